	.target	sm_90a

	.elftype	@"ET_EXEC"


//--------------------- .note.nv.tkinfo           --------------------------
	.section	.note.nv.tkinfo,"",@"SHT_NOTE"
	.sectionflags	@"SHF_NOTE_NV_TKINFO"
	.tkinfo
        /*0018*/ 	.word	0x00000002
        /*0030*/ 	.string	""
        /*0030*/ 	.string	"ptxas"
        /*0030*/ 	.string	"Cuda compilation tools, release 13.0, V13.0.88"
        /*0030*/ 	.string	"Build cuda_13.0.r13.0/compiler.36424714_0"
        /*0030*/ 	.string	"-arch sm_90a -m 64 "



//--------------------- .note.nv.cuinfo           --------------------------
	.section	.note.nv.cuinfo,"",@"SHT_NOTE"
	.sectionflags	@"SHF_NOTE_NV_CUINFO"
        /*0018*/ 	.short	0x0002
        /*001a*/ 	.short	0x005a
        /*001c*/ 	.short	0x0082
	.zero		2


//--------------------- .nv.info                  --------------------------
	.section	.nv.info,"",@"SHT_CUDA_INFO"
	.align	4


	//----- nvinfo : EIATTR_REGCOUNT
	.align		4
        /*0000*/ 	.byte	0x04, 0x2f
        /*0002*/ 	.short	(.L_12 - .L_11)
	.align		4
.L_11:
        /*0004*/ 	.word	index@(_ZN5flash25flash_bwd_dot_do_o_kernelILb1E23Flash_bwd_kernel_traitsILi64ELi128ELi128ELi8ELi4ELi4ELi4ELb0ELb0EN7cutlass10bfloat16_tE19Flash_kernel_traitsILi64ELi128ELi128ELi8ES3_EEEEvNS_16Flash_bwd_paramsE)
        /*0008*/ 	.word	0x00000022


	//----- nvinfo : EIATTR_FRAME_SIZE
	.align		4
.L_12:
        /*000c*/ 	.byte	0x04, 0x11
        /*000e*/ 	.short	(.L_14 - .L_13)
	.align		4
.L_13:
        /*0010*/ 	.word	index@(_ZN5flash25flash_bwd_dot_do_o_kernelILb1E23Flash_bwd_kernel_traitsILi64ELi128ELi128ELi8ELi4ELi4ELi4ELb0ELb0EN7cutlass10bfloat16_tE19Flash_kernel_traitsILi64ELi128ELi128ELi8ES3_EEEEvNS_16Flash_bwd_paramsE)
        /*0014*/ 	.word	0x00000000


	//----- nvinfo : EIATTR_REGCOUNT
	.align		4
.L_14:
        /*0018*/ 	.byte	0x04, 0x2f
        /*001a*/ 	.short	(.L_16 - .L_15)
	.align		4
.L_15:
        /*001c*/ 	.word	index@(_ZN5flash25flash_bwd_dot_do_o_kernelILb0E23Flash_bwd_kernel_traitsILi64ELi128ELi128ELi8ELi4ELi4ELi4ELb0ELb0EN7cutlass10bfloat16_tE19Flash_kernel_traitsILi64ELi128ELi128ELi8ES3_EEEEvNS_16Flash_bwd_paramsE)
        /*0020*/ 	.word	0x00000028


	//----- nvinfo : EIATTR_FRAME_SIZE
	.align		4
.L_16:
        /*0024*/ 	.byte	0x04, 0x11
        /*0026*/ 	.short	(.L_18 - .L_17)
	.align		4
.L_17:
        /*0028*/ 	.word	index@(_ZN5flash25flash_bwd_dot_do_o_kernelILb0E23Flash_bwd_kernel_traitsILi64ELi128ELi128ELi8ELi4ELi4ELi4ELb0ELb0EN7cutlass10bfloat16_tE19Flash_kernel_traitsILi64ELi128ELi128ELi8ES3_EEEEvNS_16Flash_bwd_paramsE)
        /*002c*/ 	.word	0x00000000


	//----- nvinfo : EIATTR_REGCOUNT
	.align		4
.L_18:
        /*0030*/ 	.byte	0x04, 0x2f
        /*0032*/ 	.short	(.L_20 - .L_19)
	.align		4
.L_19:
        /*0034*/ 	.word	index@(_ZN5flash44flash_bwd_dq_dk_dv_loop_seqk_parallel_kernelI23Flash_bwd_kernel_traitsILi64ELi128ELi128ELi8ELi4ELi4ELi4ELb0ELb0EN7cutlass10bfloat16_tE19Flash_kernel_traitsILi64ELi128ELi128ELi8ES3_EELb0ELb1ELb0ELb1ELb0ELb0ELb1EEEvNS_16Flash_bwd_paramsE)
        /*0038*/ 	.word	0x000000ff


	//----- nvinfo : EIATTR_FRAME_SIZE
	.align		4
.L_20:
        /*003c*/ 	.byte	0x04, 0x11
        /*003e*/ 	.short	(.L_22 - .L_21)
	.align		4
.L_21:
        /*0040*/ 	.word	index@(_ZN5flash44flash_bwd_dq_dk_dv_loop_seqk_parallel_kernelI23Flash_bwd_kernel_traitsILi64ELi128ELi128ELi8ELi4ELi4ELi4ELb0ELb0EN7cutlass10bfloat16_tE19Flash_kernel_traitsILi64ELi128ELi128ELi8ES3_EELb0ELb1ELb0ELb1ELb0ELb0ELb1EEEvNS_16Flash_bwd_paramsE)
        /*0044*/ 	.word	0x000001c8


	//----- nvinfo : EIATTR_REGCOUNT
	.align		4
.L_22:
        /*0048*/ 	.byte	0x04, 0x2f
        /*004a*/ 	.short	(.L_24 - .L_23)
	.align		4
.L_23:
        /*004c*/ 	.word	index@(_ZN5flash44flash_bwd_dq_dk_dv_loop_seqk_parallel_kernelI23Flash_bwd_kernel_traitsILi64ELi128ELi128ELi8ELi4ELi4ELi4ELb0ELb0EN7cutlass10bfloat16_tE19Flash_kernel_traitsILi64ELi128ELi128ELi8ES3_EELb1ELb1ELb0ELb1ELb0ELb0ELb0EEEvNS_16Flash_bwd_paramsE)
        /*0050*/ 	.word	0x000000ff


	//----- nvinfo : EIATTR_FRAME_SIZE
	.align		4
.L_24:
        /*0054*/ 	.byte	0x04, 0x11
        /*0056*/ 	.short	(.L_26 - .L_25)
	.align		4
.L_25:
        /*0058*/ 	.word	index@(_ZN5flash44flash_bwd_dq_dk_dv_loop_seqk_parallel_kernelI23Flash_bwd_kernel_traitsILi64ELi128ELi128ELi8ELi4ELi4ELi4ELb0ELb0EN7cutlass10bfloat16_tE19Flash_kernel_traitsILi64ELi128ELi128ELi8ES3_EELb1ELb1ELb0ELb1ELb0ELb0ELb0EEEvNS_16Flash_bwd_paramsE)
        /*005c*/ 	.word	0x000000c0


	//----- nvinfo : EIATTR_REGCOUNT
	.align		4
.L_26:
        /*0060*/ 	.byte	0x04, 0x2f
        /*0062*/ 	.short	(.L_28 - .L_27)
	.align		4
.L_27:
        /*0064*/ 	.word	index@(_ZN5flash44flash_bwd_dq_dk_dv_loop_seqk_parallel_kernelI23Flash_bwd_kernel_traitsILi64ELi128ELi128ELi8ELi4ELi4ELi4ELb0ELb0EN7cutlass10bfloat16_tE19Flash_kernel_traitsILi64ELi128ELi128ELi8ES3_EELb0ELb1ELb0ELb0ELb0ELb1ELb1EEEvNS_16Flash_bwd_paramsE)
        /*0068*/ 	.word	0x000000ff


	//----- nvinfo : EIATTR_FRAME_SIZE
	.align		4
.L_28:
        /*006c*/ 	.byte	0x04, 0x11
        /*006e*/ 	.short	(.L_30 - .L_29)
	.align		4
.L_29:
        /*0070*/ 	.word	index@(_ZN5flash44flash_bwd_dq_dk_dv_loop_seqk_parallel_kernelI23Flash_bwd_kernel_traitsILi64ELi128ELi128ELi8ELi4ELi4ELi4ELb0ELb0EN7cutlass10bfloat16_tE19Flash_kernel_traitsILi64ELi128ELi128ELi8ES3_EELb0ELb1ELb0ELb0ELb0ELb1ELb1EEEvNS_16Flash_bwd_paramsE)
        /*0074*/ 	.word	0x00000140


	//----- nvinfo : EIATTR_REGCOUNT
	.align		4
.L_30:
        /*0078*/ 	.byte	0x04, 0x2f
        /*007a*/ 	.short	(.L_32 - .L_31)
	.align		4
.L_31:
        /*007c*/ 	.word	index@(_ZN5flash44flash_bwd_dq_dk_dv_loop_seqk_parallel_kernelI23Flash_bwd_kernel_traitsILi64ELi128ELi128ELi8ELi4ELi4ELi4ELb0ELb0EN7cutlass10bfloat16_tE19Flash_kernel_traitsILi64ELi128ELi128ELi8ES3_EELb1ELb1ELb0ELb0ELb0ELb1ELb0EEEvNS_16Flash_bwd_paramsE)
        /*0080*/ 	.word	0x000000ff


	//----- nvinfo : EIATTR_FRAME_SIZE
	.align		4
.L_32:
        /*0084*/ 	.byte	0x04, 0x11
        /*0086*/ 	.short	(.L_34 - .L_33)
	.align		4
.L_33:
        /*0088*/ 	.word	index@(_ZN5flash44flash_bwd_dq_dk_dv_loop_seqk_parallel_kernelI23Flash_bwd_kernel_traitsILi64ELi128ELi128ELi8ELi4ELi4ELi4ELb0ELb0EN7cutlass10bfloat16_tE19Flash_kernel_traitsILi64ELi128ELi128ELi8ES3_EELb1ELb1ELb0ELb0ELb0ELb1ELb0EEEvNS_16Flash_bwd_paramsE)
        /*008c*/ 	.word	0x00000038


	//----- nvinfo : EIATTR_REGCOUNT
	.align		4
.L_34:
        /*0090*/ 	.byte	0x04, 0x2f
        /*0092*/ 	.short	(.L_36 - .L_35)
	.align		4
.L_35:
        /*0094*/ 	.word	index@(_ZN5flash44flash_bwd_dq_dk_dv_loop_seqk_parallel_kernelI23Flash_bwd_kernel_traitsILi64ELi128ELi128ELi8ELi4ELi4ELi4ELb0ELb0EN7cutlass10bfloat16_tE19Flash_kernel_traitsILi64ELi128ELi128ELi8ES3_EELb0ELb1ELb0ELb0ELb1ELb1ELb1EEEvNS_16Flash_bwd_paramsE)
        /*0098*/ 	.word	0x000000ff


	//----- nvinfo : EIATTR_FRAME_SIZE
	.align		4
.L_36:
        /*009c*/ 	.byte	0x04, 0x11
        /*009e*/ 	.short	(.L_38 - .L_37)
	.align		4
.L_37:
        /*00a0*/ 	.word	index@(_ZN5flash44flash_bwd_dq_dk_dv_loop_seqk_parallel_kernelI23Flash_bwd_kernel_traitsILi64ELi128ELi128ELi8ELi4ELi4ELi4ELb0ELb0EN7cutlass10bfloat16_tE19Flash_kernel_traitsILi64ELi128ELi128ELi8ES3_EELb0ELb1ELb0ELb0ELb1ELb1ELb1EEEvNS_16Flash_bwd_paramsE)
        /*00a4*/ 	.word	0x00000128


	//----- nvinfo : EIATTR_REGCOUNT
	.align		4
.L_38:
        /*00a8*/ 	.byte	0x04, 0x2f
        /*00aa*/ 	.short	(.L_40 - .L_39)
	.align		4
.L_39:
        /*00ac*/ 	.word	index@(_ZN5flash44flash_bwd_dq_dk_dv_loop_seqk_parallel_kernelI23Flash_bwd_kernel_traitsILi64ELi128ELi128ELi8ELi4ELi4ELi4ELb0ELb0EN7cutlass10bfloat16_tE19Flash_kernel_traitsILi64ELi128ELi128ELi8ES3_EELb1ELb1ELb0ELb0ELb1ELb1ELb0EEEvNS_16Flash_bwd_paramsE)
        /*00b0*/ 	.word	0x000000ff


	//----- nvinfo : EIATTR_FRAME_SIZE
	.align		4
.L_40:
        /*00b4*/ 	.byte	0x04, 0x11
        /*00b6*/ 	.short	(.L_42 - .L_41)
	.align		4
.L_41:
        /*00b8*/ 	.word	index@(_ZN5flash44flash_bwd_dq_dk_dv_loop_seqk_parallel_kernelI23Flash_bwd_kernel_traitsILi64ELi128ELi128ELi8ELi4ELi4ELi4ELb0ELb0EN7cutlass10bfloat16_tE19Flash_kernel_traitsILi64ELi128ELi128ELi8ES3_EELb1ELb1ELb0ELb0ELb1ELb1ELb0EEEvNS_16Flash_bwd_paramsE)
        /*00bc*/ 	.word	0x00000038


	//----- nvinfo : EIATTR_REGCOUNT
	.align		4
.L_42:
        /*00c0*/ 	.byte	0x04, 0x2f
        /*00c2*/ 	.short	(.L_44 - .L_43)
	.align		4
.L_43:
        /*00c4*/ 	.word	index@(_ZN5flash44flash_bwd_dq_dk_dv_loop_seqk_parallel_kernelI23Flash_bwd_kernel_traitsILi64ELi128ELi128ELi8ELi4ELi4ELi4ELb0ELb0EN7cutlass10bfloat16_tE19Flash_kernel_traitsILi64ELi128ELi128ELi8ES3_EELb0ELb1ELb0ELb0ELb0ELb0ELb1EEEvNS_16Flash_bwd_paramsE)
        /*00c8*/ 	.word	0x000000ff


	//----- nvinfo : EIATTR_FRAME_SIZE
	.align		4
.L_44:
        /*00cc*/ 	.byte	0x04, 0x11
        /*00ce*/ 	.short	(.L_46 - .L_45)
	.align		4
.L_45:
        /*00d0*/ 	.word	index@(_ZN5flash44flash_bwd_dq_dk_dv_loop_seqk_parallel_kernelI23Flash_bwd_kernel_traitsILi64ELi128ELi128ELi8ELi4ELi4ELi4ELb0ELb0EN7cutlass10bfloat16_tE19Flash_kernel_traitsILi64ELi128ELi128ELi8ES3_EELb0ELb1ELb0ELb0ELb0ELb0ELb1EEEvNS_16Flash_bwd_paramsE)
        /*00d4*/ 	.word	0x00000140


	//----- nvinfo : EIATTR_REGCOUNT
	.align		4
.L_46:
        /*00d8*/ 	.byte	0x04, 0x2f
        /*00da*/ 	.short	(.L_48 - .L_47)
	.align		4
.L_47:
        /*00dc*/ 	.word	index@(_ZN5flash44flash_bwd_dq_dk_dv_loop_seqk_parallel_kernelI23Flash_bwd_kernel_traitsILi64ELi128ELi128ELi8ELi4ELi4ELi4ELb0ELb0EN7cutlass10bfloat16_tE19Flash_kernel_traitsILi64ELi128ELi128ELi8ES3_EELb1ELb1ELb0ELb0ELb0ELb0ELb0EEEvNS_16Flash_bwd_paramsE)
        /*00e0*/ 	.word	0x000000ff


	//----- nvinfo : EIATTR_FRAME_SIZE
	.align		4
.L_48:
        /*00e4*/ 	.byte	0x04, 0x11
        /*00e6*/ 	.short	(.L_50 - .L_49)
	.align		4
.L_49:
        /*00e8*/ 	.word	index@(_ZN5flash44flash_bwd_dq_dk_dv_loop_seqk_parallel_kernelI23Flash_bwd_kernel_traitsILi64ELi128ELi128ELi8ELi4ELi4ELi4ELb0ELb0EN7cutlass10bfloat16_tE19Flash_kernel_traitsILi64ELi128ELi128ELi8ES3_EELb1ELb1ELb0ELb0ELb0ELb0ELb0EEEvNS_16Flash_bwd_paramsE)
        /*00ec*/ 	.word	0x00000040


	//----- nvinfo : EIATTR_REGCOUNT
	.align		4
.L_50:
        /*00f0*/ 	.byte	0x04, 0x2f
        /*00f2*/ 	.short	(.L_52 - .L_51)
	.align		4
.L_51:
        /*00f4*/ 	.word	index@(_ZN5flash27flash_bwd_convert_dq_kernelI23Flash_bwd_kernel_traitsILi64ELi128ELi128ELi8ELi4ELi4ELi4ELb0ELb0EN7cutlass10bfloat16_tE19Flash_kernel_traitsILi64ELi128ELi128ELi8ES3_EEEEvNS_16Flash_bwd_paramsEi)
        /*00f8*/ 	.word	0x00000040


	//----- nvinfo : EIATTR_FRAME_SIZE
	.align		4
.L_52:
        /*00fc*/ 	.byte	0x04, 0x11
        /*00fe*/ 	.short	(.L_54 - .L_53)
	.align		4
.L_53:
        /*0100*/ 	.word	index@(_ZN5flash27flash_bwd_convert_dq_kernelI23Flash_bwd_kernel_traitsILi64ELi128ELi128ELi8ELi4ELi4ELi4ELb0ELb0EN7cutlass10bfloat16_tE19Flash_kernel_traitsILi64ELi128ELi128ELi8ES3_EEEEvNS_16Flash_bwd_paramsEi)
        /*0104*/ 	.word	0x00000000


	//----- nvinfo : EIATTR_REGCOUNT
	.align		4
.L_54:
        /*0108*/ 	.byte	0x04, 0x2f
        /*010a*/ 	.short	(.L_56 - .L_55)
	.align		4
.L_55:
        /*010c*/ 	.word	index@(_ZN5flash25flash_bwd_dot_do_o_kernelILb1E23Flash_bwd_kernel_traitsILi64ELi64ELi128ELi8ELi2ELi4ELi4ELb1ELb0EN7cutlass10bfloat16_tE19Flash_kernel_traitsILi64ELi64ELi128ELi8ES3_EEEEvNS_16Flash_bwd_paramsE)
        /*0110*/ 	.word	0x00000020


	//----- nvinfo : EIATTR_FRAME_SIZE
	.align		4
.L_56:
        /*0114*/ 	.byte	0x04, 0x11
        /*0116*/ 	.short	(.L_58 - .L_57)
	.align		4
.L_57:
        /*0118*/ 	.word	index@(_ZN5flash25flash_bwd_dot_do_o_kernelILb1E23Flash_bwd_kernel_traitsILi64ELi64ELi128ELi8ELi2ELi4ELi4ELb1ELb0EN7cutlass10bfloat16_tE19Flash_kernel_traitsILi64ELi64ELi128ELi8ES3_EEEEvNS_16Flash_bwd_paramsE)
        /*011c*/ 	.word	0x00000000


	//----- nvinfo : EIATTR_REGCOUNT
	.align		4
.L_58:
        /*0120*/ 	.byte	0x04, 0x2f
        /*0122*/ 	.short	(.L_60 - .L_59)
	.align		4
.L_59:
        /*0124*/ 	.word	index@(_ZN5flash25flash_bwd_dot_do_o_kernelILb0E23Flash_bwd_kernel_traitsILi64ELi64ELi128ELi8ELi2ELi4ELi4ELb1ELb0EN7cutlass10bfloat16_tE19Flash_kernel_traitsILi64ELi64ELi128ELi8ES3_EEEEvNS_16Flash_bwd_paramsE)
        /*0128*/ 	.word	0x00000020


	//----- nvinfo : EIATTR_FRAME_SIZE
	.align		4
.L_60:
        /*012c*/ 	.byte	0x04, 0x11
        /*012e*/ 	.short	(.L_62 - .L_61)
	.align		4
.L_61:
        /*0130*/ 	.word	index@(_ZN5flash25flash_bwd_dot_do_o_kernelILb0E23Flash_bwd_kernel_traitsILi64ELi64ELi128ELi8ELi2ELi4ELi4ELb1ELb0EN7cutlass10bfloat16_tE19Flash_kernel_traitsILi64ELi64ELi128ELi8ES3_EEEEvNS_16Flash_bwd_paramsE)
        /*0134*/ 	.word	0x00000000


	//----- nvinfo : EIATTR_REGCOUNT
	.align		4
.L_62:
        /*0138*/ 	.byte	0x04, 0x2f
        /*013a*/ 	.short	(.L_64 - .L_63)
	.align		4
.L_63:
        /*013c*/ 	.word	index@(_ZN5flash44flash_bwd_dq_dk_dv_loop_seqk_parallel_kernelI23Flash_bwd_kernel_traitsILi64ELi64ELi128ELi8ELi2ELi4ELi4ELb1ELb0EN7cutlass10bfloat16_tE19Flash_kernel_traitsILi64ELi64ELi128ELi8ES3_EELb0ELb1ELb0ELb1ELb0ELb0ELb1EEEvNS_16Flash_bwd_paramsE)
        /*0140*/ 	.word	0x000000ff


	//----- nvinfo : EIATTR_FRAME_SIZE
	.align		4
.L_64:
        /*0144*/ 	.byte	0x04, 0x11
        /*0146*/ 	.short	(.L_66 - .L_65)
	.align		4
.L_65:
        /*0148*/ 	.word	index@(_ZN5flash44flash_bwd_dq_dk_dv_loop_seqk_parallel_kernelI23Flash_bwd_kernel_traitsILi64ELi64ELi128ELi8ELi2ELi4ELi4ELb1ELb0EN7cutlass10bfloat16_tE19Flash_kernel_traitsILi64ELi64ELi128ELi8ES3_EELb0ELb1ELb0ELb1ELb0ELb0ELb1EEEvNS_16Flash_bwd_paramsE)
        /*014c*/ 	.word	0x00000018


	//----- nvinfo : EIATTR_REGCOUNT
	.align		4
.L_66:
        /*0150*/ 	.byte	0x04, 0x2f
        /*0152*/ 	.short	(.L_68 - .L_67)
	.align		4
.L_67:
        /*0154*/ 	.word	index@(_ZN5flash44flash_bwd_dq_dk_dv_loop_seqk_parallel_kernelI23Flash_bwd_kernel_traitsILi64ELi64ELi128ELi8ELi2ELi4ELi4ELb1ELb0EN7cutlass10bfloat16_tE19Flash_kernel_traitsILi64ELi64ELi128ELi8ES3_EELb1ELb1ELb0ELb1ELb0ELb0ELb0EEEvNS_16Flash_bwd_paramsE)
        /*0158*/ 	.word	0x000000ff


	//----- nvinfo : EIATTR_FRAME_SIZE
	.align		4
.L_68:
        /*015c*/ 	.byte	0x04, 0x11
        /*015e*/ 	.short	(.L_70 - .L_69)
	.align		4
.L_69:
        /*0160*/ 	.word	index@(_ZN5flash44flash_bwd_dq_dk_dv_loop_seqk_parallel_kernelI23Flash_bwd_kernel_traitsILi64ELi64ELi128ELi8ELi2ELi4ELi4ELb1ELb0EN7cutlass10bfloat16_tE19Flash_kernel_traitsILi64ELi64ELi128ELi8ES3_EELb1ELb1ELb0ELb1ELb0ELb0ELb0EEEvNS_16Flash_bwd_paramsE)
        /*0164*/ 	.word	0x00000020


	//----- nvinfo : EIATTR_REGCOUNT
	.align		4
.L_70:
        /*0168*/ 	.byte	0x04, 0x2f
        /*016a*/ 	.short	(.L_72 - .L_71)
	.align		4
.L_71:
        /*016c*/ 	.word	index@(_ZN5flash44flash_bwd_dq_dk_dv_loop_seqk_parallel_kernelI23Flash_bwd_kernel_traitsILi64ELi64ELi128ELi8ELi2ELi4ELi4ELb1ELb0EN7cutlass10bfloat16_tE19Flash_kernel_traitsILi64ELi64ELi128ELi8ES3_EELb0ELb1ELb0ELb0ELb0ELb1ELb1EEEvNS_16Flash_bwd_paramsE)
        /*0170*/ 	.word	0x000000ff


	//----- nvinfo : EIATTR_FRAME_SIZE
	.align		4
.L_72:
        /*0174*/ 	.byte	0x04, 0x11
        /*0176*/ 	.short	(.L_74 - .L_73)
	.align		4
.L_73:
        /*0178*/ 	.word	index@(_ZN5flash44flash_bwd_dq_dk_dv_loop_seqk_parallel_kernelI23Flash_bwd_kernel_traitsILi64ELi64ELi128ELi8ELi2ELi4ELi4ELb1ELb0EN7cutlass10bfloat16_tE19Flash_kernel_traitsILi64ELi64ELi128ELi8ES3_EELb0ELb1ELb0ELb0ELb0ELb1ELb1EEEvNS_16Flash_bwd_paramsE)
        /*017c*/ 	.word	0x00000000


	//----- nvinfo : EIATTR_REGCOUNT
	.align		4
.L_74:
        /*0180*/ 	.byte	0x04, 0x2f
        /*0182*/ 	.short	(.L_76 - .L_75)
	.align		4
.L_75:
        /*0184*/ 	.word	index@(_ZN5flash44flash_bwd_dq_dk_dv_loop_seqk_parallel_kernelI23Flash_bwd_kernel_traitsILi64ELi64ELi128ELi8ELi2ELi4ELi4ELb1ELb0EN7cutlass10bfloat16_tE19Flash_kernel_traitsILi64ELi64ELi128ELi8ES3_EELb1ELb1ELb0ELb0ELb0ELb1ELb0EEEvNS_16Flash_bwd_paramsE)
        /*0188*/ 	.word	0x000000fe


	//----- nvinfo : EIATTR_FRAME_SIZE
	.align		4
.L_76:
        /*018c*/ 	.byte	0x04, 0x11
        /*018e*/ 	.short	(.L_78 - .L_77)
	.align		4
.L_77:
        /*0190*/ 	.word	index@(_ZN5flash44flash_bwd_dq_dk_dv_loop_seqk_parallel_kernelI23Flash_bwd_kernel_traitsILi64ELi64ELi128ELi8ELi2ELi4ELi4ELb1ELb0EN7cutlass10bfloat16_tE19Flash_kernel_traitsILi64ELi64ELi128ELi8ES3_EELb1ELb1ELb0ELb0ELb0ELb1ELb0EEEvNS_16Flash_bwd_paramsE)
        /*0194*/ 	.word	0x00000000


	//----- nvinfo : EIATTR_REGCOUNT
	.align		4
.L_78:
        /*0198*/ 	.byte	0x04, 0x2f
        /*019a*/ 	.short	(.L_80 - .L_79)
	.align		4
.L_79:
        /*019c*/ 	.word	index@(_ZN5flash44flash_bwd_dq_dk_dv_loop_seqk_parallel_kernelI23Flash_bwd_kernel_traitsILi64ELi64ELi128ELi8ELi2ELi4ELi4ELb1ELb0EN7cutlass10bfloat16_tE19Flash_kernel_traitsILi64ELi64ELi128ELi8ES3_EELb0ELb1ELb0ELb0ELb1ELb1ELb1EEEvNS_16Flash_bwd_paramsE)
        /*01a0*/ 	.word	0x000000ff


	//----- nvinfo : EIATTR_FRAME_SIZE
	.align		4
.L_80:
        /*01a4*/ 	.byte	0x04, 0x11
        /*01a6*/ 	.short	(.L_82 - .L_81)
	.align		4
.L_81:
        /*01a8*/ 	.word	index@(_ZN5flash44flash_bwd_dq_dk_dv_loop_seqk_parallel_kernelI23Flash_bwd_kernel_traitsILi64ELi64ELi128ELi8ELi2ELi4ELi4ELb1ELb0EN7cutlass10bfloat16_tE19Flash_kernel_traitsILi64ELi64ELi128ELi8ES3_EELb0ELb1ELb0ELb0ELb1ELb1ELb1EEEvNS_16Flash_bwd_paramsE)
        /*01ac*/ 	.word	0x00000000


	//----- nvinfo : EIATTR_REGCOUNT
	.align		4
.L_82:
        /*01b0*/ 	.byte	0x04, 0x2f
        /*01b2*/ 	.short	(.L_84 - .L_83)
	.align		4
.L_83:
        /*01b4*/ 	.word	index@(_ZN5flash44flash_bwd_dq_dk_dv_loop_seqk_parallel_kernelI23Flash_bwd_kernel_traitsILi64ELi64ELi128ELi8ELi2ELi4ELi4ELb1ELb0EN7cutlass10bfloat16_tE19Flash_kernel_traitsILi64ELi64ELi128ELi8ES3_EELb1ELb1ELb0ELb0ELb1ELb1ELb0EEEvNS_16Flash_bwd_paramsE)
        /*01b8*/ 	.word	0x000000ff


	//----- nvinfo : EIATTR_FRAME_SIZE
	.align		4
.L_84:
        /*01bc*/ 	.byte	0x04, 0x11
        /*01be*/ 	.short	(.L_86 - .L_85)
	.align		4
.L_85:
        /*01c0*/ 	.word	index@(_ZN5flash44flash_bwd_dq_dk_dv_loop_seqk_parallel_kernelI23Flash_bwd_kernel_traitsILi64ELi64ELi128ELi8ELi2ELi4ELi4ELb1ELb0EN7cutlass10bfloat16_tE19Flash_kernel_traitsILi64ELi64ELi128ELi8ES3_EELb1ELb1ELb0ELb0ELb1ELb1ELb0EEEvNS_16Flash_bwd_paramsE)
        /*01c4*/ 	.word	0x00000000


	//----- nvinfo : EIATTR_REGCOUNT
	.align		4
.L_86:
        /*01c8*/ 	.byte	0x04, 0x2f
        /*01ca*/ 	.short	(.L_88 - .L_87)
	.align		4
.L_87:
        /*01cc*/ 	.word	index@(_ZN5flash44flash_bwd_dq_dk_dv_loop_seqk_parallel_kernelI23Flash_bwd_kernel_traitsILi64ELi64ELi128ELi8ELi2ELi4ELi4ELb1ELb0EN7cutlass10bfloat16_tE19Flash_kernel_traitsILi64ELi64ELi128ELi8ES3_EELb0ELb1ELb0ELb0ELb0ELb0ELb1EEEvNS_16Flash_bwd_paramsE)
        /*01d0*/ 	.word	0x000000ff


	//----- nvinfo : EIATTR_FRAME_SIZE
	.align		4
.L_88:
        /*01d4*/ 	.byte	0x04, 0x11
        /*01d6*/ 	.short	(.L_90 - .L_89)
	.align		4
.L_89:
        /*01d8*/ 	.word	index@(_ZN5flash44flash_bwd_dq_dk_dv_loop_seqk_parallel_kernelI23Flash_bwd_kernel_traitsILi64ELi64ELi128ELi8ELi2ELi4ELi4ELb1ELb0EN7cutlass10bfloat16_tE19Flash_kernel_traitsILi64ELi64ELi128ELi8ES3_EELb0ELb1ELb0ELb0ELb0ELb0ELb1EEEvNS_16Flash_bwd_paramsE)
        /*01dc*/ 	.word	0x00000008


	//----- nvinfo : EIATTR_REGCOUNT
	.align		4
.L_90:
        /*01e0*/ 	.byte	0x04, 0x2f
        /*01e2*/ 	.short	(.L_92 - .L_91)
	.align		4
.L_91:
        /*01e4*/ 	.word	index@(_ZN5flash44flash_bwd_dq_dk_dv_loop_seqk_parallel_kernelI23Flash_bwd_kernel_traitsILi64ELi64ELi128ELi8ELi2ELi4ELi4ELb1ELb0EN7cutlass10bfloat16_tE19Flash_kernel_traitsILi64ELi64ELi128ELi8ES3_EELb1ELb1ELb0ELb0ELb0ELb0ELb0EEEvNS_16Flash_bwd_paramsE)
        /*01e8*/ 	.word	0x000000ff


	//----- nvinfo : EIATTR_FRAME_SIZE
	.align		4
.L_92:
        /*01ec*/ 	.byte	0x04, 0x11
        /*01ee*/ 	.short	(.L_94 - .L_93)
	.align		4
.L_93:
        /*01f0*/ 	.word	index@(_ZN5flash44flash_bwd_dq_dk_dv_loop_seqk_parallel_kernelI23Flash_bwd_kernel_traitsILi64ELi64ELi128ELi8ELi2ELi4ELi4ELb1ELb0EN7cutlass10bfloat16_tE19Flash_kernel_traitsILi64ELi64ELi128ELi8ES3_EELb1ELb1ELb0ELb0ELb0ELb0ELb0EEEvNS_16Flash_bwd_paramsE)
        /*01f4*/ 	.word	0x00000010


	//----- nvinfo : EIATTR_REGCOUNT
	.align		4
.L_94:
        /*01f8*/ 	.byte	0x04, 0x2f
        /*01fa*/ 	.short	(.L_96 - .L_95)
	.align		4
.L_95:
        /*01fc*/ 	.word	index@(_ZN5flash27flash_bwd_convert_dq_kernelI23Flash_bwd_kernel_traitsILi64ELi64ELi128ELi8ELi2ELi4ELi4ELb1ELb0EN7cutlass10bfloat16_tE19Flash_kernel_traitsILi64ELi64ELi128ELi8ES3_EEEEvNS_16Flash_bwd_paramsEi)
        /*0200*/ 	.word	0x00000020


	//----- nvinfo : EIATTR_FRAME_SIZE
	.align		4
.L_96:
        /*0204*/ 	.byte	0x04, 0x11
        /*0206*/ 	.short	(.L_98 - .L_97)
	.align		4
.L_97:
        /*0208*/ 	.word	index@(_ZN5flash27flash_bwd_convert_dq_kernelI23Flash_bwd_kernel_traitsILi64ELi64ELi128ELi8ELi2ELi4ELi4ELb1ELb0EN7cutlass10bfloat16_tE19Flash_kernel_traitsILi64ELi64ELi128ELi8ES3_EEEEvNS_16Flash_bwd_paramsEi)
        /*020c*/ 	.word	0x00000000


	//----- nvinfo : EIATTR_REGCOUNT
	.align		4
.L_98:
        /*0210*/ 	.byte	0x04, 0x2f
        /*0212*/ 	.short	(.L_100 - .L_99)
	.align		4
.L_99:
        /*0214*/ 	.word	index@(_ZN5flash44flash_bwd_dq_dk_dv_loop_seqk_parallel_kernelI23Flash_bwd_kernel_traitsILi64ELi128ELi128ELi8ELi4ELi4ELi4ELb0ELb0EN7cutlass10bfloat16_tE19Flash_kernel_traitsILi64ELi128ELi128ELi8ES3_EELb0ELb1ELb0ELb1ELb0ELb0ELb0EEEvNS_16Flash_bwd_paramsE)
        /*0218*/ 	.word	0x000000ff


	//----- nvinfo : EIATTR_FRAME_SIZE
	.align		4
.L_100:
        /*021c*/ 	.byte	0x04, 0x11
        /*021e*/ 	.short	(.L_102 - .L_101)
	.align		4
.L_101:
        /*0220*/ 	.word	index@(_ZN5flash44flash_bwd_dq_dk_dv_loop_seqk_parallel_kernelI23Flash_bwd_kernel_traitsILi64ELi128ELi128ELi8ELi4ELi4ELi4ELb0ELb0EN7cutlass10bfloat16_tE19Flash_kernel_traitsILi64ELi128ELi128ELi8ES3_EELb0ELb1ELb0ELb1ELb0ELb0ELb0EEEvNS_16Flash_bwd_paramsE)
        /*0224*/ 	.word	0x00000060


	//----- nvinfo : EIATTR_REGCOUNT
	.align		4
.L_102:
        /*0228*/ 	.byte	0x04, 0x2f
        /*022a*/ 	.short	(.L_104 - .L_103)
	.align		4
.L_103:
        /*022c*/ 	.word	index@(_ZN5flash44flash_bwd_dq_dk_dv_loop_seqk_parallel_kernelI23Flash_bwd_kernel_traitsILi64ELi128ELi128ELi8ELi4ELi4ELi4ELb0ELb0EN7cutlass10bfloat16_tE19Flash_kernel_traitsILi64ELi128ELi128ELi8ES3_EELb0ELb1ELb0ELb0ELb0ELb1ELb0EEEvNS_16Flash_bwd_paramsE)
        /*0230*/ 	.word	0x000000ff


	//----- nvinfo : EIATTR_FRAME_SIZE
	.align		4
.L_104:
        /*0234*/ 	.byte	0x04, 0x11
        /*0236*/ 	.short	(.L_106 - .L_105)
	.align		4
.L_105:
        /*0238*/ 	.word	index@(_ZN5flash44flash_bwd_dq_dk_dv_loop_seqk_parallel_kernelI23Flash_bwd_kernel_traitsILi64ELi128ELi128ELi8ELi4ELi4ELi4ELb0ELb0EN7cutlass10bfloat16_tE19Flash_kernel_traitsILi64ELi128ELi128ELi8ES3_EELb0ELb1ELb0ELb0ELb0ELb1ELb0EEEvNS_16Flash_bwd_paramsE)
        /*023c*/ 	.word	0x00000040


	//----- nvinfo : EIATTR_REGCOUNT
	.align		4
.L_106:
        /*0240*/ 	.byte	0x04, 0x2f
        /*0242*/ 	.short	(.L_108 - .L_107)
	.align		4
.L_107:
        /*0244*/ 	.word	index@(_ZN5flash44flash_bwd_dq_dk_dv_loop_seqk_parallel_kernelI23Flash_bwd_kernel_traitsILi64ELi128ELi128ELi8ELi4ELi4ELi4ELb0ELb0EN7cutlass10bfloat16_tE19Flash_kernel_traitsILi64ELi128ELi128ELi8ES3_EELb0ELb1ELb0ELb0ELb1ELb1ELb0EEEvNS_16Flash_bwd_paramsE)
        /*0248*/ 	.word	0x000000ff


	//----- nvinfo : EIATTR_FRAME_SIZE
	.align		4
.L_108:
        /*024c*/ 	.byte	0x04, 0x11
        /*024e*/ 	.short	(.L_110 - .L_109)
	.align		4
.L_109:
        /*0250*/ 	.word	index@(_ZN5flash44flash_bwd_dq_dk_dv_loop_seqk_parallel_kernelI23Flash_bwd_kernel_traitsILi64ELi128ELi128ELi8ELi4ELi4ELi4ELb0ELb0EN7cutlass10bfloat16_tE19Flash_kernel_traitsILi64ELi128ELi128ELi8ES3_EELb0ELb1ELb0ELb0ELb1ELb1ELb0EEEvNS_16Flash_bwd_paramsE)
        /*0254*/ 	.word	0x00000038


	//----- nvinfo : EIATTR_REGCOUNT
	.align		4
.L_110:
        /*0258*/ 	.byte	0x04, 0x2f
        /*025a*/ 	.short	(.L_112 - .L_111)
	.align		4
.L_111:
        /*025c*/ 	.word	index@(_ZN5flash44flash_bwd_dq_dk_dv_loop_seqk_parallel_kernelI23Flash_bwd_kernel_traitsILi64ELi128ELi128ELi8ELi4ELi4ELi4ELb0ELb0EN7cutlass10bfloat16_tE19Flash_kernel_traitsILi64ELi128ELi128ELi8ES3_EELb0ELb1ELb0ELb0ELb0ELb0ELb0EEEvNS_16Flash_bwd_paramsE)
        /*0260*/ 	.word	0x000000ff


	//----- nvinfo : EIATTR_FRAME_SIZE
	.align		4
.L_112:
        /*0264*/ 	.byte	0x04, 0x11
        /*0266*/ 	.short	(.L_114 - .L_113)
	.align		4
.L_113:
        /*0268*/ 	.word	index@(_ZN5flash44flash_bwd_dq_dk_dv_loop_seqk_parallel_kernelI23Flash_bwd_kernel_traitsILi64ELi128ELi128ELi8ELi4ELi4ELi4ELb0ELb0EN7cutlass10bfloat16_tE19Flash_kernel_traitsILi64ELi128ELi128ELi8ES3_EELb0ELb1ELb0ELb0ELb0ELb0ELb0EEEvNS_16Flash_bwd_paramsE)
        /*026c*/ 	.word	0x00000040


	//----- nvinfo : EIATTR_REGCOUNT
	.align		4
.L_114:
        /*0270*/ 	.byte	0x04, 0x2f
        /*0272*/ 	.short	(.L_116 - .L_115)
	.align		4
.L_115:
        /*0274*/ 	.word	index@(_ZN5flash44flash_bwd_dq_dk_dv_loop_seqk_parallel_kernelI23Flash_bwd_kernel_traitsILi64ELi64ELi128ELi8ELi2ELi4ELi4ELb1ELb0EN7cutlass10bfloat16_tE19Flash_kernel_traitsILi64ELi64ELi128ELi8ES3_EELb0ELb1ELb0ELb1ELb0ELb0ELb0EEEvNS_16Flash_bwd_paramsE)
        /*0278*/ 	.word	0x000000ff


	//----- nvinfo : EIATTR_FRAME_SIZE
	.align		4
.L_116:
        /*027c*/ 	.byte	0x04, 0x11
        /*027e*/ 	.short	(.L_118 - .L_117)
	.align		4
.L_117:
        /*0280*/ 	.word	index@(_ZN5flash44flash_bwd_dq_dk_dv_loop_seqk_parallel_kernelI23Flash_bwd_kernel_traitsILi64ELi64ELi128ELi8ELi2ELi4ELi4ELb1ELb0EN7cutlass10bfloat16_tE19Flash_kernel_traitsILi64ELi64ELi128ELi8ES3_EELb0ELb1ELb0ELb1ELb0ELb0ELb0EEEvNS_16Flash_bwd_paramsE)
        /*0284*/ 	.word	0x00000038


	//----- nvinfo : EIATTR_REGCOUNT
	.align		4
.L_118:
        /*0288*/ 	.byte	0x04, 0x2f
        /*028a*/ 	.short	(.L_120 - .L_119)
	.align		4
.L_119:
        /*028c*/ 	.word	index@(_ZN5flash44flash_bwd_dq_dk_dv_loop_seqk_parallel_kernelI23Flash_bwd_kernel_traitsILi64ELi64ELi128ELi8ELi2ELi4ELi4ELb1ELb0EN7cutlass10bfloat16_tE19Flash_kernel_traitsILi64ELi64ELi128ELi8ES3_EELb0ELb1ELb0ELb0ELb0ELb1ELb0EEEvNS_16Flash_bwd_paramsE)
        /*0290*/ 	.word	0x000000ff


	//----- nvinfo : EIATTR_FRAME_SIZE
	.align		4
.L_120:
        /*0294*/ 	.byte	0x04, 0x11
        /*0296*/ 	.short	(.L_122 - .L_121)
	.align		4
.L_121:
        /*0298*/ 	.word	index@(_ZN5flash44flash_bwd_dq_dk_dv_loop_seqk_parallel_kernelI23Flash_bwd_kernel_traitsILi64ELi64ELi128ELi8ELi2ELi4ELi4ELb1ELb0EN7cutlass10bfloat16_tE19Flash_kernel_traitsILi64ELi64ELi128ELi8ES3_EELb0ELb1ELb0ELb0ELb0ELb1ELb0EEEvNS_16Flash_bwd_paramsE)
        /*029c*/ 	.word	0x00000008


	//----- nvinfo : EIATTR_REGCOUNT
	.align		4
.L_122:
        /*02a0*/ 	.byte	0x04, 0x2f
        /*02a2*/ 	.short	(.L_124 - .L_123)
	.align		4
.L_123:
        /*02a4*/ 	.word	index@(_ZN5flash44flash_bwd_dq_dk_dv_loop_seqk_parallel_kernelI23Flash_bwd_kernel_traitsILi64ELi64ELi128ELi8ELi2ELi4ELi4ELb1ELb0EN7cutlass10bfloat16_tE19Flash_kernel_traitsILi64ELi64ELi128ELi8ES3_EELb0ELb1ELb0ELb0ELb1ELb1ELb0EEEvNS_16Flash_bwd_paramsE)
        /*02a8*/ 	.word	0x000000ff


	//----- nvinfo : EIATTR_FRAME_SIZE
	.align		4
.L_124:
        /*02ac*/ 	.byte	0x04, 0x11
        /*02ae*/ 	.short	(.L_126 - .L_125)
	.align		4
.L_125:
        /*02b0*/ 	.word	index@(_ZN5flash44flash_bwd_dq_dk_dv_loop_seqk_parallel_kernelI23Flash_bwd_kernel_traitsILi64ELi64ELi128ELi8ELi2ELi4ELi4ELb1ELb0EN7cutlass10bfloat16_tE19Flash_kernel_traitsILi64ELi64ELi128ELi8ES3_EELb0ELb1ELb0ELb0ELb1ELb1ELb0EEEvNS_16Flash_bwd_paramsE)
        /*02b4*/ 	.word	0x00000000


	//----- nvinfo : EIATTR_REGCOUNT
	.align		4
.L_126:
        /*02b8*/ 	.byte	0x04, 0x2f
        /*02ba*/ 	.short	(.L_128 - .L_127)
	.align		4
.L_127:
        /*02bc*/ 	.word	index@(_ZN5flash44flash_bwd_dq_dk_dv_loop_seqk_parallel_kernelI23Flash_bwd_kernel_traitsILi64ELi64ELi128ELi8ELi2ELi4ELi4ELb1ELb0EN7cutlass10bfloat16_tE19Flash_kernel_traitsILi64ELi64ELi128ELi8ES3_EELb0ELb1ELb0ELb0ELb0ELb0ELb0EEEvNS_16Flash_bwd_paramsE)
        /*02c0*/ 	.word	0x000000ff


	//----- nvinfo : EIATTR_FRAME_SIZE
	.align		4
.L_128:
        /*02c4*/ 	.byte	0x04, 0x11
        /*02c6*/ 	.short	(.L_130 - .L_129)
	.align		4
.L_129:
        /*02c8*/ 	.word	index@(_ZN5flash44flash_bwd_dq_dk_dv_loop_seqk_parallel_kernelI23Flash_bwd_kernel_traitsILi64ELi64ELi128ELi8ELi2ELi4ELi4ELb1ELb0EN7cutlass10bfloat16_tE19Flash_kernel_traitsILi64ELi64ELi128ELi8ES3_EELb0ELb1ELb0ELb0ELb0ELb0ELb0EEEvNS_16Flash_bwd_paramsE)
        /*02cc*/ 	.word	0x00000008


	//----- nvinfo : EIATTR_MIN_STACK_SIZE
	.align		4
.L_130:
        /*02d0*/ 	.byte	0x04, 0x12
        /*02d2*/ 	.short	(.L_132 - .L_131)
	.align		4
.L_131:
        /*02d4*/ 	.word	index@(_ZN5flash44flash_bwd_dq_dk_dv_loop_seqk_parallel_kernelI23Flash_bwd_kernel_traitsILi64ELi64ELi128ELi8ELi2ELi4ELi4ELb1ELb0EN7cutlass10bfloat16_tE19Flash_kernel_traitsILi64ELi64ELi128ELi8ES3_EELb0ELb1ELb0ELb0ELb0ELb0ELb0EEEvNS_16Flash_bwd_paramsE)
        /*02d8*/ 	.word	0x00000008


	//----- nvinfo : EIATTR_MIN_STACK_SIZE
	.align		4
.L_132:
        /*02dc*/ 	.byte	0x04, 0x12
        /*02de*/ 	.short	(.L_134 - .L_133)
	.align		4
.L_133:
        /*02e0*/ 	.word	index@(_ZN5flash44flash_bwd_dq_dk_dv_loop_seqk_parallel_kernelI23Flash_bwd_kernel_traitsILi64ELi64ELi128ELi8ELi2ELi4ELi4ELb1ELb0EN7cutlass10bfloat16_tE19Flash_kernel_traitsILi64ELi64ELi128ELi8ES3_EELb0ELb1ELb0ELb0ELb1ELb1ELb0EEEvNS_16Flash_bwd_paramsE)
        /*02e4*/ 	.word	0x00000000


	//----- nvinfo : EIATTR_MIN_STACK_SIZE
	.align		4
.L_134:
        /*02e8*/ 	.byte	0x04, 0x12
        /*02ea*/ 	.short	(.L_136 - .L_135)
	.align		4
.L_135:
        /*02ec*/ 	.word	index@(_ZN5flash44flash_bwd_dq_dk_dv_loop_seqk_parallel_kernelI23Flash_bwd_kernel_traitsILi64ELi64ELi128ELi8ELi2ELi4ELi4ELb1ELb0EN7cutlass10bfloat16_tE19Flash_kernel_traitsILi64ELi64ELi128ELi8ES3_EELb0ELb1ELb0ELb0ELb0ELb1ELb0EEEvNS_16Flash_bwd_paramsE)
        /*02f0*/ 	.word	0x00000008


	//----- nvinfo : EIATTR_MIN_STACK_SIZE
	.align		4
.L_136:
        /*02f4*/ 	.byte	0x04, 0x12
        /*02f6*/ 	.short	(.L_138 - .L_137)
	.align		4
.L_137:
        /*02f8*/ 	.word	index@(_ZN5flash44flash_bwd_dq_dk_dv_loop_seqk_parallel_kernelI23Flash_bwd_kernel_traitsILi64ELi64ELi128ELi8ELi2ELi4ELi4ELb1ELb0EN7cutlass10bfloat16_tE19Flash_kernel_traitsILi64ELi64ELi128ELi8ES3_EELb0ELb1ELb0ELb1ELb0ELb0ELb0EEEvNS_16Flash_bwd_paramsE)
        /*02fc*/ 	.word	0x00000038


	//----- nvinfo : EIATTR_MIN_STACK_SIZE
	.align		4
.L_138:
        /*0300*/ 	.byte	0x04, 0x12
        /*0302*/ 	.short	(.L_140 - .L_139)
	.align		4
.L_139:
        /*0304*/ 	.word	index@(_ZN5flash44flash_bwd_dq_dk_dv_loop_seqk_parallel_kernelI23Flash_bwd_kernel_traitsILi64ELi128ELi128ELi8ELi4ELi4ELi4ELb0ELb0EN7cutlass10bfloat16_tE19Flash_kernel_traitsILi64ELi128ELi128ELi8ES3_EELb0ELb1ELb0ELb0ELb0ELb0ELb0EEEvNS_16Flash_bwd_paramsE)
        /*0308*/ 	.word	0x00000040


	//----- nvinfo : EIATTR_MIN_STACK_SIZE
	.align		4
.L_140:
        /*030c*/ 	.byte	0x04, 0x12
        /*030e*/ 	.short	(.L_142 - .L_141)
	.align		4
.L_141:
        /*0310*/ 	.word	index@(_ZN5flash44flash_bwd_dq_dk_dv_loop_seqk_parallel_kernelI23Flash_bwd_kernel_traitsILi64ELi128ELi128ELi8ELi4ELi4ELi4ELb0ELb0EN7cutlass10bfloat16_tE19Flash_kernel_traitsILi64ELi128ELi128ELi8ES3_EELb0ELb1ELb0ELb0ELb1ELb1ELb0EEEvNS_16Flash_bwd_paramsE)
        /*0314*/ 	.word	0x00000038


	//----- nvinfo : EIATTR_MIN_STACK_SIZE
	.align		4
.L_142:
        /*0318*/ 	.byte	0x04, 0x12
        /*031a*/ 	.short	(.L_144 - .L_143)
	.align		4
.L_143:
        /*031c*/ 	.word	index@(_ZN5flash44flash_bwd_dq_dk_dv_loop_seqk_parallel_kernelI23Flash_bwd_kernel_traitsILi64ELi128ELi128ELi8ELi4ELi4ELi4ELb0ELb0EN7cutlass10bfloat16_tE19Flash_kernel_traitsILi64ELi128ELi128ELi8ES3_EELb0ELb1ELb0ELb0ELb0ELb1ELb0EEEvNS_16Flash_bwd_paramsE)
        /*0320*/ 	.word	0x00000040


	//----- nvinfo : EIATTR_MIN_STACK_SIZE
	.align		4
.L_144:
        /*0324*/ 	.byte	0x04, 0x12
        /*0326*/ 	.short	(.L_146 - .L_145)
	.align		4
.L_145:
        /*0328*/ 	.word	index@(_ZN5flash44flash_bwd_dq_dk_dv_loop_seqk_parallel_kernelI23Flash_bwd_kernel_traitsILi64ELi128ELi128ELi8ELi4ELi4ELi4ELb0ELb0EN7cutlass10bfloat16_tE19Flash_kernel_traitsILi64ELi128ELi128ELi8ES3_EELb0ELb1ELb0ELb1ELb0ELb0ELb0EEEvNS_16Flash_bwd_paramsE)
        /*032c*/ 	.word	0x00000060


	//----- nvinfo : EIATTR_MIN_STACK_SIZE
	.align		4
.L_146:
        /*0330*/ 	.byte	0x04, 0x12
        /*0332*/ 	.short	(.L_148 - .L_147)
	.align		4
.L_147:
        /*0334*/ 	.word	index@(_ZN5flash27flash_bwd_convert_dq_kernelI23Flash_bwd_kernel_traitsILi64ELi64ELi128ELi8ELi2ELi4ELi4ELb1ELb0EN7cutlass10bfloat16_tE19Flash_kernel_traitsILi64ELi64ELi128ELi8ES3_EEEEvNS_16Flash_bwd_paramsEi)
        /*0338*/ 	.word	0x00000000


	//----- nvinfo : EIATTR_MIN_STACK_SIZE
	.align		4
.L_148:
        /*033c*/ 	.byte	0x04, 0x12
        /*033e*/ 	.short	(.L_150 - .L_149)
	.align		4
.L_149:
        /*0340*/ 	.word	index@(_ZN5flash44flash_bwd_dq_dk_dv_loop_seqk_parallel_kernelI23Flash_bwd_kernel_traitsILi64ELi64ELi128ELi8ELi2ELi4ELi4ELb1ELb0EN7cutlass10bfloat16_tE19Flash_kernel_traitsILi64ELi64ELi128ELi8ES3_EELb1ELb1ELb0ELb0ELb0ELb0ELb0EEEvNS_16Flash_bwd_paramsE)
        /*0344*/ 	.word	0x00000010


	//----- nvinfo : EIATTR_MIN_STACK_SIZE
	.align		4
.L_150:
        /*0348*/ 	.byte	0x04, 0x12
        /*034a*/ 	.short	(.L_152 - .L_151)
	.align		4
.L_151:
        /*034c*/ 	.word	index@(_ZN5flash44flash_bwd_dq_dk_dv_loop_seqk_parallel_kernelI23Flash_bwd_kernel_traitsILi64ELi64ELi128ELi8ELi2ELi4ELi4ELb1ELb0EN7cutlass10bfloat16_tE19Flash_kernel_traitsILi64ELi64ELi128ELi8ES3_EELb0ELb1ELb0ELb0ELb0ELb0ELb1EEEvNS_16Flash_bwd_paramsE)
        /*0350*/ 	.word	0x00000008


	//----- nvinfo : EIATTR_MIN_STACK_SIZE
	.align		4
.L_152:
        /*0354*/ 	.byte	0x04, 0x12
        /*0356*/ 	.short	(.L_154 - .L_153)
	.align		4
.L_153:
        /*0358*/ 	.word	index@(_ZN5flash44flash_bwd_dq_dk_dv_loop_seqk_parallel_kernelI23Flash_bwd_kernel_traitsILi64ELi64ELi128ELi8ELi2ELi4ELi4ELb1ELb0EN7cutlass10bfloat16_tE19Flash_kernel_traitsILi64ELi64ELi128ELi8ES3_EELb1ELb1ELb0ELb0ELb1ELb1ELb0EEEvNS_16Flash_bwd_paramsE)
        /*035c*/ 	.word	0x00000000


	//----- nvinfo : EIATTR_MIN_STACK_SIZE
	.align		4
.L_154:
        /*0360*/ 	.byte	0x04, 0x12
        /*0362*/ 	.short	(.L_156 - .L_155)
	.align		4
.L_155:
        /*0364*/ 	.word	index@(_ZN5flash44flash_bwd_dq_dk_dv_loop_seqk_parallel_kernelI23Flash_bwd_kernel_traitsILi64ELi64ELi128ELi8ELi2ELi4ELi4ELb1ELb0EN7cutlass10bfloat16_tE19Flash_kernel_traitsILi64ELi64ELi128ELi8ES3_EELb0ELb1ELb0ELb0ELb1ELb1ELb1EEEvNS_16Flash_bwd_paramsE)
        /*0368*/ 	.word	0x00000000


	//----- nvinfo : EIATTR_MIN_STACK_SIZE
	.align		4
.L_156:
        /*036c*/ 	.byte	0x04, 0x12
        /*036e*/ 	.short	(.L_158 - .L_157)
	.align		4
.L_157:
        /*0370*/ 	.word	index@(_ZN5flash44flash_bwd_dq_dk_dv_loop_seqk_parallel_kernelI23Flash_bwd_kernel_traitsILi64ELi64ELi128ELi8ELi2ELi4ELi4ELb1ELb0EN7cutlass10bfloat16_tE19Flash_kernel_traitsILi64ELi64ELi128ELi8ES3_EELb1ELb1ELb0ELb0ELb0ELb1ELb0EEEvNS_16Flash_bwd_paramsE)
        /*0374*/ 	.word	0x00000000


	//----- nvinfo : EIATTR_MIN_STACK_SIZE
	.align		4
.L_158:
        /*0378*/ 	.byte	0x04, 0x12
        /*037a*/ 	.short	(.L_160 - .L_159)
	.align		4
.L_159:
        /*037c*/ 	.word	index@(_ZN5flash44flash_bwd_dq_dk_dv_loop_seqk_parallel_kernelI23Flash_bwd_kernel_traitsILi64ELi64ELi128ELi8ELi2ELi4ELi4ELb1ELb0EN7cutlass10bfloat16_tE19Flash_kernel_traitsILi64ELi64ELi128ELi8ES3_EELb0ELb1ELb0ELb0ELb0ELb1ELb1EEEvNS_16Flash_bwd_paramsE)
        /*0380*/ 	.word	0x00000000


	//----- nvinfo : EIATTR_MIN_STACK_SIZE
	.align		4
.L_160:
        /*0384*/ 	.byte	0x04, 0x12
        /*0386*/ 	.short	(.L_162 - .L_161)
	.align		4
.L_161:
        /*0388*/ 	.word	index@(_ZN5flash44flash_bwd_dq_dk_dv_loop_seqk_parallel_kernelI23Flash_bwd_kernel_traitsILi64ELi64ELi128ELi8ELi2ELi4ELi4ELb1ELb0EN7cutlass10bfloat16_tE19Flash_kernel_traitsILi64ELi64ELi128ELi8ES3_EELb1ELb1ELb0ELb1ELb0ELb0ELb0EEEvNS_16Flash_bwd_paramsE)
        /*038c*/ 	.word	0x00000020


	//----- nvinfo : EIATTR_MIN_STACK_SIZE
	.align		4
.L_162:
        /*0390*/ 	.byte	0x04, 0x12
        /*0392*/ 	.short	(.L_164 - .L_163)
	.align		4
.L_163:
        /*0394*/ 	.word	index@(_ZN5flash44flash_bwd_dq_dk_dv_loop_seqk_parallel_kernelI23Flash_bwd_kernel_traitsILi64ELi64ELi128ELi8ELi2ELi4ELi4ELb1ELb0EN7cutlass10bfloat16_tE19Flash_kernel_traitsILi64ELi64ELi128ELi8ES3_EELb0ELb1ELb0ELb1ELb0ELb0ELb1EEEvNS_16Flash_bwd_paramsE)
        /*0398*/ 	.word	0x00000018


	//----- nvinfo : EIATTR_MIN_STACK_SIZE
	.align		4
.L_164:
        /*039c*/ 	.byte	0x04, 0x12
        /*039e*/ 	.short	(.L_166 - .L_165)
	.align		4
.L_165:
        /*03a0*/ 	.word	index@(_ZN5flash25flash_bwd_dot_do_o_kernelILb0E23Flash_bwd_kernel_traitsILi64ELi64ELi128ELi8ELi2ELi4ELi4ELb1ELb0EN7cutlass10bfloat16_tE19Flash_kernel_traitsILi64ELi64ELi128ELi8ES3_EEEEvNS_16Flash_bwd_paramsE)
        /*03a4*/ 	.word	0x00000000


	//----- nvinfo : EIATTR_MIN_STACK_SIZE
	.align		4
.L_166:
        /*03a8*/ 	.byte	0x04, 0x12
        /*03aa*/ 	.short	(.L_168 - .L_167)
	.align		4
.L_167:
        /*03ac*/ 	.word	index@(_ZN5flash25flash_bwd_dot_do_o_kernelILb1E23Flash_bwd_kernel_traitsILi64ELi64ELi128ELi8ELi2ELi4ELi4ELb1ELb0EN7cutlass10bfloat16_tE19Flash_kernel_traitsILi64ELi64ELi128ELi8ES3_EEEEvNS_16Flash_bwd_paramsE)
        /*03b0*/ 	.word	0x00000000


	//----- nvinfo : EIATTR_MIN_STACK_SIZE
	.align		4
.L_168:
        /*03b4*/ 	.byte	0x04, 0x12
        /*03b6*/ 	.short	(.L_170 - .L_169)
	.align		4
.L_169:
        /*03b8*/ 	.word	index@(_ZN5flash27flash_bwd_convert_dq_kernelI23Flash_bwd_kernel_traitsILi64ELi128ELi128ELi8ELi4ELi4ELi4ELb0ELb0EN7cutlass10bfloat16_tE19Flash_kernel_traitsILi64ELi128ELi128ELi8ES3_EEEEvNS_16Flash_bwd_paramsEi)
        /*03bc*/ 	.word	0x00000000


	//----- nvinfo : EIATTR_MIN_STACK_SIZE
	.align		4
.L_170:
        /*03c0*/ 	.byte	0x04, 0x12
        /*03c2*/ 	.short	(.L_172 - .L_171)
	.align		4
.L_171:
        /*03c4*/ 	.word	index@(_ZN5flash44flash_bwd_dq_dk_dv_loop_seqk_parallel_kernelI23Flash_bwd_kernel_traitsILi64ELi128ELi128ELi8ELi4ELi4ELi4ELb0ELb0EN7cutlass10bfloat16_tE19Flash_kernel_traitsILi64ELi128ELi128ELi8ES3_EELb1ELb1ELb0ELb0ELb0ELb0ELb0EEEvNS_16Flash_bwd_paramsE)
        /*03c8*/ 	.word	0x00000040


	//----- nvinfo : EIATTR_MIN_STACK_SIZE
	.align		4
.L_172:
        /*03cc*/ 	.byte	0x04, 0x12
        /*03ce*/ 	.short	(.L_174 - .L_173)
	.align		4
.L_173:
        /*03d0*/ 	.word	index@(_ZN5flash44flash_bwd_dq_dk_dv_loop_seqk_parallel_kernelI23Flash_bwd_kernel_traitsILi64ELi128ELi128ELi8ELi4ELi4ELi4ELb0ELb0EN7cutlass10bfloat16_tE19Flash_kernel_traitsILi64ELi128ELi128ELi8ES3_EELb0ELb1ELb0ELb0ELb0ELb0ELb1EEEvNS_16Flash_bwd_paramsE)
        /*03d4*/ 	.word	0x00000140


	//----- nvinfo : EIATTR_MIN_STACK_SIZE
	.align		4
.L_174:
        /*03d8*/ 	.byte	0x04, 0x12
        /*03da*/ 	.short	(.L_176 - .L_175)
	.align		4
.L_175:
        /*03dc*/ 	.word	index@(_ZN5flash44flash_bwd_dq_dk_dv_loop_seqk_parallel_kernelI23Flash_bwd_kernel_traitsILi64ELi128ELi128ELi8ELi4ELi4ELi4ELb0ELb0EN7cutlass10bfloat16_tE19Flash_kernel_traitsILi64ELi128ELi128ELi8ES3_EELb1ELb1ELb0ELb0ELb1ELb1ELb0EEEvNS_16Flash_bwd_paramsE)
        /*03e0*/ 	.word	0x00000038


	//----- nvinfo : EIATTR_MIN_STACK_SIZE
	.align		4
.L_176:
        /*03e4*/ 	.byte	0x04, 0x12
        /*03e6*/ 	.short	(.L_178 - .L_177)
	.align		4
.L_177:
        /*03e8*/ 	.word	index@(_ZN5flash44flash_bwd_dq_dk_dv_loop_seqk_parallel_kernelI23Flash_bwd_kernel_traitsILi64ELi128ELi128ELi8ELi4ELi4ELi4ELb0ELb0EN7cutlass10bfloat16_tE19Flash_kernel_traitsILi64ELi128ELi128ELi8ES3_EELb0ELb1ELb0ELb0ELb1ELb1ELb1EEEvNS_16Flash_bwd_paramsE)
        /*03ec*/ 	.word	0x00000128


	//----- nvinfo : EIATTR_MIN_STACK_SIZE
	.align		4
.L_178:
        /*03f0*/ 	.byte	0x04, 0x12
        /*03f2*/ 	.short	(.L_180 - .L_179)
	.align		4
.L_179:
        /*03f4*/ 	.word	index@(_ZN5flash44flash_bwd_dq_dk_dv_loop_seqk_parallel_kernelI23Flash_bwd_kernel_traitsILi64ELi128ELi128ELi8ELi4ELi4ELi4ELb0ELb0EN7cutlass10bfloat16_tE19Flash_kernel_traitsILi64ELi128ELi128ELi8ES3_EELb1ELb1ELb0ELb0ELb0ELb1ELb0EEEvNS_16Flash_bwd_paramsE)
        /*03f8*/ 	.word	0x00000038


	//----- nvinfo : EIATTR_MIN_STACK_SIZE
	.align		4
.L_180:
        /*03fc*/ 	.byte	0x04, 0x12
        /*03fe*/ 	.short	(.L_182 - .L_181)
	.align		4
.L_181:
        /*0400*/ 	.word	index@(_ZN5flash44flash_bwd_dq_dk_dv_loop_seqk_parallel_kernelI23Flash_bwd_kernel_traitsILi64ELi128ELi128ELi8ELi4ELi4ELi4ELb0ELb0EN7cutlass10bfloat16_tE19Flash_kernel_traitsILi64ELi128ELi128ELi8ES3_EELb0ELb1ELb0ELb0ELb0ELb1ELb1EEEvNS_16Flash_bwd_paramsE)
        /*0404*/ 	.word	0x00000140


	//----- nvinfo : EIATTR_MIN_STACK_SIZE
	.align		4
.L_182:
        /*0408*/ 	.byte	0x04, 0x12
        /*040a*/ 	.short	(.L_184 - .L_183)
	.align		4
.L_183:
        /*040c*/ 	.word	index@(_ZN5flash44flash_bwd_dq_dk_dv_loop_seqk_parallel_kernelI23Flash_bwd_kernel_traitsILi64ELi128ELi128ELi8ELi4ELi4ELi4ELb0ELb0EN7cutlass10bfloat16_tE19Flash_kernel_traitsILi64ELi128ELi128ELi8ES3_EELb1ELb1ELb0ELb1ELb0ELb0ELb0EEEvNS_16Flash_bwd_paramsE)
        /*0410*/ 	.word	0x000000c0


	//----- nvinfo : EIATTR_MIN_STACK_SIZE
	.align		4
.L_184:
        /*0414*/ 	.byte	0x04, 0x12
        /*0416*/ 	.short	(.L_186 - .L_185)
	.align		4
.L_185:
        /*0418*/ 	.word	index@(_ZN5flash44flash_bwd_dq_dk_dv_loop_seqk_parallel_kernelI23Flash_bwd_kernel_traitsILi64ELi128ELi128ELi8ELi4ELi4ELi4ELb0ELb0EN7cutlass10bfloat16_tE19Flash_kernel_traitsILi64ELi128ELi128ELi8ES3_EELb0ELb1ELb0ELb1ELb0ELb0ELb1EEEvNS_16Flash_bwd_paramsE)
        /*041c*/ 	.word	0x000001c8


	//----- nvinfo : EIATTR_MIN_STACK_SIZE
	.align		4
.L_186:
        /*0420*/ 	.byte	0x04, 0x12
        /*0422*/ 	.short	(.L_188 - .L_187)
	.align		4
.L_187:
        /*0424*/ 	.word	index@(_ZN5flash25flash_bwd_dot_do_o_kernelILb0E23Flash_bwd_kernel_traitsILi64ELi128ELi128ELi8ELi4ELi4ELi4ELb0ELb0EN7cutlass10bfloat16_tE19Flash_kernel_traitsILi64ELi128ELi128ELi8ES3_EEEEvNS_16Flash_bwd_paramsE)
        /*0428*/ 	.word	0x00000000


	//----- nvinfo : EIATTR_MIN_STACK_SIZE
	.align		4
.L_188:
        /*042c*/ 	.byte	0x04, 0x12
        /*042e*/ 	.short	(.L_190 - .L_189)
	.align		4
.L_189:
        /*0430*/ 	.word	index@(_ZN5flash25flash_bwd_dot_do_o_kernelILb1E23Flash_bwd_kernel_traitsILi64ELi128ELi128ELi8ELi4ELi4ELi4ELb0ELb0EN7cutlass10bfloat16_tE19Flash_kernel_traitsILi64ELi128ELi128ELi8ES3_EEEEvNS_16Flash_bwd_paramsE)
        /*0434*/ 	.word	0x00000000
.L_190:


//--------------------- .nv.compat                --------------------------
	.section	.nv.compat,"",@"SHT_CUDA_COMPAT_INFO"
	.align	4
        /*0000*/ 	.byte	0x02, 0x09, 0x01, 0x00, 0x02, 0x02, 0x01, 0x00, 0x02, 0x05, 0x05, 0x00, 0x03, 0x07, 0x01, 0x01
        /*0010*/ 	.byte	0x02, 0x03, 0x00, 0x00, 0x02, 0x06, 0x01, 0x00, 0x04, 0x0b, 0x08, 0x00, 0x00, 0x00, 0x00, 0x00
        /*0020*/ 	.byte	0x00, 0x00, 0x00, 0x00


//--------------------- .nv.info._ZN5flash44flash_bwd_dq_dk_dv_loop_seqk_parallel_kernelI23Flash_bwd_kernel_traitsILi64ELi64ELi128ELi8ELi2ELi4ELi4ELb1ELb0EN7cutlass10bfloat16_tE19Flash_kernel_traitsILi64ELi64ELi128ELi8ES3_EELb0ELb1ELb0ELb0ELb0ELb0ELb0EEEvNS_16Flash_bwd_paramsE --------------------------
	.section	.nv.info._ZN5flash44flash_bwd_dq_dk_dv_loop_seqk_parallel_kernelI23Flash_bwd_kernel_traitsILi64ELi64ELi128ELi8ELi2ELi4ELi4ELb1ELb0EN7cutlass10bfloat16_tE19Flash_kernel_traitsILi64ELi64ELi128ELi8ES3_EELb0ELb1ELb0ELb0ELb0ELb0ELb0EEEvNS_16Flash_bwd_paramsE,"",@"SHT_CUDA_INFO"
	.sectionflags	@""
	.align	4


	//----- nvinfo : EIATTR_CUDA_API_VERSION
	.align		4
        /*0000*/ 	.byte	0x04, 0x37
        /*0002*/ 	.short	(.L_192 - .L_191)
.L_191:
        /*0004*/ 	.word	0x00000082


	//----- nvinfo : EIATTR_KPARAM_INFO
	.align		4
.L_192:
        /*0008*/ 	.byte	0x04, 0x17
        /*000a*/ 	.short	(.L_194 - .L_193)
.L_193:
        /*000c*/ 	.word	0x00000000
        /*0010*/ 	.short	0x0000
        /*0012*/ 	.short	0x0000
        /*0014*/ 	.byte	0x00, 0xf0, 0x01, 0x0a


	//----- nvinfo : EIATTR_SPARSE_MMA_MASK
	.align		4
.L_194:
        /*0018*/ 	.byte	0x03, 0x50
        /*001a*/ 	.short	0x0000


	//----- nvinfo : EIATTR_MAXREG_COUNT
	.align		4
        /*001c*/ 	.byte	0x03, 0x1b
        /*001e*/ 	.short	0x00ff


	//----- nvinfo : EIATTR_NUM_BARRIERS
	.align		4
        /*0020*/ 	.byte	0x02, 0x4c
        /*0022*/ 	.byte	0x01
	.zero		1


	//----- nvinfo : EIATTR_ANNOTATIONS
	.align		4
        /*0024*/ 	.byte	0x04, 0x55
        /*0026*/ 	.short	(.L_196 - .L_195)


	//   ....[0]....
.L_195:
        /*0028*/ 	.word	0x00000001
        /*002c*/ 	.byte	0x00, 0x06, 0x00, 0x00, 0x01, 0x00, 0x00, 0x00, 0x90, 0x07, 0x00, 0x00, 0x01, 0x00, 0x00, 0x00
        /*003c*/ 	.byte	0x40, 0x16, 0x00, 0x00, 0x01, 0x00, 0x00, 0x00, 0x70, 0x39, 0x00, 0x00


	//----- nvinfo : EIATTR_MERCURY_ISA_VERSION
	.align		4
.L_196:
        /*0048*/ 	.byte	0x03, 0x5f
        /*004a*/ 	.short	0x0101


	//----- nvinfo : EIATTR_EXIT_INSTR_OFFSETS
	.align		4
        /*004c*/ 	.byte	0x04, 0x1c
        /*004e*/ 	.short	(.L_198 - .L_197)


	//   ....[0]....
.L_197:
        /*0050*/ 	.word	0x00000090


	//   ....[1]....
        /*0054*/ 	.word	0x00007d80


	//----- nvinfo : EIATTR_CRS_STACK_SIZE
	.align		4
.L_198:
        /*0058*/ 	.byte	0x04, 0x1e
        /*005a*/ 	.short	(.L_200 - .L_199)
.L_199:
        /*005c*/ 	.word	0x00000000


	//----- nvinfo : EIATTR_CBANK_PARAM_SIZE
	.align		4
.L_200:
        /*0060*/ 	.byte	0x03, 0x19
        /*0062*/ 	.short	0x0280


	//----- nvinfo : EIATTR_PARAM_CBANK
	.align		4
        /*0064*/ 	.byte	0x04, 0x0a
        /*0066*/ 	.short	(.L_202 - .L_201)
	.align		4
.L_201:
        /*0068*/ 	.word	index@(.nv.constant0._ZN5flash44flash_bwd_dq_dk_dv_loop_seqk_parallel_kernelI23Flash_bwd_kernel_traitsILi64ELi64ELi128ELi8ELi2ELi4ELi4ELb1ELb0EN7cutlass10bfloat16_tE19Flash_kernel_traitsILi64ELi64ELi128ELi8ES3_EELb0ELb1ELb0ELb0ELb0ELb0ELb0EEEvNS_16Flash_bwd_paramsE)
        /*006c*/ 	.short	0x0210
        /*006e*/ 	.short	0x0280


	//----- nvinfo : EIATTR_SW_WAR
	.align		4
.L_202:
        /*0070*/ 	.byte	0x04, 0x36
        /*0072*/ 	.short	(.L_204 - .L_203)
.L_203:
        /*0074*/ 	.word	0x00000008
.L_204:


//--------------------- .nv.info._ZN5flash44flash_bwd_dq_dk_dv_loop_seqk_parallel_kernelI23Flash_bwd_kernel_traitsILi64ELi64ELi128ELi8ELi2ELi4ELi4ELb1ELb0EN7cutlass10bfloat16_tE19Flash_kernel_traitsILi64ELi64ELi128ELi8ES3_EELb0ELb1ELb0ELb0ELb1ELb1ELb0EEEvNS_16Flash_bwd_paramsE --------------------------
	.section	.nv.info._ZN5flash44flash_bwd_dq_dk_dv_loop_seqk_parallel_kernelI23Flash_bwd_kernel_traitsILi64ELi64ELi128ELi8ELi2ELi4ELi4ELb1ELb0EN7cutlass10bfloat16_tE19Flash_kernel_traitsILi64ELi64ELi128ELi8ES3_EELb0ELb1ELb0ELb0ELb1ELb1ELb0EEEvNS_16Flash_bwd_paramsE,"",@"SHT_CUDA_INFO"
	.sectionflags	@""
	.align	4


	//----- nvinfo : EIATTR_CUDA_API_VERSION
	.align		4
        /*0000*/ 	.byte	0x04, 0x37
        /*0002*/ 	.short	(.L_206 - .L_205)
.L_205:
        /*0004*/ 	.word	0x00000082


	//----- nvinfo : EIATTR_KPARAM_INFO
	.align		4
.L_206:
        /*0008*/ 	.byte	0x04, 0x17
        /*000a*/ 	.short	(.L_208 - .L_207)
.L_207:
        /*000c*/ 	.word	0x00000000
        /*0010*/ 	.short	0x0000
        /*0012*/ 	.short	0x0000
        /*0014*/ 	.byte	0x00, 0xf0, 0x01, 0x0a


	//----- nvinfo : EIATTR_SPARSE_MMA_MASK
	.align		4
.L_208:
        /*0018*/ 	.byte	0x03, 0x50
        /*001a*/ 	.short	0x0000


	//----- nvinfo : EIATTR_MAXREG_COUNT
	.align		4
        /*001c*/ 	.byte	0x03, 0x1b
        /*001e*/ 	.short	0x00ff


	//----- nvinfo : EIATTR_NUM_BARRIERS
	.align		4
        /*0020*/ 	.byte	0x02, 0x4c
        /*0022*/ 	.byte	0x01
	.zero		1


	//----- nvinfo : EIATTR_MERCURY_ISA_VERSION
	.align		4
        /*0024*/ 	.byte	0x03, 0x5f
        /*0026*/ 	.short	0x0101


	//----- nvinfo : EIATTR_EXIT_INSTR_OFFSETS
	.align		4
        /*0028*/ 	.byte	0x04, 0x1c
        /*002a*/ 	.short	(.L_210 - .L_209)


	//   ....[0]....
.L_209:
        /*002c*/ 	.word	0x00000090


	//   ....[1]....
        /*0030*/ 	.word	0x00005960


	//----- nvinfo : EIATTR_CBANK_PARAM_SIZE
	.align		4
.L_210:
        /*0034*/ 	.byte	0x03, 0x19
        /*0036*/ 	.short	0x0280


	//----- nvinfo : EIATTR_PARAM_CBANK
	.align		4
        /*0038*/ 	.byte	0x04, 0x0a
        /*003a*/ 	.short	(.L_212 - .L_211)
	.align		4
.L_211:
        /*003c*/ 	.word	index@(.nv.constant0._ZN5flash44flash_bwd_dq_dk_dv_loop_seqk_parallel_kernelI23Flash_bwd_kernel_traitsILi64ELi64ELi128ELi8ELi2ELi4ELi4ELb1ELb0EN7cutlass10bfloat16_tE19Flash_kernel_traitsILi64ELi64ELi128ELi8ES3_EELb0ELb1ELb0ELb0ELb1ELb1ELb0EEEvNS_16Flash_bwd_paramsE)
        /*0040*/ 	.short	0x0210
        /*0042*/ 	.short	0x0280


	//----- nvinfo : EIATTR_SW_WAR
	.align		4
.L_212:
        /*0044*/ 	.byte	0x04, 0x36
        /*0046*/ 	.short	(.L_214 - .L_213)
.L_213:
        /*0048*/ 	.word	0x00000008
.L_214:


//--------------------- .nv.info._ZN5flash44flash_bwd_dq_dk_dv_loop_seqk_parallel_kernelI23Flash_bwd_kernel_traitsILi64ELi64ELi128ELi8ELi2ELi4ELi4ELb1ELb0EN7cutlass10bfloat16_tE19Flash_kernel_traitsILi64ELi64ELi128ELi8ES3_EELb0ELb1ELb0ELb0ELb0ELb1ELb0EEEvNS_16Flash_bwd_paramsE --------------------------
	.section	.nv.info._ZN5flash44flash_bwd_dq_dk_dv_loop_seqk_parallel_kernelI23Flash_bwd_kernel_traitsILi64ELi64ELi128ELi8ELi2ELi4ELi4ELb1ELb0EN7cutlass10bfloat16_tE19Flash_kernel_traitsILi64ELi64ELi128ELi8ES3_EELb0ELb1ELb0ELb0ELb0ELb1ELb0EEEvNS_16Flash_bwd_paramsE,"",@"SHT_CUDA_INFO"
	.sectionflags	@""
	.align	4


	//----- nvinfo : EIATTR_CUDA_API_VERSION
	.align		4
        /*0000*/ 	.byte	0x04, 0x37
        /*0002*/ 	.short	(.L_216 - .L_215)
.L_215:
        /*0004*/ 	.word	0x00000082


	//----- nvinfo : EIATTR_KPARAM_INFO
	.align		4
.L_216:
        /*0008*/ 	.byte	0x04, 0x17
        /*000a*/ 	.short	(.L_218 - .L_217)
.L_217:
        /*000c*/ 	.word	0x00000000
        /*0010*/ 	.short	0x0000
        /*0012*/ 	.short	0x0000
        /*0014*/ 	.byte	0x00, 0xf0, 0x01, 0x0a


	//----- nvinfo : EIATTR_SPARSE_MMA_MASK
	.align		4
.L_218:
        /*0018*/ 	.byte	0x03, 0x50
        /*001a*/ 	.short	0x0000


	//----- nvinfo : EIATTR_MAXREG_COUNT
	.align		4
        /*001c*/ 	.byte	0x03, 0x1b
        /*001e*/ 	.short	0x00ff


	//----- nvinfo : EIATTR_NUM_BARRIERS
	.align		4
        /*0020*/ 	.byte	0x02, 0x4c
        /*0022*/ 	.byte	0x01
	.zero		1


	//----- nvinfo : EIATTR_ANNOTATIONS
	.align		4
        /*0024*/ 	.byte	0x04, 0x55
        /*0026*/ 	.short	(.L_220 - .L_219)


	//   ....[0]....
.L_219:
        /*0028*/ 	.word	0x00000001
        /*002c*/ 	.byte	0x50, 0x05, 0x00, 0x00, 0x01, 0x00, 0x00, 0x00, 0x40, 0x16, 0x00, 0x00


	//----- nvinfo : EIATTR_MERCURY_ISA_VERSION
	.align		4
.L_220:
        /*0038*/ 	.byte	0x03, 0x5f
        /*003a*/ 	.short	0x0101


	//----- nvinfo : EIATTR_EXIT_INSTR_OFFSETS
	.align		4
        /*003c*/ 	.byte	0x04, 0x1c
        /*003e*/ 	.short	(.L_222 - .L_221)


	//   ....[0]....
.L_221:
        /*0040*/ 	.word	0x00000090


	//   ....[1]....
        /*0044*/ 	.word	0x00007560


	//----- nvinfo : EIATTR_CRS_STACK_SIZE
	.align		4
.L_222:
        /*0048*/ 	.byte	0x04, 0x1e
        /*004a*/ 	.short	(.L_224 - .L_223)
.L_223:
        /*004c*/ 	.word	0x00000000


	//----- nvinfo : EIATTR_CBANK_PARAM_SIZE
	.align		4
.L_224:
        /*0050*/ 	.byte	0x03, 0x19
        /*0052*/ 	.short	0x0280


	//----- nvinfo : EIATTR_PARAM_CBANK
	.align		4
        /*0054*/ 	.byte	0x04, 0x0a
        /*0056*/ 	.short	(.L_226 - .L_225)
	.align		4
.L_225:
        /*0058*/ 	.word	index@(.nv.constant0._ZN5flash44flash_bwd_dq_dk_dv_loop_seqk_parallel_kernelI23Flash_bwd_kernel_traitsILi64ELi64ELi128ELi8ELi2ELi4ELi4ELb1ELb0EN7cutlass10bfloat16_tE19Flash_kernel_traitsILi64ELi64ELi128ELi8ES3_EELb0ELb1ELb0ELb0ELb0ELb1ELb0EEEvNS_16Flash_bwd_paramsE)
        /*005c*/ 	.short	0x0210
        /*005e*/ 	.short	0x0280


	//----- nvinfo : EIATTR_SW_WAR
	.align		4
.L_226:
        /*0060*/ 	.byte	0x04, 0x36
        /*0062*/ 	.short	(.L_228 - .L_227)
.L_227:
        /*0064*/ 	.word	0x00000008
.L_228:


//--------------------- .nv.info._ZN5flash44flash_bwd_dq_dk_dv_loop_seqk_parallel_kernelI23Flash_bwd_kernel_traitsILi64ELi64ELi128ELi8ELi2ELi4ELi4ELb1ELb0EN7cutlass10bfloat16_tE19Flash_kernel_traitsILi64ELi64ELi128ELi8ES3_EELb0ELb1ELb0ELb1ELb0ELb0ELb0EEEvNS_16Flash_bwd_paramsE --------------------------
	.section	.nv.info._ZN5flash44flash_bwd_dq_dk_dv_loop_seqk_parallel_kernelI23Flash_bwd_kernel_traitsILi64ELi64ELi128ELi8ELi2ELi4ELi4ELb1ELb0EN7cutlass10bfloat16_tE19Flash_kernel_traitsILi64ELi64ELi128ELi8ES3_EELb0ELb1ELb0ELb1ELb0ELb0ELb0EEEvNS_16Flash_bwd_paramsE,"",@"SHT_CUDA_INFO"
	.sectionflags	@""
	.align	4


	//----- nvinfo : EIATTR_CUDA_API_VERSION
	.align		4
        /*0000*/ 	.byte	0x04, 0x37
        /*0002*/ 	.short	(.L_230 - .L_229)
.L_229:
        /*0004*/ 	.word	0x00000082


	//----- nvinfo : EIATTR_KPARAM_INFO
	.align		4
.L_230:
        /*0008*/ 	.byte	0x04, 0x17
        /*000a*/ 	.short	(.L_232 - .L_231)
.L_231:
        /*000c*/ 	.word	0x00000000
        /*0010*/ 	.short	0x0000
        /*0012*/ 	.short	0x0000
        /*0014*/ 	.byte	0x00, 0xf0, 0x01, 0x0a


	//----- nvinfo : EIATTR_SPARSE_MMA_MASK
	.align		4
.L_232:
        /*0018*/ 	.byte	0x03, 0x50
        /*001a*/ 	.short	0x0000


	//----- nvinfo : EIATTR_MAXREG_COUNT
	.align		4
        /*001c*/ 	.byte	0x03, 0x1b
        /*001e*/ 	.short	0x00ff


	//----- nvinfo : EIATTR_NUM_BARRIERS
	.align		4
        /*0020*/ 	.byte	0x02, 0x4c
        /*0022*/ 	.byte	0x01
	.zero		1


	//----- nvinfo : EIATTR_ANNOTATIONS
	.align		4
        /*0024*/ 	.byte	0x04, 0x55
        /*0026*/ 	.short	(.L_234 - .L_233)


	//   ....[0]....
.L_233:
        /*0028*/ 	.word	0x00000001
        /*002c*/ 	.byte	0xe0, 0x04, 0x00, 0x00, 0x01, 0x00, 0x00, 0x00, 0x30, 0x05, 0x00, 0x00, 0x01, 0x00, 0x00, 0x00
        /* <DEDUP_REMOVED lines=14> */
        /*011c*/ 	.byte	0x70, 0x82, 0x00, 0x00


	//----- nvinfo : EIATTR_MERCURY_ISA_VERSION
	.align		4
.L_234:
        /*0120*/ 	.byte	0x03, 0x5f
        /*0122*/ 	.short	0x0101


	//----- nvinfo : EIATTR_EXIT_INSTR_OFFSETS
	.align		4
        /*0124*/ 	.byte	0x04, 0x1c
        /*0126*/ 	.short	(.L_236 - .L_235)


	//   ....[0]....
.L_235:
        /*0128*/ 	.word	0x00000090


	//   ....[1]....
        /*012c*/ 	.word	0x000082a0


	//----- nvinfo : EIATTR_CRS_STACK_SIZE
	.align		4
.L_236:
        /*0130*/ 	.byte	0x04, 0x1e
        /*0132*/ 	.short	(.L_238 - .L_237)
.L_237:
        /*0134*/ 	.word	0x00000000


	//----- nvinfo : EIATTR_CBANK_PARAM_SIZE
	.align		4
.L_238:
        /*0138*/ 	.byte	0x03, 0x19
        /*013a*/ 	.short	0x0280


	//----- nvinfo : EIATTR_PARAM_CBANK
	.align		4
        /*013c*/ 	.byte	0x04, 0x0a
        /*013e*/ 	.short	(.L_240 - .L_239)
	.align		4
.L_239:
        /*0140*/ 	.word	index@(.nv.constant0._ZN5flash44flash_bwd_dq_dk_dv_loop_seqk_parallel_kernelI23Flash_bwd_kernel_traitsILi64ELi64ELi128ELi8ELi2ELi4ELi4ELb1ELb0EN7cutlass10bfloat16_tE19Flash_kernel_traitsILi64ELi64ELi128ELi8ES3_EELb0ELb1ELb0ELb1ELb0ELb0ELb0EEEvNS_16Flash_bwd_paramsE)
        /*0144*/ 	.short	0x0210
        /*0146*/ 	.short	0x0280


	//----- nvinfo : EIATTR_SW_WAR
	.align		4
.L_240:
        /*0148*/ 	.byte	0x04, 0x36
        /*014a*/ 	.short	(.L_242 - .L_241)
.L_241:
        /*014c*/ 	.word	0x00000008
.L_242:


//--------------------- .nv.info._ZN5flash44flash_bwd_dq_dk_dv_loop_seqk_parallel_kernelI23Flash_bwd_kernel_traitsILi64ELi128ELi128ELi8ELi4ELi4ELi4ELb0ELb0EN7cutlass10bfloat16_tE19Flash_kernel_traitsILi64ELi128ELi128ELi8ES3_EELb0ELb1ELb0ELb0ELb0ELb0ELb0EEEvNS_16Flash_bwd_paramsE --------------------------
	.section	.nv.info._ZN5flash44flash_bwd_dq_dk_dv_loop_seqk_parallel_kernelI23Flash_bwd_kernel_traitsILi64ELi128ELi128ELi8ELi4ELi4ELi4ELb0ELb0EN7cutlass10bfloat16_tE19Flash_kernel_traitsILi64ELi128ELi128ELi8ES3_EELb0ELb1ELb0ELb0ELb0ELb0ELb0EEEvNS_16Flash_bwd_paramsE,"",@"SHT_CUDA_INFO"
	.sectionflags	@""
	.align	4


	//----- nvinfo : EIATTR_CUDA_API_VERSION
	.align		4
        /*0000*/ 	.byte	0x04, 0x37
        /*0002*/ 	.short	(.L_244 - .L_243)
.L_243:
        /*0004*/ 	.word	0x00000082


	//----- nvinfo : EIATTR_KPARAM_INFO
	.align		4
.L_244:
        /*0008*/ 	.byte	0x04, 0x17
        /*000a*/ 	.short	(.L_246 - .L_245)
.L_245:
        /*000c*/ 	.word	0x00000000
        /*0010*/ 	.short	0x0000
        /*0012*/ 	.short	0x0000
        /*0014*/ 	.byte	0x00, 0xf0, 0x01, 0x0a


	//----- nvinfo : EIATTR_SPARSE_MMA_MASK
	.align		4
.L_246:
        /*0018*/ 	.byte	0x03, 0x50
        /*001a*/ 	.short	0x0000


	//----- nvinfo : EIATTR_MAXREG_COUNT
	.align		4
        /*001c*/ 	.byte	0x03, 0x1b
        /*001e*/ 	.short	0x00ff


	//----- nvinfo : EIATTR_NUM_BARRIERS
	.align		4
        /*0020*/ 	.byte	0x02, 0x4c
        /*0022*/ 	.byte	0x01
	.zero		1


	//----- nvinfo : EIATTR_ANNOTATIONS
	.align		4
        /*0024*/ 	.byte	0x04, 0x55
        /*0026*/ 	.short	(.L_248 - .L_247)


	//   ....[0]....
.L_247:
        /* <DEDUP_REMOVED lines=15> */
        /*010c*/ 	.byte	0xf0, 0x9e, 0x00, 0x00, 0x01, 0x00, 0x00, 0x00, 0x00, 0x9f, 0x00, 0x00


	//----- nvinfo : EIATTR_MERCURY_ISA_VERSION
	.align		4
.L_248:
        /*0118*/ 	.byte	0x03, 0x5f
        /*011a*/ 	.short	0x0101


	//----- nvinfo : EIATTR_EXIT_INSTR_OFFSETS
	.align		4
        /*011c*/ 	.byte	0x04, 0x1c
        /*011e*/ 	.short	(.L_250 - .L_249)


	//   ....[0]....
.L_249:
        /*0120*/ 	.word	0x000000a0


	//   ....[1]....
        /*0124*/ 	.word	0x0000b310


	//----- nvinfo : EIATTR_CRS_STACK_SIZE
	.align		4
.L_250:
        /*0128*/ 	.byte	0x04, 0x1e
        /*012a*/ 	.short	(.L_252 - .L_251)
.L_251:
        /*012c*/ 	.word	0x00000000


	//----- nvinfo : EIATTR_CBANK_PARAM_SIZE
	.align		4
.L_252:
        /*0130*/ 	.byte	0x03, 0x19
        /*0132*/ 	.short	0x0280


	//----- nvinfo : EIATTR_PARAM_CBANK
	.align		4
        /*0134*/ 	.byte	0x04, 0x0a
        /*0136*/ 	.short	(.L_254 - .L_253)
	.align		4
.L_253:
        /*0138*/ 	.word	index@(.nv.constant0._ZN5flash44flash_bwd_dq_dk_dv_loop_seqk_parallel_kernelI23Flash_bwd_kernel_traitsILi64ELi128ELi128ELi8ELi4ELi4ELi4ELb0ELb0EN7cutlass10bfloat16_tE19Flash_kernel_traitsILi64ELi128ELi128ELi8ES3_EELb0ELb1ELb0ELb0ELb0ELb0ELb0EEEvNS_16Flash_bwd_paramsE)
        /*013c*/ 	.short	0x0210
        /*013e*/ 	.short	0x0280


	//----- nvinfo : EIATTR_SW_WAR
	.align		4
.L_254:
        /*0140*/ 	.byte	0x04, 0x36
        /*0142*/ 	.short	(.L_256 - .L_255)
.L_255:
        /*0144*/ 	.word	0x00000008
.L_256:


//--------------------- .nv.info._ZN5flash44flash_bwd_dq_dk_dv_loop_seqk_parallel_kernelI23Flash_bwd_kernel_traitsILi64ELi128ELi128ELi8ELi4ELi4ELi4ELb0ELb0EN7cutlass10bfloat16_tE19Flash_kernel_traitsILi64ELi128ELi128ELi8ES3_EELb0ELb1ELb0ELb0ELb1ELb1ELb0EEEvNS_16Flash_bwd_paramsE --------------------------
	.section	.nv.info._ZN5flash44flash_bwd_dq_dk_dv_loop_seqk_parallel_kernelI23Flash_bwd_kernel_traitsILi64ELi128ELi128ELi8ELi4ELi4ELi4ELb0ELb0EN7cutlass10bfloat16_tE19Flash_kernel_traitsILi64ELi128ELi128ELi8ES3_EELb0ELb1ELb0ELb0ELb1ELb1ELb0EEEvNS_16Flash_bwd_paramsE,"",@"SHT_CUDA_INFO"
	.sectionflags	@""
	.align	4


	//----- nvinfo : EIATTR_CUDA_API_VERSION
	.align		4
        /*0000*/ 	.byte	0x04, 0x37
        /*0002*/ 	.short	(.L_258 - .L_257)
.L_257:
        /*0004*/ 	.word	0x00000082


	//----- nvinfo : EIATTR_KPARAM_INFO
	.align		4
.L_258:
        /*0008*/ 	.byte	0x04, 0x17
        /*000a*/ 	.short	(.L_260 - .L_259)
.L_259:
        /*000c*/ 	.word	0x00000000
        /*0010*/ 	.short	0x0000
        /*0012*/ 	.short	0x0000
        /*0014*/ 	.byte	0x00, 0xf0, 0x01, 0x0a


	//----- nvinfo : EIATTR_SPARSE_MMA_MASK
	.align		4
.L_260:
        /*0018*/ 	.byte	0x03, 0x50
        /*001a*/ 	.short	0x0000


	//----- nvinfo : EIATTR_MAXREG_COUNT
	.align		4
        /*001c*/ 	.byte	0x03, 0x1b
        /*001e*/ 	.short	0x00ff


	//----- nvinfo : EIATTR_NUM_BARRIERS
	.align		4
        /*0020*/ 	.byte	0x02, 0x4c
        /*0022*/ 	.byte	0x01
	.zero		1


	//----- nvinfo : EIATTR_ANNOTATIONS
	.align		4
        /*0024*/ 	.byte	0x04, 0x55
        /*0026*/ 	.short	(.L_262 - .L_261)


	//   ....[0]....
.L_261:
        /* <DEDUP_REMOVED lines=14> */


	//----- nvinfo : EIATTR_MERCURY_ISA_VERSION
	.align		4
.L_262:
        /*00f8*/ 	.byte	0x03, 0x5f
        /*00fa*/ 	.short	0x0101


	//----- nvinfo : EIATTR_EXIT_INSTR_OFFSETS
	.align		4
        /*00fc*/ 	.byte	0x04, 0x1c
        /*00fe*/ 	.short	(.L_264 - .L_263)


	//   ....[0]....
.L_263:
        /*0100*/ 	.word	0x000000a0


	//   ....[1]....
        /*0104*/ 	.word	0x00007f50


	//----- nvinfo : EIATTR_CBANK_PARAM_SIZE
	.align		4
.L_264:
        /*0108*/ 	.byte	0x03, 0x19
        /*010a*/ 	.short	0x0280


	//----- nvinfo : EIATTR_PARAM_CBANK
	.align		4
        /*010c*/ 	.byte	0x04, 0x0a
        /*010e*/ 	.short	(.L_266 - .L_265)
	.align		4
.L_265:
        /*0110*/ 	.word	index@(.nv.constant0._ZN5flash44flash_bwd_dq_dk_dv_loop_seqk_parallel_kernelI23Flash_bwd_kernel_traitsILi64ELi128ELi128ELi8ELi4ELi4ELi4ELb0ELb0EN7cutlass10bfloat16_tE19Flash_kernel_traitsILi64ELi128ELi128ELi8ES3_EELb0ELb1ELb0ELb0ELb1ELb1ELb0EEEvNS_16Flash_bwd_paramsE)
        /*0114*/ 	.short	0x0210
        /*0116*/ 	.short	0x0280


	//----- nvinfo : EIATTR_SW_WAR
	.align		4
.L_266:
        /*0118*/ 	.byte	0x04, 0x36
        /*011a*/ 	.short	(.L_268 - .L_267)
.L_267:
        /*011c*/ 	.word	0x00000008
.L_268:


//--------------------- .nv.info._ZN5flash44flash_bwd_dq_dk_dv_loop_seqk_parallel_kernelI23Flash_bwd_kernel_traitsILi64ELi128ELi128ELi8ELi4ELi4ELi4ELb0ELb0EN7cutlass10bfloat16_tE19Flash_kernel_traitsILi64ELi128ELi128ELi8ES3_EELb0ELb1ELb0ELb0ELb0ELb1ELb0EEEvNS_16Flash_bwd_paramsE --------------------------
	.section	.nv.info._ZN5flash44flash_bwd_dq_dk_dv_loop_seqk_parallel_kernelI23Flash_bwd_kernel_traitsILi64ELi128ELi128ELi8ELi4ELi4ELi4ELb0ELb0EN7cutlass10bfloat16_tE19Flash_kernel_traitsILi64ELi128ELi128ELi8ES3_EELb0ELb1ELb0ELb0ELb0ELb1ELb0EEEvNS_16Flash_bwd_paramsE,"",@"SHT_CUDA_INFO"
	.sectionflags	@""
	.align	4


	//----- nvinfo : EIATTR_CUDA_API_VERSION
	.align		4
        /*0000*/ 	.byte	0x04, 0x37
        /*0002*/ 	.short	(.L_270 - .L_269)
.L_269:
        /*0004*/ 	.word	0x00000082


	//----- nvinfo : EIATTR_KPARAM_INFO
	.align		4
.L_270:
        /*0008*/ 	.byte	0x04, 0x17
        /*000a*/ 	.short	(.L_272 - .L_271)
.L_271:
        /*000c*/ 	.word	0x00000000
        /*0010*/ 	.short	0x0000
        /*0012*/ 	.short	0x0000
        /*0014*/ 	.byte	0x00, 0xf0, 0x01, 0x0a


	//----- nvinfo : EIATTR_SPARSE_MMA_MASK
	.align		4
.L_272:
        /*0018*/ 	.byte	0x03, 0x50
        /*001a*/ 	.short	0x0000


	//----- nvinfo : EIATTR_MAXREG_COUNT
	.align		4
        /*001c*/ 	.byte	0x03, 0x1b
        /*001e*/ 	.short	0x00ff


	//----- nvinfo : EIATTR_NUM_BARRIERS
	.align		4
        /*0020*/ 	.byte	0x02, 0x4c
        /*0022*/ 	.byte	0x01
	.zero		1


	//----- nvinfo : EIATTR_ANNOTATIONS
	.align		4
        /*0024*/ 	.byte	0x04, 0x55
        /*0026*/ 	.short	(.L_274 - .L_273)


	//   ....[0]....
.L_273:
        /* <DEDUP_REMOVED lines=16> */


	//----- nvinfo : EIATTR_MERCURY_ISA_VERSION
	.align		4
.L_274:
        /*0118*/ 	.byte	0x03, 0x5f
        /*011a*/ 	.short	0x0101


	//----- nvinfo : EIATTR_INT_WARP_WIDE_INSTR_OFFSETS
	.align		4
        /*011c*/ 	.byte	0x04, 0x31
        /*011e*/ 	.short	(.L_276 - .L_275)


	//   ....[0]....
.L_275:
        /*0120*/ 	.word	0x00002d50


	//----- nvinfo : EIATTR_EXIT_INSTR_OFFSETS
	.align		4
.L_276:
        /*0124*/ 	.byte	0x04, 0x1c
        /*0126*/ 	.short	(.L_278 - .L_277)


	//   ....[0]....
.L_277:
        /*0128*/ 	.word	0x000000c0


	//   ....[1]....
        /*012c*/ 	.word	0x0000a310


	//----- nvinfo : EIATTR_CRS_STACK_SIZE
	.align		4
.L_278:
        /*0130*/ 	.byte	0x04, 0x1e
        /*0132*/ 	.short	(.L_280 - .L_279)
.L_279:
        /*0134*/ 	.word	0x00000000


	//----- nvinfo : EIATTR_CBANK_PARAM_SIZE
	.align		4
.L_280:
        /*0138*/ 	.byte	0x03, 0x19
        /*013a*/ 	.short	0x0280


	//----- nvinfo : EIATTR_PARAM_CBANK
	.align		4
        /*013c*/ 	.byte	0x04, 0x0a
        /*013e*/ 	.short	(.L_282 - .L_281)
	.align		4
.L_281:
        /*0140*/ 	.word	index@(.nv.constant0._ZN5flash44flash_bwd_dq_dk_dv_loop_seqk_parallel_kernelI23Flash_bwd_kernel_traitsILi64ELi128ELi128ELi8ELi4ELi4ELi4ELb0ELb0EN7cutlass10bfloat16_tE19Flash_kernel_traitsILi64ELi128ELi128ELi8ES3_EELb0ELb1ELb0ELb0ELb0ELb1ELb0EEEvNS_16Flash_bwd_paramsE)
        /*0144*/ 	.short	0x0210
        /*0146*/ 	.short	0x0280


	//----- nvinfo : EIATTR_SW_WAR
	.align		4
.L_282:
        /*0148*/ 	.byte	0x04, 0x36
        /*014a*/ 	.short	(.L_284 - .L_283)
.L_283:
        /*014c*/ 	.word	0x00000008
.L_284:


//--------------------- .nv.info._ZN5flash44flash_bwd_dq_dk_dv_loop_seqk_parallel_kernelI23Flash_bwd_kernel_traitsILi64ELi128ELi128ELi8ELi4ELi4ELi4ELb0ELb0EN7cutlass10bfloat16_tE19Flash_kernel_traitsILi64ELi128ELi128ELi8ES3_EELb0ELb1ELb0ELb1ELb0ELb0ELb0EEEvNS_16Flash_bwd_paramsE --------------------------
	.section	.nv.info._ZN5flash44flash_bwd_dq_dk_dv_loop_seqk_parallel_kernelI23Flash_bwd_kernel_traitsILi64ELi128ELi128ELi8ELi4ELi4ELi4ELb0ELb0EN7cutlass10bfloat16_tE19Flash_kernel_traitsILi64ELi128ELi128ELi8ES3_EELb0ELb1ELb0ELb1ELb0ELb0ELb0EEEvNS_16Flash_bwd_paramsE,"",@"SHT_CUDA_INFO"
	.sectionflags	@""
	.align	4


	//----- nvinfo : EIATTR_CUDA_API_VERSION
	.align		4
        /*0000*/ 	.byte	0x04, 0x37
        /*0002*/ 	.short	(.L_286 - .L_285)
.L_285:
        /*0004*/ 	.word	0x00000082


	//----- nvinfo : EIATTR_KPARAM_INFO
	.align		4
.L_286:
        /*0008*/ 	.byte	0x04, 0x17
        /*000a*/ 	.short	(.L_288 - .L_287)
.L_287:
        /*000c*/ 	.word	0x00000000
        /*0010*/ 	.short	0x0000
        /*0012*/ 	.short	0x0000
        /*0014*/ 	.byte	0x00, 0xf0, 0x01, 0x0a


	//----- nvinfo : EIATTR_SPARSE_MMA_MASK
	.align		4
.L_288:
        /*0018*/ 	.byte	0x03, 0x50
        /*001a*/ 	.short	0x0000


	//----- nvinfo : EIATTR_MAXREG_COUNT
	.align		4
        /*001c*/ 	.byte	0x03, 0x1b
        /*001e*/ 	.short	0x00ff


	//----- nvinfo : EIATTR_NUM_BARRIERS
	.align		4
        /*0020*/ 	.byte	0x02, 0x4c
        /*0022*/ 	.byte	0x01
	.zero		1


	//----- nvinfo : EIATTR_ANNOTATIONS
	.align		4
        /*0024*/ 	.byte	0x04, 0x55
        /*0026*/ 	.short	(.L_290 - .L_289)


	//   ....[0]....
.L_289:
        /* <DEDUP_REMOVED lines=26> */


	//----- nvinfo : EIATTR_MERCURY_ISA_VERSION
	.align		4
.L_290:
        /*01b0*/ 	.byte	0x03, 0x5f
        /*01b2*/ 	.short	0x0101


	//----- nvinfo : EIATTR_EXIT_INSTR_OFFSETS
	.align		4
        /*01b4*/ 	.byte	0x04, 0x1c
        /*01b6*/ 	.short	(.L_292 - .L_291)


	//   ....[0]....
.L_291:
        /*01b8*/ 	.word	0x000000c0


	//   ....[1]....
        /*01bc*/ 	.word	0x0000b9c0


	//----- nvinfo : EIATTR_CRS_STACK_SIZE
	.align		4
.L_292:
        /*01c0*/ 	.byte	0x04, 0x1e
        /*01c2*/ 	.short	(.L_294 - .L_293)
.L_293:
        /*01c4*/ 	.word	0x00000000


	//----- nvinfo : EIATTR_CBANK_PARAM_SIZE
	.align		4
.L_294:
        /*01c8*/ 	.byte	0x03, 0x19
        /*01ca*/ 	.short	0x0280


	//----- nvinfo : EIATTR_PARAM_CBANK
	.align		4
        /*01cc*/ 	.byte	0x04, 0x0a
        /*01ce*/ 	.short	(.L_296 - .L_295)
	.align		4
.L_295:
        /*01d0*/ 	.word	index@(.nv.constant0._ZN5flash44flash_bwd_dq_dk_dv_loop_seqk_parallel_kernelI23Flash_bwd_kernel_traitsILi64ELi128ELi128ELi8ELi4ELi4ELi4ELb0ELb0EN7cutlass10bfloat16_tE19Flash_kernel_traitsILi64ELi128ELi128ELi8ES3_EELb0ELb1ELb0ELb1ELb0ELb0ELb0EEEvNS_16Flash_bwd_paramsE)
        /*01d4*/ 	.short	0x0210
        /*01d6*/ 	.short	0x0280


	//----- nvinfo : EIATTR_SW_WAR
	.align		4
.L_296:
        /*01d8*/ 	.byte	0x04, 0x36
        /*01da*/ 	.short	(.L_298 - .L_297)
.L_297:
        /*01dc*/ 	.word	0x00000008
.L_298:


//--------------------- .nv.info._ZN5flash27flash_bwd_convert_dq_kernelI23Flash_bwd_kernel_traitsILi64ELi64ELi128ELi8ELi2ELi4ELi4ELb1ELb0EN7cutlass10bfloat16_tE19Flash_kernel_traitsILi64ELi64ELi128ELi8ES3_EEEEvNS_16Flash_bwd_paramsEi --------------------------
	.section	.nv.info._ZN5flash27flash_bwd_convert_dq_kernelI23Flash_bwd_kernel_traitsILi64ELi64ELi128ELi8ELi2ELi4ELi4ELb1ELb0EN7cutlass10bfloat16_tE19Flash_kernel_traitsILi64ELi64ELi128ELi8ES3_EEEEvNS_16Flash_bwd_paramsEi,"",@"SHT_CUDA_INFO"
	.sectionflags	@""
	.align	4


	//----- nvinfo : EIATTR_CUDA_API_VERSION
	.align		4
        /*0000*/ 	.byte	0x04, 0x37
        /*0002*/ 	.short	(.L_300 - .L_299)
.L_299:
        /*0004*/ 	.word	0x00000082


	//----- nvinfo : EIATTR_KPARAM_INFO
	.align		4
.L_300:
        /*0008*/ 	.byte	0x04, 0x17
        /*000a*/ 	.short	(.L_302 - .L_301)
.L_301:
        /*000c*/ 	.word	0x00000000
        /*0010*/ 	.short	0x0001
        /*0012*/ 	.short	0x0280
        /*0014*/ 	.byte	0x00, 0xf0, 0x11, 0x00


	//----- nvinfo : EIATTR_KPARAM_INFO
	.align		4
.L_302:
        /*0018*/ 	.byte	0x04, 0x17
        /*001a*/ 	.short	(.L_304 - .L_303)
.L_303:
        /*001c*/ 	.word	0x00000000
        /*0020*/ 	.short	0x0000
        /*0022*/ 	.short	0x0000
        /*0024*/ 	.byte	0x00, 0xf0, 0x01, 0x0a


	//----- nvinfo : EIATTR_SPARSE_MMA_MASK
	.align		4
.L_304:
        /*0028*/ 	.byte	0x03, 0x50
        /*002a*/ 	.short	0x0000


	//----- nvinfo : EIATTR_MAXREG_COUNT
	.align		4
        /*002c*/ 	.byte	0x03, 0x1b
        /*002e*/ 	.short	0x00ff


	//----- nvinfo : EIATTR_NUM_BARRIERS
	.align		4
        /*0030*/ 	.byte	0x02, 0x4c
        /*0032*/ 	.byte	0x01
	.zero		1


	//----- nvinfo : EIATTR_MERCURY_ISA_VERSION
	.align		4
        /*0034*/ 	.byte	0x03, 0x5f
        /*0036*/ 	.short	0x0101


	//----- nvinfo : EIATTR_EXIT_INSTR_OFFSETS
	.align		4
        /*0038*/ 	.byte	0x04, 0x1c
        /*003a*/ 	.short	(.L_306 - .L_305)


	//   ....[0]....
.L_305:
        /*003c*/ 	.word	0x00000160


	//   ....[1]....
        /*0040*/ 	.word	0x00001c40


	//   ....[2]....
        /*0044*/ 	.word	0x00001d00


	//----- nvinfo : EIATTR_CRS_STACK_SIZE
	.align		4
.L_306:
        /*0048*/ 	.byte	0x04, 0x1e
        /*004a*/ 	.short	(.L_308 - .L_307)
.L_307:
        /*004c*/ 	.word	0x00000000


	//----- nvinfo : EIATTR_CBANK_PARAM_SIZE
	.align		4
.L_308:
        /*0050*/ 	.byte	0x03, 0x19
        /*0052*/ 	.short	0x0284


	//----- nvinfo : EIATTR_PARAM_CBANK
	.align		4
        /*0054*/ 	.byte	0x04, 0x0a
        /*0056*/ 	.short	(.L_310 - .L_309)
	.align		4
.L_309:
        /*0058*/ 	.word	index@(.nv.constant0._ZN5flash27flash_bwd_convert_dq_kernelI23Flash_bwd_kernel_traitsILi64ELi64ELi128ELi8ELi2ELi4ELi4ELb1ELb0EN7cutlass10bfloat16_tE19Flash_kernel_traitsILi64ELi64ELi128ELi8ES3_EEEEvNS_16Flash_bwd_paramsEi)
        /*005c*/ 	.short	0x0210
        /*005e*/ 	.short	0x0284


	//----- nvinfo : EIATTR_SW_WAR
	.align		4
.L_310:
        /*0060*/ 	.byte	0x04, 0x36
        /*0062*/ 	.short	(.L_312 - .L_311)
.L_311:
        /*0064*/ 	.word	0x00000008
.L_312:


//--------------------- .nv.info._ZN5flash44flash_bwd_dq_dk_dv_loop_seqk_parallel_kernelI23Flash_bwd_kernel_traitsILi64ELi64ELi128ELi8ELi2ELi4ELi4ELb1ELb0EN7cutlass10bfloat16_tE19Flash_kernel_traitsILi64ELi64ELi128ELi8ES3_EELb1ELb1ELb0ELb0ELb0ELb0ELb0EEEvNS_16Flash_bwd_paramsE --------------------------
	.section	.nv.info._ZN5flash44flash_bwd_dq_dk_dv_loop_seqk_parallel_kernelI23Flash_bwd_kernel_traitsILi64ELi64ELi128ELi8ELi2ELi4ELi4ELb1ELb0EN7cutlass10bfloat16_tE19Flash_kernel_traitsILi64ELi64ELi128ELi8ES3_EELb1ELb1ELb0ELb0ELb0ELb0ELb0EEEvNS_16Flash_bwd_paramsE,"",@"SHT_CUDA_INFO"
	.sectionflags	@""
	.align	4


	//----- nvinfo : EIATTR_CUDA_API_VERSION
	.align		4
        /*0000*/ 	.byte	0x04, 0x37
        /*0002*/ 	.short	(.L_314 - .L_313)
.L_313:
        /*0004*/ 	.word	0x00000082


	//----- nvinfo : EIATTR_KPARAM_INFO
	.align		4
.L_314:
        /*0008*/ 	.byte	0x04, 0x17
        /*000a*/ 	.short	(.L_316 - .L_315)
.L_315:
        /*000c*/ 	.word	0x00000000
        /*0010*/ 	.short	0x0000
        /*0012*/ 	.short	0x0000
        /*0014*/ 	.byte	0x00, 0xf0, 0x01, 0x0a


	//----- nvinfo : EIATTR_SPARSE_MMA_MASK
	.align		4
.L_316:
        /*0018*/ 	.byte	0x03, 0x50
        /*001a*/ 	.short	0x0000


	//----- nvinfo : EIATTR_MAXREG_COUNT
	.align		4
        /*001c*/ 	.byte	0x03, 0x1b
        /*001e*/ 	.short	0x00ff


	//----- nvinfo : EIATTR_NUM_BARRIERS
	.align		4
        /*0020*/ 	.byte	0x02, 0x4c
        /*0022*/ 	.byte	0x01
	.zero		1


	//----- nvinfo : EIATTR_ANNOTATIONS
	.align		4
        /*0024*/ 	.byte	0x04, 0x55
        /*0026*/ 	.short	(.L_318 - .L_317)


	//   ....[0]....
.L_317:
        /*0028*/ 	.word	0x00000001
        /*002c*/ 	.byte	0x50, 0x08, 0x00, 0x00, 0x01, 0x00, 0x00, 0x00, 0x80, 0x08, 0x00, 0x00, 0x01, 0x00, 0x00, 0x00
        /*003c*/ 	.byte	0xb0, 0x08, 0x00, 0x00, 0x01, 0x00, 0x00, 0x00, 0x10, 0x09, 0x00, 0x00, 0x01, 0x00, 0x00, 0x00
        /*004c*/ 	.byte	0x50, 0x7a, 0x00, 0x00, 0x01, 0x00, 0x00, 0x00, 0x80, 0x7a, 0x00, 0x00, 0x01, 0x00, 0x00, 0x00
        /*005c*/ 	.byte	0x90, 0x7a, 0x00, 0x00, 0x01, 0x00, 0x00, 0x00, 0xa0, 0x7a, 0x00, 0x00


	//----- nvinfo : EIATTR_MERCURY_ISA_VERSION
	.align		4
.L_318:
        /*0068*/ 	.byte	0x03, 0x5f
        /*006a*/ 	.short	0x0101


	//----- nvinfo : EIATTR_EXIT_INSTR_OFFSETS
	.align		4
        /*006c*/ 	.byte	0x04, 0x1c
        /*006e*/ 	.short	(.L_320 - .L_319)


	//   ....[0]....
.L_319:
        /*0070*/ 	.word	0x00000090


	//   ....[1]....
        /*0074*/ 	.word	0x00008f90


	//----- nvinfo : EIATTR_CRS_STACK_SIZE
	.align		4
.L_320:
        /*0078*/ 	.byte	0x04, 0x1e
        /*007a*/ 	.short	(.L_322 - .L_321)
.L_321:
        /*007c*/ 	.word	0x00000000


	//----- nvinfo : EIATTR_CBANK_PARAM_SIZE
	.align		4
.L_322:
        /*0080*/ 	.byte	0x03, 0x19
        /*0082*/ 	.short	0x0280


	//----- nvinfo : EIATTR_PARAM_CBANK
	.align		4
        /*0084*/ 	.byte	0x04, 0x0a
        /*0086*/ 	.short	(.L_324 - .L_323)
	.align		4
.L_323:
        /*0088*/ 	.word	index@(.nv.constant0._ZN5flash44flash_bwd_dq_dk_dv_loop_seqk_parallel_kernelI23Flash_bwd_kernel_traitsILi64ELi64ELi128ELi8ELi2ELi4ELi4ELb1ELb0EN7cutlass10bfloat16_tE19Flash_kernel_traitsILi64ELi64ELi128ELi8ES3_EELb1ELb1ELb0ELb0ELb0ELb0ELb0EEEvNS_16Flash_bwd_paramsE)
        /*008c*/ 	.short	0x0210
        /*008e*/ 	.short	0x0280


	//----- nvinfo : EIATTR_SW_WAR
	.align		4
.L_324:
        /*0090*/ 	.byte	0x04, 0x36
        /*0092*/ 	.short	(.L_326 - .L_325)
.L_325:
        /*0094*/ 	.word	0x00000008
.L_326:


//--------------------- .nv.info._ZN5flash44flash_bwd_dq_dk_dv_loop_seqk_parallel_kernelI23Flash_bwd_kernel_traitsILi64ELi64ELi128ELi8ELi2ELi4ELi4ELb1ELb0EN7cutlass10bfloat16_tE19Flash_kernel_traitsILi64ELi64ELi128ELi8ES3_EELb0ELb1ELb0ELb0ELb0ELb0ELb1EEEvNS_16Flash_bwd_paramsE --------------------------
	.section	.nv.info._ZN5flash44flash_bwd_dq_dk_dv_loop_seqk_parallel_kernelI23Flash_bwd_kernel_traitsILi64ELi64ELi128ELi8ELi2ELi4ELi4ELb1ELb0EN7cutlass10bfloat16_tE19Flash_kernel_traitsILi64ELi64ELi128ELi8ES3_EELb0ELb1ELb0ELb0ELb0ELb0ELb1EEEvNS_16Flash_bwd_paramsE,"",@"SHT_CUDA_INFO"
	.sectionflags	@""
	.align	4


	//----- nvinfo : EIATTR_CUDA_API_VERSION
	.align		4
        /*0000*/ 	.byte	0x04, 0x37
        /*0002*/ 	.short	(.L_328 - .L_327)
.L_327:
        /*0004*/ 	.word	0x00000082


	//----- nvinfo : EIATTR_KPARAM_INFO
	.align		4
.L_328:
        /*0008*/ 	.byte	0x04, 0x17
        /*000a*/ 	.short	(.L_330 - .L_329)
.L_329:
        /*000c*/ 	.word	0x00000000
        /*0010*/ 	.short	0x0000
        /*0012*/ 	.short	0x0000
        /*0014*/ 	.byte	0x00, 0xf0, 0x01, 0x0a


	//----- nvinfo : EIATTR_SPARSE_MMA_MASK
	.align		4
.L_330:
        /*0018*/ 	.byte	0x03, 0x50
        /*001a*/ 	.short	0x0000


	//----- nvinfo : EIATTR_MAXREG_COUNT
	.align		4
        /*001c*/ 	.byte	0x03, 0x1b
        /*001e*/ 	.short	0x00ff


	//----- nvinfo : EIATTR_NUM_BARRIERS
	.align		4
        /*0020*/ 	.byte	0x02, 0x4c
        /*0022*/ 	.byte	0x01
	.zero		1


	//----- nvinfo : EIATTR_ANNOTATIONS
	.align		4
        /*0024*/ 	.byte	0x04, 0x55
        /*0026*/ 	.short	(.L_332 - .L_331)


	//   ....[0]....
.L_331:
        /*0028*/ 	.word	0x00000001
        /*002c*/ 	.byte	0xa0, 0x00, 0x00, 0x00, 0x01, 0x00, 0x00, 0x00, 0x80, 0x8f, 0x00, 0x00


	//----- nvinfo : EIATTR_MERCURY_ISA_VERSION
	.align		4
.L_332:
        /*0038*/ 	.byte	0x03, 0x5f
        /*003a*/ 	.short	0x0101


	//----- nvinfo : EIATTR_EXIT_INSTR_OFFSETS
	.align		4
        /*003c*/ 	.byte	0x04, 0x1c
        /*003e*/ 	.short	(.L_334 - .L_333)


	//   ....[0]....
.L_333:
        /*0040*/ 	.word	0x000000c0


	//   ....[1]....
        /*0044*/ 	.word	0x00009000


	//----- nvinfo : EIATTR_CRS_STACK_SIZE
	.align		4
.L_334:
        /*0048*/ 	.byte	0x04, 0x1e
        /*004a*/ 	.short	(.L_336 - .L_335)
.L_335:
        /*004c*/ 	.word	0x00000000


	//----- nvinfo : EIATTR_CBANK_PARAM_SIZE
	.align		4
.L_336:
        /*0050*/ 	.byte	0x03, 0x19
        /*0052*/ 	.short	0x0280


	//----- nvinfo : EIATTR_PARAM_CBANK
	.align		4
        /*0054*/ 	.byte	0x04, 0x0a
        /*0056*/ 	.short	(.L_338 - .L_337)
	.align		4
.L_337:
        /*0058*/ 	.word	index@(.nv.constant0._ZN5flash44flash_bwd_dq_dk_dv_loop_seqk_parallel_kernelI23Flash_bwd_kernel_traitsILi64ELi64ELi128ELi8ELi2ELi4ELi4ELb1ELb0EN7cutlass10bfloat16_tE19Flash_kernel_traitsILi64ELi64ELi128ELi8ES3_EELb0ELb1ELb0ELb0ELb0ELb0ELb1EEEvNS_16Flash_bwd_paramsE)
        /*005c*/ 	.short	0x0210
        /*005e*/ 	.short	0x0280


	//----- nvinfo : EIATTR_SW_WAR
	.align		4
.L_338:
        /*0060*/ 	.byte	0x04, 0x36
        /*0062*/ 	.short	(.L_340 - .L_339)
.L_339:
        /*0064*/ 	.word	0x00000008
.L_340:


//--------------------- .nv.info._ZN5flash44flash_bwd_dq_dk_dv_loop_seqk_parallel_kernelI23Flash_bwd_kernel_traitsILi64ELi64ELi128ELi8ELi2ELi4ELi4ELb1ELb0EN7cutlass10bfloat16_tE19Flash_kernel_traitsILi64ELi64ELi128ELi8ES3_EELb1ELb1ELb0ELb0ELb1ELb1ELb0EEEvNS_16Flash_bwd_paramsE --------------------------
	.section	.nv.info._ZN5flash44flash_bwd_dq_dk_dv_loop_seqk_parallel_kernelI23Flash_bwd_kernel_traitsILi64ELi64ELi128ELi8ELi2ELi4ELi4ELb1ELb0EN7cutlass10bfloat16_tE19Flash_kernel_traitsILi64ELi64ELi128ELi8ES3_EELb1ELb1ELb0ELb0ELb1ELb1ELb0EEEvNS_16Flash_bwd_paramsE,"",@"SHT_CUDA_INFO"
	.sectionflags	@""
	.align	4


	//----- nvinfo : EIATTR_CUDA_API_VERSION
	.align		4
        /*0000*/ 	.byte	0x04, 0x37
        /*0002*/ 	.short	(.L_342 - .L_341)
.L_341:
        /*0004*/ 	.word	0x00000082


	//----- nvinfo : EIATTR_KPARAM_INFO
	.align		4
.L_342:
        /*0008*/ 	.byte	0x04, 0x17
        /*000a*/ 	.short	(.L_344 - .L_343)
.L_343:
        /*000c*/ 	.word	0x00000000
        /*0010*/ 	.short	0x0000
        /*0012*/ 	.short	0x0000
        /*0014*/ 	.byte	0x00, 0xf0, 0x01, 0x0a


	//----- nvinfo : EIATTR_SPARSE_MMA_MASK
	.align		4
.L_344:
        /*0018*/ 	.byte	0x03, 0x50
        /*001a*/ 	.short	0x0000


	//----- nvinfo : EIATTR_MAXREG_COUNT
	.align		4
        /*001c*/ 	.byte	0x03, 0x1b
        /*001e*/ 	.short	0x00ff


	//----- nvinfo : EIATTR_NUM_BARRIERS
	.align		4
        /*0020*/ 	.byte	0x02, 0x4c
        /*0022*/ 	.byte	0x01
	.zero		1


	//----- nvinfo : EIATTR_MERCURY_ISA_VERSION
	.align		4
        /*0024*/ 	.byte	0x03, 0x5f
        /*0026*/ 	.short	0x0101


	//----- nvinfo : EIATTR_EXIT_INSTR_OFFSETS
	.align		4
        /*0028*/ 	.byte	0x04, 0x1c
        /*002a*/ 	.short	(.L_346 - .L_345)


	//   ....[0]....
.L_345:
        /*002c*/ 	.word	0x00000090


	//   ....[1]....
        /*0030*/ 	.word	0x00006c50


	//----- nvinfo : EIATTR_CBANK_PARAM_SIZE
	.align		4
.L_346:
        /*0034*/ 	.byte	0x03, 0x19
        /*0036*/ 	.short	0x0280


	//----- nvinfo : EIATTR_PARAM_CBANK
	.align		4
        /*0038*/ 	.byte	0x04, 0x0a
        /*003a*/ 	.short	(.L_348 - .L_347)
	.align		4
.L_347:
        /*003c*/ 	.word	index@(.nv.constant0._ZN5flash44flash_bwd_dq_dk_dv_loop_seqk_parallel_kernelI23Flash_bwd_kernel_traitsILi64ELi64ELi128ELi8ELi2ELi4ELi4ELb1ELb0EN7cutlass10bfloat16_tE19Flash_kernel_traitsILi64ELi64ELi128ELi8ES3_EELb1ELb1ELb0ELb0ELb1ELb1ELb0EEEvNS_16Flash_bwd_paramsE)
        /*0040*/ 	.short	0x0210
        /*0042*/ 	.short	0x0280


	//----- nvinfo : EIATTR_SW_WAR
	.align		4
.L_348:
        /*0044*/ 	.byte	0x04, 0x36
        /*0046*/ 	.short	(.L_350 - .L_349)
.L_349:
        /*0048*/ 	.word	0x00000008
.L_350:


//--------------------- .nv.info._ZN5flash44flash_bwd_dq_dk_dv_loop_seqk_parallel_kernelI23Flash_bwd_kernel_traitsILi64ELi64ELi128ELi8ELi2ELi4ELi4ELb1ELb0EN7cutlass10bfloat16_tE19Flash_kernel_traitsILi64ELi64ELi128ELi8ES3_EELb0ELb1ELb0ELb0ELb1ELb1ELb1EEEvNS_16Flash_bwd_paramsE --------------------------
	.section	.nv.info._ZN5flash44flash_bwd_dq_dk_dv_loop_seqk_parallel_kernelI23Flash_bwd_kernel_traitsILi64ELi64ELi128ELi8ELi2ELi4ELi4ELb1ELb0EN7cutlass10bfloat16_tE19Flash_kernel_traitsILi64ELi64ELi128ELi8ES3_EELb0ELb1ELb0ELb0ELb1ELb1ELb1EEEvNS_16Flash_bwd_paramsE,"",@"SHT_CUDA_INFO"
	.sectionflags	@""
	.align	4


	//----- nvinfo : EIATTR_CUDA_API_VERSION
	.align		4
        /*0000*/ 	.byte	0x04, 0x37
        /*0002*/ 	.short	(.L_352 - .L_351)
.L_351:
        /*0004*/ 	.word	0x00000082


	//----- nvinfo : EIATTR_KPARAM_INFO
	.align		4
.L_352:
        /*0008*/ 	.byte	0x04, 0x17
        /*000a*/ 	.short	(.L_354 - .L_353)
.L_353:
        /*000c*/ 	.word	0x00000000
        /*0010*/ 	.short	0x0000
        /*0012*/ 	.short	0x0000
        /*0014*/ 	.byte	0x00, 0xf0, 0x01, 0x0a


	//----- nvinfo : EIATTR_SPARSE_MMA_MASK
	.align		4
.L_354:
        /*0018*/ 	.byte	0x03, 0x50
        /*001a*/ 	.short	0x0000


	//----- nvinfo : EIATTR_MAXREG_COUNT
	.align		4
        /*001c*/ 	.byte	0x03, 0x1b
        /*001e*/ 	.short	0x00ff


	//----- nvinfo : EIATTR_NUM_BARRIERS
	.align		4
        /*0020*/ 	.byte	0x02, 0x4c
        /*0022*/ 	.byte	0x01
	.zero		1


	//----- nvinfo : EIATTR_MERCURY_ISA_VERSION
	.align		4
        /*0024*/ 	.byte	0x03, 0x5f
        /*0026*/ 	.short	0x0101


	//----- nvinfo : EIATTR_EXIT_INSTR_OFFSETS
	.align		4
        /*0028*/ 	.byte	0x04, 0x1c
        /*002a*/ 	.short	(.L_356 - .L_355)


	//   ....[0]....
.L_355:
        /*002c*/ 	.word	0x00000090


	//   ....[1]....
        /*0030*/ 	.word	0x00006710


	//----- nvinfo : EIATTR_CBANK_PARAM_SIZE
	.align		4
.L_356:
        /*0034*/ 	.byte	0x03, 0x19
        /*0036*/ 	.short	0x0280


	//----- nvinfo : EIATTR_PARAM_CBANK
	.align		4
        /*0038*/ 	.byte	0x04, 0x0a
        /*003a*/ 	.short	(.L_358 - .L_357)
	.align		4
.L_357:
        /*003c*/ 	.word	index@(.nv.constant0._ZN5flash44flash_bwd_dq_dk_dv_loop_seqk_parallel_kernelI23Flash_bwd_kernel_traitsILi64ELi64ELi128ELi8ELi2ELi4ELi4ELb1ELb0EN7cutlass10bfloat16_tE19Flash_kernel_traitsILi64ELi64ELi128ELi8ES3_EELb0ELb1ELb0ELb0ELb1ELb1ELb1EEEvNS_16Flash_bwd_paramsE)
        /*0040*/ 	.short	0x0210
        /*0042*/ 	.short	0x0280


	//----- nvinfo : EIATTR_SW_WAR
	.align		4
.L_358:
        /*0044*/ 	.byte	0x04, 0x36
        /*0046*/ 	.short	(.L_360 - .L_359)
.L_359:
        /*0048*/ 	.word	0x00000008
.L_360:


//--------------------- .nv.info._ZN5flash44flash_bwd_dq_dk_dv_loop_seqk_parallel_kernelI23Flash_bwd_kernel_traitsILi64ELi64ELi128ELi8ELi2ELi4ELi4ELb1ELb0EN7cutlass10bfloat16_tE19Flash_kernel_traitsILi64ELi64ELi128ELi8ES3_EELb1ELb1ELb0ELb0ELb0ELb1ELb0EEEvNS_16Flash_bwd_paramsE --------------------------
	.section	.nv.info._ZN5flash44flash_bwd_dq_dk_dv_loop_seqk_parallel_kernelI23Flash_bwd_kernel_traitsILi64ELi64ELi128ELi8ELi2ELi4ELi4ELb1ELb0EN7cutlass10bfloat16_tE19Flash_kernel_traitsILi64ELi64ELi128ELi8ES3_EELb1ELb1ELb0ELb0ELb0ELb1ELb0EEEvNS_16Flash_bwd_paramsE,"",@"SHT_CUDA_INFO"
	.sectionflags	@""
	.align	4


	//----- nvinfo : EIATTR_CUDA_API_VERSION
	.align		4
        /*0000*/ 	.byte	0x04, 0x37
        /*0002*/ 	.short	(.L_362 - .L_361)
.L_361:
        /*0004*/ 	.word	0x00000082


	//----- nvinfo : EIATTR_KPARAM_INFO
	.align		4
.L_362:
        /*0008*/ 	.byte	0x04, 0x17
        /*000a*/ 	.short	(.L_364 - .L_363)
.L_363:
        /*000c*/ 	.word	0x00000000
        /*0010*/ 	.short	0x0000
        /*0012*/ 	.short	0x0000
        /*0014*/ 	.byte	0x00, 0xf0, 0x01, 0x0a


	//----- nvinfo : EIATTR_SPARSE_MMA_MASK
	.align		4
.L_364:
        /*0018*/ 	.byte	0x03, 0x50
        /*001a*/ 	.short	0x0000


	//----- nvinfo : EIATTR_MAXREG_COUNT
	.align		4
        /*001c*/ 	.byte	0x03, 0x1b
        /*001e*/ 	.short	0x00ff


	//----- nvinfo : EIATTR_NUM_BARRIERS
	.align		4
        /*0020*/ 	.byte	0x02, 0x4c
        /*0022*/ 	.byte	0x01
	.zero		1


	//----- nvinfo : EIATTR_MERCURY_ISA_VERSION
	.align		4
        /*0024*/ 	.byte	0x03, 0x5f
        /*0026*/ 	.short	0x0101


	//----- nvinfo : EIATTR_EXIT_INSTR_OFFSETS
	.align		4
        /*0028*/ 	.byte	0x04, 0x1c
        /*002a*/ 	.short	(.L_366 - .L_365)


	//   ....[0]....
.L_365:
        /*002c*/ 	.word	0x00000080


	//   ....[1]....
        /*0030*/ 	.word	0x00008670


	//----- nvinfo : EIATTR_CRS_STACK_SIZE
	.align		4
.L_366:
        /*0034*/ 	.byte	0x04, 0x1e
        /*0036*/ 	.short	(.L_368 - .L_367)
.L_367:
        /*0038*/ 	.word	0x00000000


	//----- nvinfo : EIATTR_CBANK_PARAM_SIZE
	.align		4
.L_368:
        /*003c*/ 	.byte	0x03, 0x19
        /*003e*/ 	.short	0x0280


	//----- nvinfo : EIATTR_PARAM_CBANK
	.align		4
        /*0040*/ 	.byte	0x04, 0x0a
        /*0042*/ 	.short	(.L_370 - .L_369)
	.align		4
.L_369:
        /*0044*/ 	.word	index@(.nv.constant0._ZN5flash44flash_bwd_dq_dk_dv_loop_seqk_parallel_kernelI23Flash_bwd_kernel_traitsILi64ELi64ELi128ELi8ELi2ELi4ELi4ELb1ELb0EN7cutlass10bfloat16_tE19Flash_kernel_traitsILi64ELi64ELi128ELi8ES3_EELb1ELb1ELb0ELb0ELb0ELb1ELb0EEEvNS_16Flash_bwd_paramsE)
        /*0048*/ 	.short	0x0210
        /*004a*/ 	.short	0x0280


	//----- nvinfo : EIATTR_SW_WAR
	.align		4
.L_370:
        /*004c*/ 	.byte	0x04, 0x36
        /*004e*/ 	.short	(.L_372 - .L_371)
.L_371:
        /*0050*/ 	.word	0x00000008
.L_372:


//--------------------- .nv.info._ZN5flash44flash_bwd_dq_dk_dv_loop_seqk_parallel_kernelI23Flash_bwd_kernel_traitsILi64ELi64ELi128ELi8ELi2ELi4ELi4ELb1ELb0EN7cutlass10bfloat16_tE19Flash_kernel_traitsILi64ELi64ELi128ELi8ES3_EELb0ELb1ELb0ELb0ELb0ELb1ELb1EEEvNS_16Flash_bwd_paramsE --------------------------
	.section	.nv.info._ZN5flash44flash_bwd_dq_dk_dv_loop_seqk_parallel_kernelI23Flash_bwd_kernel_traitsILi64ELi64ELi128ELi8ELi2ELi4ELi4ELb1ELb0EN7cutlass10bfloat16_tE19Flash_kernel_traitsILi64ELi64ELi128ELi8ES3_EELb0ELb1ELb0ELb0ELb0ELb1ELb1EEEvNS_16Flash_bwd_paramsE,"",@"SHT_CUDA_INFO"
	.sectionflags	@""
	.align	4


	//----- nvinfo : EIATTR_CUDA_API_VERSION
	.align		4
        /*0000*/ 	.byte	0x04, 0x37
        /*0002*/ 	.short	(.L_374 - .L_373)
.L_373:
        /*0004*/ 	.word	0x00000082


	//----- nvinfo : EIATTR_KPARAM_INFO
	.align		4
.L_374:
        /*0008*/ 	.byte	0x04, 0x17
        /*000a*/ 	.short	(.L_376 - .L_375)
.L_375:
        /*000c*/ 	.word	0x00000000
        /*0010*/ 	.short	0x0000
        /*0012*/ 	.short	0x0000
        /*0014*/ 	.byte	0x00, 0xf0, 0x01, 0x0a


	//----- nvinfo : EIATTR_SPARSE_MMA_MASK
	.align		4
.L_376:
        /*0018*/ 	.byte	0x03, 0x50
        /*001a*/ 	.short	0x0000


	//----- nvinfo : EIATTR_MAXREG_COUNT
	.align		4
        /*001c*/ 	.byte	0x03, 0x1b
        /*001e*/ 	.short	0x00ff


	//----- nvinfo : EIATTR_NUM_BARRIERS
	.align		4
        /*0020*/ 	.byte	0x02, 0x4c
        /*0022*/ 	.byte	0x01
	.zero		1


	//----- nvinfo : EIATTR_MERCURY_ISA_VERSION
	.align		4
        /*0024*/ 	.byte	0x03, 0x5f
        /*0026*/ 	.short	0x0101


	//----- nvinfo : EIATTR_EXIT_INSTR_OFFSETS
	.align		4
        /*0028*/ 	.byte	0x04, 0x1c
        /*002a*/ 	.short	(.L_378 - .L_377)


	//   ....[0]....
.L_377:
        /*002c*/ 	.word	0x000000a0


	//   ....[1]....
        /*0030*/ 	.word	0x00008870


	//----- nvinfo : EIATTR_CRS_STACK_SIZE
	.align		4
.L_378:
        /*0034*/ 	.byte	0x04, 0x1e
        /*0036*/ 	.short	(.L_380 - .L_379)
.L_379:
        /*0038*/ 	.word	0x00000000


	//----- nvinfo : EIATTR_CBANK_PARAM_SIZE
	.align		4
.L_380:
        /*003c*/ 	.byte	0x03, 0x19
        /*003e*/ 	.short	0x0280


	//----- nvinfo : EIATTR_PARAM_CBANK
	.align		4
        /*0040*/ 	.byte	0x04, 0x0a
        /*0042*/ 	.short	(.L_382 - .L_381)
	.align		4
.L_381:
        /*0044*/ 	.word	index@(.nv.constant0._ZN5flash44flash_bwd_dq_dk_dv_loop_seqk_parallel_kernelI23Flash_bwd_kernel_traitsILi64ELi64ELi128ELi8ELi2ELi4ELi4ELb1ELb0EN7cutlass10bfloat16_tE19Flash_kernel_traitsILi64ELi64ELi128ELi8ES3_EELb0ELb1ELb0ELb0ELb0ELb1ELb1EEEvNS_16Flash_bwd_paramsE)
        /*0048*/ 	.short	0x0210
        /*004a*/ 	.short	0x0280


	//----- nvinfo : EIATTR_SW_WAR
	.align		4
.L_382:
        /*004c*/ 	.byte	0x04, 0x36
        /*004e*/ 	.short	(.L_384 - .L_383)
.L_383:
        /*0050*/ 	.word	0x00000008
.L_384:


//--------------------- .nv.info._ZN5flash44flash_bwd_dq_dk_dv_loop_seqk_parallel_kernelI23Flash_bwd_kernel_traitsILi64ELi64ELi128ELi8ELi2ELi4ELi4ELb1ELb0EN7cutlass10bfloat16_tE19Flash_kernel_traitsILi64ELi64ELi128ELi8ES3_EELb1ELb1ELb0ELb1ELb0ELb0ELb0EEEvNS_16Flash_bwd_paramsE --------------------------
	.section	.nv.info._ZN5flash44flash_bwd_dq_dk_dv_loop_seqk_parallel_kernelI23Flash_bwd_kernel_traitsILi64ELi64ELi128ELi8ELi2ELi4ELi4ELb1ELb0EN7cutlass10bfloat16_tE19Flash_kernel_traitsILi64ELi64ELi128ELi8ES3_EELb1ELb1ELb0ELb1ELb0ELb0ELb0EEEvNS_16Flash_bwd_paramsE,"",@"SHT_CUDA_INFO"
	.sectionflags	@""
	.align	4


	//----- nvinfo : EIATTR_CUDA_API_VERSION
	.align		4
        /*0000*/ 	.byte	0x04, 0x37
        /*0002*/ 	.short	(.L_386 - .L_385)
.L_385:
        /*0004*/ 	.word	0x00000082


	//----- nvinfo : EIATTR_KPARAM_INFO
	.align		4
.L_386:
        /*0008*/ 	.byte	0x04, 0x17
        /*000a*/ 	.short	(.L_388 - .L_387)
.L_387:
        /*000c*/ 	.word	0x00000000
        /*0010*/ 	.short	0x0000
        /*0012*/ 	.short	0x0000
        /*0014*/ 	.byte	0x00, 0xf0, 0x01, 0x0a


	//----- nvinfo : EIATTR_SPARSE_MMA_MASK
	.align		4
.L_388:
        /*0018*/ 	.byte	0x03, 0x50
        /*001a*/ 	.short	0x0000


	//----- nvinfo : EIATTR_MAXREG_COUNT
	.align		4
        /*001c*/ 	.byte	0x03, 0x1b
        /*001e*/ 	.short	0x00ff


	//----- nvinfo : EIATTR_NUM_BARRIERS
	.align		4
        /*0020*/ 	.byte	0x02, 0x4c
        /*0022*/ 	.byte	0x01
	.zero		1


	//----- nvinfo : EIATTR_ANNOTATIONS
	.align		4
        /*0024*/ 	.byte	0x04, 0x55
        /*0026*/ 	.short	(.L_390 - .L_389)


	//   ....[0]....
.L_389:
        /*0028*/ 	.word	0x00000001
        /*002c*/ 	.byte	0x80, 0x03, 0x00, 0x00, 0x01, 0x00, 0x00, 0x00, 0x30, 0x08, 0x00, 0x00, 0x01, 0x00, 0x00, 0x00
        /*003c*/ 	.byte	0x90, 0x08, 0x00, 0x00, 0x01, 0x00, 0x00, 0x00, 0xc0, 0x08, 0x00, 0x00, 0x01, 0x00, 0x00, 0x00
        /*004c*/ 	.byte	0xf0, 0x08, 0x00, 0x00, 0x01, 0x00, 0x00, 0x00, 0x40, 0x09, 0x00, 0x00, 0x01, 0x00, 0x00, 0x00
        /*005c*/ 	.byte	0x10, 0x0c, 0x00, 0x00, 0x01, 0x00, 0x00, 0x00, 0x30, 0x42, 0x00, 0x00, 0x01, 0x00, 0x00, 0x00
        /*006c*/ 	.byte	0x30, 0x7e, 0x00, 0x00, 0x01, 0x00, 0x00, 0x00, 0x60, 0x7e, 0x00, 0x00, 0x01, 0x00, 0x00, 0x00
        /*007c*/ 	.byte	0x70, 0x7e, 0x00, 0x00, 0x01, 0x00, 0x00, 0x00, 0x80, 0x7e, 0x00, 0x00, 0x01, 0x00, 0x00, 0x00
        /*008c*/ 	.byte	0x90, 0x7e, 0x00, 0x00, 0x01, 0x00, 0x00, 0x00, 0xa0, 0x7e, 0x00, 0x00


	//----- nvinfo : EIATTR_MERCURY_ISA_VERSION
	.align		4
.L_390:
        /*0098*/ 	.byte	0x03, 0x5f
        /*009a*/ 	.short	0x0101


	//----- nvinfo : EIATTR_EXIT_INSTR_OFFSETS
	.align		4
        /*009c*/ 	.byte	0x04, 0x1c
        /*009e*/ 	.short	(.L_392 - .L_391)


	//   ....[0]....
.L_391:
        /*00a0*/ 	.word	0x00000090


	//   ....[1]....
        /*00a4*/ 	.word	0x000093d0


	//----- nvinfo : EIATTR_CRS_STACK_SIZE
	.align		4
.L_392:
        /*00a8*/ 	.byte	0x04, 0x1e
        /*00aa*/ 	.short	(.L_394 - .L_393)
.L_393:
        /*00ac*/ 	.word	0x00000000


	//----- nvinfo : EIATTR_CBANK_PARAM_SIZE
	.align		4
.L_394:
        /*00b0*/ 	.byte	0x03, 0x19
        /*00b2*/ 	.short	0x0280


	//----- nvinfo : EIATTR_PARAM_CBANK
	.align		4
        /*00b4*/ 	.byte	0x04, 0x0a
        /*00b6*/ 	.short	(.L_396 - .L_395)
	.align		4
.L_395:
        /*00b8*/ 	.word	index@(.nv.constant0._ZN5flash44flash_bwd_dq_dk_dv_loop_seqk_parallel_kernelI23Flash_bwd_kernel_traitsILi64ELi64ELi128ELi8ELi2ELi4ELi4ELb1ELb0EN7cutlass10bfloat16_tE19Flash_kernel_traitsILi64ELi64ELi128ELi8ES3_EELb1ELb1ELb0ELb1ELb0ELb0ELb0EEEvNS_16Flash_bwd_paramsE)
        /*00bc*/ 	.short	0x0210
        /*00be*/ 	.short	0x0280


	//----- nvinfo : EIATTR_SW_WAR
	.align		4
.L_396:
        /*00c0*/ 	.byte	0x04, 0x36
        /*00c2*/ 	.short	(.L_398 - .L_397)
.L_397:
        /*00c4*/ 	.word	0x00000008
.L_398:


//--------------------- .nv.info._ZN5flash44flash_bwd_dq_dk_dv_loop_seqk_parallel_kernelI23Flash_bwd_kernel_traitsILi64ELi64ELi128ELi8ELi2ELi4ELi4ELb1ELb0EN7cutlass10bfloat16_tE19Flash_kernel_traitsILi64ELi64ELi128ELi8ES3_EELb0ELb1ELb0ELb1ELb0ELb0ELb1EEEvNS_16Flash_bwd_paramsE --------------------------
	.section	.nv.info._ZN5flash44flash_bwd_dq_dk_dv_loop_seqk_parallel_kernelI23Flash_bwd_kernel_traitsILi64ELi64ELi128ELi8ELi2ELi4ELi4ELb1ELb0EN7cutlass10bfloat16_tE19Flash_kernel_traitsILi64ELi64ELi128ELi8ES3_EELb0ELb1ELb0ELb1ELb0ELb0ELb1EEEvNS_16Flash_bwd_paramsE,"",@"SHT_CUDA_INFO"
	.sectionflags	@""
	.align	4


	//----- nvinfo : EIATTR_CUDA_API_VERSION
	.align		4
        /*0000*/ 	.byte	0x04, 0x37
        /*0002*/ 	.short	(.L_400 - .L_399)
.L_399:
        /*0004*/ 	.word	0x00000082


	//----- nvinfo : EIATTR_KPARAM_INFO
	.align		4
.L_400:
        /*0008*/ 	.byte	0x04, 0x17
        /*000a*/ 	.short	(.L_402 - .L_401)
.L_401:
        /*000c*/ 	.word	0x00000000
        /*0010*/ 	.short	0x0000
        /*0012*/ 	.short	0x0000
        /*0014*/ 	.byte	0x00, 0xf0, 0x01, 0x0a


	//----- nvinfo : EIATTR_SPARSE_MMA_MASK
	.align		4
.L_402:
        /*0018*/ 	.byte	0x03, 0x50
        /*001a*/ 	.short	0x0000


	//----- nvinfo : EIATTR_MAXREG_COUNT
	.align		4
        /*001c*/ 	.byte	0x03, 0x1b
        /*001e*/ 	.short	0x00ff


	//----- nvinfo : EIATTR_NUM_BARRIERS
	.align		4
        /*0020*/ 	.byte	0x02, 0x4c
        /*0022*/ 	.byte	0x01
	.zero		1


	//----- nvinfo : EIATTR_ANNOTATIONS
	.align		4
        /*0024*/ 	.byte	0x04, 0x55
        /*0026*/ 	.short	(.L_404 - .L_403)


	//   ....[0]....
.L_403:
        /*0028*/ 	.word	0x00000001
        /*002c*/ 	.byte	0xa0, 0x00, 0x00, 0x00, 0x01, 0x00, 0x00, 0x00, 0xd0, 0x05, 0x00, 0x00, 0x01, 0x00, 0x00, 0x00
        /*003c*/ 	.byte	0xa0, 0x09, 0x00, 0x00, 0x01, 0x00, 0x00, 0x00, 0xd0, 0x09, 0x00, 0x00, 0x01, 0x00, 0x00, 0x00
        /*004c*/ 	.byte	0x00, 0x0a, 0x00, 0x00, 0x01, 0x00, 0x00, 0x00, 0x30, 0x0a, 0x00, 0x00, 0x01, 0x00, 0x00, 0x00
        /*005c*/ 	.byte	0x60, 0x18, 0x00, 0x00, 0x01, 0x00, 0x00, 0x00, 0x70, 0x7e, 0x00, 0x00, 0x01, 0x00, 0x00, 0x00
        /*006c*/ 	.byte	0x90, 0x7e, 0x00, 0x00, 0x01, 0x00, 0x00, 0x00, 0xa0, 0x7e, 0x00, 0x00, 0x01, 0x00, 0x00, 0x00
        /*007c*/ 	.byte	0xb0, 0x7e, 0x00, 0x00, 0x01, 0x00, 0x00, 0x00, 0xd0, 0x91, 0x00, 0x00


	//----- nvinfo : EIATTR_MERCURY_ISA_VERSION
	.align		4
.L_404:
        /*0088*/ 	.byte	0x03, 0x5f
        /*008a*/ 	.short	0x0101


	//----- nvinfo : EIATTR_EXIT_INSTR_OFFSETS
	.align		4
        /*008c*/ 	.byte	0x04, 0x1c
        /*008e*/ 	.short	(.L_406 - .L_405)


	//   ....[0]....
.L_405:
        /*0090*/ 	.word	0x000000c0


	//   ....[1]....
        /*0094*/ 	.word	0x00009250


	//----- nvinfo : EIATTR_CRS_STACK_SIZE
	.align		4
.L_406:
        /*0098*/ 	.byte	0x04, 0x1e
        /*009a*/ 	.short	(.L_408 - .L_407)
.L_407:
        /*009c*/ 	.word	0x00000000


	//----- nvinfo : EIATTR_CBANK_PARAM_SIZE
	.align		4
.L_408:
        /*00a0*/ 	.byte	0x03, 0x19
        /*00a2*/ 	.short	0x0280


	//----- nvinfo : EIATTR_PARAM_CBANK
	.align		4
        /*00a4*/ 	.byte	0x04, 0x0a
        /*00a6*/ 	.short	(.L_410 - .L_409)
	.align		4
.L_409:
        /*00a8*/ 	.word	index@(.nv.constant0._ZN5flash44flash_bwd_dq_dk_dv_loop_seqk_parallel_kernelI23Flash_bwd_kernel_traitsILi64ELi64ELi128ELi8ELi2ELi4ELi4ELb1ELb0EN7cutlass10bfloat16_tE19Flash_kernel_traitsILi64ELi64ELi128ELi8ES3_EELb0ELb1ELb0ELb1ELb0ELb0ELb1EEEvNS_16Flash_bwd_paramsE)
        /*00ac*/ 	.short	0x0210
        /*00ae*/ 	.short	0x0280


	//----- nvinfo : EIATTR_SW_WAR
	.align		4
.L_410:
        /*00b0*/ 	.byte	0x04, 0x36
        /*00b2*/ 	.short	(.L_412 - .L_411)
.L_411:
        /*00b4*/ 	.word	0x00000008
.L_412:


//--------------------- .nv.info._ZN5flash25flash_bwd_dot_do_o_kernelILb0E23Flash_bwd_kernel_traitsILi64ELi64ELi128ELi8ELi2ELi4ELi4ELb1ELb0EN7cutlass10bfloat16_tE19Flash_kernel_traitsILi64ELi64ELi128ELi8ES3_EEEEvNS_16Flash_bwd_paramsE --------------------------
	.section	.nv.info._ZN5flash25flash_bwd_dot_do_o_kernelILb0E23Flash_bwd_kernel_traitsILi64ELi64ELi128ELi8ELi2ELi4ELi4ELb1ELb0EN7cutlass10bfloat16_tE19Flash_kernel_traitsILi64ELi64ELi128ELi8ES3_EEEEvNS_16Flash_bwd_paramsE,"",@"SHT_CUDA_INFO"
	.sectionflags	@""
	.align	4


	//----- nvinfo : EIATTR_CUDA_API_VERSION
	.align		4
        /*0000*/ 	.byte	0x04, 0x37
        /*0002*/ 	.short	(.L_414 - .L_413)
.L_413:
        /*0004*/ 	.word	0x00000082


	//----- nvinfo : EIATTR_KPARAM_INFO
	.align		4
.L_414:
        /*0008*/ 	.byte	0x04, 0x17
        /*000a*/ 	.short	(.L_416 - .L_415)
.L_415:
        /*000c*/ 	.word	0x00000000
        /*0010*/ 	.short	0x0000
        /*0012*/ 	.short	0x0000
        /*0014*/ 	.byte	0x00, 0xf0, 0x01, 0x0a


	//----- nvinfo : EIATTR_SPARSE_MMA_MASK
	.align		4
.L_416:
        /*0018*/ 	.byte	0x03, 0x50
        /*001a*/ 	.short	0x0000


	//----- nvinfo : EIATTR_MAXREG_COUNT
	.align		4
        /*001c*/ 	.byte	0x03, 0x1b
        /*001e*/ 	.short	0x00ff


	//----- nvinfo : EIATTR_MERCURY_ISA_VERSION
	.align		4
        /*0020*/ 	.byte	0x03, 0x5f
        /*0022*/ 	.short	0x0101


	//----- nvinfo : EIATTR_COOP_GROUP_MASK_REGIDS
	.align		4
        /*0024*/ 	.byte	0x04, 0x29
        /*0026*/ 	.short	(.L_418 - .L_417)


	//   ....[0]....
.L_417:
        /*0028*/ 	.word	0xffffffff


	//   ....[1]....
        /*002c*/ 	.word	0xffffffff


	//   ....[2]....
        /*0030*/ 	.word	0xffffffff


	//   ....[3]....
        /*0034*/ 	.word	0xffffffff


	//   ....[4]....
        /*0038*/ 	.word	0xffffffff


	//   ....[5]....
        /*003c*/ 	.word	0xffffffff


	//----- nvinfo : EIATTR_COOP_GROUP_INSTR_OFFSETS
	.align		4
.L_418:
        /*0040*/ 	.byte	0x04, 0x28
        /*0042*/ 	.short	(.L_420 - .L_419)


	//   ....[0]....
.L_419:
        /*0044*/ 	.word	0x00000c30


	//   ....[1]....
        /*0048*/ 	.word	0x00000c40


	//   ....[2]....
        /*004c*/ 	.word	0x00000c70


	//   ....[3]....
        /*0050*/ 	.word	0x00000c80


	//   ....[4]....
        /*0054*/ 	.word	0x00000cd0


	//   ....[5]....
        /*0058*/ 	.word	0x00000ce0


	//----- nvinfo : EIATTR_EXIT_INSTR_OFFSETS
	.align		4
.L_420:
        /*005c*/ 	.byte	0x04, 0x1c
        /*005e*/ 	.short	(.L_422 - .L_421)


	//   ....[0]....
.L_421:
        /*0060*/ 	.word	0x00000130


	//   ....[1]....
        /*0064*/ 	.word	0x00000da0


	//   ....[2]....
        /*0068*/ 	.word	0x00000dc0


	//----- nvinfo : EIATTR_CBANK_PARAM_SIZE
	.align		4
.L_422:
        /*006c*/ 	.byte	0x03, 0x19
        /*006e*/ 	.short	0x0280


	//----- nvinfo : EIATTR_PARAM_CBANK
	.align		4
        /*0070*/ 	.byte	0x04, 0x0a
        /*0072*/ 	.short	(.L_424 - .L_423)
	.align		4
.L_423:
        /*0074*/ 	.word	index@(.nv.constant0._ZN5flash25flash_bwd_dot_do_o_kernelILb0E23Flash_bwd_kernel_traitsILi64ELi64ELi128ELi8ELi2ELi4ELi4ELb1ELb0EN7cutlass10bfloat16_tE19Flash_kernel_traitsILi64ELi64ELi128ELi8ES3_EEEEvNS_16Flash_bwd_paramsE)
        /*0078*/ 	.short	0x0210
        /*007a*/ 	.short	0x0280


	//----- nvinfo : EIATTR_SW_WAR
	.align		4
.L_424:
        /*007c*/ 	.byte	0x04, 0x36
        /*007e*/ 	.short	(.L_426 - .L_425)
.L_425:
        /*0080*/ 	.word	0x00000008
.L_426:


//--------------------- .nv.info._ZN5flash25flash_bwd_dot_do_o_kernelILb1E23Flash_bwd_kernel_traitsILi64ELi64ELi128ELi8ELi2ELi4ELi4ELb1ELb0EN7cutlass10bfloat16_tE19Flash_kernel_traitsILi64ELi64ELi128ELi8ES3_EEEEvNS_16Flash_bwd_paramsE --------------------------
	.section	.nv.info._ZN5flash25flash_bwd_dot_do_o_kernelILb1E23Flash_bwd_kernel_traitsILi64ELi64ELi128ELi8ELi2ELi4ELi4ELb1ELb0EN7cutlass10bfloat16_tE19Flash_kernel_traitsILi64ELi64ELi128ELi8ES3_EEEEvNS_16Flash_bwd_paramsE,"",@"SHT_CUDA_INFO"
	.sectionflags	@""
	.align	4


	//----- nvinfo : EIATTR_CUDA_API_VERSION
	.align		4
        /*0000*/ 	.byte	0x04, 0x37
        /*0002*/ 	.short	(.L_428 - .L_427)
.L_427:
        /*0004*/ 	.word	0x00000082


	//----- nvinfo : EIATTR_KPARAM_INFO
	.align		4
.L_428:
        /*0008*/ 	.byte	0x04, 0x17
        /*000a*/ 	.short	(.L_430 - .L_429)
.L_429:
        /*000c*/ 	.word	0x00000000
        /*0010*/ 	.short	0x0000
        /*0012*/ 	.short	0x0000
        /*0014*/ 	.byte	0x00, 0xf0, 0x01, 0x0a


	//----- nvinfo : EIATTR_SPARSE_MMA_MASK
	.align		4
.L_430:
        /*0018*/ 	.byte	0x03, 0x50
        /*001a*/ 	.short	0x0000


	//----- nvinfo : EIATTR_MAXREG_COUNT
	.align		4
        /*001c*/ 	.byte	0x03, 0x1b
        /*001e*/ 	.short	0x00ff


	//----- nvinfo : EIATTR_MERCURY_ISA_VERSION
	.align		4
        /*0020*/ 	.byte	0x03, 0x5f
        /*0022*/ 	.short	0x0101


	//----- nvinfo : EIATTR_COOP_GROUP_MASK_REGIDS
	.align		4
        /*0024*/ 	.byte	0x04, 0x29
        /*0026*/ 	.short	(.L_432 - .L_431)


	//   ....[0]....
.L_431:
        /*0028*/ 	.word	0xffffffff


	//   ....[1]....
        /*002c*/ 	.word	0xffffffff


	//   ....[2]....
        /*0030*/ 	.word	0xffffffff


	//   ....[3]....
        /*0034*/ 	.word	0xffffffff


	//   ....[4]....
        /*0038*/ 	.word	0xffffffff


	//   ....[5]....
        /*003c*/ 	.word	0xffffffff


	//----- nvinfo : EIATTR_COOP_GROUP_INSTR_OFFSETS
	.align		4
.L_432:
        /*0040*/ 	.byte	0x04, 0x28
        /*0042*/ 	.short	(.L_434 - .L_433)


	//   ....[0]....
.L_433:
        /*0044*/ 	.word	0x00000e90


	//   ....[1]....
        /*0048*/ 	.word	0x00000ea0


	//   ....[2]....
        /*004c*/ 	.word	0x00000ef0


	//   ....[3]....
        /*0050*/ 	.word	0x00000f10


	//   ....[4]....
        /*0054*/ 	.word	0x00000fc0


	//   ....[5]....
        /*0058*/ 	.word	0x00001000


	//----- nvinfo : EIATTR_EXIT_INSTR_OFFSETS
	.align		4
.L_434:
        /*005c*/ 	.byte	0x04, 0x1c
        /*005e*/ 	.short	(.L_436 - .L_435)


	//   ....[0]....
.L_435:
        /*0060*/ 	.word	0x00000130


	//   ....[1]....
        /*0064*/ 	.word	0x00001120


	//----- nvinfo : EIATTR_CBANK_PARAM_SIZE
	.align		4
.L_436:
        /*0068*/ 	.byte	0x03, 0x19
        /*006a*/ 	.short	0x0280


	//----- nvinfo : EIATTR_PARAM_CBANK
	.align		4
        /*006c*/ 	.byte	0x04, 0x0a
        /*006e*/ 	.short	(.L_438 - .L_437)
	.align		4
.L_437:
        /*0070*/ 	.word	index@(.nv.constant0._ZN5flash25flash_bwd_dot_do_o_kernelILb1E23Flash_bwd_kernel_traitsILi64ELi64ELi128ELi8ELi2ELi4ELi4ELb1ELb0EN7cutlass10bfloat16_tE19Flash_kernel_traitsILi64ELi64ELi128ELi8ES3_EEEEvNS_16Flash_bwd_paramsE)
        /*0074*/ 	.short	0x0210
        /*0076*/ 	.short	0x0280


	//----- nvinfo : EIATTR_SW_WAR
	.align		4
.L_438:
        /*0078*/ 	.byte	0x04, 0x36
        /*007a*/ 	.short	(.L_440 - .L_439)
.L_439:
        /*007c*/ 	.word	0x00000008
.L_440:


//--------------------- .nv.info._ZN5flash27flash_bwd_convert_dq_kernelI23Flash_bwd_kernel_traitsILi64ELi128ELi128ELi8ELi4ELi4ELi4ELb0ELb0EN7cutlass10bfloat16_tE19Flash_kernel_traitsILi64ELi128ELi128ELi8ES3_EEEEvNS_16Flash_bwd_paramsEi --------------------------
	.section	.nv.info._ZN5flash27flash_bwd_convert_dq_kernelI23Flash_bwd_kernel_traitsILi64ELi128ELi128ELi8ELi4ELi4ELi4ELb0ELb0EN7cutlass10bfloat16_tE19Flash_kernel_traitsILi64ELi128ELi128ELi8ES3_EEEEvNS_16Flash_bwd_paramsEi,"",@"SHT_CUDA_INFO"
	.sectionflags	@""
	.align	4


	//----- nvinfo : EIATTR_CUDA_API_VERSION
	.align		4
        /*0000*/ 	.byte	0x04, 0x37
        /*0002*/ 	.short	(.L_442 - .L_441)
.L_441:
        /*0004*/ 	.word	0x00000082


	//----- nvinfo : EIATTR_KPARAM_INFO
	.align		4
.L_442:
        /*0008*/ 	.byte	0x04, 0x17
        /*000a*/ 	.short	(.L_444 - .L_443)
.L_443:
        /*000c*/ 	.word	0x00000000
        /*0010*/ 	.short	0x0001
        /*0012*/ 	.short	0x0280
        /*0014*/ 	.byte	0x00, 0xf0, 0x11, 0x00


	//----- nvinfo : EIATTR_KPARAM_INFO
	.align		4
.L_444:
        /*0018*/ 	.byte	0x04, 0x17
        /*001a*/ 	.short	(.L_446 - .L_445)
.L_445:
        /*001c*/ 	.word	0x00000000
        /*0020*/ 	.short	0x0000
        /*0022*/ 	.short	0x0000
        /*0024*/ 	.byte	0x00, 0xf0, 0x01, 0x0a


	//----- nvinfo : EIATTR_SPARSE_MMA_MASK
	.align		4
.L_446:
        /*0028*/ 	.byte	0x03, 0x50
        /*002a*/ 	.short	0x0000


	//----- nvinfo : EIATTR_MAXREG_COUNT
	.align		4
        /*002c*/ 	.byte	0x03, 0x1b
        /*002e*/ 	.short	0x00ff


	//----- nvinfo : EIATTR_NUM_BARRIERS
	.align		4
        /*0030*/ 	.byte	0x02, 0x4c
        /*0032*/ 	.byte	0x01
	.zero		1


	//----- nvinfo : EIATTR_MERCURY_ISA_VERSION
	.align		4
        /*0034*/ 	.byte	0x03, 0x5f
        /*0036*/ 	.short	0x0101


	//----- nvinfo : EIATTR_EXIT_INSTR_OFFSETS
	.align		4
        /*0038*/ 	.byte	0x04, 0x1c
        /*003a*/ 	.short	(.L_448 - .L_447)


	//   ....[0]....
.L_447:
        /*003c*/ 	.word	0x00000100


	//   ....[1]....
        /*0040*/ 	.word	0x00001a20


	//   ....[2]....
        /*0044*/ 	.word	0x00001ae0


	//----- nvinfo : EIATTR_CRS_STACK_SIZE
	.align		4
.L_448:
        /*0048*/ 	.byte	0x04, 0x1e
        /*004a*/ 	.short	(.L_450 - .L_449)
.L_449:
        /*004c*/ 	.word	0x00000000


	//----- nvinfo : EIATTR_CBANK_PARAM_SIZE
	.align		4
.L_450:
        /*0050*/ 	.byte	0x03, 0x19
        /*0052*/ 	.short	0x0284


	//----- nvinfo : EIATTR_PARAM_CBANK
	.align		4
        /*0054*/ 	.byte	0x04, 0x0a
        /*0056*/ 	.short	(.L_452 - .L_451)
	.align		4
.L_451:
        /*0058*/ 	.word	index@(.nv.constant0._ZN5flash27flash_bwd_convert_dq_kernelI23Flash_bwd_kernel_traitsILi64ELi128ELi128ELi8ELi4ELi4ELi4ELb0ELb0EN7cutlass10bfloat16_tE19Flash_kernel_traitsILi64ELi128ELi128ELi8ES3_EEEEvNS_16Flash_bwd_paramsEi)
        /*005c*/ 	.short	0x0210
        /*005e*/ 	.short	0x0284


	//----- nvinfo : EIATTR_SW_WAR
	.align		4
.L_452:
        /*0060*/ 	.byte	0x04, 0x36
        /*0062*/ 	.short	(.L_454 - .L_453)
.L_453:
        /*0064*/ 	.word	0x00000008
.L_454:


//--------------------- .nv.info._ZN5flash44flash_bwd_dq_dk_dv_loop_seqk_parallel_kernelI23Flash_bwd_kernel_traitsILi64ELi128ELi128ELi8ELi4ELi4ELi4ELb0ELb0EN7cutlass10bfloat16_tE19Flash_kernel_traitsILi64ELi128ELi128ELi8ES3_EELb1ELb1ELb0ELb0ELb0ELb0ELb0EEEvNS_16Flash_bwd_paramsE --------------------------
	.section	.nv.info._ZN5flash44flash_bwd_dq_dk_dv_loop_seqk_parallel_kernelI23Flash_bwd_kernel_traitsILi64ELi128ELi128ELi8ELi4ELi4ELi4ELb0ELb0EN7cutlass10bfloat16_tE19Flash_kernel_traitsILi64ELi128ELi128ELi8ES3_EELb1ELb1ELb0ELb0ELb0ELb0ELb0EEEvNS_16Flash_bwd_paramsE,"",@"SHT_CUDA_INFO"
	.sectionflags	@""
	.align	4


	//----- nvinfo : EIATTR_CUDA_API_VERSION
	.align		4
        /*0000*/ 	.byte	0x04, 0x37
        /*0002*/ 	.short	(.L_456 - .L_455)
.L_455:
        /*0004*/ 	.word	0x00000082


	//----- nvinfo : EIATTR_KPARAM_INFO
	.align		4
.L_456:
        /*0008*/ 	.byte	0x04, 0x17
        /*000a*/ 	.short	(.L_458 - .L_457)
.L_457:
        /*000c*/ 	.word	0x00000000
        /*0010*/ 	.short	0x0000
        /*0012*/ 	.short	0x0000
        /*0014*/ 	.byte	0x00, 0xf0, 0x01, 0x0a


	//----- nvinfo : EIATTR_SPARSE_MMA_MASK
	.align		4
.L_458:
        /*0018*/ 	.byte	0x03, 0x50
        /*001a*/ 	.short	0x0000


	//----- nvinfo : EIATTR_MAXREG_COUNT
	.align		4
        /*001c*/ 	.byte	0x03, 0x1b
        /*001e*/ 	.short	0x00ff


	//----- nvinfo : EIATTR_NUM_BARRIERS
	.align		4
        /*0020*/ 	.byte	0x02, 0x4c
        /*0022*/ 	.byte	0x01
	.zero		1


	//----- nvinfo : EIATTR_ANNOTATIONS
	.align		4
        /*0024*/ 	.byte	0x04, 0x55
        /*0026*/ 	.short	(.L_460 - .L_459)


	//   ....[0]....
.L_459:
        /* <DEDUP_REMOVED lines=18> */


	//----- nvinfo : EIATTR_MERCURY_ISA_VERSION
	.align		4
.L_460:
        /*0130*/ 	.byte	0x03, 0x5f
        /*0132*/ 	.short	0x0101


	//----- nvinfo : EIATTR_EXIT_INSTR_OFFSETS
	.align		4
        /*0134*/ 	.byte	0x04, 0x1c
        /*0136*/ 	.short	(.L_462 - .L_461)


	//   ....[0]....
.L_461:
        /*0138*/ 	.word	0x000000a0


	//   ....[1]....
        /*013c*/ 	.word	0x0000d490


	//----- nvinfo : EIATTR_CRS_STACK_SIZE
	.align		4
.L_462:
        /*0140*/ 	.byte	0x04, 0x1e
        /*0142*/ 	.short	(.L_464 - .L_463)
.L_463:
        /*0144*/ 	.word	0x00000000


	//----- nvinfo : EIATTR_CBANK_PARAM_SIZE
	.align		4
.L_464:
        /*0148*/ 	.byte	0x03, 0x19
        /*014a*/ 	.short	0x0280


	//----- nvinfo : EIATTR_PARAM_CBANK
	.align		4
        /*014c*/ 	.byte	0x04, 0x0a
        /*014e*/ 	.short	(.L_466 - .L_465)
	.align		4
.L_465:
        /*0150*/ 	.word	index@(.nv.constant0._ZN5flash44flash_bwd_dq_dk_dv_loop_seqk_parallel_kernelI23Flash_bwd_kernel_traitsILi64ELi128ELi128ELi8ELi4ELi4ELi4ELb0ELb0EN7cutlass10bfloat16_tE19Flash_kernel_traitsILi64ELi128ELi128ELi8ES3_EELb1ELb1ELb0ELb0ELb0ELb0ELb0EEEvNS_16Flash_bwd_paramsE)
        /*0154*/ 	.short	0x0210
        /*0156*/ 	.short	0x0280


	//----- nvinfo : EIATTR_SW_WAR
	.align		4
.L_466:
        /*0158*/ 	.byte	0x04, 0x36
        /*015a*/ 	.short	(.L_468 - .L_467)
.L_467:
        /*015c*/ 	.word	0x00000008
.L_468:


//--------------------- .nv.info._ZN5flash44flash_bwd_dq_dk_dv_loop_seqk_parallel_kernelI23Flash_bwd_kernel_traitsILi64ELi128ELi128ELi8ELi4ELi4ELi4ELb0ELb0EN7cutlass10bfloat16_tE19Flash_kernel_traitsILi64ELi128ELi128ELi8ES3_EELb0ELb1ELb0ELb0ELb0ELb0ELb1EEEvNS_16Flash_bwd_paramsE --------------------------
	.section	.nv.info._ZN5flash44flash_bwd_dq_dk_dv_loop_seqk_parallel_kernelI23Flash_bwd_kernel_traitsILi64ELi128ELi128ELi8ELi4ELi4ELi4ELb0ELb0EN7cutlass10bfloat16_tE19Flash_kernel_traitsILi64ELi128ELi128ELi8ES3_EELb0ELb1ELb0ELb0ELb0ELb0ELb1EEEvNS_16Flash_bwd_paramsE,"",@"SHT_CUDA_INFO"
	.sectionflags	@""
	.align	4


	//----- nvinfo : EIATTR_CUDA_API_VERSION
	.align		4
        /*0000*/ 	.byte	0x04, 0x37
        /*0002*/ 	.short	(.L_470 - .L_469)
.L_469:
        /*0004*/ 	.word	0x00000082


	//----- nvinfo : EIATTR_KPARAM_INFO
	.align		4
.L_470:
        /*0008*/ 	.byte	0x04, 0x17
        /*000a*/ 	.short	(.L_472 - .L_471)
.L_471:
        /*000c*/ 	.word	0x00000000
        /*0010*/ 	.short	0x0000
        /*0012*/ 	.short	0x0000
        /*0014*/ 	.byte	0x00, 0xf0, 0x01, 0x0a


	//----- nvinfo : EIATTR_SPARSE_MMA_MASK
	.align		4
.L_472:
        /*0018*/ 	.byte	0x03, 0x50
        /*001a*/ 	.short	0x0000


	//----- nvinfo : EIATTR_MAXREG_COUNT
	.align		4
        /*001c*/ 	.byte	0x03, 0x1b
        /*001e*/ 	.short	0x00ff


	//----- nvinfo : EIATTR_NUM_BARRIERS
	.align		4
        /*0020*/ 	.byte	0x02, 0x4c
        /*0022*/ 	.byte	0x01
	.zero		1


	//----- nvinfo : EIATTR_ANNOTATIONS
	.align		4
        /*0024*/ 	.byte	0x04, 0x55
        /*0026*/ 	.short	(.L_474 - .L_473)


	//   ....[0]....
.L_473:
        /* <DEDUP_REMOVED lines=93> */


	//----- nvinfo : EIATTR_MERCURY_ISA_VERSION
	.align		4
.L_474:
        /*05e8*/ 	.byte	0x03, 0x5f
        /*05ea*/ 	.short	0x0101


	//----- nvinfo : EIATTR_EXIT_INSTR_OFFSETS
	.align		4
        /*05ec*/ 	.byte	0x04, 0x1c
        /*05ee*/ 	.short	(.L_476 - .L_475)


	//   ....[0]....
.L_475:
        /*05f0*/ 	.word	0x000000a0


	//   ....[1]....
        /*05f4*/ 	.word	0x0000d060


	//----- nvinfo : EIATTR_CRS_STACK_SIZE
	.align		4
.L_476:
        /*05f8*/ 	.byte	0x04, 0x1e
        /*05fa*/ 	.short	(.L_478 - .L_477)
.L_477:
        /*05fc*/ 	.word	0x00000000


	//----- nvinfo : EIATTR_CBANK_PARAM_SIZE
	.align		4
.L_478:
        /*0600*/ 	.byte	0x03, 0x19
        /*0602*/ 	.short	0x0280


	//----- nvinfo : EIATTR_PARAM_CBANK
	.align		4
        /*0604*/ 	.byte	0x04, 0x0a
        /*0606*/ 	.short	(.L_480 - .L_479)
	.align		4
.L_479:
        /*0608*/ 	.word	index@(.nv.constant0._ZN5flash44flash_bwd_dq_dk_dv_loop_seqk_parallel_kernelI23Flash_bwd_kernel_traitsILi64ELi128ELi128ELi8ELi4ELi4ELi4ELb0ELb0EN7cutlass10bfloat16_tE19Flash_kernel_traitsILi64ELi128ELi128ELi8ES3_EELb0ELb1ELb0ELb0ELb0ELb0ELb1EEEvNS_16Flash_bwd_paramsE)
        /*060c*/ 	.short	0x0210
        /*060e*/ 	.short	0x0280


	//----- nvinfo : EIATTR_SW_WAR
	.align		4
.L_480:
        /*0610*/ 	.byte	0x04, 0x36
        /*0612*/ 	.short	(.L_482 - .L_481)
.L_481:
        /*0614*/ 	.word	0x00000008
.L_482:


//--------------------- .nv.info._ZN5flash44flash_bwd_dq_dk_dv_loop_seqk_parallel_kernelI23Flash_bwd_kernel_traitsILi64ELi128ELi128ELi8ELi4ELi4ELi4ELb0ELb0EN7cutlass10bfloat16_tE19Flash_kernel_traitsILi64ELi128ELi128ELi8ES3_EELb1ELb1ELb0ELb0ELb1ELb1ELb0EEEvNS_16Flash_bwd_paramsE --------------------------
	.section	.nv.info._ZN5flash44flash_bwd_dq_dk_dv_loop_seqk_parallel_kernelI23Flash_bwd_kernel_traitsILi64ELi128ELi128ELi8ELi4ELi4ELi4ELb0ELb0EN7cutlass10bfloat16_tE19Flash_kernel_traitsILi64ELi128ELi128ELi8ES3_EELb1ELb1ELb0ELb0ELb1ELb1ELb0EEEvNS_16Flash_bwd_paramsE,"",@"SHT_CUDA_INFO"
	.sectionflags	@""
	.align	4


	//----- nvinfo : EIATTR_CUDA_API_VERSION
	.align		4
        /*0000*/ 	.byte	0x04, 0x37
        /*0002*/ 	.short	(.L_484 - .L_483)
.L_483:
        /*0004*/ 	.word	0x00000082


	//----- nvinfo : EIATTR_KPARAM_INFO
	.align		4
.L_484:
        /*0008*/ 	.byte	0x04, 0x17
        /*000a*/ 	.short	(.L_486 - .L_485)
.L_485:
        /*000c*/ 	.word	0x00000000
        /*0010*/ 	.short	0x0000
        /*0012*/ 	.short	0x0000
        /*0014*/ 	.byte	0x00, 0xf0, 0x01, 0x0a


	//----- nvinfo : EIATTR_SPARSE_MMA_MASK
	.align		4
.L_486:
        /*0018*/ 	.byte	0x03, 0x50
        /*001a*/ 	.short	0x0000


	//----- nvinfo : EIATTR_MAXREG_COUNT
	.align		4
        /*001c*/ 	.byte	0x03, 0x1b
        /*001e*/ 	.short	0x00ff


	//----- nvinfo : EIATTR_NUM_BARRIERS
	.align		4
        /*0020*/ 	.byte	0x02, 0x4c
        /*0022*/ 	.byte	0x01
	.zero		1


	//----- nvinfo : EIATTR_ANNOTATIONS
	.align		4
        /*0024*/ 	.byte	0x04, 0x55
        /*0026*/ 	.short	(.L_488 - .L_487)


	//   ....[0]....
.L_487:
        /* <DEDUP_REMOVED lines=15> */


	//----- nvinfo : EIATTR_MERCURY_ISA_VERSION
	.align		4
.L_488:
        /*0108*/ 	.byte	0x03, 0x5f
        /*010a*/ 	.short	0x0101


	//----- nvinfo : EIATTR_EXIT_INSTR_OFFSETS
	.align		4
        /*010c*/ 	.byte	0x04, 0x1c
        /*010e*/ 	.short	(.L_490 - .L_489)


	//   ....[0]....
.L_489:
        /*0110*/ 	.word	0x000000a0


	//   ....[1]....
        /*0114*/ 	.word	0x0000a060


	//----- nvinfo : EIATTR_CBANK_PARAM_SIZE
	.align		4
.L_490:
        /*0118*/ 	.byte	0x03, 0x19
        /*011a*/ 	.short	0x0280


	//----- nvinfo : EIATTR_PARAM_CBANK
	.align		4
        /*011c*/ 	.byte	0x04, 0x0a
        /*011e*/ 	.short	(.L_492 - .L_491)
	.align		4
.L_491:
        /*0120*/ 	.word	index@(.nv.constant0._ZN5flash44flash_bwd_dq_dk_dv_loop_seqk_parallel_kernelI23Flash_bwd_kernel_traitsILi64ELi128ELi128ELi8ELi4ELi4ELi4ELb0ELb0EN7cutlass10bfloat16_tE19Flash_kernel_traitsILi64ELi128ELi128ELi8ES3_EELb1ELb1ELb0ELb0ELb1ELb1ELb0EEEvNS_16Flash_bwd_paramsE)
        /*0124*/ 	.short	0x0210
        /*0126*/ 	.short	0x0280


	//----- nvinfo : EIATTR_SW_WAR
	.align		4
.L_492:
        /*0128*/ 	.byte	0x04, 0x36
        /*012a*/ 	.short	(.L_494 - .L_493)
.L_493:
        /*012c*/ 	.word	0x00000008
.L_494:


//--------------------- .nv.info._ZN5flash44flash_bwd_dq_dk_dv_loop_seqk_parallel_kernelI23Flash_bwd_kernel_traitsILi64ELi128ELi128ELi8ELi4ELi4ELi4ELb0ELb0EN7cutlass10bfloat16_tE19Flash_kernel_traitsILi64ELi128ELi128ELi8ES3_EELb0ELb1ELb0ELb0ELb1ELb1ELb1EEEvNS_16Flash_bwd_paramsE --------------------------
	.section	.nv.info._ZN5flash44flash_bwd_dq_dk_dv_loop_seqk_parallel_kernelI23Flash_bwd_kernel_traitsILi64ELi128ELi128ELi8ELi4ELi4ELi4ELb0ELb0EN7cutlass10bfloat16_tE19Flash_kernel_traitsILi64ELi128ELi128ELi8ES3_EELb0ELb1ELb0ELb0ELb1ELb1ELb1EEEvNS_16Flash_bwd_paramsE,"",@"SHT_CUDA_INFO"
	.sectionflags	@""
	.align	4


	//----- nvinfo : EIATTR_CUDA_API_VERSION
	.align		4
        /*0000*/ 	.byte	0x04, 0x37
        /*0002*/ 	.short	(.L_496 - .L_495)
.L_495:
        /*0004*/ 	.word	0x00000082


	//----- nvinfo : EIATTR_KPARAM_INFO
	.align		4
.L_496:
        /*0008*/ 	.byte	0x04, 0x17
        /*000a*/ 	.short	(.L_498 - .L_497)
.L_497:
        /*000c*/ 	.word	0x00000000
        /*0010*/ 	.short	0x0000
        /*0012*/ 	.short	0x0000
        /*0014*/ 	.byte	0x00, 0xf0, 0x01, 0x0a


	//----- nvinfo : EIATTR_SPARSE_MMA_MASK
	.align		4
.L_498:
        /*0018*/ 	.byte	0x03, 0x50
        /*001a*/ 	.short	0x0000


	//----- nvinfo : EIATTR_MAXREG_COUNT
	.align		4
        /*001c*/ 	.byte	0x03, 0x1b
        /*001e*/ 	.short	0x00ff


	//----- nvinfo : EIATTR_NUM_BARRIERS
	.align		4
        /*0020*/ 	.byte	0x02, 0x4c
        /*0022*/ 	.byte	0x01
	.zero		1


	//----- nvinfo : EIATTR_ANNOTATIONS
	.align		4
        /*0024*/ 	.byte	0x04, 0x55
        /*0026*/ 	.short	(.L_500 - .L_499)


	//   ....[0]....
.L_499:
        /* <DEDUP_REMOVED lines=84> */


	//----- nvinfo : EIATTR_MERCURY_ISA_VERSION
	.align		4
.L_500:
        /*0550*/ 	.byte	0x03, 0x5f
        /*0552*/ 	.short	0x0101


	//----- nvinfo : EIATTR_EXIT_INSTR_OFFSETS
	.align		4
        /*0554*/ 	.byte	0x04, 0x1c
        /*0556*/ 	.short	(.L_502 - .L_501)


	//   ....[0]....
.L_501:
        /*0558*/ 	.word	0x000000a0


	//   ....[1]....
        /*055c*/ 	.word	0x0000a0a0


	//----- nvinfo : EIATTR_CBANK_PARAM_SIZE
	.align		4
.L_502:
        /*0560*/ 	.byte	0x03, 0x19
        /*0562*/ 	.short	0x0280


	//----- nvinfo : EIATTR_PARAM_CBANK
	.align		4
        /*0564*/ 	.byte	0x04, 0x0a
        /*0566*/ 	.short	(.L_504 - .L_503)
	.align		4
.L_503:
        /*0568*/ 	.word	index@(.nv.constant0._ZN5flash44flash_bwd_dq_dk_dv_loop_seqk_parallel_kernelI23Flash_bwd_kernel_traitsILi64ELi128ELi128ELi8ELi4ELi4ELi4ELb0ELb0EN7cutlass10bfloat16_tE19Flash_kernel_traitsILi64ELi128ELi128ELi8ES3_EELb0ELb1ELb0ELb0ELb1ELb1ELb1EEEvNS_16Flash_bwd_paramsE)
        /*056c*/ 	.short	0x0210
        /*056e*/ 	.short	0x0280


	//----- nvinfo : EIATTR_SW_WAR
	.align		4
.L_504:
        /*0570*/ 	.byte	0x04, 0x36
        /*0572*/ 	.short	(.L_506 - .L_505)
.L_505:
        /*0574*/ 	.word	0x00000008
.L_506:


//--------------------- .nv.info._ZN5flash44flash_bwd_dq_dk_dv_loop_seqk_parallel_kernelI23Flash_bwd_kernel_traitsILi64ELi128ELi128ELi8ELi4ELi4ELi4ELb0ELb0EN7cutlass10bfloat16_tE19Flash_kernel_traitsILi64ELi128ELi128ELi8ES3_EELb1ELb1ELb0ELb0ELb0ELb1ELb0EEEvNS_16Flash_bwd_paramsE --------------------------
	.section	.nv.info._ZN5flash44flash_bwd_dq_dk_dv_loop_seqk_parallel_kernelI23Flash_bwd_kernel_traitsILi64ELi128ELi128ELi8ELi4ELi4ELi4ELb0ELb0EN7cutlass10bfloat16_tE19Flash_kernel_traitsILi64ELi128ELi128ELi8ES3_EELb1ELb1ELb0ELb0ELb0ELb1ELb0EEEvNS_16Flash_bwd_paramsE,"",@"SHT_CUDA_INFO"
	.sectionflags	@""
	.align	4


	//----- nvinfo : EIATTR_CUDA_API_VERSION
	.align		4
        /*0000*/ 	.byte	0x04, 0x37
        /*0002*/ 	.short	(.L_508 - .L_507)
.L_507:
        /*0004*/ 	.word	0x00000082


	//----- nvinfo : EIATTR_KPARAM_INFO
	.align		4
.L_508:
        /*0008*/ 	.byte	0x04, 0x17
        /*000a*/ 	.short	(.L_510 - .L_509)
.L_509:
        /*000c*/ 	.word	0x00000000
        /*0010*/ 	.short	0x0000
        /*0012*/ 	.short	0x0000
        /*0014*/ 	.byte	0x00, 0xf0, 0x01, 0x0a


	//----- nvinfo : EIATTR_SPARSE_MMA_MASK
	.align		4
.L_510:
        /*0018*/ 	.byte	0x03, 0x50
        /*001a*/ 	.short	0x0000


	//----- nvinfo : EIATTR_MAXREG_COUNT
	.align		4
        /*001c*/ 	.byte	0x03, 0x1b
        /*001e*/ 	.short	0x00ff


	//----- nvinfo : EIATTR_NUM_BARRIERS
	.align		4
        /*0020*/ 	.byte	0x02, 0x4c
        /*0022*/ 	.byte	0x01
	.zero		1


	//----- nvinfo : EIATTR_ANNOTATIONS
	.align		4
        /*0024*/ 	.byte	0x04, 0x55
        /*0026*/ 	.short	(.L_512 - .L_511)


	//   ....[0]....
.L_511:
        /* <DEDUP_REMOVED lines=15> */


	//----- nvinfo : EIATTR_MERCURY_ISA_VERSION
	.align		4
.L_512:
        /*0108*/ 	.byte	0x03, 0x5f
        /*010a*/ 	.short	0x0101


	//----- nvinfo : EIATTR_INT_WARP_WIDE_INSTR_OFFSETS
	.align		4
        /*010c*/ 	.byte	0x04, 0x31
        /*010e*/ 	.short	(.L_514 - .L_513)


	//   ....[0]....
.L_513:
        /*0110*/ 	.word	0x00002ca0


	//----- nvinfo : EIATTR_EXIT_INSTR_OFFSETS
	.align		4
.L_514:
        /*0114*/ 	.byte	0x04, 0x1c
        /*0116*/ 	.short	(.L_516 - .L_515)


	//   ....[0]....
.L_515:
        /*0118*/ 	.word	0x000000c0


	//   ....[1]....
        /*011c*/ 	.word	0x0000c3d0


	//----- nvinfo : EIATTR_CRS_STACK_SIZE
	.align		4
.L_516:
        /*0120*/ 	.byte	0x04, 0x1e
        /*0122*/ 	.short	(.L_518 - .L_517)
.L_517:
        /*0124*/ 	.word	0x00000000


	//----- nvinfo : EIATTR_CBANK_PARAM_SIZE
	.align		4
.L_518:
        /*0128*/ 	.byte	0x03, 0x19
        /*012a*/ 	.short	0x0280


	//----- nvinfo : EIATTR_PARAM_CBANK
	.align		4
        /*012c*/ 	.byte	0x04, 0x0a
        /*012e*/ 	.short	(.L_520 - .L_519)
	.align		4
.L_519:
        /*0130*/ 	.word	index@(.nv.constant0._ZN5flash44flash_bwd_dq_dk_dv_loop_seqk_parallel_kernelI23Flash_bwd_kernel_traitsILi64ELi128ELi128ELi8ELi4ELi4ELi4ELb0ELb0EN7cutlass10bfloat16_tE19Flash_kernel_traitsILi64ELi128ELi128ELi8ES3_EELb1ELb1ELb0ELb0ELb0ELb1ELb0EEEvNS_16Flash_bwd_paramsE)
        /*0134*/ 	.short	0x0210
        /*0136*/ 	.short	0x0280


	//----- nvinfo : EIATTR_SW_WAR
	.align		4
.L_520:
        /*0138*/ 	.byte	0x04, 0x36
        /*013a*/ 	.short	(.L_522 - .L_521)
.L_521:
        /*013c*/ 	.word	0x00000008
.L_522:


//--------------------- .nv.info._ZN5flash44flash_bwd_dq_dk_dv_loop_seqk_parallel_kernelI23Flash_bwd_kernel_traitsILi64ELi128ELi128ELi8ELi4ELi4ELi4ELb0ELb0EN7cutlass10bfloat16_tE19Flash_kernel_traitsILi64ELi128ELi128ELi8ES3_EELb0ELb1ELb0ELb0ELb0ELb1ELb1EEEvNS_16Flash_bwd_paramsE --------------------------
	.section	.nv.info._ZN5flash44flash_bwd_dq_dk_dv_loop_seqk_parallel_kernelI23Flash_bwd_kernel_traitsILi64ELi128ELi128ELi8ELi4ELi4ELi4ELb0ELb0EN7cutlass10bfloat16_tE19Flash_kernel_traitsILi64ELi128ELi128ELi8ES3_EELb0ELb1ELb0ELb0ELb0ELb1ELb1EEEvNS_16Flash_bwd_paramsE,"",@"SHT_CUDA_INFO"
	.sectionflags	@""
	.align	4


	//----- nvinfo : EIATTR_CUDA_API_VERSION
	.align		4
        /*0000*/ 	.byte	0x04, 0x37
        /*0002*/ 	.short	(.L_524 - .L_523)
.L_523:
        /*0004*/ 	.word	0x00000082


	//----- nvinfo : EIATTR_KPARAM_INFO
	.align		4
.L_524:
        /*0008*/ 	.byte	0x04, 0x17
        /*000a*/ 	.short	(.L_526 - .L_525)
.L_525:
        /*000c*/ 	.word	0x00000000
        /*0010*/ 	.short	0x0000
        /*0012*/ 	.short	0x0000
        /*0014*/ 	.byte	0x00, 0xf0, 0x01, 0x0a


	//----- nvinfo : EIATTR_SPARSE_MMA_MASK
	.align		4
.L_526:
        /*0018*/ 	.byte	0x03, 0x50
        /*001a*/ 	.short	0x0000


	//----- nvinfo : EIATTR_MAXREG_COUNT
	.align		4
        /*001c*/ 	.byte	0x03, 0x1b
        /*001e*/ 	.short	0x00ff


	//----- nvinfo : EIATTR_NUM_BARRIERS
	.align		4
        /*0020*/ 	.byte	0x02, 0x4c
        /*0022*/ 	.byte	0x01
	.zero		1


	//----- nvinfo : EIATTR_ANNOTATIONS
	.align		4
        /*0024*/ 	.byte	0x04, 0x55
        /*0026*/ 	.short	(.L_528 - .L_527)


	//   ....[0]....
.L_527:
        /* <DEDUP_REMOVED lines=92> */


	//----- nvinfo : EIATTR_MERCURY_ISA_VERSION
	.align		4
.L_528:
        /*05d8*/ 	.byte	0x03, 0x5f
        /*05da*/ 	.short	0x0101


	//----- nvinfo : EIATTR_INT_WARP_WIDE_INSTR_OFFSETS
	.align		4
        /*05dc*/ 	.byte	0x04, 0x31
        /*05de*/ 	.short	(.L_530 - .L_529)


	//   ....[0]....
.L_529:
        /*05e0*/ 	.word	0x000030f0


	//----- nvinfo : EIATTR_EXIT_INSTR_OFFSETS
	.align		4
.L_530:
        /*05e4*/ 	.byte	0x04, 0x1c
        /*05e6*/ 	.short	(.L_532 - .L_531)


	//   ....[0]....
.L_531:
        /*05e8*/ 	.word	0x000000c0


	//   ....[1]....
        /*05ec*/ 	.word	0x0000c480


	//----- nvinfo : EIATTR_CRS_STACK_SIZE
	.align		4
.L_532:
        /*05f0*/ 	.byte	0x04, 0x1e
        /*05f2*/ 	.short	(.L_534 - .L_533)
.L_533:
        /*05f4*/ 	.word	0x00000000


	//----- nvinfo : EIATTR_CBANK_PARAM_SIZE
	.align		4
.L_534:
        /*05f8*/ 	.byte	0x03, 0x19
        /*05fa*/ 	.short	0x0280


	//----- nvinfo : EIATTR_PARAM_CBANK
	.align		4
        /*05fc*/ 	.byte	0x04, 0x0a
        /*05fe*/ 	.short	(.L_536 - .L_535)
	.align		4
.L_535:
        /*0600*/ 	.word	index@(.nv.constant0._ZN5flash44flash_bwd_dq_dk_dv_loop_seqk_parallel_kernelI23Flash_bwd_kernel_traitsILi64ELi128ELi128ELi8ELi4ELi4ELi4ELb0ELb0EN7cutlass10bfloat16_tE19Flash_kernel_traitsILi64ELi128ELi128ELi8ES3_EELb0ELb1ELb0ELb0ELb0ELb1ELb1EEEvNS_16Flash_bwd_paramsE)
        /*0604*/ 	.short	0x0210
        /*0606*/ 	.short	0x0280


	//----- nvinfo : EIATTR_SW_WAR
	.align		4
.L_536:
        /*0608*/ 	.byte	0x04, 0x36
        /*060a*/ 	.short	(.L_538 - .L_537)
.L_537:
        /*060c*/ 	.word	0x00000008
.L_538:


//--------------------- .nv.info._ZN5flash44flash_bwd_dq_dk_dv_loop_seqk_parallel_kernelI23Flash_bwd_kernel_traitsILi64ELi128ELi128ELi8ELi4ELi4ELi4ELb0ELb0EN7cutlass10bfloat16_tE19Flash_kernel_traitsILi64ELi128ELi128ELi8ES3_EELb1ELb1ELb0ELb1ELb0ELb0ELb0EEEvNS_16Flash_bwd_paramsE --------------------------
	.section	.nv.info._ZN5flash44flash_bwd_dq_dk_dv_loop_seqk_parallel_kernelI23Flash_bwd_kernel_traitsILi64ELi128ELi128ELi8ELi4ELi4ELi4ELb0ELb0EN7cutlass10bfloat16_tE19Flash_kernel_traitsILi64ELi128ELi128ELi8ES3_EELb1ELb1ELb0ELb1ELb0ELb0ELb0EEEvNS_16Flash_bwd_paramsE,"",@"SHT_CUDA_INFO"
	.sectionflags	@""
	.align	4


	//----- nvinfo : EIATTR_CUDA_API_VERSION
	.align		4
        /*0000*/ 	.byte	0x04, 0x37
        /*0002*/ 	.short	(.L_540 - .L_539)
.L_539:
        /*0004*/ 	.word	0x00000082


	//----- nvinfo : EIATTR_KPARAM_INFO
	.align		4
.L_540:
        /*0008*/ 	.byte	0x04, 0x17
        /*000a*/ 	.short	(.L_542 - .L_541)
.L_541:
        /*000c*/ 	.word	0x00000000
        /*0010*/ 	.short	0x0000
        /*0012*/ 	.short	0x0000
        /*0014*/ 	.byte	0x00, 0xf0, 0x01, 0x0a


	//----- nvinfo : EIATTR_SPARSE_MMA_MASK
	.align		4
.L_542:
        /*0018*/ 	.byte	0x03, 0x50
        /*001a*/ 	.short	0x0000


	//----- nvinfo : EIATTR_MAXREG_COUNT
	.align		4
        /*001c*/ 	.byte	0x03, 0x1b
        /*001e*/ 	.short	0x00ff


	//----- nvinfo : EIATTR_NUM_BARRIERS
	.align		4
        /*0020*/ 	.byte	0x02, 0x4c
        /*0022*/ 	.byte	0x01
	.zero		1


	//----- nvinfo : EIATTR_ANNOTATIONS
	.align		4
        /*0024*/ 	.byte	0x04, 0x55
        /*0026*/ 	.short	(.L_544 - .L_543)


	//   ....[0]....
.L_543:
        /* <DEDUP_REMOVED lines=51> */


	//----- nvinfo : EIATTR_MERCURY_ISA_VERSION
	.align		4
.L_544:
        /*0348*/ 	.byte	0x03, 0x5f
        /*034a*/ 	.short	0x0101


	//----- nvinfo : EIATTR_EXIT_INSTR_OFFSETS
	.align		4
        /*034c*/ 	.byte	0x04, 0x1c
        /*034e*/ 	.short	(.L_546 - .L_545)


	//   ....[0]....
.L_545:
        /*0350*/ 	.word	0x000000a0


	//   ....[1]....
        /*0354*/ 	.word	0x0000dfe0


	//----- nvinfo : EIATTR_CRS_STACK_SIZE
	.align		4
.L_546:
        /*0358*/ 	.byte	0x04, 0x1e
        /*035a*/ 	.short	(.L_548 - .L_547)
.L_547:
        /*035c*/ 	.word	0x00000000


	//----- nvinfo : EIATTR_CBANK_PARAM_SIZE
	.align		4
.L_548:
        /*0360*/ 	.byte	0x03, 0x19
        /*0362*/ 	.short	0x0280


	//----- nvinfo : EIATTR_PARAM_CBANK
	.align		4
        /*0364*/ 	.byte	0x04, 0x0a
        /*0366*/ 	.short	(.L_550 - .L_549)
	.align		4
.L_549:
        /*0368*/ 	.word	index@(.nv.constant0._ZN5flash44flash_bwd_dq_dk_dv_loop_seqk_parallel_kernelI23Flash_bwd_kernel_traitsILi64ELi128ELi128ELi8ELi4ELi4ELi4ELb0ELb0EN7cutlass10bfloat16_tE19Flash_kernel_traitsILi64ELi128ELi128ELi8ES3_EELb1ELb1ELb0ELb1ELb0ELb0ELb0EEEvNS_16Flash_bwd_paramsE)
        /*036c*/ 	.short	0x0210
        /*036e*/ 	.short	0x0280


	//----- nvinfo : EIATTR_SW_WAR
	.align		4
.L_550:
        /*0370*/ 	.byte	0x04, 0x36
        /*0372*/ 	.short	(.L_552 - .L_551)
.L_551:
        /*0374*/ 	.word	0x00000008
.L_552:


//--------------------- .nv.info._ZN5flash44flash_bwd_dq_dk_dv_loop_seqk_parallel_kernelI23Flash_bwd_kernel_traitsILi64ELi128ELi128ELi8ELi4ELi4ELi4ELb0ELb0EN7cutlass10bfloat16_tE19Flash_kernel_traitsILi64ELi128ELi128ELi8ES3_EELb0ELb1ELb0ELb1ELb0ELb0ELb1EEEvNS_16Flash_bwd_paramsE --------------------------
	.section	.nv.info._ZN5flash44flash_bwd_dq_dk_dv_loop_seqk_parallel_kernelI23Flash_bwd_kernel_traitsILi64ELi128ELi128ELi8ELi4ELi4ELi4ELb0ELb0EN7cutlass10bfloat16_tE19Flash_kernel_traitsILi64ELi128ELi128ELi8ES3_EELb0ELb1ELb0ELb1ELb0ELb0ELb1EEEvNS_16Flash_bwd_paramsE,"",@"SHT_CUDA_INFO"
	.sectionflags	@""
	.align	4


	//----- nvinfo : EIATTR_CUDA_API_VERSION
	.align		4
        /*0000*/ 	.byte	0x04, 0x37
        /*0002*/ 	.short	(.L_554 - .L_553)
.L_553:
        /*0004*/ 	.word	0x00000082


	//----- nvinfo : EIATTR_KPARAM_INFO
	.align		4
.L_554:
        /*0008*/ 	.byte	0x04, 0x17
        /*000a*/ 	.short	(.L_556 - .L_555)
.L_555:
        /*000c*/ 	.word	0x00000000
        /*0010*/ 	.short	0x0000
        /*0012*/ 	.short	0x0000
        /*0014*/ 	.byte	0x00, 0xf0, 0x01, 0x0a


	//----- nvinfo : EIATTR_SPARSE_MMA_MASK
	.align		4
.L_556:
        /*0018*/ 	.byte	0x03, 0x50
        /*001a*/ 	.short	0x0000


	//----- nvinfo : EIATTR_MAXREG_COUNT
	.align		4
        /*001c*/ 	.byte	0x03, 0x1b
        /*001e*/ 	.short	0x00ff


	//----- nvinfo : EIATTR_NUM_BARRIERS
	.align		4
        /*0020*/ 	.byte	0x02, 0x4c
        /*0022*/ 	.byte	0x01
	.zero		1


	//----- nvinfo : EIATTR_ANNOTATIONS
	.align		4
        /*0024*/ 	.byte	0x04, 0x55
        /*0026*/ 	.short	(.L_558 - .L_557)


	//   ....[0]....
.L_557:
        /* <DEDUP_REMOVED lines=128> */


	//----- nvinfo : EIATTR_MERCURY_ISA_VERSION
	.align		4
.L_558:
        /*0818*/ 	.byte	0x03, 0x5f
        /*081a*/ 	.short	0x0101


	//----- nvinfo : EIATTR_EXIT_INSTR_OFFSETS
	.align		4
        /*081c*/ 	.byte	0x04, 0x1c
        /*081e*/ 	.short	(.L_560 - .L_559)


	//   ....[0]....
.L_559:
        /*0820*/ 	.word	0x000000c0


	//   ....[1]....
        /*0824*/ 	.word	0x0000d730


	//----- nvinfo : EIATTR_CRS_STACK_SIZE
	.align		4
.L_560:
        /*0828*/ 	.byte	0x04, 0x1e
        /*082a*/ 	.short	(.L_562 - .L_561)
.L_561:
        /*082c*/ 	.word	0x00000000


	//----- nvinfo : EIATTR_CBANK_PARAM_SIZE
	.align		4
.L_562:
        /*0830*/ 	.byte	0x03, 0x19
        /*0832*/ 	.short	0x0280


	//----- nvinfo : EIATTR_PARAM_CBANK
	.align		4
        /*0834*/ 	.byte	0x04, 0x0a
        /*0836*/ 	.short	(.L_564 - .L_563)
	.align		4
.L_563:
        /*0838*/ 	.word	index@(.nv.constant0._ZN5flash44flash_bwd_dq_dk_dv_loop_seqk_parallel_kernelI23Flash_bwd_kernel_traitsILi64ELi128ELi128ELi8ELi4ELi4ELi4ELb0ELb0EN7cutlass10bfloat16_tE19Flash_kernel_traitsILi64ELi128ELi128ELi8ES3_EELb0ELb1ELb0ELb1ELb0ELb0ELb1EEEvNS_16Flash_bwd_paramsE)
        /*083c*/ 	.short	0x0210
        /*083e*/ 	.short	0x0280


	//----- nvinfo : EIATTR_SW_WAR
	.align		4
.L_564:
        /*0840*/ 	.byte	0x04, 0x36
        /*0842*/ 	.short	(.L_566 - .L_565)
.L_565:
        /*0844*/ 	.word	0x00000008
.L_566:


//--------------------- .nv.info._ZN5flash25flash_bwd_dot_do_o_kernelILb0E23Flash_bwd_kernel_traitsILi64ELi128ELi128ELi8ELi4ELi4ELi4ELb0ELb0EN7cutlass10bfloat16_tE19Flash_kernel_traitsILi64ELi128ELi128ELi8ES3_EEEEvNS_16Flash_bwd_paramsE --------------------------
	.section	.nv.info._ZN5flash25flash_bwd_dot_do_o_kernelILb0E23Flash_bwd_kernel_traitsILi64ELi128ELi128ELi8ELi4ELi4ELi4ELb0ELb0EN7cutlass10bfloat16_tE19Flash_kernel_traitsILi64ELi128ELi128ELi8ES3_EEEEvNS_16Flash_bwd_paramsE,"",@"SHT_CUDA_INFO"
	.sectionflags	@""
	.align	4


	//----- nvinfo : EIATTR_CUDA_API_VERSION
	.align		4
        /*0000*/ 	.byte	0x04, 0x37
        /*0002*/ 	.short	(.L_568 - .L_567)
.L_567:
        /*0004*/ 	.word	0x00000082


	//----- nvinfo : EIATTR_KPARAM_INFO
	.align		4
.L_568:
        /*0008*/ 	.byte	0x04, 0x17
        /*000a*/ 	.short	(.L_570 - .L_569)
.L_569:
        /*000c*/ 	.word	0x00000000
        /*0010*/ 	.short	0x0000
        /*0012*/ 	.short	0x0000
        /*0014*/ 	.byte	0x00, 0xf0, 0x01, 0x0a


	//----- nvinfo : EIATTR_SPARSE_MMA_MASK
	.align		4
.L_570:
        /*0018*/ 	.byte	0x03, 0x50
        /*001a*/ 	.short	0x0000


	//----- nvinfo : EIATTR_MAXREG_COUNT
	.align		4
        /*001c*/ 	.byte	0x03, 0x1b
        /*001e*/ 	.short	0x00ff


	//----- nvinfo : EIATTR_MERCURY_ISA_VERSION
	.align		4
        /*0020*/ 	.byte	0x03, 0x5f
        /*0022*/ 	.short	0x0101


	//----- nvinfo : EIATTR_COOP_GROUP_MASK_REGIDS
	.align		4
        /*0024*/ 	.byte	0x04, 0x29
        /*0026*/ 	.short	(.L_572 - .L_571)


	//   ....[0]....
.L_571:
        /*0028*/ 	.word	0xffffffff


	//   ....[1]....
        /*002c*/ 	.word	0xffffffff


	//   ....[2]....
        /*0030*/ 	.word	0xffffffff


	//   ....[3]....
        /*0034*/ 	.word	0xffffffff


	//   ....[4]....
        /*0038*/ 	.word	0xffffffff


	//   ....[5]....
        /*003c*/ 	.word	0xffffffff


	//   ....[6]....
        /*0040*/ 	.word	0xffffffff


	//   ....[7]....
        /*0044*/ 	.word	0xffffffff


	//   ....[8]....
        /*0048*/ 	.word	0xffffffff


	//   ....[9]....
        /*004c*/ 	.word	0xffffffff


	//   ....[10]....
        /*0050*/ 	.word	0xffffffff


	//   ....[11]....
        /*0054*/ 	.word	0xffffffff


	//----- nvinfo : EIATTR_COOP_GROUP_INSTR_OFFSETS
	.align		4
.L_572:
        /*0058*/ 	.byte	0x04, 0x28
        /*005a*/ 	.short	(.L_574 - .L_573)


	//   ....[0]....
.L_573:
        /*005c*/ 	.word	0x00001300


	//   ....[1]....
        /*0060*/ 	.word	0x00001320


	//   ....[2]....
        /*0064*/ 	.word	0x00001330


	//   ....[3]....
        /*0068*/ 	.word	0x00001340


	//   ....[4]....
        /*006c*/ 	.word	0x00001380


	//   ....[5]....
        /*0070*/ 	.word	0x000013a0


	//   ....[6]....
        /*0074*/ 	.word	0x000013c0


	//   ....[7]....
        /*0078*/ 	.word	0x000013d0


	//   ....[8]....
        /*007c*/ 	.word	0x00001410


	//   ....[9]....
        /*0080*/ 	.word	0x00001430


	//   ....[10]....
        /*0084*/ 	.word	0x00001440


	//   ....[11]....
        /*0088*/ 	.word	0x00001450


	//----- nvinfo : EIATTR_EXIT_INSTR_OFFSETS
	.align		4
.L_574:
        /*008c*/ 	.byte	0x04, 0x1c
        /*008e*/ 	.short	(.L_576 - .L_575)


	//   ....[0]....
.L_575:
        /*0090*/ 	.word	0x00000130


	//   ....[1]....
        /*0094*/ 	.word	0x00001580


	//   ....[2]....
        /*0098*/ 	.word	0x000015a0


	//----- nvinfo : EIATTR_CBANK_PARAM_SIZE
	.align		4
.L_576:
        /*009c*/ 	.byte	0x03, 0x19
        /*009e*/ 	.short	0x0280


	//----- nvinfo : EIATTR_PARAM_CBANK
	.align		4
        /*00a0*/ 	.byte	0x04, 0x0a
        /*00a2*/ 	.short	(.L_578 - .L_577)
	.align		4
.L_577:
        /*00a4*/ 	.word	index@(.nv.constant0._ZN5flash25flash_bwd_dot_do_o_kernelILb0E23Flash_bwd_kernel_traitsILi64ELi128ELi128ELi8ELi4ELi4ELi4ELb0ELb0EN7cutlass10bfloat16_tE19Flash_kernel_traitsILi64ELi128ELi128ELi8ES3_EEEEvNS_16Flash_bwd_paramsE)
        /*00a8*/ 	.short	0x0210
        /*00aa*/ 	.short	0x0280


	//----- nvinfo : EIATTR_SW_WAR
	.align		4
.L_578:
        /*00ac*/ 	.byte	0x04, 0x36
        /*00ae*/ 	.short	(.L_580 - .L_579)
.L_579:
        /*00b0*/ 	.word	0x00000008
.L_580:


//--------------------- .nv.info._ZN5flash25flash_bwd_dot_do_o_kernelILb1E23Flash_bwd_kernel_traitsILi64ELi128ELi128ELi8ELi4ELi4ELi4ELb0ELb0EN7cutlass10bfloat16_tE19Flash_kernel_traitsILi64ELi128ELi128ELi8ES3_EEEEvNS_16Flash_bwd_paramsE --------------------------
	.section	.nv.info._ZN5flash25flash_bwd_dot_do_o_kernelILb1E23Flash_bwd_kernel_traitsILi64ELi128ELi128ELi8ELi4ELi4ELi4ELb0ELb0EN7cutlass10bfloat16_tE19Flash_kernel_traitsILi64ELi128ELi128ELi8ES3_EEEEvNS_16Flash_bwd_paramsE,"",@"SHT_CUDA_INFO"
	.sectionflags	@""
	.align	4


	//----- nvinfo : EIATTR_CUDA_API_VERSION
	.align		4
        /*0000*/ 	.byte	0x04, 0x37
        /*0002*/ 	.short	(.L_582 - .L_581)
.L_581:
        /*0004*/ 	.word	0x00000082


	//----- nvinfo : EIATTR_KPARAM_INFO
	.align		4
.L_582:
        /*0008*/ 	.byte	0x04, 0x17
        /*000a*/ 	.short	(.L_584 - .L_583)
.L_583:
        /*000c*/ 	.word	0x00000000
        /*0010*/ 	.short	0x0000
        /*0012*/ 	.short	0x0000
        /*0014*/ 	.byte	0x00, 0xf0, 0x01, 0x0a


	//----- nvinfo : EIATTR_SPARSE_MMA_MASK
	.align		4
.L_584:
        /*0018*/ 	.byte	0x03, 0x50
        /*001a*/ 	.short	0x0000


	//----- nvinfo : EIATTR_MAXREG_COUNT
	.align		4
        /*001c*/ 	.byte	0x03, 0x1b
        /*001e*/ 	.short	0x00ff


	//----- nvinfo : EIATTR_MERCURY_ISA_VERSION
	.align		4
        /*0020*/ 	.byte	0x03, 0x5f
        /*0022*/ 	.short	0x0101


	//----- nvinfo : EIATTR_COOP_GROUP_MASK_REGIDS
	.align		4
        /*0024*/ 	.byte	0x04, 0x29
        /*0026*/ 	.short	(.L_586 - .L_585)


	//   ....[0]....
.L_585:
        /*0028*/ 	.word	0xffffffff


	//   ....[1]....
        /*002c*/ 	.word	0xffffffff


	//   ....[2]....
        /*0030*/ 	.word	0xffffffff


	//   ....[3]....
        /*0034*/ 	.word	0xffffffff


	//   ....[4]....
        /*0038*/ 	.word	0xffffffff


	//   ....[5]....
        /*003c*/ 	.word	0xffffffff


	//   ....[6]....
        /*0040*/ 	.word	0xffffffff


	//   ....[7]....
        /*0044*/ 	.word	0xffffffff


	//   ....[8]....
        /*0048*/ 	.word	0xffffffff


	//   ....[9]....
        /*004c*/ 	.word	0xffffffff


	//   ....[10]....
        /*0050*/ 	.word	0xffffffff


	//   ....[11]....
        /*0054*/ 	.word	0xffffffff


	//----- nvinfo : EIATTR_COOP_GROUP_INSTR_OFFSETS
	.align		4
.L_586:
        /*0058*/ 	.byte	0x04, 0x28
        /*005a*/ 	.short	(.L_588 - .L_587)


	//   ....[0]....
.L_587:
        /*005c*/ 	.word	0x000012a0


	//   ....[1]....
        /*0060*/ 	.word	0x00001320


	//   ....[2]....
        /*0064*/ 	.word	0x000013c0


	//   ....[3]....
        /*0068*/ 	.word	0x00001660


	//   ....[4]....
        /*006c*/ 	.word	0x00001690


	//   ....[5]....
        /*0070*/ 	.word	0x000016a0


	//   ....[6]....
        /*0074*/ 	.word	0x000016e0


	//   ....[7]....
        /*0078*/ 	.word	0x000016f0


	//   ....[8]....
        /*007c*/ 	.word	0x00001700


	//   ....[9]....
        /*0080*/ 	.word	0x00001750


	//   ....[10]....
        /*0084*/ 	.word	0x00001790


	//   ....[11]....
        /*0088*/ 	.word	0x000017a0


	//----- nvinfo : EIATTR_EXIT_INSTR_OFFSETS
	.align		4
.L_588:
        /*008c*/ 	.byte	0x04, 0x1c
        /*008e*/ 	.short	(.L_590 - .L_589)


	//   ....[0]....
.L_589:
        /*0090*/ 	.word	0x00000130


	//   ....[1]....
        /*0094*/ 	.word	0x00001950


	//----- nvinfo : EIATTR_CBANK_PARAM_SIZE
	.align		4
.L_590:
        /*0098*/ 	.byte	0x03, 0x19
        /*009a*/ 	.short	0x0280


	//----- nvinfo : EIATTR_PARAM_CBANK
	.align		4
        /*009c*/ 	.byte	0x04, 0x0a
        /*009e*/ 	.short	(.L_592 - .L_591)
	.align		4
.L_591:
        /*00a0*/ 	.word	index@(.nv.constant0._ZN5flash25flash_bwd_dot_do_o_kernelILb1E23Flash_bwd_kernel_traitsILi64ELi128ELi128ELi8ELi4ELi4ELi4ELb0ELb0EN7cutlass10bfloat16_tE19Flash_kernel_traitsILi64ELi128ELi128ELi8ES3_EEEEvNS_16Flash_bwd_paramsE)
        /*00a4*/ 	.short	0x0210
        /*00a6*/ 	.short	0x0280


	//----- nvinfo : EIATTR_SW_WAR
	.align		4
.L_592:
        /*00a8*/ 	.byte	0x04, 0x36
        /*00aa*/ 	.short	(.L_594 - .L_593)
.L_593:
        /*00ac*/ 	.word	0x00000008
.L_594:


//--------------------- .nv.callgraph             --------------------------
	.section	.nv.callgraph,"",@"SHT_CUDA_CALLGRAPH"
	.align	4
	.sectionentsize	8
	.align		4
        /*0000*/ 	.word	0x00000000
	.align		4
        /*0004*/ 	.word	0xffffffff
	.align		4
        /*0008*/ 	.word	0x00000000
	.align		4
        /*000c*/ 	.word	0xfffffffe
	.align		4
        /*0010*/ 	.word	0x00000000
	.align		4
        /*0014*/ 	.word	0xfffffffd
	.align		4
        /*0018*/ 	.word	0x00000000
	.align		4
        /*001c*/ 	.word	0xfffffffc


//--------------------- .nv.constant4             --------------------------
	.section	.nv.constant4,"a",@progbits
	.align	8
	.align		8
.nv.constant4:
        /*0000*/ 	.dword	_ZN72_INTERNAL_926edd0b_36_flash_bwd_hdim64_bf16_causal_sm80_cu_21e1f8cb_30724cuda3std3__45__cpo5beginE
	.align		8
        /*0008*/ 	.dword	_ZN72_INTERNAL_926edd0b_36_flash_bwd_hdim64_bf16_causal_sm80_cu_21e1f8cb_30724cuda3std3__45__cpo3endE
	.align		8
        /*0010*/ 	.dword	_ZN72_INTERNAL_926edd0b_36_flash_bwd_hdim64_bf16_causal_sm80_cu_21e1f8cb_30724cuda3std3__45__cpo6cbeginE
	.align		8
        /*0018*/ 	.dword	_ZN72_INTERNAL_926edd0b_36_flash_bwd_hdim64_bf16_causal_sm80_cu_21e1f8cb_30724cuda3std3__45__cpo4cendE
	.align		8
        /*0020*/ 	.dword	_ZN72_INTERNAL_926edd0b_36_flash_bwd_hdim64_bf16_causal_sm80_cu_21e1f8cb_30724cuda3std3__474_GLOBAL__N__926edd0b_36_flash_bwd_hdim64_bf16_causal_sm80_cu_21e1f8cb_30726ignoreE
	.align		8
        /*0028*/ 	.dword	_ZN72_INTERNAL_926edd0b_36_flash_bwd_hdim64_bf16_causal_sm80_cu_21e1f8cb_30724cuda3std3__419piecewise_constructE
	.align		8
        /*0030*/ 	.dword	_ZN72_INTERNAL_926edd0b_36_flash_bwd_hdim64_bf16_causal_sm80_cu_21e1f8cb_30724cuda3std3__48in_placeE
	.align		8
        /*0038*/ 	.dword	_ZN72_INTERNAL_926edd0b_36_flash_bwd_hdim64_bf16_causal_sm80_cu_21e1f8cb_30724cuda3std6ranges3__45__cpo4swapE
	.align		8
        /*0040*/ 	.dword	_ZN72_INTERNAL_926edd0b_36_flash_bwd_hdim64_bf16_causal_sm80_cu_21e1f8cb_30724cuda3std6ranges3__45__cpo9iter_moveE
	.align		8
        /*0048*/ 	.dword	_ZN72_INTERNAL_926edd0b_36_flash_bwd_hdim64_bf16_causal_sm80_cu_21e1f8cb_30724cute7productE
	.align		8
        /*0050*/ 	.dword	_ZN72_INTERNAL_926edd0b_36_flash_bwd_hdim64_bf16_causal_sm80_cu_21e1f8cb_30724cute1_E


//--------------------- .text._ZN5flash44flash_bwd_dq_dk_dv_loop_seqk_parallel_kernelI23Flash_bwd_kernel_traitsILi64ELi64ELi128ELi8ELi2ELi4ELi4ELb1ELb0EN7cutlass10bfloat16_tE19Flash_kernel_traitsILi64ELi64ELi128ELi8ES3_EELb0ELb1ELb0ELb0ELb0ELb0ELb0EEEvNS_16Flash_bwd_paramsE --------------------------
	.section	.text._ZN5flash44flash_bwd_dq_dk_dv_loop_seqk_parallel_kernelI23Flash_bwd_kernel_traitsILi64ELi64ELi128ELi8ELi2ELi4ELi4ELb1ELb0EN7cutlass10bfloat16_tE19Flash_kernel_traitsILi64ELi64ELi128ELi8ES3_EELb0ELb1ELb0ELb0ELb0ELb0ELb0EEEvNS_16Flash_bwd_paramsE,"ax",@progbits
	.align	128
        .global         _ZN5flash44flash_bwd_dq_dk_dv_loop_seqk_parallel_kernelI23Flash_bwd_kernel_traitsILi64ELi64ELi128ELi8ELi2ELi4ELi4ELb1ELb0EN7cutlass10bfloat16_tE19Flash_kernel_traitsILi64ELi64ELi128ELi8ES3_EELb0ELb1ELb0ELb0ELb0ELb0ELb0EEEvNS_16Flash_bwd_paramsE
        .type           _ZN5flash44flash_bwd_dq_dk_dv_loop_seqk_parallel_kernelI23Flash_bwd_kernel_traitsILi64ELi64ELi128ELi8ELi2ELi4ELi4ELb1ELb0EN7cutlass10bfloat16_tE19Flash_kernel_traitsILi64ELi64ELi128ELi8ES3_EELb0ELb1ELb0ELb0ELb0ELb0ELb0EEEvNS_16Flash_bwd_paramsE,@function
        .size           _ZN5flash44flash_bwd_dq_dk_dv_loop_seqk_parallel_kernelI23Flash_bwd_kernel_traitsILi64ELi64ELi128ELi8ELi2ELi4ELi4ELb1ELb0EN7cutlass10bfloat16_tE19Flash_kernel_traitsILi64ELi64ELi128ELi8ES3_EELb0ELb1ELb0ELb0ELb0ELb0ELb0EEEvNS_16Flash_bwd_paramsE,(.L_x_1255 - _ZN5flash44flash_bwd_dq_dk_dv_loop_seqk_parallel_kernelI23Flash_bwd_kernel_traitsILi64ELi64ELi128ELi8ELi2ELi4ELi4ELb1ELb0EN7cutlass10bfloat16_tE19Flash_kernel_traitsILi64ELi64ELi128ELi8ES3_EELb0ELb1ELb0ELb0ELb0ELb0ELb0EEEvNS_16Flash_bwd_paramsE)
        .other          _ZN5flash44flash_bwd_dq_dk_dv_loop_seqk_parallel_kernelI23Flash_bwd_kernel_traitsILi64ELi64ELi128ELi8ELi2ELi4ELi4ELb1ELb0EN7cutlass10bfloat16_tE19Flash_kernel_traitsILi64ELi64ELi128ELi8ES3_EELb0ELb1ELb0ELb0ELb0ELb0ELb0EEEvNS_16Flash_bwd_paramsE,@"STO_CUDA_ENTRY STV_DEFAULT"
_ZN5flash44flash_bwd_dq_dk_dv_loop_seqk_parallel_kernelI23Flash_bwd_kernel_traitsILi64ELi64ELi128ELi8ELi2ELi4ELi4ELb1ELb0EN7cutlass10bfloat16_tE19Flash_kernel_traitsILi64ELi64ELi128ELi8ES3_EELb0ELb1ELb0ELb0ELb0ELb0ELb0EEEvNS_16Flash_bwd_paramsE:
.text._ZN5flash44flash_bwd_dq_dk_dv_loop_seqk_parallel_kernelI23Flash_bwd_kernel_traitsILi64ELi64ELi128ELi8ELi2ELi4ELi4ELb1ELb0EN7cutlass10bfloat16_tE19Flash_kernel_traitsILi64ELi64ELi128ELi8ES3_EELb0ELb1ELb0ELb0ELb0ELb0ELb0EEEvNS_16Flash_bwd_paramsE:
[----:B------:R-:W1:Y:S01]  /*0000*/  LDC R1, c[0x0][0x28] ;  /* 0x00000a00ff017b82 */ /* 0x000e620000000800 */
[----:B------:R-:W2:Y:S01]  /*0010*/  S2R R232, SR_CTAID.X ;  /* 0x0000000000e87919 */ /* 0x000ea20000002500 */
[----:B------:R-:W-:Y:S01]  /*0020*/  ULDC UR5, c[0x0][0x2c8] ;  /* 0x0000b20000057ab9 */ /* 0x000fe20000000800 */
[----:B-1----:R-:W-:Y:S01]  /*0030*/  IADD3 R1, R1, -0x8, RZ ;  /* 0xfffffff801017810 */ /* 0x002fe20007ffe0ff */
[----:B------:R-:W-:-:S04]  /*0040*/  UIADD3 UR5, UR5, 0x7f, URZ ;  /* 0x0000007f05057890 */ /* 0x000fc8000fffe03f */
[----:B------:R-:W-:-:S04]  /*0050*/  USHF.R.S32.HI UR4, URZ, 0x1f, UR5 ;  /* 0x0000001f3f047899 */ /* 0x000fc80008011405 */
[----:B------:R-:W-:-:S04]  /*0060*/  ULEA.HI UR4, UR4, UR5, URZ, 0x7 ;  /* 0x0000000504047291 */ /* 0x000fc8000f8f383f */
[----:B------:R-:W-:-:S06]  /*0070*/  USHF.R.S32.HI UR10, URZ, 0x7, UR4 ;  /* 0x000000073f0a7899 */ /* 0x000fcc0008011404 */
[----:B--2---:R-:W-:-:S13]  /*0080*/  ISETP.GE.AND P0, PT, R232, UR10, PT ;  /* 0x0000000ae8007c0c */ /* 0x004fda000bf06270 */
[----:B------:R-:W-:Y:S05]  /*0090*/  @P0 EXIT ;  /* 0x000000000000094d */ /* 0x000fea0003800000 */
[----:B------:R-:W1:Y:S01]  /*00a0*/  S2R R16, SR_TID.X ;  /* 0x0000000000107919 */ /* 0x000e620000002100 */
[----:B------:R-:W-:Y:S01]  /*00b0*/  MOV R3, 0x400 ;  /* 0x0000040000037802 */ /* 0x000fe20000000f00 */
[----:B------:R-:W-:Y:S01]  /*00c0*/  IMAD.MOV.U32 R248, RZ, RZ, 0x20 ;  /* 0x00000020fff87424 */ /* 0x000fe200078e00ff */
[----:B------:R-:W-:Y:S01]  /*00d0*/  ULDC.64 UR12, c[0x0][0x208] ;  /* 0x00008200000c7ab9 */ /* 0x000fe20000000a00 */
[----:B------:R-:W2:Y:S01]  /*00e0*/  S2R R181, SR_CgaCtaId ;  /* 0x0000000000b57919 */ /* 0x000ea20000008800 */
[----:B------:R-:W-:Y:S01]  /*00f0*/  IMAD.MOV.U32 R174, RZ, RZ, 0x40 ;  /* 0x00000040ffae7424 */ /* 0x000fe200078e00ff */
[----:B------:R-:W-:Y:S01]  /*0100*/  ULDC.64 UR8, c[0x0][0x300] ;  /* 0x0000c00000087ab9 */ /* 0x000fe20000000a00 */
[----:B------:R-:W-:Y:S01]  /*0110*/  IMAD.MOV.U32 R191, RZ, RZ, -0x10 ;  /* 0xfffffff0ffbf7424 */ /* 0x000fe200078e00ff */
[----:B------:R-:W3:Y:S01]  /*0120*/  S2R R251, SR_CTAID.Y ;  /* 0x0000000000fb7919 */ /* 0x000ee20000002600 */
[----:B-1----:R-:W-:Y:S01]  /*0130*/  SHF.R.S32.HI R15, RZ, 0x1f, R16 ;  /* 0x0000001fff0f7819 */ /* 0x002fe20000011410 */
[----:B------:R-:W-:-:S03]  /*0140*/  IMAD.SHL.U32 R243, R16, 0x2, RZ ;  /* 0x0000000210f37824 */ /* 0x000fc600078e00ff */
[CC--:B------:R-:W-:Y:S02]  /*0150*/  LEA.HI R4, R15.reuse, R16.reuse, RZ, 0x4 ;  /* 0x000000100f047211 */ /* 0x0c0fe400078f20ff */
[C---:B------:R-:W-:Y:S02]  /*0160*/  LEA.HI R18, R15.reuse, R16, RZ, 0x3 ;  /* 0x000000100f127211 */ /* 0x040fe400078f18ff */
[----:B------:R-:W-:Y:S02]  /*0170*/  SHF.R.S32.HI R2, RZ, 0x4, R4 ;  /* 0x00000004ff027819 */ /* 0x000fe40000011404 */
[----:B------:R-:W-:Y:S02]  /*0180*/  SHF.R.S32.HI R219, RZ, 0x3, R18 ;  /* 0x00000003ffdb7819 */ /* 0x000fe40000011412 */
[----:B------:R-:W-:Y:S02]  /*0190*/  LEA.HI R0, R4, R2, RZ, 0x1 ;  /* 0x0000000204007211 */ /* 0x000fe400078f08ff */
[----:B------:R-:W-:-:S02]  /*01a0*/  LEA.HI R17, R15, R16, RZ, 0x2 ;  /* 0x000000100f117211 */ /* 0x000fc400078f10ff */
[----:B------:R-:W-:Y:S02]  /*01b0*/  LOP3.LUT R0, R0, 0xfffffffe, RZ, 0xc0, !PT ;  /* 0xfffffffe00007812 */ /* 0x000fe400078ec0ff */
[----:B--2---:R-:W-:Y:S02]  /*01c0*/  LEA R181, R181, R3, 0x18 ;  /* 0x00000003b5b57211 */ /* 0x004fe400078ec0ff */
[--C-:B------:R-:W-:Y:S01]  /*01d0*/  SHF.R.S32.HI R9, RZ, 0x2, R17.reuse ;  /* 0x00000002ff097819 */ /* 0x100fe20000011411 */
[----:B------:R-:W-:Y:S01]  /*01e0*/  IMAD.IADD R13, R2, 0x1, -R0 ;  /* 0x00000001020d7824 */ /* 0x000fe200078e0a00 */
[----:B------:R-:W-:Y:S01]  /*01f0*/  LOP3.LUT R0, R18, 0xfffffff8, RZ, 0xc0, !PT ;  /* 0xfffffff812007812 */ /* 0x000fe200078ec0ff */
[----:B------:R-:W-:Y:S01]  /*0200*/  IMAD.SHL.U32 R2, R219, 0x40, RZ ;  /* 0x00000040db027824 */ /* 0x000fe200078e00ff */
[----:B------:R-:W-:Y:S01]  /*0210*/  SHF.R.S32.HI R3, RZ, 0x1f, R17 ;  /* 0x0000001fff037819 */ /* 0x000fe20000011411 */
[----:B------:R-:W-:Y:S01]  /*0220*/  VIADD R179, R181, 0x6000 ;  /* 0x00006000b5b37836 */ /* 0x000fe20000000000 */
[----:B------:R-:W-:Y:S01]  /*0230*/  LEA.HI R10, R15, R16, RZ, 0x5 ;  /* 0x000000100f0a7211 */ /* 0x000fe200078f28ff */
[----:B------:R-:W-:Y:S01]  /*0240*/  IMAD.IADD R0, R16, 0x1, -R0 ;  /* 0x0000000110007824 */ /* 0x000fe200078e0a00 */
[----:B------:R-:W-:-:S02]  /*0250*/  LEA.HI R3, R3, R9, RZ, 0x3 ;  /* 0x0000000903037211 */ /* 0x000fc400078f18ff */
[----:B------:R-:W-:Y:S01]  /*0260*/  LOP3.LUT R2, R2, 0x1c0, RZ, 0xc0, !PT ;  /* 0x000001c002027812 */ /* 0x000fe200078ec0ff */
[----:B------:R-:W-:Y:S01]  /*0270*/  IMAD.SHL.U32 R212, R0, 0x8, RZ ;  /* 0x0000000800d47824 */ /* 0x000fe200078e00ff */
[--C-:B------:R-:W-:Y:S02]  /*0280*/  SHF.R.S32.HI R20, RZ, 0x5, R10.reuse ;  /* 0x00000005ff147819 */ /* 0x100fe4000001140a */
[----:B------:R-:W-:Y:S02]  /*0290*/  SHF.R.S32.HI R7, RZ, 0x1f, R10 ;  /* 0x0000001fff077819 */ /* 0x000fe4000001140a */
[----:B------:R-:W-:Y:S02]  /*02a0*/  LOP3.LUT R5, R3, 0xfffffff8, RZ, 0xc0, !PT ;  /* 0xfffffff803057812 */ /* 0x000fe400078ec0ff */
[----:B------:R-:W-:Y:S02]  /*02b0*/  SHF.R.U32.HI R6, RZ, 0x3, R2 ;  /* 0x00000003ff067819 */ /* 0x000fe40000011602 */
[----:B------:R-:W-:Y:S01]  /*02c0*/  LOP3.LUT R3, R2, 0x38, R212, 0xf8, !PT ;  /* 0x0000003802037812 */ /* 0x000fe200078ef8d4 */
[----:B------:R-:W-:Y:S01]  /*02d0*/  IMAD.IADD R9, R9, 0x1, -R5 ;  /* 0x0000000109097824 */ /* 0x000fe200078e0a05 */
[----:B------:R-:W-:-:S02]  /*02e0*/  LOP3.LUT R2, R4, 0xfffffff0, RZ, 0xc0, !PT ;  /* 0xfffffff004027812 */ /* 0x000fc400078ec0ff */
[----:B------:R-:W-:Y:S02]  /*02f0*/  LEA.HI R4, R7, R20, RZ, 0x2 ;  /* 0x0000001407047211 */ /* 0x000fe400078f10ff */
[----:B------:R-:W-:Y:S01]  /*0300*/  LOP3.LUT R240, R3, R6, RZ, 0x3c, !PT ;  /* 0x0000000603f07212 */ /* 0x000fe200078e3cff */
[----:B------:R-:W-:Y:S01]  /*0310*/  IMAD.IADD R2, R16, 0x1, -R2 ;  /* 0x0000000110027824 */ /* 0x000fe200078e0a02 */
[----:B------:R-:W-:Y:S02]  /*0320*/  LOP3.LUT R3, R4, 0xfffffffc, RZ, 0xc0, !PT ;  /* 0xfffffffc04037812 */ /* 0x000fe400078ec0ff */
[C---:B------:R-:W-:Y:S02]  /*0330*/  LOP3.LUT P4, RZ, R0.reuse, 0x2, RZ, 0xc0, !PT ;  /* 0x0000000200ff7812 */ /* 0x040fe4000788c0ff */
[C---:B------:R-:W-:Y:S01]  /*0340*/  LOP3.LUT P3, RZ, R0.reuse, 0x4, RZ, 0xc0, !PT ;  /* 0x0000000400ff7812 */ /* 0x040fe2000786c0ff */
[----:B------:R-:W-:Y:S01]  /*0350*/  IMAD.SHL.U32 R0, R0, 0x40, RZ ;  /* 0x0000004000007824 */ /* 0x000fe200078e00ff */
[----:B------:R-:W-:Y:S01]  /*0360*/  SHF.R.S32.HI R5, RZ, 0x1f, R2 ;  /* 0x0000001fff057819 */ /* 0x000fe20000011402 */
[----:B------:R-:W-:Y:S01]  /*0370*/  IMAD.IADD R12, R20, 0x1, -R3 ;  /* 0x00000001140c7824 */ /* 0x000fe200078e0a03 */
[----:B------:R-:W-:-:S02]  /*0380*/  LEA.HI R3, R15, R16, RZ, 0x6 ;  /* 0x000000100f037211 */ /* 0x000fc400078f30ff */
[----:B------:R-:W-:Y:S01]  /*0390*/  LEA.HI R14, R5, R2, RZ, 0x3 ;  /* 0x00000002050e7211 */ /* 0x000fe200078f18ff */
[----:B------:R-:W-:Y:S01]  /*03a0*/  IMAD.SHL.U32 R4, R12, 0x10, RZ ;  /* 0x000000100c047824 */ /* 0x000fe200078e00ff */
[----:B------:R-:W-:Y:S02]  /*03b0*/  LOP3.LUT R0, R0, 0x1c0, RZ, 0xc0, !PT ;  /* 0x000001c000007812 */ /* 0x000fe400078ec0ff */
[----:B------:R-:W-:Y:S02]  /*03c0*/  LOP3.LUT R7, R14, 0xfffffff8, RZ, 0xc0, !PT ;  /* 0xfffffff80e077812 */ /* 0x000fe400078ec0ff */
[C---:B------:R-:W-:Y:S01]  /*03d0*/  LOP3.LUT R8, R0.reuse, 0x30, R4, 0xf8, !PT ;  /* 0x0000003000087812 */ /* 0x040fe200078ef804 */
[----:B------:R-:W-:Y:S01]  /*03e0*/  IMAD.SHL.U32 R4, R13, 0x200, RZ ;  /* 0x000002000d047824 */ /* 0x000fe200078e00ff */
[----:B------:R-:W-:Y:S01]  /*03f0*/  LOP3.LUT R182, R0, 0x8, R18, 0xf8, !PT ;  /* 0x0000000800b67812 */ /* 0x000fe200078ef812 */
[----:B------:R-:W-:Y:S01]  /*0400*/  IMAD.IADD R11, R2, 0x1, -R7 ;  /* 0x00000001020b7824 */ /* 0x000fe200078e0a07 */
[----:B------:R-:W-:-:S02]  /*0410*/  SHF.R.S32.HI R3, RZ, 0x6, R3 ;  /* 0x00000006ff037819 */ /* 0x000fc40000011403 */
[----:B------:R-:W-:Y:S02]  /*0420*/  SHF.R.U32.HI R0, RZ, 0x3, R0 ;  /* 0x00000003ff007819 */ /* 0x000fe40000011600 */
[----:B------:R-:W-:Y:S01]  /*0430*/  LOP3.LUT R2, R8, 0x8, R18, 0xf8, !PT ;  /* 0x0000000808027812 */ /* 0x000fe200078ef812 */
[----:B------:R-:W-:Y:S01]  /*0440*/  IMAD R6, R3, 0x800, R4 ;  /* 0x0000080003067824 */ /* 0x000fe200078e0204 */
[----:B------:R-:W-:Y:S01]  /*0450*/  LOP3.LUT R5, R9, 0x1, RZ, 0xc0, !PT ;  /* 0x0000000109057812 */ /* 0x000fe200078ec0ff */
[C---:B------:R-:W-:Y:S01]  /*0460*/  IMAD R240, R3.reuse, 0x200, R240 ;  /* 0x0000020003f07824 */ /* 0x040fe200078e02f0 */
[----:B------:R-:W-:Y:S01]  /*0470*/  LOP3.LUT R182, R182, R0, RZ, 0x3c, !PT ;  /* 0x00000000b6b67212 */ /* 0x000fe200078e3cff */
[----:B------:R-:W-:Y:S01]  /*0480*/  IMAD.SHL.U32 R3, R3, 0x20, RZ ;  /* 0x0000002003037824 */ /* 0x000fe200078e00ff */
[----:B------:R-:W-:Y:S01]  /*0490*/  LOP3.LUT R2, R4, R2, R0, 0xf6, !PT ;  /* 0x0000000204027212 */ /* 0x000fe200078ef600 */
[----:B------:R-:W-:Y:S01]  /*04a0*/  IMAD.SHL.U32 R8, R13, 0x10, RZ ;  /* 0x000000100d087824 */ /* 0x000fe200078e00ff */
[----:B------:R-:W-:Y:S01]  /*04b0*/  LEA.HI R4, R15, R16, RZ, 0x7 ;  /* 0x000000100f047211 */ /* 0x000fe200078f38ff */
[----:B------:R-:W-:Y:S01]  /*04c0*/  IMAD.IADD R182, R6, 0x1, R182 ;  /* 0x0000000106b67824 */ /* 0x000fe200078e02b6 */
[----:B------:R-:W-:Y:S01]  /*04d0*/  ISETP.NE.U32.AND P0, PT, R5, 0x1, PT ;  /* 0x000000010500780c */ /* 0x000fe20003f05070 */
[----:B------:R-:W-:Y:S01]  /*04e0*/  IMAD R2, R2, 0x2, R181 ;  /* 0x0000000202027824 */ /* 0x000fe200078e02b5 */
[----:B------:R-:W-:-:S02]  /*04f0*/  LOP3.LUT R5, R17, 0x7ffffffc, RZ, 0xc0, !PT ;  /* 0x7ffffffc11057812 */ /* 0x000fc400078ec0ff */
[----:B------:R-:W-:Y:S02]  /*0500*/  LOP3.LUT R6, R10, 0xffffffe0, RZ, 0xc0, !PT ;  /* 0xffffffe00a067812 */ /* 0x000fe400078ec0ff */
[----:B------:R-:W-:Y:S01]  /*0510*/  SHF.R.S32.HI R4, RZ, 0x7, R4 ;  /* 0x00000007ff047819 */ /* 0x000fe20000011404 */
[----:B------:R-:W-:Y:S01]  /*0520*/  IMAD.IADD R5, R16, 0x1, -R5 ;  /* 0x0000000110057824 */ /* 0x000fe200078e0a05 */
[----:B------:R-:W-:Y:S01]  /*0530*/  LEA.HI R0, R10, R20, RZ, 0x1 ;  /* 0x000000140a007211 */ /* 0x000fe200078f08ff */
[----:B------:R-:W-:Y:S01]  /*0540*/  IMAD.IADD R19, R16, 0x1, -R6 ;  /* 0x0000000110137824 */ /* 0x000fe200078e0a06 */
[C---:B------:R-:W-:Y:S01]  /*0550*/  R2P PR, R9.reuse, 0x6 ;  /* 0x0000000609007804 */ /* 0x040fe20000000000 */
[----:B------:R-:W-:Y:S01]  /*0560*/  IMAD.SHL.U32 R7, R4, 0x8, RZ ;  /* 0x0000000804077824 */ /* 0x000fe200078e00ff */
[----:B------:R-:W-:Y:S01]  /*0570*/  LOP3.LUT R6, R0, 0xfffffffe, RZ, 0xc0, !PT ;  /* 0xfffffffe00067812 */ /* 0x000fe200078ec0ff */
[----:B------:R-:W-:Y:S01]  /*0580*/  IMAD.SHL.U32 R0, R9, 0x40, RZ ;  /* 0x0000004009007824 */ /* 0x000fe200078e00ff */
[----:B------:R-:W-:Y:S01]  /*0590*/  LOP3.LUT R243, R3, 0x6, R243, 0xf8, !PT ;  /* 0x0000000603f37812 */ /* 0x000fe200078ef8f3 */
[----:B------:R-:W-:Y:S01]  /*05a0*/  IMAD.SHL.U32 R10, R5, 0x2, RZ ;  /* 0x00000002050a7824 */ /* 0x000fe200078e00ff */
[----:B------:R-:W-:Y:S01]  /*05b0*/  LOP3.LUT R5, R7, 0x8, RZ, 0xc0, !PT ;  /* 0x0000000807057812 */ /* 0x000fe200078ec0ff */
[----:B------:R-:W-:Y:S01]  /*05c0*/  IMAD.IADD R6, R20, 0x1, -R6 ;  /* 0x0000000114067824 */ /* 0x000fe200078e0a06 */
[----:B------:R-:W-:Y:S01]  /*05d0*/  LOP3.LUT R0, R0, 0x1c0, RZ, 0xc0, !PT ;  /* 0x000001c000007812 */ /* 0x000fe200078ec0ff */
[----:B------:R-:W-:Y:S01]  /*05e0*/  IMAD R7, R4, 0x1000, R10 ;  /* 0x0000100004077824 */ /* 0x000fe200078e020a */
[----:B------:R-:W-:Y:S01]  /*05f0*/  LOP3.LUT R8, R5, 0x10, R8, 0xf8, !PT ;  /* 0x0000001005087812 */ /* 0x000fe200078ef808 */
[----:B------:R1:W-:Y:S01]  /*0600*/  STL [R1+0x4], R19 ;  /* 0x0000041301007387 */ /* 0x0003e20000100800 */
[----:B------:R-:W-:Y:S01]  /*0610*/  LOP3.LUT R4, R0, 0x20, R3, 0xf8, !PT ;  /* 0x0000002000047812 */ /* 0x000fe200078ef803 */
[----:B------:R-:W-:Y:S01]  /*0620*/  IMAD R9, R6, 0x400, R7 ;  /* 0x0000040006097824 */ /* 0x000fe200078e0207 */
[----:B------:R-:W-:Y:S01]  /*0630*/  SHF.R.U32.HI R3, RZ, 0x3, R0 ;  /* 0x00000003ff037819 */ /* 0x000fe20000011600 */
[----:B------:R-:W-:Y:S01]  /*0640*/  IMAD.SHL.U32 R7, R11, 0x40, RZ ;  /* 0x000000400b077824 */ /* 0x000fe200078e00ff */
[----:B------:R-:W-:-:S02]  /*0650*/  SEL R175, R248, 0xffffffe0, !P4 ;  /* 0xffffffe0f8af7807 */ /* 0x000fc40006000000 */
[----:B------:R-:W-:Y:S02]  /*0660*/  LOP3.LUT R4, R4, R3, RZ, 0x3c, !PT ;  /* 0x0000000304047212 */ /* 0x000fe400078e3cff */
[----:B------:R-:W-:Y:S01]  /*0670*/  LOP3.LUT R11, R3, R0, R5, 0x1e, !PT ;  /* 0x00000000030b7212 */ /* 0x000fe200078e1e05 */
[----:B------:R-:W-:Y:S01]  /*0680*/  IMAD.SHL.U32 R5, R13, 0x8, RZ ;  /* 0x000000080d057824 */ /* 0x000fe200078e00ff */
[----:B------:R-:W-:Y:S01]  /*0690*/  LOP3.LUT R0, R7, 0x1c0, RZ, 0xc0, !PT ;  /* 0x000001c007007812 */ /* 0x000fe200078ec0ff */
[----:B------:R-:W-:Y:S01]  /*06a0*/  IMAD.IADD R9, R4, 0x1, R9 ;  /* 0x0000000104097824 */ /* 0x000fe200078e0209 */
[----:B------:R-:W-:Y:S02]  /*06b0*/  SHF.R.S32.HI R7, RZ, 0x1f, R19 ;  /* 0x0000001fff077819 */ /* 0x000fe40000011413 */
[----:B------:R-:W-:Y:S01]  /*06c0*/  SHF.R.U32.HI R3, RZ, 0x3, R0 ;  /* 0x00000003ff037819 */ /* 0x000fe20000011600 */
[----:B------:R-:W-:Y:S01]  /*06d0*/  IMAD R190, R9, 0x2, R181 ;  /* 0x0000000209be7824 */ /* 0x000fe200078e02b5 */
[----:B------:R-:W-:Y:S01]  /*06e0*/  LEA.HI R4, R7, R19, RZ, 0x2 ;  /* 0x0000001307047211 */ /* 0x000fe200078f10ff */
[----:B------:R-:W-:Y:S01]  /*06f0*/  IMAD.SHL.U32 R7, R14, 0x40, RZ ;  /* 0x000000400e077824 */ /* 0x000fe200078e00ff */
[----:B------:R-:W-:-:S02]  /*0700*/  LOP3.LUT R5, R0, 0x8, R5, 0xf8, !PT ;  /* 0x0000000800057812 */ /* 0x000fc400078ef805 */
[----:B------:R-:W-:Y:S02]  /*0710*/  LOP3.LUT R8, R3, R8, R0, 0x1e, !PT ;  /* 0x0000000803087212 */ /* 0x000fe400078e1e00 */
[----:B------:R-:W-:Y:S02]  /*0720*/  LOP3.LUT R0, R7, 0xfffffe00, RZ, 0xc0, !PT ;  /* 0xfffffe0007007812 */ /* 0x000fe400078ec0ff */
[----:B------:R-:W-:Y:S02]  /*0730*/  SHF.R.S32.HI R4, RZ, 0x2, R4 ;  /* 0x00000002ff047819 */ /* 0x000fe40000011404 */
[----:B------:R-:W-:Y:S01]  /*0740*/  LOP3.LUT R13, R8, R0, RZ, 0xfc, !PT ;  /* 0x00000000080d7212 */ /* 0x000fe200078efcff */
[C---:B------:R-:W-:Y:S01]  /*0750*/  IMAD R180, R6.reuse, 0x400, R0 ;  /* 0x0000040006b47824 */ /* 0x040fe200078e0200 */
[----:B------:R-:W-:Y:S01]  /*0760*/  LOP3.LUT R3, R5, R3, RZ, 0x3c, !PT ;  /* 0x0000000305037212 */ /* 0x000fe200078e3cff */
[----:B------:R-:W-:Y:S01]  /*0770*/  IMAD R245, R6, 0x10, R4 ;  /* 0x0000001006f57824 */ /* 0x000fe200078e0204 */
[----:B------:R-:W-:Y:S01]  /*0780*/  SEL R174, R174, 0xffffffc0, !P3 ;  /* 0xffffffc0aeae7807 */ /* 0x000fe20005800000 */
[----:B------:R1:W-:Y:S01]  /*0790*/  STL [R1], R13 ;  /* 0x0000000d01007387 */ /* 0x0003e20000100800 */
[----:B------:R-:W-:Y:S01]  /*07a0*/  IMAD R4, R12, 0x400, R0 ;  /* 0x000004000c047824 */ /* 0x000fe200078e0200 */
[----:B------:R-:W-:Y:S01]  /*07b0*/  SEL R248, R248, 0xffffffe0, !P1 ;  /* 0xffffffe0f8f87807 */ /* 0x000fe20004800000 */
[----:B------:R-:W-:Y:S01]  /*07c0*/  IMAD R5, R12, 0x400, R10 ;  /* 0x000004000c057824 */ /* 0x000fe200078e020a */
[----:B------:R-:W-:Y:S01]  /*07d0*/  SEL R191, R191, 0x10, !P0 ;  /* 0x00000010bfbf7807 */ /* 0x000fe20004000000 */
[----:B------:R-:W-:-:S02]  /*07e0*/  IMAD.IADD R180, R180, 0x1, R3 ;  /* 0x00000001b4b47824 */ /* 0x000fc400078e0203 */
[----:B------:R-:W-:Y:S02]  /*07f0*/  IMAD.IADD R0, R3, 0x1, R4 ;  /* 0x0000000103007824 */ /* 0x000fe400078e0204 */
[----:B------:R-:W-:Y:S02]  /*0800*/  IMAD.IADD R5, R5, 0x1, R11 ;  /* 0x0000000105057824 */ /* 0x000fe400078e020b */
[----:B------:R-:W-:Y:S02]  /*0810*/  VIADD R3, R181, 0xa000 ;  /* 0x0000a000b5037836 */ /* 0x000fe40000000000 */
[----:B------:R-:W-:Y:S02]  /*0820*/  VIADD R4, R245, 0xffffffc0 ;  /* 0xffffffc0f5047836 */ /* 0x000fe40000000000 */
[----:B------:R-:W-:Y:S02]  /*0830*/  IMAD R173, R0, 0x2, R3 ;  /* 0x0000000200ad7824 */ /* 0x000fe400078e0203 */
[----:B------:R-:W-:Y:S01]  /*0840*/  IMAD R246, R5, 0x2, R179 ;  /* 0x0000000205f67824 */ /* 0x000fe200078e02b3 */
[----:B------:R-:W-:Y:S01]  /*0850*/  SHF.R.S32.HI R242, RZ, 0x1f, R4 ;  /* 0x0000001ffff27819 */ /* 0x000fe20000011404 */
[----:B------:R-:W-:-:S02]  /*0860*/  IMAD R0, R182, 0x2, R3 ;  /* 0x00000002b6007824 */ /* 0x000fc400078e0203 */
[----:B------:R-:W-:Y:S01]  /*0870*/  VIADD R247, R246, 0x40 ;  /* 0x00000040f6f77836 */ /* 0x000fe20000000000 */
[----:B------:R-:W-:Y:S01]  /*0880*/  SHF.L.U64.HI R242, R4, 0x2, R242 ;  /* 0x0000000204f27819 */ /* 0x000fe200000102f2 */
[----:B------:R-:W-:Y:S02]  /*0890*/  IMAD.SHL.U32 R3, R13, 0x2, RZ ;  /* 0x000000020d037824 */ /* 0x000fe400078e00ff */
[----:B------:R-:W-:Y:S02]  /*08a0*/  IMAD.IADD R174, R0, 0x1, R174 ;  /* 0x0000000100ae7824 */ /* 0x000fe400078e02ae */
[----:B------:R-:W-:Y:S02]  /*08b0*/  IMAD.IADD R185, R190, 0x1, R248 ;  /* 0x00000001beb97824 */ /* 0x000fe400078e02f8 */
[----:B------:R-:W-:Y:S02]  /*08c0*/  @P2 VIADD R247, R246, 0xffffffc0 ;  /* 0xffffffc0f6f72836 */ /* 0x000fe40000000000 */
[----:B------:R-:W-:-:S02]  /*08d0*/  IMAD.IADD R176, R0, 0x1, R175 ;  /* 0x0000000100b07824 */ /* 0x000fc400078e02af */
[----:B------:R-:W-:Y:S02]  /*08e0*/  VIADD R252, R246, 0x420 ;  /* 0x00000420f6fc7836 */ /* 0x000fe40000000000 */
[----:B------:R-:W-:Y:S02]  /*08f0*/  IMAD.IADD R192, R190, 0x1, R191 ;  /* 0x00000001bec07824 */ /* 0x000fe400078e02bf */
[----:B------:R-:W-:Y:S02]  /*0900*/  IMAD.IADD R249, R248, 0x1, R246 ;  /* 0x00000001f8f97824 */ /* 0x000fe400078e02f6 */
[----:B------:R-:W-:Y:S01]  /*0910*/  IMAD.IADD R179, R179, 0x1, R3 ;  /* 0x00000001b3b37824 */ /* 0x000fe200078e0203 */
[----:B------:R-:W-:Y:S01]  /*0920*/  IADD3 R3, R3, 0x4000, R181 ;  /* 0x0000400003037810 */ /* 0x000fe20007ffe0b5 */
[----:B------:R-:W-:Y:S02]  /*0930*/  IMAD.SHL.U32 R241, R4, 0x4, RZ ;  /* 0x0000000404f17824 */ /* 0x000fe400078e00ff */
[----:B------:R-:W-:-:S02]  /*0940*/  IMAD.IADD R175, R175, 0x1, R174 ;  /* 0x00000001afaf7824 */ /* 0x000fc400078e02ae */
[----:B------:R-:W-:Y:S02]  /*0950*/  @P1 VIADD R252, R246, 0x3e0 ;  /* 0x000003e0f6fc1836 */ /* 0x000fe40000000000 */
[----:B------:R-:W-:Y:S02]  /*0960*/  IMAD.IADD R191, R191, 0x1, R185 ;  /* 0x00000001bfbf7824 */ /* 0x000fe400078e02b9 */
[----:B-1-3--:R-:W-:-:S07]  /*0970*/  IMAD.IADD R248, R248, 0x1, R247 ;  /* 0x00000001f8f87824 */ /* 0x00afce00078e02f7 */
.L_x_68:
[----:B--234-:R-:W1:Y:S01]  /*0980*/  LDC.64 R4, c[0x0][0x2f0] ;  /* 0x0000bc00ff047b82 */ /* 0x01ce620000000a00 */
[----:B------:R-:W-:Y:S01]  /*0990*/  IMAD.SHL.U32 R14, R251, 0x4, RZ ;  /* 0x00000004fb0e7824 */ /* 0x000fe200078e00ff */
[----:B------:R-:W-:Y:S01]  /*09a0*/  SHF.R.S32.HI R43, RZ, 0x1f, R251 ;  /* 0x0000001fff2b7819 */ /* 0x000fe200000114fb */
[----:B------:R-:W-:-:S03]  /*09b0*/  IMAD.MOV.U32 R0, RZ, RZ, -0x1 ;  /* 0xffffffffff007424 */ /* 0x000fc600078e00ff */
[----:B------:R-:W-:Y:S02]  /*09c0*/  SHF.L.U64.HI R13, R251, 0x2, R43 ;  /* 0x00000002fb0d7819 */ /* 0x000fe4000001022b */
[----:B------:R-:W2:Y:S08]  /*09d0*/  LDC.64 R10, c[0x0][0x308] ;  /* 0x0000c200ff0a7b82 */ /* 0x000eb00000000a00 */
[----:B------:R-:W3:Y:S01]  /*09e0*/  LDC.U8 R15, c[0x0][0x3c2] ;  /* 0x0000f080ff0f7b82 */ /* 0x000ee20000000000 */
[----:B-1----:R-:W-:-:S07]  /*09f0*/  ISETP.NE.U32.AND P0, PT, R4, RZ, PT ;  /* 0x000000ff0400720c */ /* 0x002fce0003f05070 */
[----:B------:R-:W1:Y:S01]  /*0a00*/  LDC.64 R6, c[0x0][0x2f8] ;  /* 0x0000be00ff067b82 */ /* 0x000e620000000a00 */
[----:B------:R-:W-:Y:S02]  /*0a10*/  ISETP.NE.AND.EX P5, PT, R5, RZ, PT, P0 ;  /* 0x000000ff0500720c */ /* 0x000fe40003fa5300 */
[----:B------:R-:W-:Y:S02]  /*0a20*/  IADD3 R4, P0, R14, R4, RZ ;  /* 0x000000040e047210 */ /* 0x000fe40007f1e0ff */
[----:B--2---:R-:W-:-:S03]  /*0a30*/  ISETP.NE.U32.AND P2, PT, R10, RZ, PT ;  /* 0x000000ff0a00720c */ /* 0x004fc60003f45070 */
[----:B------:R-:W-:Y:S01]  /*0a40*/  IMAD.X R5, R13, 0x1, R5, P0 ;  /* 0x000000010d057824 */ /* 0x000fe200000e0605 */
[----:B------:R-:W-:-:S04]  /*0a50*/  ISETP.NE.U32.AND P0, PT, RZ, UR8, PT ;  /* 0x00000008ff007c0c */ /* 0x000fc8000bf05070 */
[----:B------:R-:W-:Y:S01]  /*0a60*/  ISETP.NE.AND.EX P1, PT, RZ, UR9, PT, P0 ;  /* 0x00000009ff007c0c */ /* 0x000fe2000bf25300 */
[----:B------:R-:W2:Y:S01]  /*0a70*/  @P5 LDG.E R0, desc[UR12][R4.64] ;  /* 0x0000000c04005981 */ /* 0x000ea2000c1e1900 */
[----:B------:R-:W-:-:S03]  /*0a80*/  ISETP.NE.AND.EX P0, PT, R11, RZ, PT, P2 ;  /* 0x000000ff0b00720c */ /* 0x000fc60003f05320 */
[----:B------:R4:W2:Y:S01]  /*0a90*/  @P5 LDG.E R12, desc[UR12][R4.64+0x4] ;  /* 0x0000040c040c5981 */ /* 0x0008a2000c1e1900 */
[----:B------:R-:W-:-:S07]  /*0aa0*/  IMAD.MOV.U32 R231, RZ, RZ, RZ ;  /* 0x000000ffffe77224 */ /* 0x000fce00078e00ff */
[----:B------:R-:W-:-:S04]  /*0ab0*/  @P1 IADD3 R8, P3, R14, UR8, RZ ;  /* 0x000000080e081c10 */ /* 0x000fc8000ff7e0ff */
[----:B------:R-:W-:-:S05]  /*0ac0*/  @P1 IADD3.X R9, R13, UR9, RZ, P3, !PT ;  /* 0x000000090d091c10 */ /* 0x000fca0009ffe4ff */
[----:B------:R1:W2:Y:S01]  /*0ad0*/  @P1 LDG.E R231, desc[UR12][R8.64] ;  /* 0x0000000c08e71981 */ /* 0x0002a2000c1e1900 */
[----:B----4-:R-:W-:-:S05]  /*0ae0*/  @P0 IADD3 R4, P2, R14, R10, RZ ;  /* 0x0000000a0e040210 */ /* 0x010fca0007f5e0ff */
[----:B------:R-:W-:Y:S01]  /*0af0*/  @P0 IMAD.X R5, R13, 0x1, R11, P2 ;  /* 0x000000010d050824 */ /* 0x000fe200010e060b */
[----:B---3--:R-:W-:Y:S01]  /*0b00*/  ISETP.NE.AND P3, PT, R15, RZ, PT ;  /* 0x000000ff0f00720c */ /* 0x008fe20003f65270 */
[----:B------:R-:W-:Y:S01]  /*0b10*/  IMAD.MOV.U32 R244, RZ, RZ, -0x1 ;  /* 0xfffffffffff47424 */ /* 0x000fe200078e00ff */
[----:B-1----:R-:W-:Y:S01]  /*0b20*/  ISETP.EQ.U32.AND P1, PT, R6, RZ, PT ;  /* 0x000000ff0600720c */ /* 0x002fe20003f22070 */
[----:B------:R-:W1:Y:S01]  /*0b30*/  @!P0 LDC R11, c[0x0][0x2cc] ;  /* 0x0000b300ff0b8b82 */ /* 0x000e620000000800 */
[----:B------:R3:W4:Y:S02]  /*0b40*/  @P0 LDG.E R10, desc[UR12][R4.64] ;  /* 0x0000000c040a0981 */ /* 0x000724000c1e1900 */
[----:B------:R-:W-:-:S05]  /*0b50*/  ISETP.EQ.OR.EX P2, PT, R7, RZ, !P3, P1 ;  /* 0x000000ff0700720c */ /* 0x000fca0005f42710 */
[----:B------:R-:W1:Y:S01]  /*0b60*/  @!P0 LDC.64 R8, c[0x0][0x318] ;  /* 0x0000c600ff088b82 */ /* 0x000e620000000a00 */
[----:B---3--:R-:W-:-:S05]  /*0b70*/  IADD3 R4, P1, R14, R6, RZ ;  /* 0x000000060e047210 */ /* 0x008fca0007f3e0ff */
[----:B------:R-:W-:-:S05]  /*0b80*/  IMAD.X R5, R13, 0x1, R7, P1 ;  /* 0x000000010d057824 */ /* 0x000fca00008e0607 */
[----:B-----5:R3:W5:Y:S01]  /*0b90*/  @!P2 LDG.E R244, desc[UR12][R4.64] ;  /* 0x0000000c04f4a981 */ /* 0x020762000c1e1900 */
[----:B------:R-:W-:Y:S02]  /*0ba0*/  ISETP.NE.U32.AND P2, PT, R6, RZ, PT ;  /* 0x000000ff0600720c */ /* 0x000fe40003f45070 */
[----:B------:R-:W2:Y:S02]  /*0bb0*/  LDC R6, c[0x0][0x2c8] ;  /* 0x0000b200ff067b82 */ /* 0x000ea40000000800 */
[----:B------:R-:W-:Y:S02]  /*0bc0*/  ISETP.NE.AND.EX P2, PT, R7, RZ, PT, P2 ;  /* 0x000000ff0700720c */ /* 0x000fe40003f45320 */
[----:B-1----:R-:W-:-:S04]  /*0bd0*/  @!P0 ISETP.NE.U32.AND P1, PT, R8, RZ, PT ;  /* 0x000000ff0800820c */ /* 0x002fc80003f25070 */
[----:B------:R-:W-:-:S04]  /*0be0*/  @!P0 ISETP.NE.AND.EX P1, PT, R9, RZ, PT, P1 ;  /* 0x000000ff0900820c */ /* 0x000fc80003f25310 */
[----:B------:R-:W-:Y:S01]  /*0bf0*/  @!P0 SEL R7, R11, RZ, P1 ;  /* 0x000000ff0b078207 */ /* 0x000fe20000800000 */
[----:B--2---:R-:W-:-:S06]  /*0c00*/  @P5 IMAD.IADD R31, R12, 0x1, -R0 ;  /* 0x000000010c1f5824 */ /* 0x004fcc00078e0a00 */
[----:B------:R-:W1:Y:S01]  /*0c10*/  @!P5 LDC R31, c[0x0][0x2c4] ;  /* 0x0000b100ff1fdb82 */ /* 0x000e620000000800 */
[----:B----4-:R-:W-:Y:S01]  /*0c20*/  @P0 IMAD.IADD R193, R10, 0x1, -R231 ;  /* 0x000000010ac10824 */ /* 0x010fe200078e0ae7 */
[----:B---3--:R-:W-:Y:S06]  /*0c30*/  @!P2 BRA `(.L_x_0) ;  /* 0x00000000000ca947 */ /* 0x008fec0003800000 */
[----:B------:R-:W2:Y:S02]  /*0c40*/  @P3 LDG.E R6, desc[UR12][R4.64+0x4] ;  /* 0x0000040c04063981 */ /* 0x000ea4000c1e1900 */
[----:B--2--5:R-:W-:-:S06]  /*0c50*/  @P3 IADD3 R6, R6, -R244, RZ ;  /* 0x800000f406063210 */ /* 0x024fcc0007ffe0ff */
[----:B------:R2:W5:Y:S02]  /*0c60*/  @!P3 LDG.E R6, desc[UR12][R4.64] ;  /* 0x0000000c0406b981 */ /* 0x000564000c1e1900 */
.L_x_0:
[----:B------:R-:W-:Y:S01]  /*0c70*/  IMAD.SHL.U32 R239, R232, 0x80, RZ ;  /* 0x00000080e8ef7824 */ /* 0x000fe200078e00ff */
[----:B-----5:R-:W-:-:S04]  /*0c80*/  @!P0 IADD3 R193, R7, R6, -R231 ;  /* 0x0000000607c18210 */ /* 0x020fc80007ffe8e7 */
[----:B------:R-:W-:-:S13]  /*0c90*/  ISETP.GT.AND P0, PT, R193, R239, PT ;  /* 0x000000efc100720c */ /* 0x000fda0003f04270 */
[----:B------:R-:W-:Y:S05]  /*0ca0*/  @!P0 BRA `(.L_x_1) ;  /* 0x0000007000208947 */ /* 0x000fea0003800000 */
[----:B------:R-:W3:Y:S01]  /*0cb0*/  LDC R18, c[0x0][0x278] ;  /* 0x00009e00ff127b82 */ /* 0x000ee20000000800 */
[----:B------:R-:W4:Y:S01]  /*0cc0*/  S2R R48, SR_CTAID.Z ;  /* 0x0000000000307919 */ /* 0x000f220000002700 */
[----:B------:R-:W-:Y:S02]  /*0cd0*/  ISETP.NE.AND P0, PT, R244, -0x1, PT ;  /* 0xfffffffff400780c */ /* 0x000fe40003f05270 */
[----:B------:R-:W-:Y:S01]  /*0ce0*/  ISETP.NE.AND P1, PT, R0, -0x1, PT ;  /* 0xffffffff0000780c */ /* 0x000fe20003f25270 */
[----:B------:R-:W5:Y:S03]  /*0cf0*/  S2R R38, SR_CTAID.X ;  /* 0x0000000000267919 */ /* 0x000f660000002500 */
[----:B------:R-:W1:Y:S08]  /*0d00*/  LDC.64 R8, c[0x0][0x228] ;  /* 0x00008a00ff087b82 */ /* 0x000e700000000a00 */
[----:B------:R-:W5:Y:S01]  /*0d10*/  LDC.64 R32, c[0x0][0x240] ;  /* 0x00009000ff207b82 */ /* 0x000f620000000a00 */
[----:B---3--:R-:W-:-:S07]  /*0d20*/  IABS R12, R18 ;  /* 0x00000012000c7213 */ /* 0x008fce0000000000 */
[----:B------:R-:W3:Y:S01]  /*0d30*/  LDC R45, c[0x0][0x2d4] ;  /* 0x0000b500ff2d7b82 */ /* 0x000ee20000000800 */
[----:B------:R-:W-:Y:S01]  /*0d40*/  ISETP.NE.AND P6, PT, R18, RZ, PT ;  /* 0x000000ff1200720c */ /* 0x000fe20003fc5270 */
[----:B--2---:R-:W2:Y:S01]  /*0d50*/  I2F.RP R4, R12 ;  /* 0x0000000c00047306 */ /* 0x004ea20000209400 */
[----:B-1----:R-:W-:Y:S01]  /*0d60*/  IMAD R11, R43, R8, RZ ;  /* 0x000000082b0b7224 */ /* 0x002fe200078e02ff */
[----:B----4-:R-:W-:-:S04]  /*0d70*/  IABS R7, R48 ;  /* 0x0000003000077213 */ /* 0x010fc80000000000 */
[----:B------:R-:W1:Y:S01]  /*0d80*/  LDC R42, c[0x0][0x2dc] ;  /* 0x0000b700ff2a7b82 */ /* 0x000e620000000800 */
[----:B------:R-:W-:Y:S01]  /*0d90*/  LOP3.LUT R16, R48, R18, RZ, 0x3c, !PT ;  /* 0x0000001230107212 */ /* 0x000fe200078e3cff */
[C---:B------:R-:W-:Y:S01]  /*0da0*/  IMAD R11, R251.reuse, R9, R11 ;  /* 0x00000009fb0b7224 */ /* 0x040fe200078e020b */
[----:B------:R-:W-:Y:S01]  /*0db0*/  SHF.R.S32.HI R44, RZ, 0x1f, R48 ;  /* 0x0000001fff2c7819 */ /* 0x000fe20000011430 */
[----:B------:R-:W-:Y:S01]  /*0dc0*/  IMAD.WIDE.U32 R8, R251, R8, RZ ;  /* 0x00000008fb087225 */ /* 0x000fe200078e00ff */
[----:B------:R-:W-:-:S03]  /*0dd0*/  ISETP.GE.AND P4, PT, R16, RZ, PT ;  /* 0x000000ff1000720c */ /* 0x000fc60003f86270 */
[----:B------:R-:W1:Y:S01]  /*0de0*/  LDC R224, c[0x0][0x270] ;  /* 0x00009c00ffe07b82 */ /* 0x000e620000000800 */
[----:B--2---:R-:W2:Y:S01]  /*0df0*/  MUFU.RCP R4, R4 ;  /* 0x0000000400047308 */ /* 0x004ea20000001000 */
[----:B-----5:R-:W-:Y:S01]  /*0e00*/  IMAD R10, R0, R33, RZ ;  /* 0x00000021000a7224 */ /* 0x020fe200078e02ff */
[----:B------:R-:W-:-:S05]  /*0e10*/  IADD3 R34, R9, R11, RZ ;  /* 0x0000000b09227210 */ /* 0x000fca0007ffe0ff */
[----:B------:R-:W4:Y:S08]  /*0e20*/  @P0 LDC.64 R14, c[0x0][0x250] ;  /* 0x00009400ff0e0b82 */ /* 0x000f300000000a00 */
[----:B------:R-:W5:Y:S01]  /*0e30*/  LDC.U8 R19, c[0x0][0x3d8] ;  /* 0x0000f600ff137b82 */ /* 0x000f620000000000 */
[----:B--2---:R-:W-:-:S04]  /*0e40*/  IADD3 R4, R4, 0xffffffe, RZ ;  /* 0x0ffffffe04047810 */ /* 0x004fc80007ffe0ff */
[----:B------:R-:W2:Y:S01]  /*0e50*/  F2I.FTZ.U32.TRUNC.NTZ R5, R4 ;  /* 0x0000000400057305 */ /* 0x000ea2000021f000 */
[----:B-1----:R-:W-:Y:S02]  /*0e60*/  IMAD.WIDE R28, R42, R224, RZ ;  /* 0x000000e02a1c7225 */ /* 0x002fe400078e02ff */
[----:B------:R-:W1:Y:S08]  /*0e70*/  LDC R30, c[0x0][0x2c4] ;  /* 0x0000b100ff1e7b82 */ /* 0x000e700000000800 */
[----:B------:R-:W1:Y:S01]  /*0e80*/  LDC.64 R22, c[0x0][0x488] ;  /* 0x00012200ff167b82 */ /* 0x000e620000000a00 */
[----:B--2---:R-:W-:-:S04]  /*0e90*/  IMAD.MOV R4, RZ, RZ, -R5 ;  /* 0x000000ffff047224 */ /* 0x004fc800078e0a05 */
[----:B------:R-:W-:Y:S01]  /*0ea0*/  IMAD R6, R4, R12, RZ ;  /* 0x0000000c04067224 */ /* 0x000fe200078e02ff */
[----:B------:R-:W-:Y:S02]  /*0eb0*/  MOV R4, RZ ;  /* 0x000000ff00047202 */ /* 0x000fe40000000f00 */
[----:B------:R-:W2:Y:S03]  /*0ec0*/  LDC.U8 R39, c[0x0][0x480] ;  /* 0x00012000ff277b82 */ /* 0x000ea60000000000 */
[----:B------:R-:W-:-:S04]  /*0ed0*/  IMAD.HI.U32 R4, R5, R6, R4 ;  /* 0x0000000605047227 */ /* 0x000fc800078e0004 */
[----:B------:R-:W-:-:S04]  /*0ee0*/  IMAD.MOV.U32 R6, RZ, RZ, R7 ;  /* 0x000000ffff067224 */ /* 0x000fc800078e0007 */
[----:B------:R-:W-:-:S05]  /*0ef0*/  IMAD.HI.U32 R4, R4, R6, RZ ;  /* 0x0000000604047227 */ /* 0x000fca00078e00ff */
[----:B------:R-:W-:-:S05]  /*0f00*/  IADD3 R5, -R4, RZ, RZ ;  /* 0x000000ff04057210 */ /* 0x000fca0007ffe1ff */
[----:B------:R-:W-:Y:S02]  /*0f10*/  IMAD R5, R12, R5, R6 ;  /* 0x000000050c057224 */ /* 0x000fe400078e0206 */
[----:B------:R-:W-:-:S03]  /*0f20*/  VIADD R6, R31, 0x3f ;  /* 0x0000003f1f067836 */ /* 0x000fc60000000000 */
[----:B------:R-:W-:Y:S02]  /*0f30*/  ISETP.GT.U32.AND P2, PT, R12, R5, PT ;  /* 0x000000050c00720c */ /* 0x000fe40003f44070 */
[----:B------:R-:W-:-:S04]  /*0f40*/  SHF.R.S32.HI R7, RZ, 0x1f, R6 ;  /* 0x0000001fff077819 */ /* 0x000fc80000011406 */
[----:B------:R-:W-:Y:S01]  /*0f50*/  LEA.HI R24, R7, R6, RZ, 0x6 ;  /* 0x0000000607187211 */ /* 0x000fe200078f30ff */
[----:B------:R-:W-:-:S03]  /*0f60*/  IMAD.WIDE.U32 R6, R0, R32, RZ ;  /* 0x0000002000067225 */ /* 0x000fc600078e00ff */
[----:B------:R-:W-:Y:S02]  /*0f70*/  SHF.R.S32.HI R184, RZ, 0x6, R24 ;  /* 0x00000006ffb87819 */ /* 0x000fe40000011418 */
[----:B------:R-:W-:Y:S01]  /*0f80*/  SEL R40, R8, R6, !P1 ;  /* 0x0000000608287207 */ /* 0x000fe20004800000 */
[----:B------:R-:W-:Y:S01]  /*0f90*/  @!P2 IMAD.IADD R5, R5, 0x1, -R12 ;  /* 0x000000010505a824 */ /* 0x000fe200078e0a0c */
[----:B---3--:R-:W-:Y:S02]  /*0fa0*/  SHF.R.S32.HI R8, RZ, 0x1f, R45 ;  /* 0x0000001fff087819 */ /* 0x008fe4000001142d */
[----:B------:R-:W-:Y:S01]  /*0fb0*/  @P1 IADD3 R34, R7, R10, RZ ;  /* 0x0000000a07221210 */ /* 0x000fe20007ffe0ff */
[----:B------:R-:W-:Y:S01]  /*0fc0*/  IMAD.WIDE.U32 R10, R251, R45, RZ ;  /* 0x0000002dfb0a7225 */ /* 0x000fe200078e00ff */
[----:B------:R-:W-:Y:S02]  /*0fd0*/  ISETP.GE.U32.AND P3, PT, R5, R12, PT ;  /* 0x0000000c0500720c */ /* 0x000fe40003f66070 */
[----:B------:R-:W-:Y:S01]  /*0fe0*/  @P0 IADD3 R5, R231, R244, RZ ;  /* 0x000000f4e7050210 */ /* 0x000fe20007ffe0ff */
[----:B------:R-:W-:Y:S01]  /*0ff0*/  IMAD R8, R8, R251, RZ ;  /* 0x000000fb08087224 */ /* 0x000fe200078e02ff */
[----:B------:R-:W3:Y:S01]  /*1000*/  @!P1 LDC.64 R12, c[0x0][0x418] ;  /* 0x00010600ff0c9b82 */ /* 0x000ee20000000a00 */
[----:B------:R-:W-:Y:S01]  /*1010*/  IMAD R16, R29, R10, RZ ;  /* 0x0000000a1d107224 */ /* 0x000fe200078e02ff */
[----:B------:R-:W-:Y:S01]  /*1020*/  @!P2 IADD3 R4, R4, 0x1, RZ ;  /* 0x000000010404a810 */ /* 0x000fe20007ffe0ff */
[----:B------:R-:W-:Y:S01]  /*1030*/  IMAD R8, R43, R45, R8 ;  /* 0x0000002d2b087224 */ /* 0x000fe200078e0208 */
[----:B-----5:R-:W-:Y:S01]  /*1040*/  ISETP.NE.AND P2, PT, R19, RZ, PT ;  /* 0x000000ff1300720c */ /* 0x020fe20003f45270 */
[----:B----4-:R-:W-:-:S02]  /*1050*/  @P0 IMAD R9, R5, R15, RZ ;  /* 0x0000000f05090224 */ /* 0x010fc400078e02ff */
[----:B------:R-:W-:Y:S02]  /*1060*/  @P0 IMAD.WIDE.U32 R6, R5, R14, RZ ;  /* 0x0000000e05060225 */ /* 0x000fe400078e00ff */
[----:B------:R-:W-:Y:S02]  /*1070*/  @P3 IADD3 R4, R4, 0x1, RZ ;  /* 0x0000000104043810 */ /* 0x000fe40007ffe0ff */
[----:B------:R-:W-:Y:S01]  /*1080*/  IMAD.IADD R5, R11, 0x1, R8 ;  /* 0x000000010b057824 */ /* 0x000fe200078e0208 */
[----:B------:R-:W-:Y:S01]  /*1090*/  @P0 IADD3 R37, R7, R9, RZ ;  /* 0x0000000907250210 */ /* 0x000fe20007ffe0ff */
[----:B------:R-:W-:Y:S01]  /*10a0*/  @P0 IMAD.MOV.U32 R36, RZ, RZ, R6 ;  /* 0x000000ffff240224 */ /* 0x000fe200078e0006 */
[----:B------:R-:W-:Y:S01]  /*10b0*/  MOV R21, R4 ;  /* 0x0000000400157202 */ /* 0x000fe20000000f00 */
[C---:B------:R-:W-:Y:S02]  /*10c0*/  IMAD R9, R28.reuse, R5, R16 ;  /* 0x000000051c097224 */ /* 0x040fe400078e0210 */
[----:B------:R-:W4:Y:S01]  /*10d0*/  @P1 LDC.64 R16, c[0x0][0x420] ;  /* 0x00010800ff101b82 */ /* 0x000f220000000a00 */
[----:B------:R-:W-:Y:S01]  /*10e0*/  IMAD.WIDE.U32 R6, R28, R10, RZ ;  /* 0x0000000a1c067225 */ /* 0x000fe200078e00ff */
[----:B------:R-:W-:-:S03]  /*10f0*/  SHF.L.U64.HI R10, R251, 0x7, R43 ;  /* 0x00000007fb0a7819 */ /* 0x000fc6000001022b */
[-C--:B------:R-:W-:Y:S01]  /*1100*/  IMAD.WIDE.U32 R4, R28, R0.reuse, RZ ;  /* 0x000000001c047225 */ /* 0x080fe200078e00ff */
[----:B------:R-:W-:Y:S02]  /*1110*/  IADD3 R26, R7, R9, RZ ;  /* 0x00000009071a7210 */ /* 0x000fe40007ffe0ff */
[----:B------:R-:W5:Y:S01]  /*1120*/  @P2 LDC R27, c[0x0][0x2e4] ;  /* 0x0000b900ff1b2b82 */ /* 0x000f620000000800 */
[----:B------:R-:W-:Y:S01]  /*1130*/  IMAD R8, R29, R0, RZ ;  /* 0x000000001d087224 */ /* 0x000fe200078e02ff */
[----:B------:R-:W-:Y:S01]  /*1140*/  SEL R35, R6, R4, !P1 ;  /* 0x0000000406237207 */ /* 0x000fe20004800000 */
[----:B------:R-:W-:Y:S01]  /*1150*/  @!P4 IMAD.MOV R21, RZ, RZ, -R21 ;  /* 0x000000ffff15c224 */ /* 0x000fe200078e0a15 */
[----:B------:R-:W-:Y:S01]  /*1160*/  @!P6 LOP3.LUT R21, RZ, R18, RZ, 0x33, !PT ;  /* 0x00000012ff15e212 */ /* 0x000fe200078e33ff */
[----:B------:R-:W-:Y:S01]  /*1170*/  IMAD.SHL.U32 R6, R251, 0x80, RZ ;  /* 0x00000080fb067824 */ /* 0x000fe200078e00ff */
[----:B------:R-:W-:Y:S01]  /*1180*/  @P1 IADD3 R26, R5, R8, RZ ;  /* 0x00000008051a1210 */ /* 0x000fe20007ffe0ff */
[----:B---3--:R-:W-:Y:S01]  /*1190*/  @!P1 IMAD R4, R43, R12, RZ ;  /* 0x0000000c2b049224 */ /* 0x008fe200078e02ff */
[----:B------:R-:W3:Y:S01]  /*11a0*/  @P0 LDC.64 R18, c[0x0][0x248] ;  /* 0x00009200ff120b82 */ /* 0x000ee20000000a00 */
[----:B------:R-:W-:-:S02]  /*11b0*/  LOP3.LUT R5, R24, 0xffffffc0, RZ, 0xc0, !PT ;  /* 0xffffffc018057812 */ /* 0x000fc400078ec0ff */
[C---:B------:R-:W-:Y:S01]  /*11c0*/  @!P1 IMAD R11, R251.reuse, R13, R4 ;  /* 0x0000000dfb0b9224 */ /* 0x040fe200078e0204 */
[----:B------:R-:W-:Y:S01]  /*11d0*/  SEL R6, R6, RZ, P5 ;  /* 0x000000ff06067207 */ /* 0x000fe20002800000 */
[----:B-1----:R-:W-:Y:S01]  /*11e0*/  @P2 IMAD R13, R251, R30, RZ ;  /* 0x0000001efb0d2224 */ /* 0x002fe200078e02ff */
[----:B------:R-:W-:Y:S01]  /*11f0*/  IADD3 R4, R5, -0x40, RZ ;  /* 0xffffffc005047810 */ /* 0x000fe20007ffe0ff */
[----:B----4-:R-:W-:Y:S01]  /*1200*/  @P1 IMAD.WIDE.U32 R8, R0, R16, RZ ;  /* 0x0000001000081225 */ /* 0x010fe200078e00ff */
[----:B------:R-:W-:Y:S02]  /*1210*/  SEL R10, R10, RZ, P5 ;  /* 0x000000ff0a0a7207 */ /* 0x000fe40002800000 */
[----:B------:R-:W-:Y:S01]  /*1220*/  IADD3 R5, P3, R4, R6, RZ ;  /* 0x0000000604057210 */ /* 0x000fe20007f7e0ff */
[----:B------:R-:W-:Y:S01]  /*1230*/  @P1 IMAD R25, R0, R17, R9 ;  /* 0x0000001100191224 */ /* 0x000fe200078e0209 */
[----:B------:R-:W-:Y:S01]  /*1240*/  SHF.R.S32.HI R20, RZ, 0x1f, R4 ;  /* 0x0000001fff147819 */ /* 0x000fe20000011404 */
[----:B------:R-:W-:Y:S01]  /*1250*/  @!P1 IMAD.WIDE.U32 R6, R251, R12, RZ ;  /* 0x0000000cfb069225 */ /* 0x000fe200078e00ff */
[----:B--2---:R-:W-:-:S02]  /*1260*/  ISETP.NE.AND P5, PT, R39, RZ, PT ;  /* 0x000000ff2700720c */ /* 0x004fc40003fa5270 */
[----:B------:R-:W-:Y:S01]  /*1270*/  IADD3.X R10, R20, R10, RZ, P3, !PT ;  /* 0x0000000a140a7210 */ /* 0x000fe20001ffe4ff */
[----:B------:R-:W-:Y:S01]  /*1280*/  @P1 IMAD.MOV.U32 R17, RZ, RZ, R8 ;  /* 0x000000ffff111224 */ /* 0x000fe200078e0008 */
[----:B------:R-:W-:Y:S01]  /*1290*/  @P2 SEL R8, R13, R0, !P1 ;  /* 0x000000000d082207 */ /* 0x000fe20004800000 */
[----:B------:R-:W-:Y:S01]  /*12a0*/  IMAD R9, R29, R5, RZ ;  /* 0x000000051d097224 */ /* 0x000fe200078e02ff */
[----:B------:R-:W-:Y:S01]  /*12b0*/  @!P1 IADD3 R25, R7, R11, RZ ;  /* 0x0000000b07199210 */ /* 0x000fe20007ffe0ff */
[----:B------:R-:W-:Y:S01]  /*12c0*/  IMAD.WIDE.U32 R12, R28, R5, RZ ;  /* 0x000000051c0c7225 */ /* 0x000fe200078e00ff */
[----:B------:R-:W-:Y:S02]  /*12d0*/  @!P1 MOV R17, R6 ;  /* 0x0000000600119202 */ /* 0x000fe40000000f00 */
[----:B------:R-:W-:Y:S01]  /*12e0*/  SHF.R.S32.HI R29, RZ, 0x1f, R239 ;  /* 0x0000001fff1d7819 */ /* 0x000fe200000114ef */
[----:B-----5:R-:W-:Y:S02]  /*12f0*/  @P2 IMAD R11, R48, R27, R8 ;  /* 0x0000001b300b2224 */ /* 0x020fe400078e0208 */
[----:B------:R-:W-:-:S04]  /*1300*/  IMAD.WIDE.U32 R6, R38, R22, RZ ;  /* 0x0000001626067225 */ /* 0x000fc800078e00ff */
[----:B------:R-:W-:Y:S01]  /*1310*/  @!P2 IMAD R8, R251, R224, R48 ;  /* 0x000000e0fb08a224 */ /* 0x000fe200078e0230 */
[----:B------:R-:W-:Y:S01]  /*1320*/  SEL R27, R6, RZ, P5 ;  /* 0x000000ff061b7207 */ /* 0x000fe20002800000 */
[----:B------:R-:W-:Y:S02]  /*1330*/  @P0 IMAD.IADD R5, R231, 0x1, R244 ;  /* 0x00000001e7050824 */ /* 0x000fe400078e02f4 */
[----:B------:R-:W-:Y:S02]  /*1340*/  IMAD R10, R28, R10, R9 ;  /* 0x0000000a1c0a7224 */ /* 0x000fe400078e0209 */
[----:B------:R-:W-:Y:S02]  /*1350*/  @!P2 IMAD R11, R8, R30, RZ ;  /* 0x0000001e080ba224 */ /* 0x000fe400078e02ff */
[----:B------:R-:W-:Y:S02]  /*1360*/  IMAD R9, R38, R23, R7 ;  /* 0x0000001726097224 */ /* 0x000fe400078e0207 */
[----:B------:R-:W-:-:S02]  /*1370*/  IMAD R39, R48, R42, RZ ;  /* 0x0000002a30277224 */ /* 0x000fc400078e02ff */
[----:B---3--:R-:W-:Y:S01]  /*1380*/  @P0 IMAD R8, R5, R19, RZ ;  /* 0x0000001305080224 */ /* 0x008fe200078e02ff */
[----:B------:R-:W-:Y:S01]  /*1390*/  SEL R16, R9, RZ, P5 ;  /* 0x000000ff09107207 */ /* 0x000fe20002800000 */
[----:B------:R-:W-:Y:S01]  /*13a0*/  @P0 IMAD.WIDE.U32 R6, R5, R18, RZ ;  /* 0x0000001205060225 */ /* 0x000fe200078e00ff */
[----:B------:R-:W-:-:S04]  /*13b0*/  SHF.R.S32.HI R41, RZ, 0x1f, R39 ;  /* 0x0000001fff297819 */ /* 0x000fc80000011427 */
[----:B------:R-:W-:Y:S02]  /*13c0*/  @P0 IADD3 R30, R7, R8, RZ ;  /* 0x00000008071e0210 */ /* 0x000fe40007ffe0ff */
[----:B------:R-:W-:Y:S01]  /*13d0*/  @P0 MOV R28, R6 ;  /* 0x00000006001c0202 */ /* 0x000fe20000000f00 */
[----:B------:R-:W-:Y:S06]  /*13e0*/  @P0 BRA `(.L_x_2) ;  /* 0x0000000000300947 */ /* 0x000fec0003800000 */
[----:B------:R-:W1:Y:S01]  /*13f0*/  LDC.64 R18, c[0x0][0x248] ;  /* 0x00009200ff127b82 */ /* 0x000e620000000a00 */
[----:B------:R-:W-:-:S07]  /*1400*/  SHF.R.S32.HI R5, RZ, 0x1f, R231 ;  /* 0x0000001fff057819 */ /* 0x000fce00000114e7 */
[----:B------:R-:W2:Y:S01]  /*1410*/  LDC.64 R8, c[0x0][0x230] ;  /* 0x00008c00ff087b82 */ /* 0x000ea20000000a00 */
[-C--:B-1----:R-:W-:Y:S02]  /*1420*/  IMAD R5, R5, R18.reuse, RZ ;  /* 0x0000001205057224 */ /* 0x082fe400078e02ff */
[----:B------:R-:W-:-:S04]  /*1430*/  IMAD.WIDE.U32 R6, R231, R18, RZ ;  /* 0x00000012e7067225 */ /* 0x000fc800078e00ff */
[----:B------:R-:W-:Y:S02]  /*1440*/  IMAD R5, R231, R19, R5 ;  /* 0x00000013e7057224 */ /* 0x000fe400078e0205 */
[----:B--2---:R-:W-:-:S03]  /*1450*/  IMAD R22, R43, R8, RZ ;  /* 0x000000082b167224 */ /* 0x004fc600078e02ff */
[----:B------:R-:W-:Y:S01]  /*1460*/  IADD3 R7, R7, R5, RZ ;  /* 0x0000000507077210 */ /* 0x000fe20007ffe0ff */
[C---:B------:R-:W-:Y:S02]  /*1470*/  IMAD R9, R251.reuse, R9, R22 ;  /* 0x00000009fb097224 */ /* 0x040fe400078e0216 */
[----:B------:R-:W-:-:S05]  /*1480*/  IMAD.WIDE.U32 R6, R251, R8, R6 ;  /* 0x00000008fb067225 */ /* 0x000fca00078e0006 */
[----:B------:R-:W-:Y:S02]  /*1490*/  IADD3 R30, R7, R9, RZ ;  /* 0x00000009071e7210 */ /* 0x000fe40007ffe0ff */
[----:B------:R-:W-:Y:S02]  /*14a0*/  MOV R28, R6 ;  /* 0x00000006001c7202 */ /* 0x000fe40000000f00 */
.L_x_2:
[----:B------:R-:W-:Y:S05]  /*14b0*/  @P0 BRA `(.L_x_3) ;  /* 0x0000000000300947 */ /* 0x000fea0003800000 */
        /* <DEDUP_REMOVED lines=11> */
[----:B------:R-:W-:-:S07]  /*1570*/  MOV R36, R6 ;  /* 0x0000000600247202 */ /* 0x000fce0000000f00 */
.L_x_3:
[----:B------:R-:W-:Y:S02]  /*1580*/  IADD3 R7, R13, R10, RZ ;  /* 0x0000000a0d077210 */ /* 0x000fe40007ffe0ff */
[----:B------:R-:W-:Y:S01]  /*1590*/  SHF.R.S32.HI R38, RZ, 0x1f, R21 ;  /* 0x0000001fff267819 */ /* 0x000fe20000011415 */
[----:B------:R-:W-:Y:S05]  /*15a0*/  @!P2 BRA `(.L_x_4) ;  /* 0x00000000001ca947 */ /* 0x000fea0003800000 */
[----:B------:R-:W1:Y:S01]  /*15b0*/  LDC R6, c[0x0][0x2c0] ;  /* 0x0000b000ff067b82 */ /* 0x000e620000000800 */
[----:B------:R-:W-:-:S05]  /*15c0*/  @!P1 IMAD R0, R251, R45, RZ ;  /* 0x0000002dfb009224 */ /* 0x000fca00078e02ff */
[----:B------:R-:W-:Y:S02]  /*15d0*/  LEA R0, R251, R0, 0x7 ;  /* 0x00000000fb007211 */ /* 0x000fe400078e38ff */
[----:B------:R-:W1:Y:S02]  /*15e0*/  LDC R5, c[0x0][0x2e4] ;  /* 0x0000b900ff057b82 */ /* 0x000e640000000800 */
[----:B-1----:R-:W-:-:S05]  /*15f0*/  LEA R5, R6, R5, 0x7 ;  /* 0x0000000506057211 */ /* 0x002fca00078e38ff */
[----:B------:R-:W-:Y:S01]  /*1600*/  IMAD R0, R5, R48, R0 ;  /* 0x0000003005007224 */ /* 0x000fe200078e0200 */
[----:B------:R-:W-:Y:S06]  /*1610*/  BRA `(.L_x_5) ;  /* 0x0000000000087947 */ /* 0x000fec0003800000 */
.L_x_4:
[----:B------:R-:W-:-:S04]  /*1620*/  IMAD R0, R251, R224, R48 ;  /* 0x000000e0fb007224 */ /* 0x000fc800078e0230 */
[----:B------:R-:W-:-:S07]  /*1630*/  IMAD R0, R0, R45, RZ ;  /* 0x0000002d00007224 */ /* 0x000fce00078e02ff */
.L_x_5:
[----:B------:R-:W2:Y:S01]  /*1640*/  LDL R49, [R1+0x4] ;  /* 0x0000040001317983 */ /* 0x000ea20000100800 */
[----:B------:R-:W1:Y:S01]  /*1650*/  LDC.64 R22, c[0x0][0x420] ;  /* 0x00010800ff167b82 */ /* 0x000e620000000a00 */
[----:B------:R-:W-:Y:S01]  /*1660*/  IMAD R224, R42, R224, RZ ;  /* 0x000000e02ae07224 */ /* 0x000fe200078e02ff */
[----:B------:R-:W-:Y:S01]  /*1670*/  SHF.R.S32.HI R213, RZ, 0x1f, R212 ;  /* 0x0000001fffd57819 */ /* 0x000fe200000114d4 */
[----:B------:R-:W3:Y:S01]  /*1680*/  S2R R8, SR_TID.X ;  /* 0x0000000000087919 */ /* 0x000ee20000002100 */
[----:B------:R-:W-:Y:S01]  /*1690*/  ULDC UR4, c[0x0][0x398] ;  /* 0x0000e60000047ab9 */ /* 0x000fe20000000800 */
[----:B------:R-:W-:Y:S01]  /*16a0*/  IMAD.SHL.U32 R229, R224, 0x40, RZ ;  /* 0x00000040e0e57824 */ /* 0x000fe200078e00ff */
[----:B------:R-:W-:Y:S01]  /*16b0*/  ULDC.64 UR6, c[0x0][0x258] ;  /* 0x0000960000067ab9 */ /* 0x000fe20000000a00 */
[----:B------:R-:W4:Y:S01]  /*16c0*/  S2R R45, SR_TID.X ;  /* 0x00000000002d7919 */ /* 0x000f220000002100 */
[----:B------:R-:W-:Y:S01]  /*16d0*/  IMAD.IADD R24, R4, 0x1, R11 ;  /* 0x0000000104187824 */ /* 0x000fe200078e020b */
[----:B------:R-:W5:Y:S01]  /*16e0*/  LDC.64 R46, c[0x0][0x2b0] ;  /* 0x0000ac00ff2e7b82 */ /* 0x000f620000000a00 */
[----:B------:R-:W-:Y:S01]  /*16f0*/  IADD3 R6, P2, P1, R12, R229, R39 ;  /* 0x000000e50c067210 */ /* 0x000fe2000795e027 */
[----:B------:R-:W-:Y:S01]  /*1700*/  BSSY B1, `(.L_x_1) ;  /* 0x0000662000017945 */ /* 0x000fe20003800000 */
[----:B------:R-:W-:-:S04]  /*1710*/  SHF.R.S32.HI R5, RZ, 0x1f, R229 ;  /* 0x0000001fff057819 */ /* 0x000fc800000114e5 */
[----:B------:R-:W-:Y:S02]  /*1720*/  IADD3.X R5, R7, R5, R41, P2, P1 ;  /* 0x0000000507057210 */ /* 0x000fe400017e2429 */
[----:B------:R-:W-:Y:S01]  /*1730*/  IADD3 R10, P2, P1, R27, R6, R35 ;  /* 0x000000061b0a7210 */ /* 0x000fe2000795e023 */
[----:B------:R-:W-:Y:S01]  /*1740*/  IMAD.IADD R27, R4, 0x1, R0 ;  /* 0x00000001041b7824 */ /* 0x000fe200078e0200 */
[----:B------:R-:W-:Y:S02]  /*1750*/  IADD3 R0, -R193, R31, R239 ;  /* 0x0000001fc1007210 */ /* 0x000fe40007ffe1ef */
[----:B------:R-:W-:Y:S02]  /*1760*/  IADD3.X R16, R16, R5, R26, P2, P1 ;  /* 0x0000000510107210 */ /* 0x000fe400017e241a */
[----:B------:R-:W-:Y:S01]  /*1770*/  IADD3 R6, P1, R212, R17, RZ ;  /* 0x00000011d4067210 */ /* 0x000fe20007f3e0ff */
[----:B-1----:R-:W-:Y:S01]  /*1780*/  IMAD R5, R20, R22, RZ ;  /* 0x0000001614057224 */ /* 0x002fe200078e02ff */
[----:B------:R-:W-:Y:S01]  /*1790*/  IADD3 R9, P2, R219, R4, RZ ;  /* 0x00000004db097210 */ /* 0x000fe20007f5e0ff */
[----:B------:R-:W-:Y:S01]  /*17a0*/  VIADD R0, R0, -UR4 ;  /* 0x8000000400007c36 */ /* 0x000fe20008000000 */
[----:B------:R-:W-:Y:S01]  /*17b0*/  SHF.R.S32.HI R26, RZ, 0x1f, R219 ;  /* 0x0000001fff1a7819 */ /* 0x000fe200000114db */
[----:B------:R-:W-:Y:S01]  /*17c0*/  ULDC.64 UR4, c[0x0][0x428] ;  /* 0x00010a0000047ab9 */ /* 0x000fe20000000a00 */
[----:B------:R-:W-:-:S02]  /*17d0*/  IADD3.X R7, R213, R25, RZ, P1, !PT ;  /* 0x00000019d5077210 */ /* 0x000fc40000ffe4ff */
[----:B------:R-:W-:Y:S01]  /*17e0*/  SHF.R.S32.HI R13, RZ, 0x1f, R0 ;  /* 0x0000001fff0d7819 */ /* 0x000fe20000011400 */
[----:B------:R-:W-:Y:S01]  /*17f0*/  IMAD.X R12, R26, 0x1, R20, P2 ;  /* 0x000000011a0c7824 */ /* 0x000fe200010e0614 */
[----:B---3--:R-:W-:-:S03]  /*1800*/  SHF.R.S32.HI R8, RZ, 0x1f, R8 ;  /* 0x0000001fff087819 */ /* 0x008fc60000011408 */
[----:B------:R-:W-:Y:S01]  /*1810*/  IMAD R12, R12, R32, RZ ;  /* 0x000000200c0c7224 */ /* 0x000fe200078e02ff */
[----:B------:R-:W-:Y:S01]  /*1820*/  LEA.HI R13, R13, R0, RZ, 0x6 ;  /* 0x000000000d0d7211 */ /* 0x000fe200078f30ff */
[----:B------:R-:W-:Y:S01]  /*1830*/  IMAD R0, R44, UR4, RZ ;  /* 0x000000042c007c24 */ /* 0x000fe2000f8e02ff */
[----:B----4-:R-:W-:Y:S01]  /*1840*/  LEA.HI R8, R8, R45, RZ, 0x5 ;  /* 0x0000002d08087211 */ /* 0x010fe200078f28ff */
[----:B------:R-:W-:Y:S02]  /*1850*/  IMAD R12, R9, R33, R12 ;  /* 0x00000021090c7224 */ /* 0x000fe400078e020c */
[----:B------:R-:W-:Y:S01]  /*1860*/  IMAD R0, R48, UR5, R0 ;  /* 0x0000000530007c24 */ /* 0x000fe2000f8e0200 */
[----:B------:R-:W-:-:S05]  /*1870*/  SHF.R.S32.HI R8, RZ, 0x5, R8 ;  /* 0x00000005ff087819 */ /* 0x000fca0000011408 */
[----:B--2---:R-:W-:-:S05]  /*1880*/  IMAD R8, R8, R224, R49 ;  /* 0x000000e008087224 */ /* 0x004fca00078e0231 */
[----:B------:R-:W-:Y:S01]  /*1890*/  IADD3 R11, P1, R8, R10, RZ ;  /* 0x0000000a080b7210 */ /* 0x000fe20007f3e0ff */
[C---:B------:R-:W-:Y:S02]  /*18a0*/  IMAD R10, R4.reuse, R23, R5 ;  /* 0x00000017040a7224 */ /* 0x040fe400078e0205 */
[----:B------:R-:W-:Y:S01]  /*18b0*/  IMAD.WIDE.U32 R4, R4, R22, R6 ;  /* 0x0000001604047225 */ /* 0x000fe200078e0006 */
[----:B------:R-:W-:Y:S02]  /*18c0*/  LEA.HI.X.SX32 R16, R8, R16, 0x1, P1 ;  /* 0x0000001008107211 */ /* 0x000fe400008f0eff */
[----:B------:R-:W-:Y:S01]  /*18d0*/  SHF.R.S32.HI R8, RZ, 0x6, R13 ;  /* 0x00000006ff087819 */ /* 0x000fe2000001140d */
[----:B------:R-:W-:-:S03]  /*18e0*/  IMAD.WIDE.U32 R6, R9, R32, R212 ;  /* 0x0000002009067225 */ /* 0x000fc600078e00d4 */
[----:B------:R-:W-:Y:S01]  /*18f0*/  VIMNMX R230, RZ, R8, !PT ;  /* 0x00000008ffe67248 */ /* 0x000fe20007fe0100 */
[----:B------:R-:W-:Y:S01]  /*1900*/  IMAD.IADD R5, R5, 0x1, R10 ;  /* 0x0000000105057824 */ /* 0x000fe200078e020a */
[----:B------:R-:W-:Y:S01]  /*1910*/  IADD3 R6, P2, R40, R6, RZ ;  /* 0x0000000628067210 */ /* 0x000fe20007f5e0ff */
[----:B------:R-:W-:Y:S01]  /*1920*/  IMAD R9, R44, UR6, RZ ;  /* 0x000000062c097c24 */ /* 0x000fe2000f8e02ff */
[----:B------:R-:W1:Y:S01]  /*1930*/  LDC.64 R40, c[0x0][0x478] ;  /* 0x00011e00ff287b82 */ /* 0x000e620000000a00 */
[----:B------:R-:W-:Y:S01]  /*1940*/  IMAD.WIDE.U32 R4, R48, UR4, R4 ;  /* 0x0000000430047c25 */ /* 0x000fe2000f8e0004 */
[----:B------:R-:W-:Y:S01]  /*1950*/  IADD3.X R7, R34, R7, R12, P2, !PT ;  /* 0x0000000722077210 */ /* 0x000fe200017fe40c */
[----:B------:R-:W-:Y:S02]  /*1960*/  ULDC.64 UR4, c[0x0][0x400] ;  /* 0x0001000000047ab9 */ /* 0x000fe40000000a00 */
[----:B------:R-:W-:Y:S01]  /*1970*/  LEA R195, P1, R11, UR4, 0x2 ;  /* 0x000000040bc37c11 */ /* 0x000fe2000f8210ff */
[C---:B------:R-:W-:Y:S01]  /*1980*/  IMAD R9, R48.reuse, UR7, R9 ;  /* 0x0000000730097c24 */ /* 0x040fe2000f8e0209 */
[----:B------:R-:W-:Y:S01]  /*1990*/  IADD3 R5, R5, R0, RZ ;  /* 0x0000000005057210 */ /* 0x000fe20007ffe0ff */
[----:B------:R-:W-:Y:S01]  /*19a0*/  IMAD.WIDE.U32 R6, R48, UR6, R6 ;  /* 0x0000000630067c25 */ /* 0x000fe2000f8e0006 */
[----:B------:R-:W-:Y:S01]  /*19b0*/  ULDC.64 UR6, c[0x0][0x210] ;  /* 0x0000840000067ab9 */ /* 0x000fe20000000a00 */
[----:B------:R-:W-:Y:S01]  /*19c0*/  LEA.HI.X R194, R11, UR5, R16, 0x2, P1 ;  /* 0x000000050bc27c11 */ /* 0x000fe200088f1410 */
[----:B------:R-:W-:Y:S01]  /*19d0*/  ULDC.64 UR4, c[0x0][0x3e0] ;  /* 0x0000f80000047ab9 */ /* 0x000fe20000000a00 */
[----:B------:R-:W-:Y:S01]  /*19e0*/  IMAD.IADD R9, R7, 0x1, R9 ;  /* 0x0000000107097824 */ /* 0x000fe200078e0209 */
[----:B------:R-:W-:Y:S01]  /*19f0*/  LEA R188, P1, R6, UR6, 0x1 ;  /* 0x0000000606bc7c11 */ /* 0x000fe2000f8208ff */
[----:B------:R-:W-:-:S02]  /*1a00*/  IMAD R0, R26, R22, RZ ;  /* 0x000000161a007224 */ /* 0x000fc400078e02ff */
[C---:B------:R-:W-:Y:S01]  /*1a10*/  IMAD.WIDE.U32 R4, R219.reuse, R22, R4 ;  /* 0x00000016db047225 */ /* 0x040fe200078e0004 */
[----:B------:R-:W-:Y:S02]  /*1a20*/  LEA.HI.X R189, R6, UR7, R9, 0x1, P1 ;  /* 0x0000000706bd7c11 */ /* 0x000fe400088f0c09 */
[----:B------:R-:W-:Y:S01]  /*1a30*/  ISETP.GT.AND P1, PT, R184, R230, PT ;  /* 0x000000e6b800720c */ /* 0x000fe20003f24270 */
[----:B------:R-:W-:Y:S01]  /*1a40*/  IMAD R0, R219, R23, R0 ;  /* 0x00000017db007224 */ /* 0x000fe200078e0200 */
[----:B------:R-:W-:Y:S01]  /*1a50*/  LEA R186, P2, R4, UR4, 0x1 ;  /* 0x0000000404ba7c11 */ /* 0x000fe2000f8408ff */
[----:B-----5:R-:W-:-:S04]  /*1a60*/  IMAD.WIDE R10, R24, 0x4, R46 ;  /* 0x00000004180a7825 */ /* 0x020fc800078e022e */
[----:B------:R-:W-:Y:S01]  /*1a70*/  IMAD.IADD R0, R5, 0x1, R0 ;  /* 0x0000000105007824 */ /* 0x000fe200078e0200 */
[----:B------:R-:W-:Y:S01]  /*1a80*/  MOV R214, R10 ;  /* 0x0000000a00d67202 */ /* 0x000fe20000000f00 */
[----:B-1----:R-:W-:-:S03]  /*1a90*/  IMAD.WIDE R6, R27, 0x4, R40 ;  /* 0x000000041b067825 */ /* 0x002fc600078e0228 */
[----:B------:R-:W-:Y:S01]  /*1aa0*/  LEA.HI.X R187, R4, UR5, R0, 0x1, P2 ;  /* 0x0000000504bb7c11 */ /* 0x000fe200090f0c00 */
[----:B------:R-:W-:Y:S01]  /*1ab0*/  IMAD.MOV.U32 R211, RZ, RZ, R11 ;  /* 0x000000ffffd37224 */ /* 0x000fe200078e000b */
[----:B------:R-:W-:Y:S01]  /*1ac0*/  MOV R215, R7 ;  /* 0x0000000700d77202 */ /* 0x000fe20000000f00 */
[----:B------:R-:W-:Y:S02]  /*1ad0*/  IMAD.MOV.U32 R216, RZ, RZ, R6 ;  /* 0x000000ffffd87224 */ /* 0x000fe400078e0006 */
[----:B------:R-:W-:Y:S01]  /*1ae0*/  VIADD R184, R184, 0xffffffff ;  /* 0xffffffffb8b87836 */ /* 0x000fe20000000000 */
[----:B------:R-:W-:Y:S06]  /*1af0*/  @P1 BRA `(.L_x_6) ;  /* 0x0000000800d81947 */ /* 0x000fec0003800000 */
[----:B------:R-:W1:Y:S01]  /*1b00*/  @P0 LDC.64 R12, c[0x0][0x458] ;  /* 0x00011600ff0c0b82 */ /* 0x000e620000000a00 */
[CC--:B------:R-:W-:Y:S02]  /*1b10*/  @P0 IADD3 R0, R231.reuse, R244.reuse, RZ ;  /* 0x000000f4e7000210 */ /* 0x0c0fe40007ffe0ff */
[----:B------:R-:W-:-:S05]  /*1b20*/  @P0 IADD3 R8, R231, R244, RZ ;  /* 0x000000f4e7080210 */ /* 0x000fca0007ffe0ff */
[----:B------:R-:W2:Y:S01]  /*1b30*/  @P0 LDC.64 R4, c[0x0][0x450] ;  /* 0x00011400ff040b82 */ /* 0x000ea20000000a00 */
[C---:B-1----:R-:W-:Y:S02]  /*1b40*/  @P0 IMAD R10, R0.reuse, R13, RZ ;  /* 0x0000000d000a0224 */ /* 0x042fe400078e02ff */
[----:B------:R-:W-:-:S05]  /*1b50*/  @P0 IMAD.WIDE.U32 R6, R0, R12, RZ ;  /* 0x0000000c00060225 */ /* 0x000fca00078e00ff */
[----:B------:R-:W-:Y:S01]  /*1b60*/  @P0 IADD3 R15, R7, R10, RZ ;  /* 0x0000000a070f0210 */ /* 0x000fe20007ffe0ff */
[C---:B--2---:R-:W-:Y:S01]  /*1b70*/  @P0 IMAD R0, R8.reuse, R5, RZ ;  /* 0x0000000508000224 */ /* 0x044fe200078e02ff */
[----:B------:R-:W-:Y:S01]  /*1b80*/  @P0 MOV R14, R6 ;  /* 0x00000006000e0202 */ /* 0x000fe20000000f00 */
[----:B------:R-:W-:-:S05]  /*1b90*/  @P0 IMAD.WIDE.U32 R8, R8, R4, RZ ;  /* 0x0000000408080225 */ /* 0x000fca00078e00ff */
        /* <DEDUP_REMOVED lines=15> */
.L_x_7:
        /* <DEDUP_REMOVED lines=13> */
.L_x_8:
[-C--:B------:R-:W-:Y:S01]  /*1d60*/  IMAD R0, R29, R4.reuse, RZ ;  /* 0x000000041d007224 */ /* 0x080fe200078e02ff */
[----:B------:R-:W-:Y:S01]  /*1d70*/  ULDC UR4, c[0x0][0x2d0] ;  /* 0x0000b40000047ab9 */ /* 0x000fe20000000800 */
[----:B------:R-:W-:Y:S01]  /*1d80*/  IMAD.WIDE.U32 R6, R239, R4, R212 ;  /* 0x00000004ef067225 */ /* 0x000fe200078e00d4 */
[----:B------:R-:W-:Y:S01]  /*1d90*/  IADD3 R9, R219, 0x60, RZ ;  /* 0x00000060db097810 */ /* 0x000fe20007ffe0ff */
[----:B------:R-:W-:Y:S02]  /*1da0*/  BSSY B0, `(.L_x_9) ;  /* 0x000001c000007945 */ /* 0x000fe40003800000 */
[----:B------:R-:W-:Y:S01]  /*1db0*/  IMAD R8, R239, R5, R0 ;  /* 0x00000005ef087224 */ /* 0x000fe200078e0200 */
[----:B------:R-:W-:Y:S01]  /*1dc0*/  IADD3 R6, P0, R10, R6, RZ ;  /* 0x000000060a067210 */ /* 0x000fe20007f1e0ff */
[----:B------:R-:W-:Y:S02]  /*1dd0*/  IMAD R0, R232, -0x80, R193 ;  /* 0xffffff80e8007824 */ /* 0x000fe400078e02c1 */
[----:B------:R-:W-:Y:S01]  /*1de0*/  VIADD R10, R219, 0x40 ;  /* 0x00000040db0a7836 */ /* 0x000fe20000000000 */
[----:B------:R-:W-:Y:S01]  /*1df0*/  IADD3.X R7, R11, R7, R8, P0, !PT ;  /* 0x000000070b077210 */ /* 0x000fe200007fe408 */
[----:B------:R-:W-:Y:S01]  /*1e00*/  VIADD R8, R219, 0x20 ;  /* 0x00000020db087836 */ /* 0x000fe20000000000 */
[----:B------:R-:W-:Y:S01]  /*1e10*/  ISETP.GE.AND P0, PT, R212, UR4, PT ;  /* 0x00000004d4007c0c */ /* 0x000fe2000bf06270 */
[----:B------:R-:W-:-:S02]  /*1e20*/  ULDC.64 UR4, c[0x0][0x468] ;  /* 0x00011a0000047ab9 */ /* 0x000fc40000000a00 */
[----:B------:R-:W-:Y:S01]  /*1e30*/  IMAD.WIDE.U32 R6, R48, UR4, R6 ;  /* 0x0000000430067c25 */ /* 0x000fe2000f8e0006 */
[-C--:B------:R-:W-:Y:S02]  /*1e40*/  ISETP.GE.OR P1, PT, R219, R0.reuse, P0 ;  /* 0x00000000db00720c */ /* 0x080fe40000726670 */
[-C--:B------:R-:W-:Y:S01]  /*1e50*/  ISETP.GE.OR P2, PT, R8, R0.reuse, P0 ;  /* 0x000000000800720c */ /* 0x080fe20000746670 */
[----:B------:R-:W-:Y:S01]  /*1e60*/  IMAD R8, R44, UR4, RZ ;  /* 0x000000042c087c24 */ /* 0x000fe2000f8e02ff */
[-C--:B------:R-:W-:Y:S02]  /*1e70*/  ISETP.GE.OR P3, PT, R10, R0.reuse, P0 ;  /* 0x000000000a00720c */ /* 0x080fe40000766670 */
[----:B------:R-:W-:Y:S01]  /*1e80*/  ISETP.GE.OR P4, PT, R9, R0, P0 ;  /* 0x000000000900720c */ /* 0x000fe20000786670 */
[----:B------:R-:W-:-:S05]  /*1e90*/  IMAD R0, R48, UR5, R8 ;  /* 0x0000000530007c24 */ /* 0x000fca000f8e0208 */
[----:B------:R-:W-:Y:S01]  /*1ea0*/  IADD3 R0, R7, R0, RZ ;  /* 0x0000000007007210 */ /* 0x000fe20007ffe0ff */
[----:B------:R-:W-:Y:S06]  /*1eb0*/  @P1 BRA `(.L_x_10) ;  /* 0x0000000000281947 */ /* 0x000fec0003800000 */
[----:B------:R-:W-:Y:S01]  /*1ec0*/  MOV R8, R6 ;  /* 0x0000000600087202 */ /* 0x000fe20000000f00 */
[----:B------:R-:W-:Y:S01]  /*1ed0*/  IMAD R10, R26, R4, RZ ;  /* 0x000000041a0a7224 */ /* 0x000fe200078e02ff */
[----:B------:R-:W-:Y:S01]  /*1ee0*/  MOV R9, R0 ;  /* 0x0000000000097202 */ /* 0x000fe20000000f00 */
[----:B------:R-:W-:Y:S02]  /*1ef0*/  ULDC.64 UR4, c[0x0][0x3f0] ;  /* 0x0000fc0000047ab9 */ /* 0x000fe40000000a00 */
[C---:B------:R-:W-:Y:S02]  /*1f00*/  IMAD R10, R219.reuse, R5, R10 ;  /* 0x00000005db0a7224 */ /* 0x040fe400078e020a */
[----:B------:R-:W-:-:S05]  /*1f10*/  IMAD.WIDE.U32 R8, R219, R4, R8 ;  /* 0x00000004db087225 */ /* 0x000fca00078e0008 */
[----:B------:R-:W-:Y:S02]  /*1f20*/  IADD3 R9, R9, R10, RZ ;  /* 0x0000000a09097210 */ /* 0x000fe40007ffe0ff */
[----:B------:R-:W-:-:S04]  /*1f30*/  LEA R10, P0, R8, UR4, 0x1 ;  /* 0x00000004080a7c11 */ /* 0x000fc8000f8008ff */
[----:B------:R-:W-:-:S05]  /*1f40*/  LEA.HI.X R11, R8, UR5, R9, 0x1, P0 ;  /* 0x00000005080b7c11 */ /* 0x000fca00080f0c09 */
[----:B------:R1:W-:Y:S04]  /*1f50*/  STG.E.128 desc[UR12][R10.64], RZ ;  /* 0x000000ff0a007986 */ /* 0x0003e8000c101d0c */
.L_x_10:
[----:B------:R-:W-:Y:S05]  /*1f60*/  BSYNC B0 ;  /* 0x0000000000007941 */ /* 0x000fea0003800000 */
.L_x_9:
[----:B------:R-:W-:Y:S04]  /*1f70*/  BSSY B0, `(.L_x_11) ;  /* 0x000000e000007945 */ /* 0x000fe80003800000 */
[----:B------:R-:W-:Y:S05]  /*1f80*/  @P2 BRA `(.L_x_12) ;  /* 0x0000000000302947 */ /* 0x000fea0003800000 */
[----:B-1----:R-:W-:Y:S01]  /*1f90*/  IADD3 R10, P0, R219, 0x20, RZ ;  /* 0x00000020db0a7810 */ /* 0x002fe20007f1e0ff */
[----:B------:R-:W-:Y:S01]  /*1fa0*/  ULDC.64 UR4, c[0x0][0x3f0] ;  /* 0x0000fc0000047ab9 */ /* 0x000fe20000000a00 */
[----:B------:R-:W-:-:S03]  /*1fb0*/  MOV R9, R0 ;  /* 0x0000000000097202 */ /* 0x000fc60000000f00 */
[----:B------:R-:W-:-:S04]  /*1fc0*/  IMAD.X R8, RZ, RZ, R26, P0 ;  /* 0x000000ffff087224 */ /* 0x000fc800000e061a */
[-C--:B------:R-:W-:Y:S02]  /*1fd0*/  IMAD R11, R8, R4.reuse, RZ ;  /* 0x00000004080b7224 */ /* 0x080fe400078e02ff */
[----:B------:R-:W-:Y:S02]  /*1fe0*/  IMAD.MOV.U32 R8, RZ, RZ, R6 ;  /* 0x000000ffff087224 */ /* 0x000fe400078e0006 */
[C---:B------:R-:W-:Y:S02]  /*1ff0*/  IMAD R11, R10.reuse, R5, R11 ;  /* 0x000000050a0b7224 */ /* 0x040fe400078e020b */
[----:B------:R-:W-:-:S03]  /*2000*/  IMAD.WIDE.U32 R8, R10, R4, R8 ;  /* 0x000000040a087225 */ /* 0x000fc600078e0008 */
[----:B------:R-:W-:Y:S02]  /*2010*/  LEA R10, P0, R8, UR4, 0x1 ;  /* 0x00000004080a7c11 */ /* 0x000fe4000f8008ff */
[----:B------:R-:W-:-:S04]  /*2020*/  IADD3 R11, R9, R11, RZ ;  /* 0x0000000b090b7210 */ /* 0x000fc80007ffe0ff */
[----:B------:R-:W-:-:S05]  /*2030*/  LEA.HI.X R11, R8, UR5, R11, 0x1, P0 ;  /* 0x00000005080b7c11 */ /* 0x000fca00080f0c0b */
[----:B------:R2:W-:Y:S02]  /*2040*/  STG.E.128 desc[UR12][R10.64], RZ ;  /* 0x000000ff0a007986 */ /* 0x0005e4000c101d0c */
.L_x_12:
[----:B------:R-:W-:Y:S05]  /*2050*/  BSYNC B0 ;  /* 0x0000000000007941 */ /* 0x000fea0003800000 */
.L_x_11:
[----:B------:R-:W-:Y:S04]  /*2060*/  BSSY B0, `(.L_x_13) ;  /* 0x000000e000007945 */ /* 0x000fe80003800000 */
[----:B------:R-:W-:Y:S05]  /*2070*/  @P3 BRA `(.L_x_14) ;  /* 0x0000000000303947 */ /* 0x000fea0003800000 */
[----:B-12---:R-:W-:Y:S01]  /*2080*/  IADD3 R10, P0, R219, 0x40, RZ ;  /* 0x00000040db0a7810 */ /* 0x006fe20007f1e0ff */
        /* <DEDUP_REMOVED lines=11> */
.L_x_14:
[----:B------:R-:W-:Y:S05]  /*2140*/  BSYNC B0 ;  /* 0x0000000000007941 */ /* 0x000fea0003800000 */
.L_x_13:
[----:B------:R-:W-:Y:S04]  /*2150*/  BSSY B0, `(.L_x_15) ;  /* 0x000000d000007945 */ /* 0x000fe80003800000 */
[----:B------:R-:W-:Y:S05]  /*2160*/  @P4 BRA `(.L_x_16) ;  /* 0x00000000002c4947 */ /* 0x000fea0003800000 */
[----:B------:R-:W-:Y:S01]  /*2170*/  IADD3 R8, P0, R219, 0x60, RZ ;  /* 0x00000060db087810 */ /* 0x000fe20007f1e0ff */
[----:B------:R-:W-:-:S03]  /*2180*/  ULDC.64 UR4, c[0x0][0x3f0] ;  /* 0x0000fc0000047ab9 */ /* 0x000fc60000000a00 */
[----:B------:R-:W-:-:S05]  /*2190*/  IADD3.X R7, RZ, R26, RZ, P0, !PT ;  /* 0x0000001aff077210 */ /* 0x000fca00007fe4ff */
[----:B------:R-:W-:Y:S01]  /*21a0*/  IMAD R9, R7, R4, RZ ;  /* 0x0000000407097224 */ /* 0x000fe200078e02ff */
[----:B------:R-:W-:-:S03]  /*21b0*/  MOV R7, R0 ;  /* 0x0000000000077202 */ /* 0x000fc60000000f00 */
[C---:B------:R-:W-:Y:S02]  /*21c0*/  IMAD R5, R8.reuse, R5, R9 ;  /* 0x0000000508057224 */ /* 0x040fe400078e0209 */
[----:B------:R-:W-:-:S03]  /*21d0*/  IMAD.WIDE.U32 R6, R8, R4, R6 ;  /* 0x0000000408067225 */ /* 0x000fc600078e0006 */
[----:B------:R-:W-:Y:S02]  /*21e0*/  LEA R4, P0, R6, UR4, 0x1 ;  /* 0x0000000406047c11 */ /* 0x000fe4000f8008ff */
[----:B------:R-:W-:-:S04]  /*21f0*/  IADD3 R5, R7, R5, RZ ;  /* 0x0000000507057210 */ /* 0x000fc80007ffe0ff */
[----:B------:R-:W-:-:S05]  /*2200*/  LEA.HI.X R5, R6, UR5, R5, 0x1, P0 ;  /* 0x0000000506057c11 */ /* 0x000fca00080f0c05 */
[----:B------:R4:W-:Y:S02]  /*2210*/  STG.E.128 desc[UR12][R4.64], RZ ;  /* 0x000000ff04007986 */ /* 0x0009e4000c101d0c */
.L_x_16:
[----:B------:R-:W-:Y:S05]  /*2220*/  BSYNC B0 ;  /* 0x0000000000007941 */ /* 0x000fea0003800000 */
.L_x_15:
[-C--:B----4-:R-:W-:Y:S01]  /*2230*/  IMAD.WIDE.U32 R4, R239, R12.reuse, R212 ;  /* 0x0000000cef047225 */ /* 0x090fe200078e00d4 */
[----:B------:R-:W-:Y:S01]  /*2240*/  ULDC.64 UR4, c[0x0][0x470] ;  /* 0x00011c0000047ab9 */ /* 0x000fe20000000a00 */
[----:B------:R-:W-:Y:S02]  /*2250*/  BSSY B0, `(.L_x_17) ;  /* 0x0000014000007945 */ /* 0x000fe40003800000 */
[----:B------:R-:W-:Y:S01]  /*2260*/  IMAD R0, R29, R12, RZ ;  /* 0x0000000c1d007224 */ /* 0x000fe200078e02ff */
[----:B------:R-:W-:Y:S01]  /*2270*/  IADD3 R4, P0, R14, R4, RZ ;  /* 0x000000040e047210 */ /* 0x000fe20007f1e0ff */
[----:B------:R-:W-:Y:S02]  /*2280*/  IMAD R6, R44, UR4, RZ ;  /* 0x000000042c067c24 */ /* 0x000fe4000f8e02ff */
[----:B------:R-:W-:-:S05]  /*2290*/  IMAD R0, R239, R13, R0 ;  /* 0x0000000def007224 */ /* 0x000fca00078e0200 */
[----:B------:R-:W-:Y:S01]  /*22a0*/  IADD3.X R5, R15, R5, R0, P0, !PT ;  /* 0x000000050f057210 */ /* 0x000fe200007fe400 */
[C---:B------:R-:W-:Y:S02]  /*22b0*/  IMAD R0, R48.reuse, UR5, R6 ;  /* 0x0000000530007c24 */ /* 0x040fe4000f8e0206 */
[----:B------:R-:W-:-:S05]  /*22c0*/  IMAD.WIDE.U32 R4, R48, UR4, R4 ;  /* 0x0000000430047c25 */ /* 0x000fca000f8e0004 */
        /* <DEDUP_REMOVED lines=12> */
.L_x_18:
[----:B------:R-:W-:Y:S05]  /*2390*/  BSYNC B0 ;  /* 0x0000000000007941 */ /* 0x000fea0003800000 */
.L_x_17:
[----:B------:R-:W-:Y:S04]  /*23a0*/  BSSY B0, `(.L_x_19) ;  /* 0x000000e000007945 */ /* 0x000fe80003800000 */
[----:B------:R-:W-:Y:S05]  /*23b0*/  @P2 BRA `(.L_x_20) ;  /* 0x0000000000302947 */ /* 0x000fea0003800000 */
[----:B----4-:R-:W-:Y:S01]  /*23c0*/  IADD3 R8, P0, R219, 0x20, RZ ;  /* 0x00000020db087810 */ /* 0x010fe20007f1e0ff */
        /* <DEDUP_REMOVED lines=11> */
.L_x_20:
[----:B------:R-:W-:Y:S05]  /*2480*/  BSYNC B0 ;  /* 0x0000000000007941 */ /* 0x000fea0003800000 */
.L_x_19:
        /* <DEDUP_REMOVED lines=14> */
.L_x_22:
[----:B------:R-:W-:Y:S05]  /*2570*/  BSYNC B0 ;  /* 0x0000000000007941 */ /* 0x000fea0003800000 */
.L_x_21:
[----:B------:R-:W-:Y:S05]  /*2580*/  @P4 BRA `(.L_x_23) ;  /* 0x0000005400e44947 */ /* 0x000fea0003800000 */
[----:B------:R-:W-:Y:S01]  /*2590*/  IADD3 R5, P0, R219, 0x60, RZ ;  /* 0x00000060db057810 */ /* 0x000fe20007f1e0ff */
[----:B------:R-:W-:Y:S01]  /*25a0*/  ULDC.64 UR4, c[0x0][0x3f8] ;  /* 0x0000fe0000047ab9 */ /* 0x000fe20000000a00 */
[----:B------:R-:W-:-:S03]  /*25b0*/  MOV R7, R0 ;  /* 0x0000000000077202 */ /* 0x000fc60000000f00 */
[----:B------:R-:W-:-:S04]  /*25c0*/  IMAD.X R6, RZ, RZ, R26, P0 ;  /* 0x000000ffff067224 */ /* 0x000fc800000e061a */
[----:B----4-:R-:W-:Y:S02]  /*25d0*/  IMAD R8, R6, R12, RZ ;  /* 0x0000000c06087224 */ /* 0x010fe400078e02ff */
[----:B------:R-:W-:-:S04]  /*25e0*/  IMAD.MOV.U32 R6, RZ, RZ, R4 ;  /* 0x000000ffff067224 */ /* 0x000fc800078e0004 */
[----:B------:R-:W-:-:S04]  /*25f0*/  IMAD.WIDE.U32 R6, R5, R12, R6 ;  /* 0x0000000c05067225 */ /* 0x000fc800078e0006 */
[----:B------:R-:W-:Y:S01]  /*2600*/  IMAD R5, R5, R13, R8 ;  /* 0x0000000d05057224 */ /* 0x000fe200078e0208 */
[----:B------:R-:W-:-:S04]  /*2610*/  LEA R4, P0, R6, UR4, 0x1 ;  /* 0x0000000406047c11 */ /* 0x000fc8000f8008ff */
[----:B------:R-:W-:-:S04]  /*2620*/  IADD3 R5, R7, R5, RZ ;  /* 0x0000000507057210 */ /* 0x000fc80007ffe0ff */
[----:B------:R-:W-:-:S05]  /*2630*/  LEA.HI.X R5, R6, UR5, R5, 0x1, P0 ;  /* 0x0000000506057c11 */ /* 0x000fca00080f0c05 */
[----:B------:R4:W-:Y:S01]  /*2640*/  STG.E.128 desc[UR12][R4.64], RZ ;  /* 0x000000ff04007986 */ /* 0x0009e2000c101d0c */
[----:B------:R-:W-:Y:S05]  /*2650*/  BRA `(.L_x_23) ;  /* 0x0000005400b07947 */ /* 0x000fea0003800000 */
.L_x_6:
[----:B------:R-:W-:Y:S01]  /*2660*/  @P5 BAR.SYNC.DEFER_BLOCKING 0x0 ;  /* 0x0000000000005b1d */ /* 0x000fe20000010000 */
[----:B------:R-:W-:Y:S01]  /*2670*/  IMAD R0, R232, -0x80, R193 ;  /* 0xffffff80e8007824 */ /* 0x000fe200078e02c1 */
[C---:B------:R-:W-:Y:S01]  /*2680*/  IADD3 R7, R219.reuse, 0x60, RZ ;  /* 0x00000060db077810 */ /* 0x040fe20007ffe0ff */
[----:B------:R-:W-:Y:S01]  /*2690*/  VIADD R4, R219, 0x40 ;  /* 0x00000040db047836 */ /* 0x000fe20000000000 */
[C---:B------:R-:W-:Y:S01]  /*26a0*/  LEA.HI R11, R184.reuse, R184, RZ, 0x1 ;  /* 0x000000b8b80b7211 */ /* 0x040fe200078f08ff */
[----:B------:R-:W-:Y:S01]  /*26b0*/  IMAD R6, R29, R14, RZ ;  /* 0x0000000e1d067224 */ /* 0x000fe200078e02ff */
[-C--:B------:R-:W-:Y:S01]  /*26c0*/  ISETP.GE.AND P3, PT, R219, R0.reuse, PT ;  /* 0x00000000db00720c */ /* 0x080fe20003f66270 */
[----:B------:R-:W-:Y:S01]  /*26d0*/  IMAD R13, R184, -0x40, R31 ;  /* 0xffffffc0b80d7824 */ /* 0x000fe200078e021f */
[-C--:B------:R-:W-:Y:S01]  /*26e0*/  ISETP.GE.AND P0, PT, R7, R0.reuse, PT ;  /* 0x000000000700720c */ /* 0x080fe20003f06270 */
[----:B------:R-:W-:Y:S01]  /*26f0*/  VIADD R7, R219, 0x20 ;  /* 0x00000020db077836 */ /* 0x000fe20000000000 */
[----:B------:R-:W-:Y:S01]  /*2700*/  ISETP.GE.AND P6, PT, R4, R0, PT ;  /* 0x000000000400720c */ /* 0x000fe20003fc6270 */
[----:B------:R-:W-:Y:S01]  /*2710*/  IMAD.WIDE.U32 R4, R239, R14, R212 ;  /* 0x0000000eef047225 */ /* 0x000fe200078e00d4 */
[----:B------:R-:W-:Y:S01]  /*2720*/  P2R R24, PR, RZ, 0x1 ;  /* 0x00000001ff187803 */ /* 0x000fe20000000000 */
[----:B------:R-:W-:Y:S01]  /*2730*/  ULDC.64 UR4, c[0x0][0x268] ;  /* 0x00009a0000047ab9 */ /* 0x000fe20000000a00 */
[----:B------:R-:W-:Y:S01]  /*2740*/  ISETP.GE.AND P4, PT, R7, R0, PT ;  /* 0x000000000700720c */ /* 0x000fe20003f86270 */
[----:B------:R-:W-:Y:S01]  /*2750*/  IMAD R6, R239, R15, R6 ;  /* 0x0000000fef067224 */ /* 0x000fe200078e0206 */
[----:B------:R-:W-:Y:S01]  /*2760*/  LEA R0, R240, R181, 0x1 ;  /* 0x000000b5f0007211 */ /* 0x000fe200078e08ff */
[----:B------:R-:W-:Y:S01]  /*2770*/  IMAD R8, R29, R18, RZ ;  /* 0x000000121d087224 */ /* 0x000fe200078e02ff */
[----:B------:R-:W-:Y:S01]  /*2780*/  IADD3 R4, P0, R36, R4, RZ ;  /* 0x0000000424047210 */ /* 0x000fe20007f1e0ff */
[----:B------:R-:W-:Y:S01]  /*2790*/  IMAD R9, R38, UR4, RZ ;  /* 0x0000000426097c24 */ /* 0x000fe2000f8e02ff */
[----:B------:R-:W-:Y:S01]  /*27a0*/  ISETP.GE.AND P2, PT, R7, R13, PT ;  /* 0x0000000d0700720c */ /* 0x000fe20003f46270 */
[----:B------:R-:W-:Y:S01]  /*27b0*/  IMAD R10, R239, R19, R8 ;  /* 0x00000013ef0a7224 */ /* 0x000fe200078e0208 */
[----:B------:R-:W-:Y:S01]  /*27c0*/  IADD3.X R5, R37, R5, R6, P0, !PT ;  /* 0x0000000525057210 */ /* 0x000fe200007fe406 */
[----:B------:R-:W-:Y:S01]  /*27d0*/  IMAD.WIDE.U32 R6, R239, R18, R212 ;  /* 0x00000012ef067225 */ /* 0x000fe200078e00d4 */
[----:B------:R1:W-:Y:S01]  /*27e0*/  @P3 STS.128 [R0+0xa000], RZ ;  /* 0x00a000ff00003388 */ /* 0x0003e20000000c00 */
[----:B------:R-:W-:Y:S01]  /*27f0*/  BSSY B0, `(.L_x_24) ;  /* 0x000001a000007945 */ /* 0x000fe20003800000 */
[----:B------:R-:W-:Y:S01]  /*2800*/  ISETP.GE.AND P1, PT, R219, R13, PT ;  /* 0x0000000ddb00720c */ /* 0x000fe20003f26270 */
[C---:B------:R-:W-:Y:S01]  /*2810*/  IMAD R8, R21.reuse, UR5, R9 ;  /* 0x0000000515087c24 */ /* 0x040fe2000f8e0209 */
[----:B------:R-:W-:Y:S01]  /*2820*/  IADD3 R16, P0, R28, R6, RZ ;  /* 0x000000061c107210 */ /* 0x000fe20007f1e0ff */
[----:B------:R-:W-:Y:S01]  /*2830*/  IMAD.WIDE.U32 R4, R21, UR4, R4 ;  /* 0x0000000415047c25 */ /* 0x000fe2000f8e0004 */
[----:B------:R-:W-:-:S02]  /*2840*/  LOP3.LUT R12, R11, 0xfffffffe, RZ, 0xc0, !PT ;  /* 0xfffffffe0b0c7812 */ /* 0x000fc400078ec0ff */
[----:B------:R-:W-:Y:S01]  /*2850*/  IADD3.X R17, R30, R7, R10, P0, !PT ;  /* 0x000000071e117210 */ /* 0x000fe200007fe40a */
[----:B------:R-:W-:Y:S01]  /*2860*/  IMAD.IADD R8, R5, 0x1, R8 ;  /* 0x0000000105087824 */ /* 0x000fe200078e0208 */
[----:B------:R-:W-:Y:S07]  /*2870*/  @P3 BRA `(.L_x_25) ;  /* 0x0000000000443947 */ /* 0x000fee0003800000 */
[----:B------:R-:W-:Y:S02]  /*2880*/  ULDC UR4, c[0x0][0x2d0] ;  /* 0x0000b40000047ab9 */ /* 0x000fe40000000800 */
[----:B------:R-:W-:-:S13]  /*2890*/  ISETP.GE.AND P0, PT, R212, UR4, PT ;  /* 0x00000004d4007c0c */ /* 0x000fda000bf06270 */
[----:B------:R2:W-:Y:S01]  /*28a0*/  @P0 STS.128 [R0+0xa000], RZ ;  /* 0x00a000ff00000388 */ /* 0x0005e20000000c00 */
[----:B------:R-:W-:Y:S05]  /*28b0*/  @P0 BRA `(.L_x_25) ;  /* 0x0000000000340947 */ /* 0x000fea0003800000 */
        /* <DEDUP_REMOVED lines=9> */
[----:B------:R-:W-:Y:S01]  /*2950*/  @!PT LDS RZ, [RZ] ;  /* 0x00000000fffff984 */ /* 0x000fe20000000800 */
[----:B------:R-:W-:Y:S01]  /*2960*/  @!PT LDS RZ, [RZ] ;  /* 0x00000000fffff984 */ /* 0x000fe20000000800 */
[----:B------:R-:W-:Y:S01]  /*2970*/  @!PT LDS RZ, [RZ] ;  /* 0x00000000fffff984 */ /* 0x000fe20000000800 */
[----:B------:R3:W-:Y:S04]  /*2980*/  LDGSTS.E.BYPASS.LTC128B.128 [R0+0xa000], desc[UR12][R10.64] ;  /* 0x0a0000000a007fae */ /* 0x0007e8000b901d4c */
.L_x_25:
[----:B------:R-:W-:Y:S05]  /*2990*/  BSYNC B0 ;  /* 0x0000000000007941 */ /* 0x000fea0003800000 */
.L_x_24:
[----:B------:R4:W-:Y:S01]  /*29a0*/  @P4 STS.128 [R0+0xb000], RZ ;  /* 0x00b000ff00004388 */ /* 0x0009e20000000c00 */
[----:B------:R-:W-:Y:S04]  /*29b0*/  BSSY B0, `(.L_x_26) ;  /* 0x0000015000007945 */ /* 0x000fe80003800000 */
[----:B------:R-:W-:Y:S05]  /*29c0*/  @P4 BRA `(.L_x_27) ;  /* 0x00000000004c4947 */ /* 0x000fea0003800000 */
[----:B------:R-:W-:Y:S02]  /*29d0*/  ULDC UR4, c[0x0][0x2d0] ;  /* 0x0000b40000047ab9 */ /* 0x000fe40000000800 */
[----:B------:R-:W-:-:S13]  /*29e0*/  ISETP.GE.AND P0, PT, R212, UR4, PT ;  /* 0x00000004d4007c0c */ /* 0x000fda000bf06270 */
[----:B------:R1:W-:Y:S01]  /*29f0*/  @P0 STS.128 [R0+0xb000], RZ ;  /* 0x00b000ff00000388 */ /* 0x0003e20000000c00 */
[----:B------:R-:W-:Y:S05]  /*2a00*/  @P0 BRA `(.L_x_27) ;  /* 0x00000000003c0947 */ /* 0x000fea0003800000 */
[----:B------:R-:W-:Y:S01]  /*2a10*/  IADD3 R9, P0, R219, 0x20, RZ ;  /* 0x00000020db097810 */ /* 0x000fe20007f1e0ff */
[----:B------:R-:W-:Y:S01]  /*2a20*/  ULDC.64 UR4, c[0x0][0x220] ;  /* 0x0000880000047ab9 */ /* 0x000fe20000000a00 */
[----:B------:R-:W-:-:S03]  /*2a30*/  MOV R7, R8 ;  /* 0x0000000800077202 */ /* 0x000fc60000000f00 */
[----:B------:R-:W-:-:S04]  /*2a40*/  IMAD.X R6, RZ, RZ, R26, P0 ;  /* 0x000000ffff067224 */ /* 0x000fc800000e061a */
[----:B---3--:R-:W-:Y:S02]  /*2a50*/  IMAD R10, R6, R14, RZ ;  /* 0x0000000e060a7224 */ /* 0x008fe400078e02ff */
[----:B------:R-:W-:-:S04]  /*2a60*/  IMAD.MOV.U32 R6, RZ, RZ, R4 ;  /* 0x000000ffff067224 */ /* 0x000fc800078e0004 */
[----:B------:R-:W-:-:S04]  /*2a70*/  IMAD.WIDE.U32 R6, R9, R14, R6 ;  /* 0x0000000e09067225 */ /* 0x000fc800078e0006 */
[----:B------:R-:W-:Y:S01]  /*2a80*/  IMAD R9, R9, R15, R10 ;  /* 0x0000000f09097224 */ /* 0x000fe200078e020a */
[----:B------:R-:W-:-:S04]  /*2a90*/  LEA R10, P0, R6, UR4, 0x1 ;  /* 0x00000004060a7c11 */ /* 0x000fc8000f8008ff */
[----:B------:R-:W-:-:S04]  /*2aa0*/  IADD3 R9, R7, R9, RZ ;  /* 0x0000000907097210 */ /* 0x000fc80007ffe0ff */
[----:B------:R-:W-:-:S05]  /*2ab0*/  LEA.HI.X R11, R6, UR5, R9, 0x1, P0 ;  /* 0x00000005060b7c11 */ /* 0x000fca00080f0c09 */
[----:B------:R-:W-:Y:S01]  /*2ac0*/  @!PT LDS RZ, [RZ] ;  /* 0x00000000fffff984 */ /* 0x000fe20000000800 */
[----:B------:R-:W-:Y:S01]  /*2ad0*/  @!PT LDS RZ, [RZ] ;  /* 0x00000000fffff984 */ /* 0x000fe20000000800 */
[----:B------:R-:W-:Y:S01]  /*2ae0*/  @!PT LDS RZ, [RZ] ;  /* 0x00000000fffff984 */ /* 0x000fe20000000800 */
[----:B------:R3:W-:Y:S02]  /*2af0*/  LDGSTS.E.BYPASS.LTC128B.128 [R0+0xb000], desc[UR12][R10.64] ;  /* 0x0b0000000a007fae */ /* 0x0007e4000b901d4c */
.L_x_27:
[----:B------:R-:W-:Y:S05]  /*2b00*/  BSYNC B0 ;  /* 0x0000000000007941 */ /* 0x000fea0003800000 */
.L_x_26:
        /* <DEDUP_REMOVED lines=22> */
.L_x_29:
[----:B------:R-:W-:Y:S05]  /*2c70*/  BSYNC B0 ;  /* 0x0000000000007941 */ /* 0x000fea0003800000 */
.L_x_28:
[----:B------:R-:W-:Y:S01]  /*2c80*/  ISETP.NE.AND P0, PT, R24, RZ, PT ;  /* 0x000000ff1800720c */ /* 0x000fe20003f05270 */
[----:B------:R-:W-:-:S12]  /*2c90*/  BSSY B0, `(.L_x_30) ;  /* 0x0000016000007945 */ /* 0x000fd80003800000 */
[----:B------:R1:W-:Y:S01]  /*2ca0*/  @P0 STS.128 [R0+0xd000], RZ ;  /* 0x00d000ff00000388 */ /* 0x0003e20000000c00 */
        /* <DEDUP_REMOVED lines=9> */
[----:B------:R-:W-:Y:S02]  /*2d40*/  IMAD R9, R6, R14, RZ ;  /* 0x0000000e06097224 */ /* 0x000fe400078e02ff */
        /* <DEDUP_REMOVED lines=10> */
.L_x_31:
[----:B------:R-:W-:Y:S05]  /*2df0*/  BSYNC B0 ;  /* 0x0000000000007941 */ /* 0x000fea0003800000 */
.L_x_30:
[----:B------:R-:W0:Y:S01]  /*2e00*/  LDGDEPBAR ;  /* 0x00000000000079af */ /* 0x000e220000000000 */
[----:B------:R-:W-:Y:S01]  /*2e10*/  BSSY B0, `(.L_x_32) ;  /* 0x000000c000007945 */ /* 0x000fe20003800000 */
[----:B-1----:R-:W-:Y:S02]  /*2e20*/  IADD3 R4, R184, -R12, RZ ;  /* 0x8000000cb8047210 */ /* 0x002fe40007ffe0ff */
[----:B------:R1:W-:Y:S01]  /*2e30*/  @P1 STS.128 [R0+0x4000], RZ ;  /* 0x004000ff00001388 */ /* 0x0003e20000000c00 */
[----:B------:R-:W-:Y:S05]  /*2e40*/  @P1 BRA `(.L_x_33) ;  /* 0x0000000000201947 */ /* 0x000fea0003800000 */
[----:B------:R-:W-:Y:S02]  /*2e50*/  ULDC UR4, c[0x0][0x2d0] ;  /* 0x0000b40000047ab9 */ /* 0x000fe40000000800 */
[----:B------:R-:W-:-:S13]  /*2e60*/  ISETP.GE.AND P0, PT, R212, UR4, PT ;  /* 0x00000004d4007c0c */ /* 0x000fda000bf06270 */
[----:B------:R1:W-:Y:S01]  /*2e70*/  @P0 STS.128 [R0+0x4000], RZ ;  /* 0x004000ff00000388 */ /* 0x0003e20000000c00 */
[----:B------:R-:W-:Y:S05]  /*2e80*/  @P0 BRA `(.L_x_33) ;  /* 0x0000000000100947 */ /* 0x000fea0003800000 */
[----:B------:R-:W-:Y:S01]  /*2e90*/  @!PT LDS RZ, [RZ] ;  /* 0x00000000fffff984 */ /* 0x000fe20000000800 */
[----:B------:R-:W-:Y:S01]  /*2ea0*/  @!PT LDS RZ, [RZ] ;  /* 0x00000000fffff984 */ /* 0x000fe20000000800 */
[----:B------:R-:W-:Y:S01]  /*2eb0*/  @!PT LDS RZ, [RZ] ;  /* 0x00000000fffff984 */ /* 0x000fe20000000800 */
[----:B------:R1:W-:Y:S02]  /*2ec0*/  LDGSTS.E.BYPASS.LTC128B.128 [R0+0x4000], desc[UR12][R186.64] ;  /* 0x04000000ba007fae */ /* 0x0003e4000b901d4c */
.L_x_33:
[----:B------:R-:W-:Y:S05]  /*2ed0*/  BSYNC B0 ;  /* 0x0000000000007941 */ /* 0x000fea0003800000 */
.L_x_32:
[----:B------:R1:W-:Y:S01]  /*2ee0*/  @P2 STS.128 [R0+0x5000], RZ ;  /* 0x005000ff00002388 */ /* 0x0003e20000000c00 */
[----:B------:R-:W-:Y:S01]  /*2ef0*/  ISETP.NE.AND P0, PT, R4, 0x1, PT ;  /* 0x000000010400780c */ /* 0x000fe20003f05270 */
[----:B------:R-:W-:Y:S01]  /*2f00*/  VIADD R4, R240, 0x1000 ;  /* 0x00001000f0047836 */ /* 0x000fe20000000000 */
[----:B------:R-:W-:Y:S02]  /*2f10*/  BSSY B0, `(.L_x_34) ;  /* 0x000000f000007945 */ /* 0x000fe40003800000 */
[----:B------:R-:W-:Y:S02]  /*2f20*/  P2R R25, PR, RZ, 0x1 ;  /* 0x00000001ff197803 */ /* 0x000fe40000000000 */
[----:B------:R-:W-:-:S05]  /*2f30*/  SEL R4, R4, R240, !P0 ;  /* 0x000000f004047207 */ /* 0x000fca0004000000 */
[----:B------:R-:W-:Y:S01]  /*2f40*/  IMAD R183, R4, 0x2, R181 ;  /* 0x0000000204b77824 */ /* 0x000fe200078e02b5 */
[----:B------:R-:W-:Y:S06]  /*2f50*/  @P2 BRA `(.L_x_35) ;  /* 0x0000000000282947 */ /* 0x000fec0003800000 */
[----:B------:R-:W-:Y:S02]  /*2f60*/  ULDC UR4, c[0x0][0x2d0] ;  /* 0x0000b40000047ab9 */ /* 0x000fe40000000800 */
[----:B------:R-:W-:-:S13]  /*2f70*/  ISETP.GE.AND P0, PT, R212, UR4, PT ;  /* 0x00000004d4007c0c */ /* 0x000fda000bf06270 */
[----:B------:R1:W-:Y:S01]  /*2f80*/  @P0 STS.128 [R0+0x5000], RZ ;  /* 0x005000ff00000388 */ /* 0x0003e20000000c00 */
[----:B------:R-:W-:Y:S05]  /*2f90*/  @P0 BRA `(.L_x_35) ;  /* 0x0000000000180947 */ /* 0x000fea0003800000 */
[----:B------:R-:W-:-:S04]  /*2fa0*/  LEA R4, P0, R22, R186, 0x6 ;  /* 0x000000ba16047211 */ /* 0x000fc800078030ff */
[----:B------:R-:W-:-:S05]  /*2fb0*/  LEA.HI.X R5, R22, R187, R23, 0x6, P0 ;  /* 0x000000bb16057211 */ /* 0x000fca00000f3417 */
[----:B------:R-:W-:Y:S01]  /*2fc0*/  @!PT LDS RZ, [RZ] ;  /* 0x00000000fffff984 */ /* 0x000fe20000000800 */
[----:B------:R-:W-:Y:S01]  /*2fd0*/  @!PT LDS RZ, [RZ] ;  /* 0x00000000fffff984 */ /* 0x000fe20000000800 */
[----:B------:R-:W-:Y:S01]  /*2fe0*/  @!PT LDS RZ, [RZ] ;  /* 0x00000000fffff984 */ /* 0x000fe20000000800 */
[----:B------:R1:W-:Y:S04]  /*2ff0*/  LDGSTS.E.BYPASS.LTC128B.128 [R0+0x5000], desc[UR12][R4.64] ;  /* 0x0500000004007fae */ /* 0x0003e8000b901d4c */
.L_x_35:
[----:B------:R-:W-:Y:S05]  /*3000*/  BSYNC B0 ;  /* 0x0000000000007941 */ /* 0x000fea0003800000 */
.L_x_34:
[----:B------:R2:W-:Y:S01]  /*3010*/  @P1 STS [R183], RZ ;  /* 0x000000ffb7001388 */ /* 0x0005e20000000800 */
[----:B------:R-:W-:Y:S01]  /*3020*/  BSSY B0, `(.L_x_36) ;  /* 0x0000011000007945 */ /* 0x000fe20003800000 */
[----:B-1----:R-:W-:Y:S02]  /*3030*/  IADD3 R4, R245, 0x28, RZ ;  /* 0x00000028f5047810 */ /* 0x002fe40007ffe0ff */
[----:B------:R2:W-:Y:S04]  /*3040*/  @P1 STS [R183+0x4], RZ ;  /* 0x000004ffb7001388 */ /* 0x0005e80000000800 */
[----:B------:R2:W-:Y:S04]  /*3050*/  @P1 STS [R183+0x8], RZ ;  /* 0x000008ffb7001388 */ /* 0x0005e80000000800 */
[----:B------:R2:W-:Y:S01]  /*3060*/  @P1 STS [R183+0xc], RZ ;  /* 0x00000cffb7001388 */ /* 0x0005e20000000800 */
[----:B------:R-:W-:Y:S05]  /*3070*/  @P1 BRA `(.L_x_37) ;  /* 0x00000000002c1947 */ /* 0x000fea0003800000 */
[----:B------:R-:W-:Y:S02]  /*3080*/  ULDC UR4, c[0x0][0x2d0] ;  /* 0x0000b40000047ab9 */ /* 0x000fe40000000800 */
[----:B------:R-:W-:-:S13]  /*3090*/  ISETP.GE.AND P0, PT, R212, UR4, PT ;  /* 0x00000004d4007c0c */ /* 0x000fda000bf06270 */
[----:B------:R1:W-:Y:S04]  /*30a0*/  @P0 STS [R183], RZ ;  /* 0x000000ffb7000388 */ /* 0x0003e80000000800 */
[----:B------:R1:W-:Y:S04]  /*30b0*/  @P0 STS [R183+0x4], RZ ;  /* 0x000004ffb7000388 */ /* 0x0003e80000000800 */
[----:B------:R1:W-:Y:S04]  /*30c0*/  @P0 STS [R183+0x8], RZ ;  /* 0x000008ffb7000388 */ /* 0x0003e80000000800 */
[----:B------:R1:W-:Y:S01]  /*30d0*/  @P0 STS [R183+0xc], RZ ;  /* 0x00000cffb7000388 */ /* 0x0003e20000000800 */
[----:B------:R-:W-:Y:S05]  /*30e0*/  @P0 BRA `(.L_x_37) ;  /* 0x0000000000100947 */ /* 0x000fea0003800000 */
[----:B------:R-:W-:Y:S01]  /*30f0*/  @!PT LDS RZ, [RZ] ;  /* 0x00000000fffff984 */ /* 0x000fe20000000800 */
[----:B------:R-:W-:Y:S01]  /*3100*/  @!PT LDS RZ, [RZ] ;  /* 0x00000000fffff984 */ /* 0x000fe20000000800 */
[----:B------:R-:W-:Y:S01]  /*3110*/  @!PT LDS RZ, [RZ] ;  /* 0x00000000fffff984 */ /* 0x000fe20000000800 */
[----:B------:R1:W-:Y:S02]  /*3120*/  LDGSTS.E.BYPASS.LTC128B.128 [R183], desc[UR12][R188.64] ;  /* 0x00000000bcb77fae */ /* 0x0003e4000b901d4c */
.L_x_37:
[----:B------:R-:W-:Y:S05]  /*3130*/  BSYNC B0 ;  /* 0x0000000000007941 */ /* 0x000fea0003800000 */
.L_x_36:
[----:B------:R1:W-:Y:S01]  /*3140*/  @P2 STS [R183+0x1000], RZ ;  /* 0x001000ffb7002388 */ /* 0x0003e20000000800 */
[----:B------:R-:W-:Y:S01]  /*3150*/  ISETP.GE.AND P5, PT, R4, R13, PT ;  /* 0x0000000d0400720c */ /* 0x000fe20003fa6270 */
[----:B------:R-:W-:Y:S01]  /*3160*/  BSSY B0, `(.L_x_38) ;  /* 0x0000016000007945 */ /* 0x000fe20003800000 */
[----:B------:R-:W-:Y:S01]  /*3170*/  SHF.R.S32.HI R5, RZ, 0x1f, R4 ;  /* 0x0000001fff057819 */ /* 0x000fe20000011404 */
[----:B------:R1:W-:Y:S01]  /*3180*/  @P2 STS [R183+0x1004], RZ ;  /* 0x001004ffb7002388 */ /* 0x0003e20000000800 */
[----:B------:R-:W-:-:S03]  /*3190*/  VIADD R6, R245, 0x8 ;  /* 0x00000008f5067836 */ /* 0x000fc60000000000 */
[----:B------:R1:W-:Y:S04]  /*31a0*/  @P2 STS [R183+0x1008], RZ ;  /* 0x001008ffb7002388 */ /* 0x0003e80000000800 */
[----:B------:R1:W-:Y:S02]  /*31b0*/  @P2 STS [R183+0x100c], RZ ;  /* 0x00100cffb7002388 */ /* 0x0003e40000000800 */
[----:B------:R-:W-:-:S04]  /*31c0*/  @!P5 LEA R14, P0, R4, R214, 0x2 ;  /* 0x000000d6040ed211 */ /* 0x000fc800078010ff */
[----:B------:R-:W-:Y:S01]  /*31d0*/  @!P5 LEA.HI.X R15, R4, R211, R5, 0x2, P0 ;  /* 0x000000d3040fd211 */ /* 0x000fe200000f1405 */
[----:B------:R-:W-:Y:S08]  /*31e0*/  @P2 BRA `(.L_x_39) ;  /* 0x0000000000342947 */ /* 0x000ff00003800000 */
[----:B------:R-:W-:Y:S02]  /*31f0*/  ULDC UR4, c[0x0][0x2d0] ;  /* 0x0000b40000047ab9 */ /* 0x000fe40000000800 */
[----:B------:R-:W-:-:S13]  /*3200*/  ISETP.GE.AND P0, PT, R212, UR4, PT ;  /* 0x00000004d4007c0c */ /* 0x000fda000bf06270 */
[----:B------:R1:W-:Y:S04]  /*3210*/  @P0 STS [R183+0x1000], RZ ;  /* 0x001000ffb7000388 */ /* 0x0003e80000000800 */
[----:B------:R1:W-:Y:S04]  /*3220*/  @P0 STS [R183+0x1004], RZ ;  /* 0x001004ffb7000388 */ /* 0x0003e80000000800 */
[----:B------:R1:W-:Y:S04]  /*3230*/  @P0 STS [R183+0x1008], RZ ;  /* 0x001008ffb7000388 */ /* 0x0003e80000000800 */
[----:B------:R1:W-:Y:S01]  /*3240*/  @P0 STS [R183+0x100c], RZ ;  /* 0x00100cffb7000388 */ /* 0x0003e20000000800 */
[----:B------:R-:W-:Y:S05]  /*3250*/  @P0 BRA `(.L_x_39) ;  /* 0x0000000000180947 */ /* 0x000fea0003800000 */
[----:B------:R-:W-:-:S04]  /*3260*/  LEA R4, P0, R32, R188, 0x6 ;  /* 0x000000bc20047211 */ /* 0x000fc800078030ff */
[----:B------:R-:W-:-:S05]  /*3270*/  LEA.HI.X R5, R32, R189, R33, 0x6, P0 ;  /* 0x000000bd20057211 */ /* 0x000fca00000f3421 */
[----:B------:R-:W-:Y:S01]  /*3280*/  @!PT LDS RZ, [RZ] ;  /* 0x00000000fffff984 */ /* 0x000fe20000000800 */
[----:B------:R-:W-:Y:S01]  /*3290*/  @!PT LDS RZ, [RZ] ;  /* 0x00000000fffff984 */ /* 0x000fe20000000800 */
[----:B------:R-:W-:Y:S01]  /*32a0*/  @!PT LDS RZ, [RZ] ;  /* 0x00000000fffff984 */ /* 0x000fe20000000800 */
[----:B------:R1:W-:Y:S04]  /*32b0*/  LDGSTS.E.BYPASS.LTC128B.128 [R183+0x1000], desc[UR12][R4.64] ;  /* 0x0100000004b77fae */ /* 0x0003e8000b901d4c */
.L_x_39:
[----:B------:R-:W-:Y:S05]  /*32c0*/  BSYNC B0 ;  /* 0x0000000000007941 */ /* 0x000fea0003800000 */
.L_x_38:
[----:B------:R2:W-:Y:S01]  /*32d0*/  @P3 STS.128 [R0+0x6000], RZ ;  /* 0x006000ff00003388 */ /* 0x0005e20000000c00 */
[----:B------:R-:W-:Y:S01]  /*32e0*/  ULDC.64 UR4, c[0x0][0x260] ;  /* 0x0000980000047ab9 */ /* 0x000fe20000000a00 */
[-C--:B------:R-:W-:Y:S01]  /*32f0*/  ISETP.GE.AND P0, PT, R6, R13.reuse, PT ;  /* 0x0000000d0600720c */ /* 0x080fe20003f06270 */
[----:B------:R-:W-:Y:S01]  /*3300*/  VIADD R6, R245, 0x20 ;  /* 0x00000020f5067836 */ /* 0x000fe20000000000 */
[----:B------:R-:W-:Y:S01]  /*3310*/  SHF.R.S32.HI R22, RZ, 0x1f, R245 ;  /* 0x0000001fff167819 */ /* 0x000fe200000114f5 */
[----:B------:R-:W-:Y:S01]  /*3320*/  IMAD R12, R38, UR4, RZ ;  /* 0x00000004260c7c24 */ /* 0x000fe2000f8e02ff */
[----:B------:R-:W-:Y:S01]  /*3330*/  P2R R20, PR, RZ, 0x1 ;  /* 0x00000001ff147803 */ /* 0x000fe20000000000 */
[----:B-1----:R-:W-:Y:S01]  /*3340*/  IMAD.WIDE.U32 R4, R21, UR4, R16 ;  /* 0x0000000415047c25 */ /* 0x002fe2000f8e0010 */
[----:B------:R-:W-:Y:S01]  /*3350*/  ISETP.GE.AND P0, PT, R6, R13, PT ;  /* 0x0000000d0600720c */ /* 0x000fe20003f06270 */
[----:B------:R-:W-:Y:S01]  /*3360*/  BSSY B0, `(.L_x_40) ;  /* 0x0000018000007945 */ /* 0x000fe20003800000 */
[----:B------:R-:W-:Y:S01]  /*3370*/  SHF.L.U64.HI R17, R245, 0x2, R22 ;  /* 0x00000002f5117819 */ /* 0x000fe20000010216 */
[----:B------:R-:W-:Y:S01]  /*3380*/  IMAD R12, R21, UR5, R12 ;  /* 0x00000005150c7c24 */ /* 0x000fe2000f8e020c */
[----:B------:R-:W-:Y:S01]  /*3390*/  P2R R16, PR, RZ, 0x1 ;  /* 0x00000001ff107803 */ /* 0x000fe20000000000 */
[----:B---3--:R-:W-:-:S02]  /*33a0*/  IMAD.SHL.U32 R10, R245, 0x4, RZ ;  /* 0x00000004f50a7824 */ /* 0x008fc400078e00ff */
[----:B------:R-:W-:Y:S01]  /*33b0*/  IMAD.IADD R12, R5, 0x1, R12 ;  /* 0x00000001050c7824 */ /* 0x000fe200078e020c */
[----:B------:R-:W-:Y:S06]  /*33c0*/  @P3 BRA `(.L_x_41) ;  /* 0x0000000000443947 */ /* 0x000fec0003800000 */
        /* <DEDUP_REMOVED lines=17> */
.L_x_41:
[----:B------:R-:W-:Y:S05]  /*34e0*/  BSYNC B0 ;  /* 0x0000000000007941 */ /* 0x000fea0003800000 */
.L_x_40:
[----:B------:R1:W-:Y:S01]  /*34f0*/  @P4 STS.128 [R0+0x7000], RZ ;  /* 0x007000ff00004388 */ /* 0x0003e20000000c00 */
[----:B------:R-:W-:Y:S01]  /*3500*/  BSSY B0, `(.L_x_42) ;  /* 0x0000016000007945 */ /* 0x000fe20003800000 */
[----:B------:R-:W-:-:S03]  /*3510*/  ISETP.GE.AND P2, PT, R245, R13, PT ;  /* 0x0000000df500720c */ /* 0x000fc60003f46270 */
[----:B------:R-:W-:Y:S10]  /*3520*/  @P4 BRA `(.L_x_43) ;  /* 0x00000000004c4947 */ /* 0x000ff40003800000 */
[----:B------:R-:W-:Y:S02]  /*3530*/  ULDC UR4, c[0x0][0x2d0] ;  /* 0x0000b40000047ab9 */ /* 0x000fe40000000800 */
[----:B------:R-:W-:-:S13]  /*3540*/  ISETP.GE.AND P0, PT, R212, UR4, PT ;  /* 0x00000004d4007c0c */ /* 0x000fda000bf06270 */
[----:B------:R1:W-:Y:S01]  /*3550*/  @P0 STS.128 [R0+0x7000], RZ ;  /* 0x007000ff00000388 */ /* 0x0003e20000000c00 */
[----:B------:R-:W-:Y:S05]  /*3560*/  @P0 BRA `(.L_x_43) ;  /* 0x00000000003c0947 */ /* 0x000fea0003800000 */
[----:B---3--:R-:W-:Y:S01]  /*3570*/  IADD3 R8, P0, R219, 0x20, RZ ;  /* 0x00000020db087810 */ /* 0x008fe20007f1e0ff */
[----:B------:R-:W-:Y:S01]  /*3580*/  ULDC.64 UR4, c[0x0][0x218] ;  /* 0x0000860000047ab9 */ /* 0x000fe20000000a00 */
[----:B------:R-:W-:-:S03]  /*3590*/  MOV R7, R12 ;  /* 0x0000000c00077202 */ /* 0x000fc60000000f00 */
[----:B------:R-:W-:-:S04]  /*35a0*/  IMAD.X R6, RZ, RZ, R26, P0 ;  /* 0x000000ffff067224 */ /* 0x000fc800000e061a */
[----:B------:R-:W-:Y:S02]  /*35b0*/  IMAD R9, R6, R18, RZ ;  /* 0x0000001206097224 */ /* 0x000fe400078e02ff */
[----:B------:R-:W-:-:S04]  /*35c0*/  IMAD.MOV.U32 R6, RZ, RZ, R4 ;  /* 0x000000ffff067224 */ /* 0x000fc800078e0004 */
[----:B------:R-:W-:-:S04]  /*35d0*/  IMAD.WIDE.U32 R6, R8, R18, R6 ;  /* 0x0000001208067225 */ /* 0x000fc800078e0006 */
[----:B------:R-:W-:-:S05]  /*35e0*/  IMAD R8, R8, R19, R9 ;  /* 0x0000001308087224 */ /* 0x000fca00078e0209 */
[----:B------:R-:W-:Y:S02]  /*35f0*/  IADD3 R7, R7, R8, RZ ;  /* 0x0000000807077210 */ /* 0x000fe40007ffe0ff */
[----:B------:R-:W-:-:S04]  /*3600*/  LEA R8, P0, R6, UR4, 0x1 ;  /* 0x0000000406087c11 */ /* 0x000fc8000f8008ff */
[----:B------:R-:W-:-:S05]  /*3610*/  LEA.HI.X R9, R6, UR5, R7, 0x1, P0 ;  /* 0x0000000506097c11 */ /* 0x000fca00080f0c07 */
[----:B------:R-:W-:Y:S01]  /*3620*/  @!PT LDS RZ, [RZ] ;  /* 0x00000000fffff984 */ /* 0x000fe20000000800 */
[----:B------:R-:W-:Y:S01]  /*3630*/  @!PT LDS RZ, [RZ] ;  /* 0x00000000fffff984 */ /* 0x000fe20000000800 */
[----:B------:R-:W-:Y:S01]  /*3640*/  @!PT LDS RZ, [RZ] ;  /* 0x00000000fffff984 */ /* 0x000fe20000000800 */
[----:B------:R3:W-:Y:S04]  /*3650*/  LDGSTS.E.BYPASS.LTC128B.128 [R0+0x7000], desc[UR12][R8.64] ;  /* 0x0700000008007fae */ /* 0x0007e8000b901d4c */
.L_x_43:
[----:B------:R-:W-:Y:S05]  /*3660*/  BSYNC B0 ;  /* 0x0000000000007941 */ /* 0x000fea0003800000 */
.L_x_42:
[----:B------:R1:W-:Y:S01]  /*3670*/  @P6 STS.128 [R0+0x8000], RZ ;  /* 0x008000ff00006388 */ /* 0x0003e20000000c00 */
[----:B------:R-:W-:Y:S01]  /*3680*/  BSSY B0, `(.L_x_44) ;  /* 0x0000016000007945 */ /* 0x000fe20003800000 */
[----:B------:R-:W-:-:S03]  /*3690*/  IADD3 R6, P1, R10, R214, RZ ;  /* 0x000000d60a067210 */ /* 0x000fc60007f3e0ff */
[----:B------:R-:W-:Y:S10]  /*36a0*/  @P6 BRA `(.L_x_45) ;  /* 0x00000000004c6947 */ /* 0x000ff40003800000 */
[----:B------:R-:W-:Y:S02]  /*36b0*/  ULDC UR4, c[0x0][0x2d0] ;  /* 0x0000b40000047ab9 */ /* 0x000fe40000000800 */
[----:B------:R-:W-:-:S13]  /*36c0*/  ISETP.GE.AND P0, PT, R212, UR4, PT ;  /* 0x00000004d4007c0c */ /* 0x000fda000bf06270 */
[----:B------:R1:W-:Y:S01]  /*36d0*/  @P0 STS.128 [R0+0x8000], RZ ;  /* 0x008000ff00000388 */ /* 0x0003e20000000c00 */
[----:B------:R-:W-:Y:S05]  /*36e0*/  @P0 BRA `(.L_x_45) ;  /* 0x00000000003c0947 */ /* 0x000fea0003800000 */
[----:B------:R-:W-:Y:S01]  /*36f0*/  IADD3 R10, P0, R219, 0x40, RZ ;  /* 0x00000040db0a7810 */ /* 0x000fe20007f1e0ff */
[----:B------:R-:W-:Y:S01]  /*3700*/  ULDC.64 UR4, c[0x0][0x218] ;  /* 0x0000860000047ab9 */ /* 0x000fe20000000a00 */
[----:B---3--:R-:W-:-:S03]  /*3710*/  MOV R9, R12 ;  /* 0x0000000c00097202 */ /* 0x008fc60000000f00 */
        /* <DEDUP_REMOVED lines=12> */
.L_x_45:
[----:B------:R-:W-:Y:S05]  /*37e0*/  BSYNC B0 ;  /* 0x0000000000007941 */ /* 0x000fea0003800000 */
.L_x_44:
        /* <DEDUP_REMOVED lines=23> */
.L_x_47:
[----:B------:R-:W-:Y:S05]  /*3960*/  BSYNC B0 ;  /* 0x0000000000007941 */ /* 0x000fea0003800000 */
.L_x_46:
[----:B---3--:R-:W3:Y:S01]  /*3970*/  LDL R5, [R1] ;  /* 0x0000000001057983 */ /* 0x008ee20000100800 */
[----:B------:R-:W-:Y:S01]  /*3980*/  ISETP.NE.AND P3, PT, R20, RZ, PT ;  /* 0x000000ff1400720c */ /* 0x000fe20003f65270 */
[----:B------:R-:W-:Y:S01]  /*3990*/  IMAD.MOV.U32 R208, RZ, RZ, 0x7f800000 ;  /* 0x7f800000ffd07424 */ /* 0x000fe200078e00ff */
[----:B------:R-:W-:Y:S01]  /*39a0*/  ISETP.NE.AND P0, PT, R16, RZ, PT ;  /* 0x000000ff1000720c */ /* 0x000fe20003f05270 */
[----:B------:R-:W0:Y:S01]  /*39b0*/  LDGDEPBAR ;  /* 0x00000000000079af */ /* 0x000e220000000000 */
[----:B------:R-:W-:Y:S02]  /*39c0*/  IMAD.MOV.U32 R209, RZ, RZ, 0x7f800000 ;  /* 0x7f800000ffd17424 */ /* 0x000fe400078e00ff */
[----:B------:R-:W-:Y:S01]  /*39d0*/  IMAD.MOV.U32 R210, RZ, RZ, 0x7f800000 ;  /* 0x7f800000ffd27424 */ /* 0x000fe200078e00ff */
[----:B------:R-:W1:Y:S01]  /*39e0*/  S2R R4, SR_TID.X ;  /* 0x0000000000047919 */ /* 0x000e620000002100 */
[----:B------:R-:W-:Y:S02]  /*39f0*/  IMAD.MOV.U32 R207, RZ, RZ, 0x7f800000 ;  /* 0x7f800000ffcf7424 */ /* 0x000fe400078e00ff */
[----:B------:R-:W-:Y:S01]  /*3a00*/  IMAD.X R7, R17, 0x1, R211, P1 ;  /* 0x0000000111077824 */ /* 0x000fe200008e06d3 */
[----:B------:R1:W5:Y:S01]  /*3a10*/  @!P5 LDG.E R208, desc[UR12][R14.64] ;  /* 0x0000000c0ed0d981 */ /* 0x000362000c1e1900 */
[----:B------:R-:W-:-:S02]  /*3a20*/  IMAD R140, R182, 0x2, R181 ;  /* 0x00000002b68c7824 */ /* 0x000fc400078e02b5 */
[C---:B------:R-:W-:Y:S01]  /*3a30*/  IMAD.SHL.U32 R218, R224.reuse, 0x10, RZ ;  /* 0x00000010e0da7824 */ /* 0x040fe200078e00ff */
[----:B------:R3:W5:Y:S01]  /*3a40*/  @!P2 LDG.E R209, desc[UR12][R6.64] ;  /* 0x0000000c06d1a981 */ /* 0x000762000c1e1900 */
[----:B------:R-:W-:Y:S02]  /*3a50*/  IMAD.SHL.U32 R217, R224, 0x8, RZ ;  /* 0x00000008e0d97824 */ /* 0x000fe400078e00ff */
[C---:B------:R-:W-:Y:S01]  /*3a60*/  VIADD R169, R180.reuse, 0x1000 ;  /* 0x00001000b4a97836 */ /* 0x040fe20000000000 */
[----:B------:R3:W5:Y:S01]  /*3a70*/  @!P3 LDG.E R210, desc[UR12][R6.64+0x20] ;  /* 0x0000200c06d2b981 */ /* 0x000762000c1e1900 */
[----:B------:R-:W-:Y:S02]  /*3a80*/  IMAD.MOV.U32 R178, RZ, RZ, 0x20 ;  /* 0x00000020ffb27424 */ /* 0x000fe400078e00ff */
[----:B------:R-:W-:Y:S01]  /*3a90*/  IMAD.MOV.U32 R132, RZ, RZ, 0x40 ;  /* 0x00000040ff847424 */ /* 0x000fe200078e00ff */
[----:B------:R3:W5:Y:S01]  /*3aa0*/  @!P0 LDG.E R207, desc[UR12][R6.64+0x80] ;  /* 0x0000800c06cf8981 */ /* 0x000762000c1e1900 */
[----:B------:R-:W-:Y:S01]  /*3ab0*/  IMAD R170, R180, 0x2, R181 ;  /* 0x00000002b4aa7824 */ /* 0x000fe200078e02b5 */
[----:B------:R-:W-:Y:S01]  /*3ac0*/  ISETP.NE.AND P3, PT, R25, RZ, PT ;  /* 0x000000ff1900720c */ /* 0x000fe20003f65270 */
[----:B------:R-:W-:Y:S01]  /*3ad0*/  IMAD R228, R224, 0x18, RZ ;  /* 0x00000018e0e47824 */ /* 0x000fe200078e02ff */
[----:B------:R-:W-:-:S04]  /*3ae0*/  DEPBAR.LE SB0, 0x1 ;  /* 0x000080400000791a */ /* 0x000fc80000000000 */
[----:B------:R-:W-:Y:S01]  /*3af0*/  BAR.SYNC.DEFER_BLOCKING 0x0 ;  /* 0x0000000000007b1d */ /* 0x000fe20000010000 */
[C---:B------:R-:W-:Y:S01]  /*3b00*/  IMAD.SHL.U32 R227, R224.reuse, 0x20, RZ ;  /* 0x00000020e0e37824 */ /* 0x040fe200078e00ff */
[----:B------:R-:W-:Y:S01]  /*3b10*/  CS2R R94, SRZ ;  /* 0x00000000005e7805 */ /* 0x000fe2000001ff00 */
[C---:B------:R-:W-:Y:S01]  /*3b20*/  IMAD R226, R224.reuse, 0x28, RZ ;  /* 0x00000028e0e27824 */ /* 0x040fe200078e02ff */
[----:B------:R-:W-:Y:S01]  /*3b30*/  CS2R R92, SRZ ;  /* 0x00000000005c7805 */ /* 0x000fe2000001ff00 */
[----:B------:R-:W-:Y:S01]  /*3b40*/  IMAD R225, R224, 0x30, RZ ;  /* 0x00000030e0e17824 */ /* 0x000fe200078e02ff */
[----:B------:R-:W-:Y:S01]  /*3b50*/  CS2R R98, SRZ ;  /* 0x0000000000627805 */ /* 0x000fe2000001ff00 */
[----:B------:R-:W-:Y:S01]  /*3b60*/  IMAD.MOV R229, RZ, RZ, -R229 ;  /* 0x000000ffffe57224 */ /* 0x000fe200078e0ae5 */
[----:B-12-4-:R-:W-:Y:S01]  /*3b70*/  SHF.R.S32.HI R0, RZ, 0x1f, R4 ;  /* 0x0000001fff007819 */ /* 0x016fe20000011404 */
[----:B------:R-:W-:Y:S01]  /*3b80*/  IMAD R177, R182, 0x2, R181 ;  /* 0x00000002b6b17824 */ /* 0x000fe200078e02b5 */
[----:B------:R-:W-:Y:S01]  /*3b90*/  CS2R R96, SRZ ;  /* 0x0000000000607805 */ /* 0x000fe2000001ff00 */
[----:B------:R-:W-:Y:S01]  /*3ba0*/  IMAD.SHL.U32 R236, R245, 0x4, RZ ;  /* 0x00000004f5ec7824 */ /* 0x000fe200078e00ff */
[----:B------:R-:W-:Y:S01]  /*3bb0*/  LEA.HI R0, R0, R4, RZ, 0x4 ;  /* 0x0000000400007211 */ /* 0x000fe200078f20ff */
[----:B------:R-:W-:Y:S01]  /*3bc0*/  VIADD R235, R239, 0x80 ;  /* 0x00000080efeb7836 */ /* 0x000fe20000000000 */
[----:B------:R-:W-:-:S02]  /*3bd0*/  CS2R R90, SRZ ;  /* 0x00000000005a7805 */ /* 0x000fc4000001ff00 */
[----:B------:R-:W-:Y:S02]  /*3be0*/  CS2R R88, SRZ ;  /* 0x0000000000587805 */ /* 0x000fe4000001ff00 */
[----:B------:R-:W-:Y:S02]  /*3bf0*/  LOP3.LUT R0, R0, 0xfffffff0, RZ, 0xc0, !PT ;  /* 0xfffffff000007812 */ /* 0x000fe400078ec0ff */
[----:B------:R-:W-:Y:S02]  /*3c00*/  CS2R R86, SRZ ;  /* 0x0000000000567805 */ /* 0x000fe4000001ff00 */
[----:B------:R-:W-:Y:S02]  /*3c10*/  CS2R R84, SRZ ;  /* 0x0000000000547805 */ /* 0x000fe4000001ff00 */
[----:B------:R-:W-:Y:S02]  /*3c20*/  CS2R R78, SRZ ;  /* 0x00000000004e7805 */ /* 0x000fe4000001ff00 */
[----:B------:R-:W-:Y:S01]  /*3c30*/  CS2R R76, SRZ ;  /* 0x00000000004c7805 */ /* 0x000fe2000001ff00 */
[----:B------:R-:W-:Y:S01]  /*3c40*/  IMAD.IADD R0, R4, 0x1, -R0 ;  /* 0x0000000104007824 */ /* 0x000fe200078e0a00 */
[----:B------:R-:W-:-:S02]  /*3c50*/  CS2R R82, SRZ ;  /* 0x0000000000527805 */ /* 0x000fc4000001ff00 */
[----:B------:R-:W-:Y:S01]  /*3c60*/  CS2R R80, SRZ ;  /* 0x0000000000507805 */ /* 0x000fe2000001ff00 */
[----:B------:R1:W2:Y:S01]  /*3c70*/  LDSM.16.M88.4 R136, [R140+0xa000] ;  /* 0x00a000008c88783b */ /* 0x0002a20000000200 */
[----:B------:R-:W-:Y:S02]  /*3c80*/  CS2R R74, SRZ ;  /* 0x00000000004a7805 */ /* 0x000fe4000001ff00 */
[----:B------:R-:W-:Y:S02]  /*3c90*/  CS2R R72, SRZ ;  /* 0x0000000000487805 */ /* 0x000fe4000001ff00 */
[----:B------:R-:W-:Y:S01]  /*3ca0*/  CS2R R70, SRZ ;  /* 0x0000000000467805 */ /* 0x000fe2000001ff00 */
[----:B------:R-:W4:Y:S01]  /*3cb0*/  LDSM.16.M88.4 R140, [R140+0xa800] ;  /* 0x00a800008c8c783b */ /* 0x000f220000000200 */
[----:B------:R-:W-:Y:S02]  /*3cc0*/  CS2R R68, SRZ ;  /* 0x0000000000447805 */ /* 0x000fe4000001ff00 */
[----:B------:R-:W-:-:S02]  /*3cd0*/  CS2R R62, SRZ ;  /* 0x00000000003e7805 */ /* 0x000fc4000001ff00 */
[----:B------:R-:W-:Y:S01]  /*3ce0*/  CS2R R60, SRZ ;  /* 0x00000000003c7805 */ /* 0x000fe2000001ff00 */
[----:B------:R1:W1:Y:S01]  /*3cf0*/  LDSM.16.M88.4 R144, [R176] ;  /* 0x00000000b090783b */ /* 0x0002620000000200 */
[----:B------:R-:W-:Y:S02]  /*3d00*/  CS2R R66, SRZ ;  /* 0x0000000000427805 */ /* 0x000fe4000001ff00 */
[----:B------:R-:W-:Y:S02]  /*3d10*/  CS2R R64, SRZ ;  /* 0x0000000000407805 */ /* 0x000fe4000001ff00 */
[----:B------:R-:W-:Y:S01]  /*3d20*/  CS2R R58, SRZ ;  /* 0x00000000003a7805 */ /* 0x000fe2000001ff00 */
[----:B------:R1:W1:Y:S01]  /*3d30*/  LDSM.16.M88.4 R148, [R176+0x800] ;  /* 0x00080000b094783b */ /* 0x0002620000000200 */
        /* <DEDUP_REMOVED lines=14> */
[----:B------:R-:W-:Y:S01]  /*3e20*/  SHF.L.U64.HI R233, R245, 0x2, R22 ;  /* 0x00000002f5e97819 */ /* 0x000fe20000010216 */
[----:B------:R1:W1:Y:S01]  /*3e30*/  LDSM.16.M88.4 R164, [R175+0x800] ;  /* 0x00080000afa4783b */ /* 0x0002620000000200 */
[----:B------:R-:W-:Y:S01]  /*3e40*/  SHF.R.S32.HI R4, RZ, 0x1f, R0 ;  /* 0x0000001fff047819 */ /* 0x000fe20000011400 */
[----:B------:R-:W-:Y:S01]  /*3e50*/  IMAD.MOV.U32 R196, RZ, RZ, R183 ;  /* 0x000000ffffc47224 */ /* 0x000fe200078e00b7 */
[----:B------:R-:W-:Y:S01]  /*3e60*/  ULDC UR4, c[0x0][0x2d0] ;  /* 0x0000b40000047ab9 */ /* 0x000fe20000000800 */
[----:B------:R-:W-:Y:S01]  /*3e70*/  ULDC UR5, c[0x0][0x2ec] ;  /* 0x0000bb0000057ab9 */ /* 0x000fe20000000800 */
[----:B------:R-:W-:Y:S01]  /*3e80*/  LEA.HI R4, R4, R0, RZ, 0x3 ;  /* 0x0000000004047211 */ /* 0x000fe200078f18ff */
[----:B------:R-:W-:-:S03]  /*3e90*/  VIADD R238, R218, 0x20 ;  /* 0x00000020daee7836 */ /* 0x000fc60000000000 */
[----:B------:R-:W-:Y:S01]  /*3ea0*/  LOP3.LUT R4, R4, 0xfffffff8, RZ, 0xc0, !PT ;  /* 0xfffffff804047812 */ /* 0x000fe200078ec0ff */
[----:B------:R-:W-:-:S04]  /*3eb0*/  IMAD.IADD R250, R217, 0x1, R238 ;  /* 0x00000001d9fa7824 */ /* 0x000fc800078e02ee */
[----:B------:R-:W-:Y:S02]  /*3ec0*/  IMAD.IADD R0, R0, 0x1, -R4 ;  /* 0x0000000100007824 */ /* 0x000fe400078e0a04 */
[----:B------:R-:W-:Y:S02]  /*3ed0*/  IMAD.IADD R222, R217, 0x1, R250 ;  /* 0x00000001d9de7824 */ /* 0x000fe400078e02fa */
[----:B------:R-:W-:Y:S01]  /*3ee0*/  VIADD R4, R245, 0x1 ;  /* 0x00000001f5047836 */ /* 0x000fe20000000000 */
[C---:B------:R-:W-:Y:S02]  /*3ef0*/  LOP3.LUT P0, RZ, R0.reuse, 0x2, RZ, 0xc0, !PT ;  /* 0x0000000200ff7812 */ /* 0x040fe4000780c0ff */
[----:B------:R-:W-:Y:S01]  /*3f00*/  LOP3.LUT P6, RZ, R0, 0x4, RZ, 0xc0, !PT ;  /* 0x0000000400ff7812 */ /* 0x000fe200078cc0ff */
[----:B------:R-:W-:Y:S01]  /*3f10*/  IMAD.IADD R221, R217, 0x1, R222 ;  /* 0x00000001d9dd7824 */ /* 0x000fe200078e02de */
[----:B------:R-:W-:Y:S02]  /*3f20*/  IADD3 R237, R193, R4, -R31 ;  /* 0x00000004c1ed7210 */ /* 0x000fe40007ffe81f */
[----:B------:R-:W-:Y:S01]  /*3f30*/  IADD3 R31, R31, 0x80, R239 ;  /* 0x000000801f1f7810 */ /* 0x000fe20007ffe0ef */
[----:B------:R-:W-:Y:S01]  /*3f40*/  IMAD.IADD R220, R217, 0x1, R221 ;  /* 0x00000001d9dc7824 */ /* 0x000fe200078e02dd */
[----:B------:R-:W-:-:S02]  /*3f50*/  SEL R169, R169, R180, !P3 ;  /* 0x000000b4a9a97207 */ /* 0x000fc40005800000 */
[----:B------:R-:W-:Y:S01]  /*3f60*/  SEL R178, R178, 0xffffffe0, !P0 ;  /* 0xffffffe0b2b27807 */ /* 0x000fe20004000000 */
[----:B------:R-:W-:Y:S01]  /*3f70*/  IMAD R224, R224, 0x38, RZ ;  /* 0x00000038e0e07824 */ /* 0x000fe200078e02ff */
[----:B------:R-:W-:Y:S01]  /*3f80*/  SEL R132, R132, 0xffffffc0, !P6 ;  /* 0xffffffc084847807 */ /* 0x000fe20007000000 */
[----:B------:R-:W-:Y:S02]  /*3f90*/  IMAD.IADD R234, R31, 0x1, -R193 ;  /* 0x000000011fea7824 */ /* 0x000fe400078e0ac1 */
[----:B------:R-:W-:Y:S02]  /*3fa0*/  IMAD R169, R169, 0x2, R181 ;  /* 0x00000002a9a97824 */ /* 0x000fe400078e02b5 */
[----:B------:R-:W-:Y:S02]  /*3fb0*/  IMAD.IADD R223, R217, 0x1, R220 ;  /* 0x00000001d9df7824 */ /* 0x000fe400078e02dc */
[----:B------:R-:W-:Y:S02]  /*3fc0*/  IMAD.IADD R172, R178, 0x1, R170 ;  /* 0x00000001b2ac7824 */ /* 0x000fe400078e02aa */
[----:B------:R-:W-:-:S02]  /*3fd0*/  IMAD.IADD R171, R173, 0x1, R178 ;  /* 0x00000001adab7824 */ /* 0x000fc400078e02b2 */
[----:B---3--:R-:W-:-:S05]  /*3fe0*/  VIADD R0, R5, 0x1000 ;  /* 0x0000100005007836 */ /* 0x008fca0000000000 */
[----:B------:R-:W-:-:S05]  /*3ff0*/  SEL R0, R0, R5, !P3 ;  /* 0x0000000500007207 */ /* 0x000fca0005800000 */
[----:B-12-4-:R-:W-:-:S07]  /*4000*/  IMAD R168, R0, 0x2, R181 ;  /* 0x0000000200a87824 */ /* 0x016fce00078e02b5 */
.L_x_50:
[----:B------:R-:W0:Y:S01]  /*4010*/  LDGDEPBAR ;  /* 0x00000000000079af */ /* 0x000e220000000000 */
[----:B------:R-:W-:Y:S01]  /*4020*/  IMAD.IADD R0, R169, 0x1, R178 ;  /* 0x00000001a9007824 */ /* 0x000fe200078e02b2 */
[----:B-----5:R-:W-:Y:S01]  /*4030*/  FSETP.NEU.FTZ.AND P1, PT, R209, -INF , PT ;  /* 0xff800000d100780b */ /* 0x020fe20003f3d000 */
[--C-:B------:R-:W-:Y:S01]  /*4040*/  IMAD.IADD R128, R169, 0x1, R132.reuse ;  /* 0x00000001a9807824 */ /* 0x100fe200078e0284 */
[----:B------:R-:W-:Y:S01]  /*4050*/  ISETP.GT.AND P3, PT, R184, R230, PT ;  /* 0x000000e6b800720c */ /* 0x000fe20003f64270 */
[----:B------:R-:W-:Y:S04]  /*4060*/  DEPBAR.LE SB0, 0x0 ;  /* 0x000080000000791a */ /* 0x000fe80000000000 */
[----:B------:R-:W-:Y:S06]  /*4070*/  BAR.SYNC.DEFER_BLOCKING 0x0 ;  /* 0x0000000000007b1d */ /* 0x000fec0000010000 */
[----:B------:R-:W-:Y:S08]  /*4080*/  LDSM.16.M88.4 R32, [R169] ;  /* 0x00000000a920783b */ /* 0x000ff00000000200 */
[----:B------:R-:W1:Y:S08]  /*4090*/  LDSM.16.M88.4 R16, [R177+0x6000] ;  /* 0x00600000b110783b */ /* 0x000e700000000200 */
[----:B------:R-:W2:Y:S08]  /*40a0*/  LDSM.16.M88.4 R28, [R169+0x1000] ;  /* 0x00100000a91c783b */ /* 0x000eb00000000200 */
[----:B------:R-:W3:Y:S08]  /*40b0*/  LDSM.16.M88.4 R100, [R177+0x6800] ;  /* 0x00680000b164783b */ /* 0x000ef00000000200 */
[----:B------:R-:W-:Y:S08]  /*40c0*/  LDSM.16.M88.4 R104, [R0] ;  /* 0x000000000068783b */ /* 0x000ff00000000200 */
[----:B------:R-:W4:Y:S01]  /*40d0*/  LDSM.16.M88.4 R108, [R176+-0x4000] ;  /* 0xffc00000b06c783b */ /* 0x000f220000000200 */
[-C--:B-1----:R-:W-:Y:S07]  /*40e0*/  HMMA.16816.F32.BF16 R4, R32, R16.reuse, RZ ;  /* 0x000000102004723c */ /* 0x082fee00000418ff */
[----:B------:R1:W4:Y:S01]  /*40f0*/  LDSM.16.M88.4 R112, [R0+0x1000] ;  /* 0x001000000070783b */ /* 0x0003220000000200 */
[C---:B--2---:R-:W-:Y:S07]  /*4100*/  HMMA.16816.F32.BF16 R8, R28.reuse, R16, RZ ;  /* 0x000000101c08723c */ /* 0x044fee00000418ff */
[----:B------:R-:W2:Y:S01]  /*4110*/  LDSM.16.M88.4 R116, [R176+-0x3800] ;  /* 0xffc80000b074783b */ /* 0x000ea20000000200 */
[-C--:B------:R-:W-:Y:S07]  /*4120*/  HMMA.16816.F32.BF16 R12, R28, R18.reuse, RZ ;  /* 0x000000121c0c723c */ /* 0x080fee00000418ff */
[----:B------:R-:W-:Y:S01]  /*4130*/  LDSM.16.M88.4 R120, [R128] ;  /* 0x000000008078783b */ /* 0x000fe20000000200 */
[C---:B------:R-:W-:Y:S07]  /*4140*/  HMMA.16816.F32.BF16 R16, R32.reuse, R18, RZ ;  /* 0x000000122010723c */ /* 0x040fee00000418ff */
[----:B------:R-:W2:Y:S01]  /*4150*/  LDSM.16.M88.4 R124, [R174+-0x4000] ;  /* 0xffc00000ae7c783b */ /* 0x000ea20000000200 */
[-C--:B---3--:R-:W-:Y:S03]  /*4160*/  HMMA.16816.F32.BF16 R20, R32, R100.reuse, RZ ;  /* 0x000000642014723c */ /* 0x088fe600000418ff */
[----:B-1----:R-:W-:Y:S03]  /*4170*/  IMAD.IADD R0, R0, 0x1, R132 ;  /* 0x0000000100007824 */ /* 0x002fe600078e0284 */
[C---:B------:R-:W-:Y:S01]  /*4180*/  HMMA.16816.F32.BF16 R24, R28.reuse, R100, RZ ;  /* 0x000000641c18723c */ /* 0x040fe200000418ff */
[----:B------:R-:W1:Y:S05]  /*4190*/  LDSM.16.M88.4 R128, [R128+0x1000] ;  /* 0x001000008080783b */ /* 0x000e6a0000000200 */
[-C--:B------:R-:W-:Y:S03]  /*41a0*/  HMMA.16816.F32.BF16 R28, R28, R102.reuse, RZ ;  /* 0x000000661c1c723c */ /* 0x080fe600000418ff */
[----:B------:R-:W-:Y:S03]  /*41b0*/  LDSM.16.M88.4 R132, [R175+-0x4000] ;  /* 0xffc00000af84783b */ /* 0x000fe60000000200 */
[----:B------:R-:W-:Y:S05]  /*41c0*/  HMMA.16816.F32.BF16 R32, R32, R102, RZ ;  /* 0x000000662020723c */ /* 0x000fea00000418ff */
[----:B------:R-:W3:Y:S01]  /*41d0*/  LDSM.16.M88.4 R100, [R174+-0x3800] ;  /* 0xffc80000ae64783b */ /* 0x000ee20000000200 */
[-C--:B----4-:R-:W-:Y:S06]  /*41e0*/  HMMA.16816.F32.BF16 R4, R104, R108.reuse, R4 ;  /* 0x0000006c6804723c */ /* 0x090fec0000041804 */
[C---:B------:R-:W-:Y:S06]  /*41f0*/  HMMA.16816.F32.BF16 R8, R112.reuse, R108, R8 ;  /* 0x0000006c7008723c */ /* 0x040fec0000041808 */
[-C--:B------:R-:W-:Y:S06]  /*4200*/  HMMA.16816.F32.BF16 R12, R112, R110.reuse, R12 ;  /* 0x0000006e700c723c */ /* 0x080fec000004180c */
[C---:B------:R-:W-:Y:S01]  /*4210*/  HMMA.16816.F32.BF16 R16, R104.reuse, R110, R16 ;  /* 0x0000006e6810723c */ /* 0x040fe20000041810 */
[----:B------:R-:W4:Y:S05]  /*4220*/  LDSM.16.M88.4 R108, [R0] ;  /* 0x00000000006c783b */ /* 0x000f2a0000000200 */
[-C--:B--2---:R-:W-:Y:S06]  /*4230*/  HMMA.16816.F32.BF16 R20, R104, R116.reuse, R20 ;  /* 0x000000746814723c */ /* 0x084fec0000041814 */
[C---:B------:R-:W-:Y:S06]  /*4240*/  HMMA.16816.F32.BF16 R24, R112.reuse, R116, R24 ;  /* 0x000000747018723c */ /* 0x040fec0000041818 */
[-C--:B------:R-:W-:Y:S06]  /*4250*/  HMMA.16816.F32.BF16 R28, R112, R118.reuse, R28 ;  /* 0x00000076701c723c */ /* 0x080fec000004181c */
[----:B------:R-:W-:Y:S01]  /*4260*/  HMMA.16816.F32.BF16 R32, R104, R118, R32 ;  /* 0x000000766820723c */ /* 0x000fe20000041820 */
[----:B------:R2:W4:Y:S05]  /*4270*/  LDSM.16.M88.4 R104, [R0+0x1000] ;  /* 0x001000000068783b */ /* 0x00052a0000000200 */
[-C--:B------:R-:W-:Y:S06]  /*4280*/  HMMA.16816.F32.BF16 R4, R120, R124.reuse, R4 ;  /* 0x0000007c7804723c */ /* 0x080fec0000041804 */
[C---:B-1----:R-:W-:Y:S06]  /*4290*/  HMMA.16816.F32.BF16 R8, R128.reuse, R124, R8 ;  /* 0x0000007c8008723c */ /* 0x042fec0000041808 */
[-C--:B------:R-:W-:Y:S06]  /*42a0*/  HMMA.16816.F32.BF16 R12, R128, R126.reuse, R12 ;  /* 0x0000007e800c723c */ /* 0x080fec000004180c */
[C---:B------:R-:W-:Y:S05]  /*42b0*/  HMMA.16816.F32.BF16 R16, R120.reuse, R126, R16 ;  /* 0x0000007e7810723c */ /* 0x040fea0000041810 */
[----:B--2---:R-:W-:Y:S01]  /*42c0*/  IMAD.SHL.U32 R0, R184, 0x40, RZ ;  /* 0x00000040b8007824 */ /* 0x004fe200078e00ff */
[-C--:B---3--:R-:W-:Y:S04]  /*42d0*/  HMMA.16816.F32.BF16 R20, R120, R100.reuse, R20 ;  /* 0x000000647814723c */ /* 0x088fe80000041814 */
[----:B------:R-:W-:Y:S02]  /*42e0*/  ISETP.GE.AND P0, PT, R0, R234, PT ;  /* 0x000000ea0000720c */ /* 0x000fe40003f06270 */
[C---:B------:R-:W-:Y:S04]  /*42f0*/  HMMA.16816.F32.BF16 R24, R128.reuse, R100, R24 ;  /* 0x000000648018723c */ /* 0x040fe80000041818 */
[-C--:B------:R-:W-:Y:S02]  /*4300*/  ISETP.LT.AND P0, PT, R235, R193.reuse, P0 ;  /* 0x000000c1eb00720c */ /* 0x080fe40000701270 */
[-C--:B------:R-:W-:Y:S05]  /*4310*/  HMMA.16816.F32.BF16 R28, R128, R102.reuse, R28 ;  /* 0x00000066801c723c */ /* 0x080fea000004181c */
[----:B------:R-:W-:Y:S01]  /*4320*/  FMUL.FTZ R101, R207, 1.4426950216293334961 ;  /* 0x3fb8aa3bcf657820 */ /* 0x000fe20000410000 */
[----:B------:R-:W-:Y:S05]  /*4330*/  HMMA.16816.F32.BF16 R32, R120, R102, R32 ;  /* 0x000000667820723c */ /* 0x000fea0000041820 */
[----:B------:R-:W-:Y:S01]  /*4340*/  @!P0 IMAD.IADD R0, R237, 0x1, R0 ;  /* 0x00000001ed008824 */ /* 0x000fe200078e0200 */
[-C--:B----4-:R-:W-:Y:S05]  /*4350*/  HMMA.16816.F32.BF16 R4, R108, R132.reuse, R4 ;  /* 0x000000846c04723c */ /* 0x090fea0000041804 */
[----:B------:R-:W-:Y:S02]  /*4360*/  @!P0 IMAD R100, R232, 0x80, R243 ;  /* 0x00000080e8648824 */ /* 0x000fe400078e02f3 */
[----:B------:R-:W-:Y:S01]  /*4370*/  FMUL.FTZ R103, R209, 1.4426950216293334961 ;  /* 0x3fb8aa3bd1677820 */ /* 0x000fe20000410000 */
[----:B------:R-:W-:Y:S01]  /*4380*/  @!P0 VIMNMX R116, R0, R193, PT ;  /* 0x000000c100748248 */ /* 0x000fe20003fe0100 */
[C---:B------:R-:W-:Y:S04]  /*4390*/  HMMA.16816.F32.BF16 R8, R104.reuse, R132, R8 ;  /* 0x000000846808723c */ /* 0x040fe80000041808 */
[----:B------:R-:W-:Y:S01]  /*43a0*/  @!P0 VIADD R112, R100, 0x1 ;  /* 0x0000000164708836 */ /* 0x000fe20000000000 */
[----:B------:R-:W-:Y:S01]  /*43b0*/  FSEL R103, R103, RZ, P1 ;  /* 0x000000ff67677208 */ /* 0x000fe20000800000 */
[----:B------:R-:W-:Y:S01]  /*43c0*/  FMUL.FTZ R102, R210, 1.4426950216293334961 ;  /* 0x3fb8aa3bd2667820 */ /* 0x000fe20000410000 */
[----:B------:R-:W-:Y:S01]  /*43d0*/  @!P0 VIADDMNMX R115, R0, 0x8, R193, PT ;  /* 0x0000000800738846 */ /* 0x000fe200038001c1 */
[-C--:B------:R-:W-:Y:S03]  /*43e0*/  HMMA.16816.F32.BF16 R12, R104, R134.reuse, R12 ;  /* 0x00000086680c723c */ /* 0x080fe6000004180c */
[-C--:B------:R-:W-:Y:S01]  /*43f0*/  @!P0 ISETP.GE.AND P1, PT, R112, R116.reuse, PT ;  /* 0x000000747000820c */ /* 0x080fe20003f26270 */
[----:B------:R-:W-:Y:S01]  /*4400*/  IMAD.MOV.U32 R132, RZ, RZ, 0x40 ;  /* 0x00000040ff847424 */ /* 0x000fe200078e00ff */
[C---:B------:R-:W-:Y:S01]  /*4410*/  @!P0 ISETP.GE.AND P2, PT, R100.reuse, R116, PT ;  /* 0x000000746400820c */ /* 0x040fe20003f46270 */
[C---:B------:R-:W-:Y:S05]  /*4420*/  HMMA.16816.F32.BF16 R16, R108.reuse, R134, R16 ;  /* 0x000000866c10723c */ /* 0x040fea0000041810 */
[----:B------:R-:W-:Y:S02]  /*4430*/  @!P0 FSEL R5, R5, -INF , !P1 ;  /* 0xff80000005058808 */ /* 0x000fe40004800000 */
[-C--:B------:R-:W-:Y:S04]  /*4440*/  @!P0 ISETP.GE.AND P1, PT, R100, R115.reuse, PT ;  /* 0x000000736400820c */ /* 0x080fe80003f26270 */
[----:B------:R-:W-:Y:S01]  /*4450*/  @!P0 FSEL R4, R4, -INF , !P2 ;  /* 0xff80000004048808 */ /* 0x000fe20005000000 */
[--C-:B------:R-:W-:Y:S01]  /*4460*/  FFMA.FTZ R5, R5, UR5, -R103.reuse ;  /* 0x0000000505057c23 */ /* 0x100fe20008010867 */
[----:B------:R-:W-:Y:S02]  /*4470*/  @!P0 FSEL R6, R6, -INF , !P1 ;  /* 0xff80000006068808 */ /* 0x000fe40004800000 */
[----:B------:R-:W-:Y:S01]  /*4480*/  @!P0 ISETP.GE.AND P1, PT, R112, R115, PT ;  /* 0x000000737000820c */ /* 0x000fe20003f26270 */
[----:B------:R-:W-:Y:S01]  /*4490*/  MUFU.EX2 R199, R5 ;  /* 0x0000000500c77308 */ /* 0x000fe20000000800 */
[----:B------:R-:W-:Y:S01]  /*44a0*/  FSETP.NEU.FTZ.AND P2, PT, R210, -INF , PT ;  /* 0xff800000d200780b */ /* 0x000fe20003f5d000 */
[----:B------:R-:W-:Y:S01]  /*44b0*/  FFMA.FTZ R4, R4, UR5, -R103 ;  /* 0x0000000504047c23 */ /* 0x000fe20008010867 */
[----:B------:R-:W-:Y:S02]  /*44c0*/  @!P0 FSEL R7, R7, -INF , !P1 ;  /* 0xff80000007078808 */ /* 0x000fe40004800000 */
[----:B------:R-:W-:Y:S02]  /*44d0*/  FSEL R102, R102, RZ, P2 ;  /* 0x000000ff66667208 */ /* 0x000fe40001000000 */
[----:B------:R-:W-:Y:S03]  /*44e0*/  @!P0 VIADDMNMX R114, R0, 0x20, R193, PT ;  /* 0x0000002000728846 */ /* 0x000fe600038001c1 */
[----:B------:R1:W2:Y:S01]  /*44f0*/  MUFU.EX2 R200, R4 ;  /* 0x0000000400c87308 */ /* 0x0002a20000000800 */
[----:B------:R-:W-:Y:S01]  /*4500*/  FSETP.NEU.FTZ.AND P1, PT, R207, -INF , PT ;  /* 0xff800000cf00780b */ /* 0x000fe20003f3d000 */
[--C-:B------:R-:W-:Y:S01]  /*4510*/  FFMA.FTZ R6, R6, UR5, -R102.reuse ;  /* 0x0000000506067c23 */ /* 0x100fe20008010866 */
[----:B------:R-:W-:Y:S01]  /*4520*/  FFMA.FTZ R7, R7, UR5, -R102 ;  /* 0x0000000507077c23 */ /* 0x000fe20008010866 */
[----:B------:R-:W-:Y:S02]  /*4530*/  SEL R132, R132, 0xffffffc0, !P6 ;  /* 0xffffffc084847807 */ /* 0x000fe40007000000 */
[-C--:B------:R-:W-:Y:S04]  /*4540*/  @!P0 ISETP.GE.AND P2, PT, R100, R114.reuse, PT ;  /* 0x000000726400820c */ /* 0x080fe80003f46270 */
[----:B------:R-:W-:Y:S01]  /*4550*/  MUFU.EX2 R197, R6 ;  /* 0x0000000600c57308 */ /* 0x000fe20000000800 */
[----:B------:R-:W-:Y:S02]  /*4560*/  FSEL R101, R101, RZ, P1 ;  /* 0x000000ff65657208 */ /* 0x000fe40000800000 */
[-C--:B------:R-:W-:Y:S02]  /*4570*/  @!P0 ISETP.GE.AND P1, PT, R112, R114.reuse, PT ;  /* 0x000000727000820c */ /* 0x080fe40003f26270 */
[----:B------:R-:W-:Y:S02]  /*4580*/  @!P0 FSEL R8, R8, -INF , !P2 ;  /* 0xff80000008088808 */ /* 0x000fe40005000000 */
[----:B------:R-:W-:Y:S03]  /*4590*/  @!P0 FSEL R9, R9, -INF , !P1 ;  /* 0xff80000009098808 */ /* 0x000fe60004800000 */
[----:B------:R3:W-:Y:S01]  /*45a0*/  MUFU.EX2 R201, R7 ;  /* 0x0000000700c97308 */ /* 0x0007e20000000800 */
[C---:B-1----:R-:W-:Y:S01]  /*45b0*/  FMUL.FTZ R4, R208.reuse, 1.4426950216293334961 ;  /* 0x3fb8aa3bd0047820 */ /* 0x042fe20000410000 */
[----:B------:R-:W-:Y:S01]  /*45c0*/  FSETP.NEU.FTZ.AND P1, PT, R208, -INF , PT ;  /* 0xff800000d000780b */ /* 0x000fe20003f3d000 */
[--C-:B------:R-:W-:Y:S01]  /*45d0*/  FFMA.FTZ R8, R8, UR5, -R101.reuse ;  /* 0x0000000508087c23 */ /* 0x100fe20008010865 */
[----:B------:R-:W-:Y:S01]  /*45e0*/  FFMA.FTZ R9, R9, UR5, -R101 ;  /* 0x0000000509097c23 */ /* 0x000fe20008010865 */
[----:B------:R-:W-:Y:S02]  /*45f0*/  @!P0 VIADDMNMX R113, R0, 0x28, R193, PT ;  /* 0x0000002800718846 */ /* 0x000fe400038001c1 */
[----:B------:R-:W-:Y:S03]  /*4600*/  FSEL R0, R4, RZ, P1 ;  /* 0x000000ff04007208 */ /* 0x000fe60000800000 */
[----:B------:R1:W-:Y:S01]  /*4610*/  MUFU.EX2 R123, R9 ;  /* 0x00000009007b7308 */ /* 0x0003e20000000800 */
[-C--:B------:R-:W-:Y:S02]  /*4620*/  @!P0 ISETP.GE.AND P1, PT, R112, R113.reuse, PT ;  /* 0x000000717000820c */ /* 0x080fe40003f26270 */
[-C--:B------:R-:W-:Y:S02]  /*4630*/  @!P0 ISETP.GE.AND P2, PT, R100, R113.reuse, PT ;  /* 0x000000716400820c */ /* 0x080fe40003f46270 */
[----:B------:R-:W-:Y:S02]  /*4640*/  @!P0 FSEL R11, R11, -INF , !P1 ;  /* 0xff8000000b0b8808 */ /* 0x000fe40004800000 */
[----:B------:R-:W-:Y:S03]  /*4650*/  @!P0 FSEL R10, R10, -INF , !P2 ;  /* 0xff8000000a0a8808 */ /* 0x000fe60005000000 */
[----:B------:R4:W2:Y:S01]  /*4660*/  MUFU.EX2 R124, R8 ;  /* 0x00000008007c7308 */ /* 0x0008a20000000800 */
[----:B---3--:R-:W3:Y:S01]  /*4670*/  LDSM.16.M88.4 R4, [R175+-0x3800] ;  /* 0xffc80000af04783b */ /* 0x008ee20000000200 */
[--C-:B------:R-:W-:Y:S01]  /*4680*/  FFMA.FTZ R11, R11, UR5, -R0.reuse ;  /* 0x000000050b0b7c23 */ /* 0x100fe20008010800 */
[--C-:B------:R-:W-:Y:S07]  /*4690*/  FFMA.FTZ R10, R10, UR5, -R0.reuse ;  /* 0x000000050a0a7c23 */ /* 0x100fee0008010800 */
[----:B------:R-:W-:Y:S01]  /*46a0*/  MUFU.EX2 R128, R10 ;  /* 0x0000000a00807308 */ /* 0x000fe20000000800 */
[C---:B-1----:R-:W-:Y:S05]  /*46b0*/  @!P0 VIADD R9, R100.reuse, 0x8 ;  /* 0x0000000864098836 */ /* 0x042fea0000000000 */
[-C--:B------:R-:W-:Y:S04]  /*46c0*/  @!P0 ISETP.GE.AND P1, PT, R9, R114.reuse, PT ;  /* 0x000000720900820c */ /* 0x080fe80003f26270 */
[----:B------:R-:W-:Y:S01]  /*46d0*/  MUFU.EX2 R127, R11 ;  /* 0x0000000b007f7308 */ /* 0x000fe20000000800 */
[----:B----4-:R-:W-:Y:S01]  /*46e0*/  @!P0 VIADD R8, R100, 0x9 ;  /* 0x0000000964088836 */ /* 0x010fe20000000000 */
[----:B------:R-:W-:Y:S04]  /*46f0*/  @!P0 FSEL R12, R12, -INF , !P1 ;  /* 0xff8000000c0c8808 */ /* 0x000fe80004800000 */
[----:B------:R-:W-:Y:S01]  /*4700*/  @!P0 ISETP.GE.AND P1, PT, R8, R114, PT ;  /* 0x000000720800820c */ /* 0x000fe20003f26270 */
[--C-:B------:R-:W-:Y:S03]  /*4710*/  FFMA.FTZ R12, R12, UR5, -R101.reuse ;  /* 0x000000050c0c7c23 */ /* 0x100fe60008010865 */
[----:B------:R-:W-:Y:S01]  /*4720*/  @!P0 FSEL R13, R13, -INF , !P1 ;  /* 0xff8000000d0d8808 */ /* 0x000fe20004800000 */
[----:B------:R-:W-:Y:S01]  /*4730*/  MUFU.EX2 R122, R12 ;  /* 0x0000000c007a7308 */ /* 0x000fe20000000800 */
[-C--:B------:R-:W-:Y:S03]  /*4740*/  @!P0 ISETP.GE.AND P1, PT, R9, R113.reuse, PT ;  /* 0x000000710900820c */ /* 0x080fe60003f26270 */
[----:B------:R-:W-:Y:S01]  /*4750*/  FFMA.FTZ R13, R13, UR5, -R101 ;  /* 0x000000050d0d7c23 */ /* 0x000fe20008010865 */
[----:B------:R-:W-:Y:S02]  /*4760*/  @!P0 FSEL R14, R14, -INF , !P1 ;  /* 0xff8000000e0e8808 */ /* 0x000fe40004800000 */
[----:B------:R-:W-:Y:S03]  /*4770*/  @!P0 ISETP.GE.AND P1, PT, R8, R113, PT ;  /* 0x000000710800820c */ /* 0x000fe60003f26270 */
[----:B------:R-:W-:Y:S01]  /*4780*/  MUFU.EX2 R121, R13 ;  /* 0x0000000d00797308 */ /* 0x000fe20000000800 */
[--C-:B------:R-:W-:Y:S01]  /*4790*/  FFMA.FTZ R14, R14, UR5, -R0.reuse ;  /* 0x000000050e0e7c23 */ /* 0x100fe20008010800 */
[----:B------:R-:W-:Y:S02]  /*47a0*/  @!P0 FSEL R15, R15, -INF , !P1 ;  /* 0xff8000000f0f8808 */ /* 0x000fe40004800000 */
[-C--:B------:R-:W-:Y:S01]  /*47b0*/  @!P0 ISETP.GE.AND P1, PT, R9, R116.reuse, PT ;  /* 0x000000740900820c */ /* 0x080fe20003f26270 */
[-C--:B---3--:R-:W-:Y:S05]  /*47c0*/  HMMA.16816.F32.BF16 R20, R108, R4.reuse, R20 ;  /* 0x000000046c14723c */ /* 0x088fea0000041814 */
[----:B------:R-:W-:Y:S01]  /*47d0*/  MUFU.EX2 R126, R14 ;  /* 0x0000000e007e7308 */ /* 0x000fe20000000800 */
[----:B------:R-:W-:Y:S01]  /*47e0*/  @!P0 FSEL R16, R16, -INF , !P1 ;  /* 0xff80000010108808 */ /* 0x000fe20004800000 */
[----:B------:R-:W-:Y:S01]  /*47f0*/  FFMA.FTZ R15, R15, UR5, -R0 ;  /* 0x000000050f0f7c23 */ /* 0x000fe20008010800 */
[-C--:B------:R-:W-:Y:S01]  /*4800*/  @!P0 ISETP.GE.AND P1, PT, R8, R116.reuse, PT ;  /* 0x000000740800820c */ /* 0x080fe20003f26270 */
[C---:B------:R-:W-:Y:S06]  /*4810*/  HMMA.16816.F32.BF16 R24, R104.reuse, R4, R24 ;  /* 0x000000046818723c */ /* 0x040fec0000041818 */
[----:B------:R-:W-:Y:S01]  /*4820*/  MUFU.EX2 R125, R15 ;  /* 0x0000000f007d7308 */ /* 0x000fe20000000800 */
[----:B------:R-:W-:Y:S01]  /*4830*/  @!P0 FSEL R17, R17, -INF , !P1 ;  /* 0xff80000011118808 */ /* 0x000fe20004800000 */
[-C--:B------:R-:W-:Y:S03]  /*4840*/  HMMA.16816.F32.BF16 R28, R104, R6.reuse, R28 ;  /* 0x00000006681c723c */ /* 0x080fe6000004181c */
[-C--:B------:R-:W-:Y:S01]  /*4850*/  @!P0 ISETP.GE.AND P1, PT, R9, R115.reuse, PT ;  /* 0x000000730900820c */ /* 0x080fe20003f26270 */
[----:B------:R-:W-:Y:S02]  /*4860*/  @!P0 VIADD R9, R100, 0x10 ;  /* 0x0000001064098836 */ /* 0x000fe40000000000 */
[----:B------:R-:W-:Y:S05]  /*4870*/  HMMA.16816.F32.BF16 R32, R108, R6, R32 ;  /* 0x000000066c20723c */ /* 0x000fea0000041820 */
[----:B------:R-:W-:Y:S01]  /*4880*/  @!P0 FSEL R18, R18, -INF , !P1 ;  /* 0xff80000012128808 */ /* 0x000fe20004800000 */
[----:B------:R-:W-:Y:S01]  /*4890*/  @!P0 VIADD R4, R100, 0x18 ;  /* 0x0000001864048836 */ /* 0x000fe20000000000 */
[-C--:B------:R-:W-:Y:S01]  /*48a0*/  @!P0 ISETP.GE.AND P1, PT, R8, R115.reuse, PT ;  /* 0x000000730800820c */ /* 0x080fe20003f26270 */
[C---:B------:R-:W-:Y:S03]  /*48b0*/  @!P0 VIADD R8, R100.reuse, 0x11 ;  /* 0x0000001164088836 */ /* 0x040fe60000000000 */
[----:B------:R-:W-:Y:S01]  /*48c0*/  @!P0 FSEL R19, R19, -INF , !P1 ;  /* 0xff80000013138808 */ /* 0x000fe20004800000 */
[----:B------:R-:W-:Y:S01]  /*48d0*/  @!P0 VIADD R100, R100, 0x19 ;  /* 0x0000001964648836 */ /* 0x000fe20000000000 */
[----:B------:R-:W-:Y:S01]  /*48e0*/  @!P0 ISETP.GE.AND P1, PT, R9, R116, PT ;  /* 0x000000740900820c */ /* 0x000fe20003f26270 */
[--C-:B------:R-:W-:Y:S01]  /*48f0*/  FFMA.FTZ R16, R16, UR5, -R103.reuse ;  /* 0x0000000510107c23 */ /* 0x100fe20008010867 */
[----:B--2---:R-:W-:Y:S01]  /*4900*/  F2FP.BF16.F32.PACK_AB R5, R199, R200 ;  /* 0x000000c8c705723e */ /* 0x004fe200000010ff */
[--C-:B------:R-:W-:Y:S01]  /*4910*/  FFMA.FTZ R17, R17, UR5, -R103.reuse ;  /* 0x0000000511117c23 */ /* 0x100fe20008010867 */
[----:B------:R-:W-:Y:S01]  /*4920*/  @!P0 FSEL R20, R20, -INF , !P1 ;  /* 0xff80000014148808 */ /* 0x000fe20004800000 */
[--C-:B------:R-:W-:Y:S01]  /*4930*/  FFMA.FTZ R18, R18, UR5, -R102.reuse ;  /* 0x0000000512127c23 */ /* 0x100fe20008010866 */
[----:B------:R-:W-:Y:S01]  /*4940*/  @!P0 ISETP.GE.AND P1, PT, R8, R116, PT ;  /* 0x000000740800820c */ /* 0x000fe20003f26270 */
[----:B------:R1:W-:Y:S01]  /*4950*/  STS [R190+0xe000], R5 ;  /* 0x00e00005be007388 */ /* 0x0003e20000000800 */
[--C-:B------:R-:W-:Y:S01]  /*4960*/  FFMA.FTZ R19, R19, UR5, -R102.reuse ;  /* 0x0000000513137c23 */ /* 0x100fe20008010866 */
[----:B------:R-:W-:Y:S01]  /*4970*/  MUFU.EX2 R202, R16 ;  /* 0x0000001000ca7308 */ /* 0x000fe20000000800 */
[----:B------:R-:W-:Y:S01]  /*4980*/  @!P0 FSEL R21, R21, -INF , !P1 ;  /* 0xff80000015158808 */ /* 0x000fe20004800000 */
[--C-:B------:R-:W-:Y:S01]  /*4990*/  FFMA.FTZ R20, R20, UR5, -R103.reuse ;  /* 0x0000000514147c23 */ /* 0x100fe20008010867 */
[-C--:B------:R-:W-:Y:S03]  /*49a0*/  @!P0 ISETP.GE.AND P1, PT, R9, R115.reuse, PT ;  /* 0x000000730900820c */ /* 0x080fe60003f26270 */
[----:B------:R-:W-:Y:S01]  /*49b0*/  FFMA.FTZ R21, R21, UR5, -R103 ;  /* 0x0000000515157c23 */ /* 0x000fe20008010867 */
[----:B------:R-:W-:Y:S03]  /*49c0*/  @!P0 FSEL R22, R22, -INF , !P1 ;  /* 0xff80000016168808 */ /* 0x000fe60004800000 */
[----:B------:R-:W2:Y:S01]  /*49d0*/  MUFU.EX2 R198, R17 ;  /* 0x0000001100c67308 */ /* 0x000ea20000000800 */
[----:B------:R-:W-:Y:S01]  /*49e0*/  @!P0 ISETP.GE.AND P1, PT, R8, R115, PT ;  /* 0x000000730800820c */ /* 0x000fe20003f26270 */
[--C-:B------:R-:W-:Y:S03]  /*49f0*/  FFMA.FTZ R22, R22, UR5, -R102.reuse ;  /* 0x0000000516167c23 */ /* 0x100fe60008010866 */
[----:B------:R-:W-:Y:S02]  /*4a00*/  @!P0 FSEL R23, R23, -INF , !P1 ;  /* 0xff80000017178808 */ /* 0x000fe40004800000 */
[-C--:B------:R-:W-:Y:S03]  /*4a10*/  @!P0 ISETP.GE.AND P1, PT, R9, R114.reuse, PT ;  /* 0x000000720900820c */ /* 0x080fe60003f26270 */
[----:B------:R-:W-:Y:S01]  /*4a20*/  MUFU.EX2 R206, R18 ;  /* 0x0000001200ce7308 */ /* 0x000fe20000000800 */
[----:B------:R-:W-:Y:S01]  /*4a30*/  FFMA.FTZ R23, R23, UR5, -R102 ;  /* 0x0000000517177c23 */ /* 0x000fe20008010866 */
[----:B------:R-:W-:Y:S02]  /*4a40*/  @!P0 FSEL R24, R24, -INF , !P1 ;  /* 0xff80000018188808 */ /* 0x000fe40004800000 */
[----:B------:R-:W-:Y:S02]  /*4a50*/  @!P0 ISETP.GE.AND P1, PT, R8, R114, PT ;  /* 0x000000720800820c */ /* 0x000fe40003f26270 */
[----:B-1----:R-:W-:Y:S04]  /*4a60*/  F2FP.BF16.F32.PACK_AB R5, R123, R124 ;  /* 0x0000007c7b05723e */ /* 0x002fe800000010ff */
[----:B------:R-:W1:Y:S01]  /*4a70*/  MUFU.EX2 R205, R19 ;  /* 0x0000001300cd7308 */ /* 0x000e620000000800 */
[----:B------:R-:W-:Y:S01]  /*4a80*/  @!P0 FSEL R25, R25, -INF , !P1 ;  /* 0xff80000019198808 */ /* 0x000fe20004800000 */
[--C-:B------:R-:W-:Y:S01]  /*4a90*/  FFMA.FTZ R24, R24, UR5, -R101.reuse ;  /* 0x0000000518187c23 */ /* 0x100fe20008010865 */
[-C--:B------:R-:W-:Y:S02]  /*4aa0*/  @!P0 ISETP.GE.AND P1, PT, R9, R113.reuse, PT ;  /* 0x000000710900820c */ /* 0x080fe40003f26270 */
[----:B--2---:R-:W-:Y:S01]  /*4ab0*/  F2FP.BF16.F32.PACK_AB R7, R198, R202 ;  /* 0x000000cac607723e */ /* 0x004fe200000010ff */
[--C-:B------:R-:W-:Y:S01]  /*4ac0*/  FFMA.FTZ R25, R25, UR5, -R101.reuse ;  /* 0x0000000519197c23 */ /* 0x100fe20008010865 */
[----:B------:R-:W-:Y:S03]  /*4ad0*/  @!P0 FSEL R26, R26, -INF , !P1 ;  /* 0xff8000001a1a8808 */ /* 0x000fe60004800000 */
[----:B------:R-:W-:Y:S01]  /*4ae0*/  MUFU.EX2 R134, R20 ;  /* 0x0000001400867308 */ /* 0x000fe20000000800 */
[-C--:B------:R-:W-:Y:S01]  /*4af0*/  @!P0 ISETP.GE.AND P1, PT, R8, R113.reuse, PT ;  /* 0x000000710800820c */ /* 0x080fe20003f26270 */
[--C-:B------:R-:W-:Y:S03]  /*4b00*/  FFMA.FTZ R26, R26, UR5, -R0.reuse ;  /* 0x000000051a1a7c23 */ /* 0x100fe60008010800 */
[----:B------:R-:W-:Y:S02]  /*4b10*/  @!P0 FSEL R27, R27, -INF , !P1 ;  /* 0xff8000001b1b8808 */ /* 0x000fe40004800000 */
[----:B------:R-:W-:Y:S03]  /*4b20*/  @!P0 ISETP.GE.AND P1, PT, R4, R114, PT ;  /* 0x000000720400820c */ /* 0x000fe60003f26270 */
[----:B------:R-:W2:Y:S01]  /*4b30*/  MUFU.EX2 R135, R21 ;  /* 0x0000001500877308 */ /* 0x000ea20000000800 */
[----:B-1----:R-:W-:Y:S01]  /*4b40*/  F2FP.BF16.F32.PACK_AB R6, R205, R206 ;  /* 0x000000cecd06723e */ /* 0x002fe200000010ff */
[--C-:B------:R-:W-:Y:S01]  /*4b50*/  FFMA.FTZ R27, R27, UR5, -R0.reuse ;  /* 0x000000051b1b7c23 */ /* 0x100fe20008010800 */
[----:B------:R-:W-:Y:S02]  /*4b60*/  @!P0 FSEL R28, R28, -INF , !P1 ;  /* 0xff8000001c1c8808 */ /* 0x000fe40004800000 */
[----:B------:R-:W-:Y:S05]  /*4b70*/  @!P0 ISETP.GE.AND P1, PT, R100, R114, PT ;  /* 0x000000726400820c */ /* 0x000fea0003f26270 */
[----:B------:R-:W-:Y:S01]  /*4b80*/  MUFU.EX2 R204, R22 ;  /* 0x0000001600cc7308 */ /* 0x000fe20000000800 */
[----:B------:R-:W-:Y:S01]  /*4b90*/  @!P0 FSEL R29, R29, -INF , !P1 ;  /* 0xff8000001d1d8808 */ /* 0x000fe20004800000 */
[--C-:B------:R-:W-:Y:S01]  /*4ba0*/  FFMA.FTZ R28, R28, UR5, -R101.reuse ;  /* 0x000000051c1c7c23 */ /* 0x100fe20008010865 */
[----:B------:R-:W-:Y:S03]  /*4bb0*/  @!P0 ISETP.GE.AND P1, PT, R4, R113, PT ;  /* 0x000000710400820c */ /* 0x000fe60003f26270 */
[----:B------:R-:W-:Y:S01]  /*4bc0*/  FFMA.FTZ R101, R29, UR5, -R101 ;  /* 0x000000051d657c23 */ /* 0x000fe20008010865 */
[----:B------:R-:W-:Y:S03]  /*4bd0*/  @!P0 FSEL R30, R30, -INF , !P1 ;  /* 0xff8000001e1e8808 */ /* 0x000fe60004800000 */
[----:B------:R-:W-:Y:S01]  /*4be0*/  MUFU.EX2 R203, R23 ;  /* 0x0000001700cb7308 */ /* 0x000fe20000000800 */
[-C--:B------:R-:W-:Y:S01]  /*4bf0*/  @!P0 ISETP.GE.AND P1, PT, R4, R116.reuse, PT ;  /* 0x000000740400820c */ /* 0x080fe20003f26270 */
[----:B------:R-:W-:Y:S03]  /*4c00*/  FFMA.FTZ R30, R30, UR5, -R0 ;  /* 0x000000051e1e7c23 */ /* 0x000fe60008010800 */
[----:B------:R-:W-:Y:S02]  /*4c10*/  @!P0 FSEL R32, R32, -INF , !P1 ;  /* 0xff80000020208808 */ /* 0x000fe40004800000 */
[----:B------:R-:W-:Y:S03]  /*4c20*/  @!P0 ISETP.GE.AND P1, PT, R100, R116, PT ;  /* 0x000000746400820c */ /* 0x000fe60003f26270 */
[----:B------:R-:W-:Y:S01]  /*4c30*/  MUFU.EX2 R118, R24 ;  /* 0x0000001800767308 */ /* 0x000fe20000000800 */
[--C-:B------:R-:W-:Y:S01]  /*4c40*/  FFMA.FTZ R32, R32, UR5, -R103.reuse ;  /* 0x0000000520207c23 */ /* 0x100fe20008010867 */
[----:B------:R-:W-:Y:S02]  /*4c50*/  @!P0 FSEL R33, R33, -INF , !P1 ;  /* 0xff80000021218808 */ /* 0x000fe40004800000 */
[----:B------:R-:W-:Y:S02]  /*4c60*/  @!P0 ISETP.GE.AND P1, PT, R4, R115, PT ;  /* 0x000000730400820c */ /* 0x000fe40003f26270 */
[----:B------:R-:W-:Y:S01]  /*4c70*/  F2FP.BF16.F32.PACK_AB R4, R201, R197 ;  /* 0x000000c5c904723e */ /* 0x000fe200000010ff */
[----:B------:R-:W-:Y:S01]  /*4c80*/  FFMA.FTZ R103, R33, UR5, -R103 ;  /* 0x0000000521677c23 */ /* 0x000fe20008010867 */
[----:B------:R-:W-:Y:S02]  /*4c90*/  @!P0 FSEL R34, R34, -INF , !P1 ;  /* 0xff80000022228808 */ /* 0x000fe40004800000 */
[----:B------:R-:W-:Y:S01]  /*4ca0*/  MUFU.EX2 R130, R32 ;  /* 0x0000002000827308 */ /* 0x000fe20000000800 */
[----:B------:R-:W-:Y:S01]  /*4cb0*/  @!P0 ISETP.GE.AND P1, PT, R100, R115, PT ;  /* 0x000000736400820c */ /* 0x000fe20003f26270 */
[----:B------:R1:W-:Y:S01]  /*4cc0*/  STS [R190+0xe400], R4 ;  /* 0x00e40004be007388 */ /* 0x0003e20000000800 */
[--C-:B------:R-:W-:Y:S02]  /*4cd0*/  FFMA.FTZ R34, R34, UR5, -R102.reuse ;  /* 0x0000000522227c23 */ /* 0x100fe40008010866 */
[----:B------:R-:W-:Y:S01]  /*4ce0*/  @!P0 FSEL R35, R35, -INF , !P1 ;  /* 0xff80000023238808 */ /* 0x000fe20004800000 */
[----:B------:R3:W-:Y:S01]  /*4cf0*/  STS [R192+0xe000], R7 ;  /* 0x00e00007c0007388 */ /* 0x0007e20000000800 */
[----:B------:R-:W-:Y:S03]  /*4d00*/  @!P0 ISETP.GE.AND P1, PT, R100, R113, PT ;  /* 0x000000716400820c */ /* 0x000fe60003f26270 */
[----:B------:R-:W4:Y:S01]  /*4d10*/  MUFU.EX2 R129, R103 ;  /* 0x0000006700817308 */ /* 0x000f220000000800 */
[----:B------:R2:W-:Y:S01]  /*4d20*/  STS [R192+0xe400], R6 ;  /* 0x00e40006c0007388 */ /* 0x0005e20000000800 */
[----:B------:R-:W-:Y:S01]  /*4d30*/  @!P0 FSEL R31, R31, -INF , !P1 ;  /* 0xff8000001f1f8808 */ /* 0x000fe20004800000 */
[----:B------:R-:W-:Y:S01]  /*4d40*/  FFMA.FTZ R102, R35, UR5, -R102 ;  /* 0x0000000523667c23 */ /* 0x000fe20008010866 */
[----:B------:R-:W-:Y:S01]  /*4d50*/  IADD3 R108, P0, R236, R216, RZ ;  /* 0x000000d8ec6c7210 */ /* 0x000fe20007f1e0ff */
[----:B------:R4:W-:Y:S02]  /*4d60*/  STS [R190+0xf000], R5 ;  /* 0x00f00005be007388 */ /* 0x0009e40000000800 */
[----:B------:R-:W-:Y:S03]  /*4d70*/  FFMA.FTZ R0, R31, UR5, -R0 ;  /* 0x000000051f007c23 */ /* 0x000fe60008010800 */
[----:B------:R-:W-:Y:S01]  /*4d80*/  MUFU.EX2 R133, R34 ;  /* 0x0000002200857308 */ /* 0x000fe20000000800 */
[----:B------:R-:W-:Y:S09]  /*4d90*/  IMAD.X R109, R233, 0x1, R215, P0 ;  /* 0x00000001e96d7824 */ /* 0x000ff200000e06d7 */
[----:B------:R4:W-:Y:S01]  /*4da0*/  MUFU.EX2 R110, R0 ;  /* 0x00000000006e7308 */ /* 0x0009e20000000800 */
[----:B-1----:R-:W-:Y:S02]  /*4db0*/  F2FP.BF16.F32.PACK_AB R4, R127, R128 ;  /* 0x000000807f04723e */ /* 0x002fe400000010ff */
[----:B---3--:R-:W-:Y:S03]  /*4dc0*/  F2FP.BF16.F32.PACK_AB R7, R121, R122 ;  /* 0x0000007a7907723e */ /* 0x008fe600000010ff */
[----:B------:R1:W-:Y:S04]  /*4dd0*/  STS [R190+0xf400], R4 ;  /* 0x00f40004be007388 */ /* 0x0003e80000000800 */
[----:B------:R-:W-:Y:S01]  /*4de0*/  MUFU.EX2 R131, R102 ;  /* 0x0000006600837308 */ /* 0x000fe20000000800 */
[----:B--2---:R-:W-:Y:S01]  /*4df0*/  F2FP.BF16.F32.PACK_AB R6, R125, R126 ;  /* 0x0000007e7d06723e */ /* 0x004fe200000010ff */
[----:B------:R2:W-:Y:S01]  /*4e00*/  STS [R192+0xf000], R7 ;  /* 0x00f00007c0007388 */ /* 0x0005e20000000800 */
[----:B----4-:R-:W-:Y:S03]  /*4e10*/  F2FP.BF16.F32.PACK_AB R5, R135, R134 ;  /* 0x000000868705723e */ /* 0x010fe600000010ff */
[----:B------:R-:W-:Y:S04]  /*4e20*/  STS [R192+0xf400], R6 ;  /* 0x00f40006c0007388 */ /* 0x000fe80000000800 */
[----:B------:R-:W2:Y:S01]  /*4e30*/  MUFU.EX2 R117, R25 ;  /* 0x0000001900757308 */ /* 0x000ea20000000800 */
[----:B------:R-:W-:Y:S01]  /*4e40*/  F2FP.BF16.F32.PACK_AB R0, R129, R130 ;  /* 0x000000828100723e */ /* 0x000fe200000010ff */
[----:B------:R3:W-:Y:S08]  /*4e50*/  STS [R185+0xe000], R5 ;  /* 0x00e00005b9007388 */ /* 0x0007f00000000800 */
[----:B------:R-:W-:Y:S01]  /*4e60*/  MUFU.EX2 R120, R26 ;  /* 0x0000001a00787308 */ /* 0x000fe20000000800 */
[----:B-1----:R-:W-:Y:S09]  /*4e70*/  F2FP.BF16.F32.PACK_AB R4, R203, R204 ;  /* 0x000000cccb04723e */ /* 0x002ff200000010ff */
[----:B------:R-:W1:Y:S01]  /*4e80*/  MUFU.EX2 R119, R27 ;  /* 0x0000001b00777308 */ /* 0x000e620000000800 */
[----:B--2---:R-:W-:Y:S01]  /*4e90*/  F2FP.BF16.F32.PACK_AB R7, R117, R118 ;  /* 0x000000767507723e */ /* 0x004fe200000010ff */
[----:B------:R2:W-:Y:S04]  /*4ea0*/  STS [R185+0xe400], R4 ;  /* 0x00e40004b9007388 */ /* 0x0005e80000000800 */
[----:B------:R4:W-:Y:S04]  /*4eb0*/  STS [R191+0xe000], R0 ;  /* 0x00e00000bf007388 */ /* 0x0009e80000000800 */
[----:B------:R-:W-:Y:S01]  /*4ec0*/  MUFU.EX2 R112, R28 ;  /* 0x0000001c00707308 */ /* 0x000fe20000000800 */
[----:B---3--:R-:W-:Y:S05]  /*4ed0*/  F2FP.BF16.F32.PACK_AB R5, R131, R133 ;  /* 0x000000858305723e */ /* 0x008fea00000010ff */
[----:B------:R-:W-:Y:S04]  /*4ee0*/  STS [R191+0xe400], R5 ;  /* 0x00e40005bf007388 */ /* 0x000fe80000000800 */
[----:B------:R-:W2:Y:S01]  /*4ef0*/  MUFU.EX2 R111, R101 ;  /* 0x00000065006f7308 */ /* 0x000ea20000000800 */
[----:B-1----:R-:W-:Y:S01]  /*4f00*/  F2FP.BF16.F32.PACK_AB R6, R119, R120 ;  /* 0x000000787706723e */ /* 0x002fe200000010ff */
[----:B------:R-:W-:Y:S04]  /*4f10*/  STS [R185+0xf000], R7 ;  /* 0x00f00007b9007388 */ /* 0x000fe80000000800 */
[----:B------:R-:W-:Y:S04]  /*4f20*/  STS [R185+0xf400], R6 ;  /* 0x00f40006b9007388 */ /* 0x000fe80000000800 */
[----:B------:R-:W4:Y:S01]  /*4f30*/  MUFU.EX2 R114, R30 ;  /* 0x0000001e00727308 */ /* 0x000f220000000800 */
[----:B--2---:R-:W-:Y:S05]  /*4f40*/  F2FP.BF16.F32.PACK_AB R4, R111, R112 ;  /* 0x000000706f04723e */ /* 0x004fea00000010ff */
[----:B------:R-:W-:Y:S01]  /*4f50*/  STS [R191+0xf000], R4 ;  /* 0x00f00004bf007388 */ /* 0x000fe20000000800 */
[----:B----4-:R-:W-:Y:S05]  /*4f60*/  F2FP.BF16.F32.PACK_AB R0, R110, R114 ;  /* 0x000000726e00723e */ /* 0x010fea00000010ff */
[----:B------:R1:W-:Y:S04]  /*4f70*/  STS [R191+0xf400], R0 ;  /* 0x00f40000bf007388 */ /* 0x0003e80000000800 */
[----:B------:R-:W2:Y:S08]  /*4f80*/  LDSM.16.M88.4 R32, [R170+0x4000] ;  /* 0x00400000aa20783b */ /* 0x000eb00000000200 */
[----:B------:R-:W3:Y:S08]  /*4f90*/  LDSM.16.M88.4 R28, [R170+0x5000] ;  /* 0x00500000aa1c783b */ /* 0x000ef00000000200 */
[----:B------:R-:W4:Y:S01]  /*4fa0*/  LDSM.16.M88.4 R100, [R172+0x4000] ;  /* 0x00400000ac64783b */ /* 0x000f220000000200 */
[C---:B-1----:R-:W-:Y:S07]  /*4fb0*/  IMAD.IADD R0, R132.reuse, 0x1, R172 ;  /* 0x0000000184007824 */ /* 0x042fee00078e02ac */
[----:B------:R-:W1:Y:S01]  /*4fc0*/  LDSM.16.M88.4 R104, [R172+0x5000] ;  /* 0x00500000ac68783b */ /* 0x000e620000000200 */
[-C--:B--2---:R-:W-:Y:S06]  /*4fd0*/  HMMA.16816.F32.BF16 R4, R32, R136.reuse, RZ ;  /* 0x000000882004723c */ /* 0x084fec00000418ff */
[C---:B---3--:R-:W-:Y:S06]  /*4fe0*/  HMMA.16816.F32.BF16 R8, R28.reuse, R136, RZ ;  /* 0x000000881c08723c */ /* 0x048fec00000418ff */
[-C--:B------:R-:W-:Y:S06]  /*4ff0*/  HMMA.16816.F32.BF16 R12, R28, R138.reuse, RZ ;  /* 0x0000008a1c0c723c */ /* 0x080fec00000418ff */
[C---:B------:R-:W-:Y:S06]  /*5000*/  HMMA.16816.F32.BF16 R16, R32.reuse, R138, RZ ;  /* 0x0000008a2010723c */ /* 0x040fec00000418ff */
[-C--:B------:R-:W-:Y:S06]  /*5010*/  HMMA.16816.F32.BF16 R20, R32, R140.reuse, RZ ;  /* 0x0000008c2014723c */ /* 0x080fec00000418ff */
[C---:B------:R-:W-:Y:S06]  /*5020*/  HMMA.16816.F32.BF16 R24, R28.reuse, R140, RZ ;  /* 0x0000008c1c18723c */ /* 0x040fec00000418ff */
[-C--:B------:R-:W-:Y:S06]  /*5030*/  HMMA.16816.F32.BF16 R28, R28, R142.reuse, RZ ;  /* 0x0000008e1c1c723c */ /* 0x080fec00000418ff */
[----:B------:R-:W-:Y:S06]  /*5040*/  HMMA.16816.F32.BF16 R32, R32, R142, RZ ;  /* 0x0000008e2020723c */ /* 0x000fec00000418ff */
[-C--:B----4-:R-:W-:Y:S06]  /*5050*/  HMMA.16816.F32.BF16 R4, R100, R144.reuse, R4 ;  /* 0x000000906404723c */ /* 0x090fec0000041804 */
[C---:B-1----:R-:W-:Y:S06]  /*5060*/  HMMA.16816.F32.BF16 R8, R104.reuse, R144, R8 ;  /* 0x000000906808723c */ /* 0x042fec0000041808 */
[-C--:B------:R-:W-:Y:S06]  /*5070*/  HMMA.16816.F32.BF16 R12, R104, R146.reuse, R12 ;  /* 0x00000092680c723c */ /* 0x080fec000004180c */
[C---:B------:R-:W-:Y:S06]  /*5080*/  HMMA.16816.F32.BF16 R16, R100.reuse, R146, R16 ;  /* 0x000000926410723c */ /* 0x040fec0000041810 */
[-C--:B------:R-:W-:Y:S06]  /*5090*/  HMMA.16816.F32.BF16 R20, R100, R148.reuse, R20 ;  /* 0x000000946414723c */ /* 0x080fec0000041814 */
[C---:B------:R-:W-:Y:S06]  /*50a0*/  HMMA.16816.F32.BF16 R24, R104.reuse, R148, R24 ;  /* 0x000000946818723c */ /* 0x040fec0000041818 */
[-C--:B------:R-:W-:Y:S06]  /*50b0*/  HMMA.16816.F32.BF16 R28, R104, R150.reuse, R28 ;  /* 0x00000096681c723c */ /* 0x080fec000004181c */
[----:B------:R-:W-:Y:S05]  /*50c0*/  HMMA.16816.F32.BF16 R32, R100, R150, R32 ;  /* 0x000000966420723c */ /* 0x000fea0000041820 */
[----:B------:R-:W-:Y:S05]  /*50d0*/  IMAD.IADD R104, R132, 0x1, R170 ;  /* 0x0000000184687824 */ /* 0x000fea00078e02aa */
[----:B------:R-:W1:Y:S08]  /*50e0*/  LDSM.16.M88.4 R100, [R104+0x4000] ;  /* 0x004000006864783b */ /* 0x000e700000000200 */
[----:B------:R-:W2:Y:S01]  /*50f0*/  LDSM.16.M88.4 R104, [R104+0x5000] ;  /* 0x005000006868783b */ /* 0x000ea20000000200 */
[-C--:B-1----:R-:W-:Y:S06]  /*5100*/  HMMA.16816.F32.BF16 R4, R100, R152.reuse, R4 ;  /* 0x000000986404723c */ /* 0x082fec0000041804 */
[C---:B--2---:R-:W-:Y:S06]  /*5110*/  HMMA.16816.F32.BF16 R8, R104.reuse, R152, R8 ;  /* 0x000000986808723c */ /* 0x044fec0000041808 */
[-C--:B------:R-:W-:Y:S06]  /*5120*/  HMMA.16816.F32.BF16 R12, R104, R154.reuse, R12 ;  /* 0x0000009a680c723c */ /* 0x080fec000004180c */
[C---:B------:R-:W-:Y:S06]  /*5130*/  HMMA.16816.F32.BF16 R16, R100.reuse, R154, R16 ;  /* 0x0000009a6410723c */ /* 0x040fec0000041810 */
[-C--:B------:R-:W-:Y:S06]  /*5140*/  HMMA.16816.F32.BF16 R20, R100, R156.reuse, R20 ;  /* 0x0000009c6414723c */ /* 0x080fec0000041814 */
[C---:B------:R-:W-:Y:S06]  /*5150*/  HMMA.16816.F32.BF16 R24, R104.reuse, R156, R24 ;  /* 0x0000009c6818723c */ /* 0x040fec0000041818 */
[-C--:B------:R-:W-:Y:S01]  /*5160*/  HMMA.16816.F32.BF16 R28, R104, R158.reuse, R28 ;  /* 0x0000009e681c723c */ /* 0x080fe2000004181c */
[----:B------:R-:W2:Y:S04]  /*5170*/  LDG.E R107, desc[UR12][R108.64] ;  /* 0x0000000c6c6b7981 */ /* 0x000ea8000c1e1900 */
[----:B------:R-:W3:Y:S01]  /*5180*/  LDG.E R106, desc[UR12][R108.64+0x20] ;  /* 0x0000200c6c6a7981 */ /* 0x000ee2000c1e1900 */
[----:B------:R-:W-:Y:S03]  /*5190*/  HMMA.16816.F32.BF16 R32, R100, R158, R32 ;  /* 0x0000009e6420723c */ /* 0x000fe60000041820 */
[----:B------:R-:W5:Y:S04]  /*51a0*/  LDG.E R105, desc[UR12][R108.64+0x80] ;  /* 0x0000800c6c697981 */ /* 0x000f68000c1e1900 */
[----:B------:R1:W5:Y:S04]  /*51b0*/  LDG.E R104, desc[UR12][R108.64+0xa0] ;  /* 0x0000a00c6c687981 */ /* 0x000368000c1e1900 */
[----:B------:R-:W4:Y:S02]  /*51c0*/  LDSM.16.M88.4 R100, [R0+0x4000] ;  /* 0x004000000064783b */ /* 0x000f240000000200 */
[-C--:B----4-:R-:W-:Y:S11]  /*51d0*/  HMMA.16816.F32.BF16 R4, R100, R160.reuse, R4 ;  /* 0x000000a06404723c */ /* 0x090ff60000041804 */
[----:B------:R-:W-:Y:S11]  /*51e0*/  @!UPT UIADD3 URZ, URZ, URZ, URZ ;  /* 0x0000003f3f3ff290 */ /* 0x000ff6000fffe03f */
[----:B------:R-:W-:Y:S02]  /*51f0*/  @!UPT UIADD3 URZ, URZ, URZ, URZ ;  /* 0x0000003f3f3ff290 */ /* 0x000fe4000fffe03f */
[C---:B--2---:R-:W-:Y:S01]  /*5200*/  FADD.FTZ R4, -R107.reuse, R4 ;  /* 0x000000046b047221 */ /* 0x044fe20000010100 */
[----:B------:R-:W-:Y:S01]  /*5210*/  FADD.FTZ R5, -R107, R5 ;  /* 0x000000056b057221 */ /* 0x000fe20000010100 */
[C---:B---3--:R-:W-:Y:S01]  /*5220*/  FADD.FTZ R6, -R106.reuse, R6 ;  /* 0x000000066a067221 */ /* 0x048fe20000010100 */
[----:B------:R-:W-:Y:S01]  /*5230*/  FADD.FTZ R7, -R106, R7 ;  /* 0x000000076a077221 */ /* 0x000fe20000010100 */
[----:B------:R-:W-:Y:S01]  /*5240*/  FMUL.FTZ R115, R200, R4 ;  /* 0x00000004c8737220 */ /* 0x000fe20000410000 */
[----:B------:R-:W-:Y:S01]  /*5250*/  FMUL.FTZ R113, R199, R5 ;  /* 0x00000005c7717220 */ /* 0x000fe20000410000 */
[----:B------:R-:W-:Y:S01]  /*5260*/  FMUL.FTZ R116, R197, R6 ;  /* 0x00000006c5747220 */ /* 0x000fe20000410000 */
[----:B-1----:R-:W-:Y:S02]  /*5270*/  FMUL.FTZ R108, R201, R7 ;  /* 0x00000007c96c7220 */ /* 0x002fe40000410000 */
[----:B------:R-:W1:Y:S02]  /*5280*/  LDSM.16.M88.4 R4, [R0+0x5000] ;  /* 0x005000000004783b */ /* 0x000e640000000200 */
[C---:B-1----:R-:W-:Y:S06]  /*5290*/  HMMA.16816.F32.BF16 R8, R4.reuse, R160, R8 ;  /* 0x000000a00408723c */ /* 0x042fec0000041808 */
[-C--:B------:R-:W-:Y:S06]  /*52a0*/  HMMA.16816.F32.BF16 R12, R4, R162.reuse, R12 ;  /* 0x000000a2040c723c */ /* 0x080fec000004180c */
[C---:B------:R-:W-:Y:S06]  /*52b0*/  HMMA.16816.F32.BF16 R16, R100.reuse, R162, R16 ;  /* 0x000000a26410723c */ /* 0x040fec0000041810 */
[-C--:B------:R-:W-:Y:S06]  /*52c0*/  HMMA.16816.F32.BF16 R20, R100, R164.reuse, R20 ;  /* 0x000000a46414723c */ /* 0x080fec0000041814 */
[C---:B------:R-:W-:Y:S06]  /*52d0*/  HMMA.16816.F32.BF16 R24, R4.reuse, R164, R24 ;  /* 0x000000a40418723c */ /* 0x040fec0000041818 */
[-C--:B------:R-:W-:Y:S06]  /*52e0*/  HMMA.16816.F32.BF16 R28, R4, R166.reuse, R28 ;  /* 0x000000a6041c723c */ /* 0x080fec000004181c */
[----:B------:R-:W-:Y:S05]  /*52f0*/  HMMA.16816.F32.BF16 R32, R100, R166, R32 ;  /* 0x000000a66420723c */ /* 0x000fea0000041820 */
[----:B------:R-:W-:Y:S01]  /*5300*/  FADD.FTZ R7, -R107, R16 ;  /* 0x000000106b077221 */ /* 0x000fe20000010100 */
[----:B------:R-:W-:Y:S01]  /*5310*/  F2FP.BF16.F32.PACK_AB R6, R113, R115 ;  /* 0x000000737106723e */ /* 0x000fe200000010ff */
[C---:B------:R-:W-:Y:S01]  /*5320*/  FADD.FTZ R17, -R107.reuse, R17 ;  /* 0x000000116b117221 */ /* 0x040fe20000010100 */
[C---:B------:R-:W-:Y:S03]  /*5330*/  FADD.FTZ R5, -R107.reuse, R20 ;  /* 0x000000146b057221 */ /* 0x040fe60000010100 */
[----:B------:R-:W-:Y:S01]  /*5340*/  FADD.FTZ R21, -R107, R21 ;  /* 0x000000156b157221 */ /* 0x000fe20000010100 */
[----:B------:R-:W-:Y:S01]  /*5350*/  FADD.FTZ R19, -R106, R19 ;  /* 0x000000136a137221 */ /* 0x000fe20000010100 */
[----:B------:R-:W-:Y:S01]  /*5360*/  FMUL.FTZ R7, R202, R7 ;  /* 0x00000007ca077220 */ /* 0x000fe20000410000 */
[----:B------:R-:W-:Y:S01]  /*5370*/  FMUL.FTZ R20, R198, R17 ;  /* 0x00000011c6147220 */ /* 0x000fe20000410000 */
[----:B------:R-:W-:Y:S01]  /*5380*/  FMUL.FTZ R5, R134, R5 ;  /* 0x0000000586057220 */ /* 0x000fe20000410000 */
[----:B------:R-:W-:Y:S01]  /*5390*/  FMUL.FTZ R21, R135, R21 ;  /* 0x0000001587157220 */ /* 0x000fe20000410000 */
[C---:B------:R-:W-:Y:S01]  /*53a0*/  FADD.FTZ R17, -R106.reuse, R22 ;  /* 0x000000166a117221 */ /* 0x040fe20000010100 */
[----:B------:R-:W-:Y:S01]  /*53b0*/  FADD.FTZ R16, -R106, R23 ;  /* 0x000000176a107221 */ /* 0x000fe20000010100 */
[----:B------:R-:W-:Y:S02]  /*53c0*/  F2FP.BF16.F32.PACK_AB R20, R20, R7 ;  /* 0x000000071414723e */ /* 0x000fe400000010ff */
[----:B------:R-:W-:Y:S01]  /*53d0*/  F2FP.BF16.F32.PACK_AB R21, R21, R5 ;  /* 0x000000051515723e */ /* 0x000fe200000010ff */
[----:B------:R-:W-:Y:S01]  /*53e0*/  FMUL.FTZ R17, R204, R17 ;  /* 0x00000011cc117220 */ /* 0x000fe20000410000 */
[----:B------:R-:W-:Y:S01]  /*53f0*/  F2FP.BF16.F32.PACK_AB R7, R108, R116 ;  /* 0x000000746c07723e */ /* 0x000fe200000010ff */
[C---:B------:R-:W-:Y:S01]  /*5400*/  FADD.FTZ R4, -R107.reuse, R32 ;  /* 0x000000206b047221 */ /* 0x040fe20000010100 */
[----:B------:R-:W-:Y:S01]  /*5410*/  FADD.FTZ R0, -R107, R33 ;  /* 0x000000216b007221 */ /* 0x000fe20000010100 */
[----:B------:R-:W-:Y:S01]  /*5420*/  FMUL.FTZ R32, R205, R19 ;  /* 0x00000013cd207220 */ /* 0x000fe20000410000 */
[----:B------:R-:W-:Y:S01]  /*5430*/  FADD.FTZ R33, -R106, R18 ;  /* 0x000000126a217221 */ /* 0x000fe20000010100 */
[----:B------:R-:W-:Y:S01]  /*5440*/  FMUL.FTZ R4, R130, R4 ;  /* 0x0000000482047220 */ /* 0x000fe20000410000 */
[----:B------:R-:W-:Y:S01]  /*5450*/  FMUL.FTZ R0, R129, R0 ;  /* 0x0000000081007220 */ /* 0x000fe20000410000 */
[C---:B------:R-:W-:Y:S01]  /*5460*/  FADD.FTZ R22, -R106.reuse, R34 ;  /* 0x000000226a167221 */ /* 0x040fe20000010100 */
[----:B------:R-:W-:Y:S01]  /*5470*/  FADD.FTZ R19, -R106, R35 ;  /* 0x000000236a137221 */ /* 0x000fe20000010100 */
[----:B------:R-:W-:Y:S01]  /*5480*/  FMUL.FTZ R33, R206, R33 ;  /* 0x00000021ce217220 */ /* 0x000fe20000410000 */
[----:B------:R-:W-:Y:S01]  /*5490*/  FMUL.FTZ R16, R203, R16 ;  /* 0x00000010cb107220 */ /* 0x000fe20000410000 */
[----:B------:R-:W-:Y:S01]  /*54a0*/  F2FP.BF16.F32.PACK_AB R18, R0, R4 ;  /* 0x000000040012723e */ /* 0x000fe200000010ff */
[----:B------:R-:W-:Y:S01]  /*54b0*/  FMUL.FTZ R22, R133, R22 ;  /* 0x0000001685167220 */ /* 0x000fe20000410000 */
[----:B------:R-:W-:Y:S01]  /*54c0*/  FMUL.FTZ R19, R131, R19 ;  /* 0x0000001383137220 */ /* 0x000fe20000410000 */
[----:B------:R-:W-:Y:S06]  /*54d0*/  @!P3 BRA `(.L_x_48) ;  /* 0x000000000088b947 */ /* 0x000fec0003800000 */
[----:B------:R-:W1:Y:S01]  /*54e0*/  LDC R34, c[0x0][0x240] ;  /* 0x00009000ff227b82 */ /* 0x000e620000000800 */
[----:B------:R-:W-:Y:S02]  /*54f0*/  ISETP.GE.AND P0, PT, R212, UR4, PT ;  /* 0x00000004d4007c0c */ /* 0x000fe4000bf06270 */
[----:B------:R-:W-:Y:S04]  /*5500*/  LOP3.LUT R0, R184, 0x1, RZ, 0xc0, !PT ;  /* 0x00000001b8007812 */ /* 0x000fe800078ec0ff */
[----:B------:R-:W-:Y:S01]  /*5510*/  ISETP.NE.U32.AND P1, PT, R0, 0x1, PT ;  /* 0x000000010000780c */ /* 0x000fe20003f25070 */
[----:B------:R-:W-:Y:S05]  /*5520*/  IMAD.MOV.U32 R0, RZ, RZ, -0x2000 ;  /* 0xffffe000ff007424 */ /* 0x000fea00078e00ff */
[----:B------:R-:W-:Y:S01]  /*5530*/  SEL R0, R0, 0x2000, !P1 ;  /* 0x0000200000007807 */ /* 0x000fe20004800000 */
[----:B------:R-:W2:Y:S04]  /*5540*/  @!P0 LDC R23, c[0x0][0x244] ;  /* 0x00009100ff178b82 */ /* 0x000ea80000000800 */
[--C-:B------:R-:W-:Y:S02]  /*5550*/  IMAD.IADD R183, R183, 0x1, R0.reuse ;  /* 0x00000001b7b77824 */ /* 0x100fe400078e0200 */
[--C-:B------:R-:W-:Y:S02]  /*5560*/  IMAD.IADD R196, R196, 0x1, R0.reuse ;  /* 0x00000001c4c47824 */ /* 0x100fe400078e0200 */
[----:B------:R-:W-:Y:S01]  /*5570*/  IMAD.IADD R169, R169, 0x1, R0 ;  /* 0x00000001a9a97824 */ /* 0x000fe200078e0200 */
[----:B------:R3:W-:Y:S04]  /*5580*/  @P0 STS [R183], RZ ;  /* 0x000000ffb7000388 */ /* 0x0007e80000000800 */
[----:B------:R3:W-:Y:S04]  /*5590*/  @P0 STS [R183+0x4], RZ ;  /* 0x000004ffb7000388 */ /* 0x0007e80000000800 */
[----:B------:R3:W-:Y:S04]  /*55a0*/  @P0 STS [R183+0x8], RZ ;  /* 0x000008ffb7000388 */ /* 0x0007e80000000800 */
[----:B------:R3:W-:Y:S01]  /*55b0*/  @P0 STS [R183+0xc], RZ ;  /* 0x00000cffb7000388 */ /* 0x0007e20000000800 */
[----:B-1----:R-:W-:Y:S05]  /*55c0*/  IMAD.U32 R4, R34, -0x40, RZ ;  /* 0xffffffc022047824 */ /* 0x002fea00078e00ff */
[C---:B------:R-:W-:Y:S04]  /*55d0*/  LEA R5, P1, R4.reuse, R188, 0x1 ;  /* 0x000000bc04057211 */ /* 0x040fe800078208ff */
[----:B------:R-:W-:Y:S01]  /*55e0*/  LEA.HI.X.SX32 R4, R4, R189, 0x1, P1 ;  /* 0x000000bd04047211 */ /* 0x000fe200008f0eff */
[----:B------:R-:W-:Y:S04]  /*55f0*/  IMAD.MOV.U32 R188, RZ, RZ, R5 ;  /* 0x000000ffffbc7224 */ /* 0x000fe800078e0005 */
[----:B------:R-:W-:Y:S01]  /*5600*/  IMAD.MOV.U32 R189, RZ, RZ, R4 ;  /* 0x000000ffffbd7224 */ /* 0x000fe200078e0004 */
[C---:B------:R-:W-:Y:S04]  /*5610*/  @!P0 LEA R4, P1, R34.reuse, R188, 0x6 ;  /* 0x000000bc22048211 */ /* 0x040fe800078230ff */
[----:B------:R-:W-:Y:S01]  /*5620*/  @!PT LDS RZ, [RZ] ;  /* 0x00000000fffff984 */ /* 0x000fe20000000800 */
[----:B------:R-:W-:Y:S01]  /*5630*/  @!PT LDS RZ, [RZ] ;  /* 0x00000000fffff984 */ /* 0x000fe20000000800 */
[----:B------:R-:W-:Y:S01]  /*5640*/  @!PT LDS RZ, [RZ] ;  /* 0x00000000fffff984 */ /* 0x000fe20000000800 */
[----:B------:R3:W-:Y:S01]  /*5650*/  @!P0 LDGSTS.E.BYPASS.LTC128B.128 [R196], desc[UR12][R188.64] ;  /* 0x00000000bcc48fae */ /* 0x0007e2000b901d4c */
[----:B--2---:R-:W-:Y:S03]  /*5660*/  @!P0 LEA.HI.X R5, R34, R189, R23, 0x6, P1 ;  /* 0x000000bd22058211 */ /* 0x004fe600008f3417 */
[----:B------:R3:W-:Y:S04]  /*5670*/  @P0 STS [R183+0x1000], RZ ;  /* 0x001000ffb7000388 */ /* 0x0007e80000000800 */
[----:B------:R3:W-:Y:S04]  /*5680*/  @P0 STS [R183+0x1004], RZ ;  /* 0x001004ffb7000388 */ /* 0x0007e80000000800 */
[----:B------:R3:W-:Y:S04]  /*5690*/  @P0 STS [R183+0x1008], RZ ;  /* 0x001008ffb7000388 */ /* 0x0007e80000000800 */
[----:B------:R3:W-:Y:S04]  /*56a0*/  @P0 STS [R183+0x100c], RZ ;  /* 0x00100cffb7000388 */ /* 0x0007e80000000800 */
[----:B------:R-:W-:Y:S01]  /*56b0*/  @!PT LDS RZ, [RZ] ;  /* 0x00000000fffff984 */ /* 0x000fe20000000800 */
[----:B------:R-:W-:Y:S01]  /*56c0*/  @!PT LDS RZ, [RZ] ;  /* 0x00000000fffff984 */ /* 0x000fe20000000800 */
[----:B------:R-:W-:Y:S01]  /*56d0*/  @!PT LDS RZ, [RZ] ;  /* 0x00000000fffff984 */ /* 0x000fe20000000800 */
[----:B------:R3:W-:Y:S04]  /*56e0*/  @!P0 LDGSTS.E.BYPASS.LTC128B.128 [R196+0x1000], desc[UR12][R4.64] ;  /* 0x0100000004c48fae */ /* 0x0007e8000b901d4c */
[----:B------:R-:W0:Y:S02]  /*56f0*/  LDGDEPBAR ;  /* 0x00000000000079af */ /* 0x000e240000000000 */
.L_x_48:
[----:B------:R-:W-:Y:S01]  /*5700*/  F2FP.BF16.F32.PACK_AB R0, R32, R33 ;  /* 0x000000212000723e */ /* 0x000fe200000010ff */
[----:B------:R1:W-:Y:S01]  /*5710*/  STS [R190+0xa000], R6 ;  /* 0x00a00006be007388 */ /* 0x0003e20000000800 */
[C---:B-----5:R-:W-:Y:S01]  /*5720*/  FADD.FTZ R8, -R105.reuse, R8 ;  /* 0x0000000869087221 */ /* 0x060fe20000010100 */
[----:B------:R-:W-:Y:S01]  /*5730*/  FADD.FTZ R9, -R105, R9 ;  /* 0x0000000969097221 */ /* 0x000fe20000010100 */
[----:B------:R-:W-:Y:S01]  /*5740*/  FADD.FTZ R11, -R104, R11 ;  /* 0x0000000b680b7221 */ /* 0x000fe20000010100 */
[----:B------:R2:W-:Y:S01]  /*5750*/  STS [R190+0xa400], R7 ;  /* 0x00a40007be007388 */ /* 0x0005e20000000800 */
[----:B---3--:R-:W-:Y:S01]  /*5760*/  FMUL.FTZ R5, R124, R8 ;  /* 0x000000087c057220 */ /* 0x008fe20000410000 */
[----:B------:R-:W-:Y:S01]  /*5770*/  FMUL.FTZ R4, R123, R9 ;  /* 0x000000097b047220 */ /* 0x000fe20000410000 */
[----:B------:R-:W-:Y:S01]  /*5780*/  FADD.FTZ R10, -R104, R10 ;  /* 0x0000000a680a7221 */ /* 0x000fe20000010100 */
[----:B------:R3:W-:Y:S01]  /*5790*/  STS [R192+0xa400], R0 ;  /* 0x00a40000c0007388 */ /* 0x0007e20000000800 */
[C---:B------:R-:W-:Y:S01]  /*57a0*/  FADD.FTZ R13, -R105.reuse, R13 ;  /* 0x0000000d690d7221 */ /* 0x040fe20000010100 */
[C---:B------:R-:W-:Y:S01]  /*57b0*/  FADD.FTZ R12, -R105.reuse, R12 ;  /* 0x0000000c690c7221 */ /* 0x040fe20000010100 */
[----:B------:R-:W-:Y:S01]  /*57c0*/  FMUL.FTZ R10, R128, R10 ;  /* 0x0000000a800a7220 */ /* 0x000fe20000410000 */
[----:B------:R-:W-:Y:S01]  /*57d0*/  STS [R192+0xa000], R20 ;  /* 0x00a00014c0007388 */ /* 0x000fe20000000800 */
[C---:B------:R-:W-:Y:S01]  /*57e0*/  FADD.FTZ R14, -R104.reuse, R14 ;  /* 0x0000000e680e7221 */ /* 0x040fe20000010100 */
[----:B------:R-:W-:Y:S01]  /*57f0*/  FADD.FTZ R15, -R104, R15 ;  /* 0x0000000f680f7221 */ /* 0x000fe20000010100 */
[----:B------:R-:W-:Y:S01]  /*5800*/  FMUL.FTZ R12, R122, R12 ;  /* 0x0000000c7a0c7220 */ /* 0x000fe20000410000 */
[----:B------:R-:W-:Y:S01]  /*5810*/  FADD.FTZ R25, -R105, R25 ;  /* 0x0000001969197221 */ /* 0x000fe20000010100 */
[----:B------:R-:W-:Y:S01]  /*5820*/  FMUL.FTZ R14, R126, R14 ;  /* 0x0000000e7e0e7220 */ /* 0x000fe20000410000 */
[----:B------:R-:W-:Y:S01]  /*5830*/  FMUL.FTZ R15, R125, R15 ;  /* 0x0000000f7d0f7220 */ /* 0x000fe20000410000 */
[C---:B------:R-:W-:Y:S01]  /*5840*/  FADD.FTZ R27, -R104.reuse, R27 ;  /* 0x0000001b681b7221 */ /* 0x040fe20000010100 */
[C---:B------:R-:W-:Y:S01]  /*5850*/  FADD.FTZ R24, -R105.reuse, R24 ;  /* 0x0000001869187221 */ /* 0x040fe20000010100 */
[----:B------:R-:W-:Y:S01]  /*5860*/  FADD.FTZ R26, -R104, R26 ;  /* 0x0000001a681a7221 */ /* 0x000fe20000010100 */
[----:B------:R-:W-:Y:S01]  /*5870*/  F2FP.BF16.F32.PACK_AB R16, R16, R17 ;  /* 0x000000111010723e */ /* 0x000fe200000010ff */
[----:B------:R-:W-:Y:S01]  /*5880*/  FADD.FTZ R29, -R105, R29 ;  /* 0x0000001d691d7221 */ /* 0x000fe20000010100 */
[----:B------:R-:W-:Y:S01]  /*5890*/  FMUL.FTZ R24, R118, R24 ;  /* 0x0000001876187220 */ /* 0x000fe20000410000 */
[----:B------:R-:W-:Y:S01]  /*58a0*/  FMUL.FTZ R9, R117, R25 ;  /* 0x0000001975097220 */ /* 0x000fe20000410000 */
[----:B------:R-:W-:Y:S01]  /*58b0*/  FADD.FTZ R31, -R104, R31 ;  /* 0x0000001f681f7221 */ /* 0x000fe20000010100 */
[----:B------:R-:W-:Y:S01]  /*58c0*/  FMUL.FTZ R26, R120, R26 ;  /* 0x0000001a781a7220 */ /* 0x000fe20000410000 */
[----:B-1----:R-:W-:Y:S01]  /*58d0*/  FMUL.FTZ R6, R119, R27 ;  /* 0x0000001b77067220 */ /* 0x002fe20000410000 */
[----:B--2---:R-:W-:Y:S01]  /*58e0*/  FMUL.FTZ R7, R121, R13 ;  /* 0x0000000d79077220 */ /* 0x004fe20000410000 */
[----:B------:R-:W-:Y:S01]  /*58f0*/  FADD.FTZ R28, -R105, R28 ;  /* 0x0000001c691c7221 */ /* 0x000fe20000010100 */
[----:B------:R-:W-:Y:S01]  /*5900*/  FADD.FTZ R30, -R104, R30 ;  /* 0x0000001e681e7221 */ /* 0x000fe20000010100 */
[----:B------:R-:W-:Y:S01]  /*5910*/  F2FP.BF16.F32.PACK_AB R17, R19, R22 ;  /* 0x000000161311723e */ /* 0x000fe200000010ff */
[----:B------:R-:W-:Y:S01]  /*5920*/  FMUL.FTZ R8, R111, R29 ;  /* 0x0000001d6f087220 */ /* 0x000fe20000410000 */
[----:B---3--:R-:W-:Y:S01]  /*5930*/  F2FP.BF16.F32.PACK_AB R0, R4, R5 ;  /* 0x000000050400723e */ /* 0x008fe200000010ff */
[----:B------:R-:W-:Y:S01]  /*5940*/  FMUL.FTZ R4, R127, R11 ;  /* 0x0000000b7f047220 */ /* 0x000fe20000410000 */
[----:B------:R-:W-:Y:S01]  /*5950*/  F2FP.BF16.F32.PACK_AB R7, R7, R12 ;  /* 0x0000000c0707723e */ /* 0x000fe200000010ff */
[----:B------:R-:W-:Y:S01]  /*5960*/  FMUL.FTZ R28, R112, R28 ;  /* 0x0000001c701c7220 */ /* 0x000fe20000410000 */
[----:B------:R-:W-:Y:S01]  /*5970*/  FMUL.FTZ R30, R114, R30 ;  /* 0x0000001e721e7220 */ /* 0x000fe20000410000 */
[----:B------:R1:W-:Y:S01]  /*5980*/  STS [R190+0xb000], R0 ;  /* 0x00b00000be007388 */ /* 0x0003e20000000800 */
[----:B------:R-:W-:Y:S01]  /*5990*/  F2FP.BF16.F32.PACK_AB R4, R4, R10 ;  /* 0x0000000a0404723e */ /* 0x000fe200000010ff */
[----:B------:R-:W-:Y:S01]  /*59a0*/  FMUL.FTZ R5, R110, R31 ;  /* 0x0000001f6e057220 */ /* 0x000fe20000410000 */
[----:B------:R-:W-:Y:S02]  /*59b0*/  F2FP.BF16.F32.PACK_AB R9, R9, R24 ;  /* 0x000000180909723e */ /* 0x000fe400000010ff */
[----:B------:R-:W-:Y:S01]  /*59c0*/  F2FP.BF16.F32.PACK_AB R6, R6, R26 ;  /* 0x0000001a0606723e */ /* 0x000fe200000010ff */
[----:B------:R-:W-:Y:S01]  /*59d0*/  STS [R190+0xb400], R4 ;  /* 0x00b40004be007388 */ /* 0x000fe20000000800 */
[----:B------:R-:W-:Y:S02]  /*59e0*/  F2FP.BF16.F32.PACK_AB R8, R8, R28 ;  /* 0x0000001c0808723e */ /* 0x000fe400000010ff */
[----:B------:R-:W-:Y:S01]  /*59f0*/  F2FP.BF16.F32.PACK_AB R5, R5, R30 ;  /* 0x0000001e0505723e */ /* 0x000fe200000010ff */
[----:B------:R-:W-:Y:S01]  /*5a00*/  STS [R192+0xb000], R7 ;  /* 0x00b00007c0007388 */ /* 0x000fe20000000800 */
[----:B------:R-:W-:Y:S02]  /*5a10*/  LEA R118, R240, R181, 0x1 ;  /* 0x000000b5f0767211 */ /* 0x000fe400078e08ff */
[----:B------:R-:W-:Y:S02]  /*5a20*/  MOV R120, R195 ;  /* 0x000000c300787202 */ /* 0x000fe40000000f00 */
[----:B------:R-:W-:Y:S02]  /*5a30*/  MOV R121, R194 ;  /* 0x000000c200797202 */ /* 0x000fe40000000f00 */
[----:B-1----:R-:W-:Y:S05]  /*5a40*/  F2FP.BF16.F32.PACK_AB R0, R15, R14 ;  /* 0x0000000e0f00723e */ /* 0x002fea00000010ff */
[----:B------:R1:W-:Y:S04]  /*5a50*/  STS [R192+0xb400], R0 ;  /* 0x00b40000c0007388 */ /* 0x0003e80000000800 */
[----:B------:R-:W-:Y:S04]  /*5a60*/  STS [R185+0xa000], R21 ;  /* 0x00a00015b9007388 */ /* 0x000fe80000000800 */
[----:B------:R-:W-:Y:S04]  /*5a70*/  STS [R185+0xa400], R16 ;  /* 0x00a40010b9007388 */ /* 0x000fe80000000800 */
[----:B------:R-:W-:Y:S04]  /*5a80*/  STS [R191+0xa000], R18 ;  /* 0x00a00012bf007388 */ /* 0x000fe80000000800 */
[----:B------:R-:W-:Y:S04]  /*5a90*/  STS [R191+0xa400], R17 ;  /* 0x00a40011bf007388 */ /* 0x000fe80000000800 */
[----:B------:R-:W-:Y:S04]  /*5aa0*/  STS [R185+0xb000], R9 ;  /* 0x00b00009b9007388 */ /* 0x000fe80000000800 */
[----:B------:R-:W-:Y:S01]  /*5ab0*/  STS [R185+0xb400], R6 ;  /* 0x00b40006b9007388 */ /* 0x000fe20000000800 */
[C---:B-1----:R-:W-:Y:S02]  /*5ac0*/  IADD3 R0, R3.reuse, 0x40, RZ ;  /* 0x0000004003007810 */ /* 0x042fe40007ffe0ff */
[----:B------:R-:W-:Y:S01]  /*5ad0*/  @P6 IADD3 R0, R3, -0x40, RZ ;  /* 0xffffffc003006810 */ /* 0x000fe20007ffe0ff */
[----:B------:R-:W-:Y:S04]  /*5ae0*/  STS [R191+0xb000], R8 ;  /* 0x00b00008bf007388 */ /* 0x000fe80000000800 */
[----:B------:R-:W-:Y:S01]  /*5af0*/  STS [R191+0xb400], R5 ;  /* 0x00b40005bf007388 */ /* 0x000fe20000000800 */
[----:B------:R-:W-:Y:S06]  /*5b00*/  BAR.SYNC.DEFER_BLOCKING 0x0 ;  /* 0x0000000000007b1d */ /* 0x000fec0000010000 */
[----:B------:R-:W-:Y:S04]  /*5b10*/  LDSM.16.MT88.4 R4, [R2+0xe000] ;  /* 0x00e000000204783b */ /* 0x000fe80000004200 */
[----:B------:R-:W1:Y:S04]  /*5b20*/  LDSM.16.MT88.4 R8, [R3] ;  /* 0x000000000308783b */ /* 0x000e680000004200 */
[----:B------:R-:W2:Y:S04]  /*5b30*/  LDSM.16.MT88.4 R12, [R2+0x10000] ;  /* 0x01000000020c783b */ /* 0x000ea80000004200 */
[----:B------:R-:W3:Y:S04]  /*5b40*/  LDSM.16.MT88.4 R16, [R0] ;  /* 0x000000000010783b */ /* 0x000ee80000004200 */
[----:B------:R-:W-:Y:S04]  /*5b50*/  LDSM.16.MT88.4 R20, [R2+0xe800] ;  /* 0x00e800000214783b */ /* 0x000fe80000004200 */
[----:B------:R-:W4:Y:S04]  /*5b60*/  LDSM.16.MT88.4 R24, [R3+0x800] ;  /* 0x000800000318783b */ /* 0x000f280000004200 */
[----:B------:R-:W4:Y:S04]  /*5b70*/  LDSM.16.MT88.4 R28, [R2+0x10800] ;  /* 0x01080000021c783b */ /* 0x000f280000004200 */
[----:B------:R-:W4:Y:S01]  /*5b80*/  LDSM.16.MT88.4 R32, [R0+0x800] ;  /* 0x000800000020783b */ /* 0x000f220000004200 */
[-C--:B-1----:R-:W-:Y:S06]  /*5b90*/  HMMA.16816.F32.BF16 R36, R4, R8.reuse, R36 ;  /* 0x000000080424723c */ /* 0x082fec0000041824 */
[C---:B--2---:R-:W-:Y:S06]  /*5ba0*/  HMMA.16816.F32.BF16 R40, R12.reuse, R8, R40 ;  /* 0x000000080c28723c */ /* 0x044fec0000041828 */
[-C--:B------:R-:W-:Y:S06]  /*5bb0*/  HMMA.16816.F32.BF16 R44, R12, R10.reuse, R44 ;  /* 0x0000000a0c2c723c */ /* 0x080fec000004182c */
[C---:B------:R-:W-:Y:S01]  /*5bc0*/  HMMA.16816.F32.BF16 R48, R4.reuse, R10, R48 ;  /* 0x0000000a0430723c */ /* 0x040fe20000041830 */
[----:B------:R-:W-:Y:S05]  /*5bd0*/  LDSM.16.MT88.4 R8, [R3+0x1000] ;  /* 0x001000000308783b */ /* 0x000fea0000004200 */
[-C--:B---3--:R-:W-:Y:S06]  /*5be0*/  HMMA.16816.F32.BF16 R52, R4, R16.reuse, R52 ;  /* 0x000000100434723c */ /* 0x088fec0000041834 */
[C---:B------:R-:W-:Y:S06]  /*5bf0*/  HMMA.16816.F32.BF16 R56, R12.reuse, R16, R56 ;  /* 0x000000100c38723c */ /* 0x040fec0000041838 */
[-C--:B------:R-:W-:Y:S01]  /*5c00*/  HMMA.16816.F32.BF16 R60, R12, R18.reuse, R60 ;  /* 0x000000120c3c723c */ /* 0x080fe2000004183c */
[----:B------:R-:W-:Y:S05]  /*5c10*/  LDSM.16.MT88.4 R12, [R2+0x11000] ;  /* 0x01100000020c783b */ /* 0x000fea0000004200 */
[----:B------:R-:W-:Y:S01]  /*5c20*/  HMMA.16816.F32.BF16 R64, R4, R18, R64 ;  /* 0x000000120440723c */ /* 0x000fe20000041840 */
[----:B------:R-:W1:Y:S04]  /*5c30*/  LDSM.16.MT88.4 R4, [R2+0xf000] ;  /* 0x00f000000204783b */ /* 0x000e680000004200 */
[----:B------:R-:W2:Y:S01]  /*5c40*/  LDSM.16.MT88.4 R16, [R0+0x1000] ;  /* 0x001000000010783b */ /* 0x000ea20000004200 */
[-C--:B----4-:R-:W-:Y:S06]  /*5c50*/  HMMA.16816.F32.BF16 R36, R20, R24.reuse, R36 ;  /* 0x000000181424723c */ /* 0x090fec0000041824 */
[C---:B------:R-:W-:Y:S06]  /*5c60*/  HMMA.16816.F32.BF16 R40, R28.reuse, R24, R40 ;  /* 0x000000181c28723c */ /* 0x040fec0000041828 */
[-C--:B------:R-:W-:Y:S06]  /*5c70*/  HMMA.16816.F32.BF16 R44, R28, R26.reuse, R44 ;  /* 0x0000001a1c2c723c */ /* 0x080fec000004182c */
[C---:B------:R-:W-:Y:S01]  /*5c80*/  HMMA.16816.F32.BF16 R48, R20.reuse, R26, R48 ;  /* 0x0000001a1430723c */ /* 0x040fe20000041830 */
[----:B------:R-:W-:Y:S05]  /*5c90*/  LDSM.16.MT88.4 R24, [R3+0x1800] ;  /* 0x001800000318783b */ /* 0x000fea0000004200 */
[-C--:B------:R-:W-:Y:S06]  /*5ca0*/  HMMA.16816.F32.BF16 R52, R20, R32.reuse, R52 ;  /* 0x000000201434723c */ /* 0x080fec0000041834 */
[C---:B------:R-:W-:Y:S06]  /*5cb0*/  HMMA.16816.F32.BF16 R56, R28.reuse, R32, R56 ;  /* 0x000000201c38723c */ /* 0x040fec0000041838 */
[-C--:B------:R-:W-:Y:S01]  /*5cc0*/  HMMA.16816.F32.BF16 R60, R28, R34.reuse, R60 ;  /* 0x000000221c3c723c */ /* 0x080fe2000004183c */
[----:B------:R-:W-:Y:S05]  /*5cd0*/  LDSM.16.MT88.4 R28, [R2+0x11800] ;  /* 0x01180000021c783b */ /* 0x000fea0000004200 */
[----:B------:R-:W-:Y:S01]  /*5ce0*/  HMMA.16816.F32.BF16 R64, R20, R34, R64 ;  /* 0x000000221440723c */ /* 0x000fe20000041840 */
[----:B------:R-:W3:Y:S04]  /*5cf0*/  LDSM.16.MT88.4 R20, [R2+0xf800] ;  /* 0x00f800000214783b */ /* 0x000ee80000004200 */
[----:B------:R-:W4:Y:S01]  /*5d00*/  LDSM.16.MT88.4 R32, [R0+0x1800] ;  /* 0x001800000020783b */ /* 0x000f220000004200 */
[-C--:B-1----:R-:W-:Y:S01]  /*5d10*/  HMMA.16816.F32.BF16 R36, R4, R8.reuse, R36 ;  /* 0x000000080424723c */ /* 0x082fe20000041824 */
[----:B------:R-:W-:Y:S05]  /*5d20*/  BAR.SYNC.DEFER_BLOCKING 0x0 ;  /* 0x0000000000007b1d */ /* 0x000fea0000010000 */
[C---:B------:R-:W-:Y:S06]  /*5d30*/  HMMA.16816.F32.BF16 R40, R12.reuse, R8, R40 ;  /* 0x000000080c28723c */ /* 0x040fec0000041828 */
[-C--:B------:R-:W-:Y:S06]  /*5d40*/  HMMA.16816.F32.BF16 R44, R12, R10.reuse, R44 ;  /* 0x0000000a0c2c723c */ /* 0x080fec000004182c */
[C---:B------:R-:W-:Y:S06]  /*5d50*/  HMMA.16816.F32.BF16 R48, R4.reuse, R10, R48 ;  /* 0x0000000a0430723c */ /* 0x040fec0000041830 */
[-C--:B--2---:R-:W-:Y:S06]  /*5d60*/  HMMA.16816.F32.BF16 R52, R4, R16.reuse, R52 ;  /* 0x000000100434723c */ /* 0x084fec0000041834 */
[C---:B------:R-:W-:Y:S06]  /*5d70*/  HMMA.16816.F32.BF16 R56, R12.reuse, R16, R56 ;  /* 0x000000100c38723c */ /* 0x040fec0000041838 */
[-C--:B------:R-:W-:Y:S06]  /*5d80*/  HMMA.16816.F32.BF16 R60, R12, R18.reuse, R60 ;  /* 0x000000120c3c723c */ /* 0x080fec000004183c */
[----:B------:R-:W-:Y:S06]  /*5d90*/  HMMA.16816.F32.BF16 R64, R4, R18, R64 ;  /* 0x000000120440723c */ /* 0x000fec0000041840 */
[-C--:B---3--:R-:W-:Y:S06]  /*5da0*/  HMMA.16816.F32.BF16 R36, R20, R24.reuse, R36 ;  /* 0x000000181424723c */ /* 0x088fec0000041824 */
[C---:B------:R-:W-:Y:S06]  /*5db0*/  HMMA.16816.F32.BF16 R40, R28.reuse, R24, R40 ;  /* 0x000000181c28723c */ /* 0x040fec0000041828 */
[-C--:B------:R-:W-:Y:S06]  /*5dc0*/  HMMA.16816.F32.BF16 R44, R28, R26.reuse, R44 ;  /* 0x0000001a1c2c723c */ /* 0x080fec000004182c */
[C---:B------:R-:W-:Y:S06]  /*5dd0*/  HMMA.16816.F32.BF16 R48, R20.reuse, R26, R48 ;  /* 0x0000001a1430723c */ /* 0x040fec0000041830 */
[-C--:B----4-:R-:W-:Y:S06]  /*5de0*/  HMMA.16816.F32.BF16 R52, R20, R32.reuse, R52 ;  /* 0x000000201434723c */ /* 0x090fec0000041834 */
[C---:B------:R-:W-:Y:S06]  /*5df0*/  HMMA.16816.F32.BF16 R56, R28.reuse, R32, R56 ;  /* 0x000000201c38723c */ /* 0x040fec0000041838 */
[-C--:B------:R-:W-:Y:S06]  /*5e00*/  HMMA.16816.F32.BF16 R60, R28, R34.reuse, R60 ;  /* 0x000000221c3c723c */ /* 0x080fec000004183c */
[----:B------:R-:W-:Y:S01]  /*5e10*/  HMMA.16816.F32.BF16 R64, R20, R34, R64 ;  /* 0x000000221440723c */ /* 0x000fe20000041840 */
[----:B------:R-:W-:Y:S11]  /*5e20*/  @!UPT UIADD3 URZ, URZ, URZ, URZ ;  /* 0x0000003f3f3ff290 */ /* 0x000ff6000fffe03f */
[----:B------:R-:W-:Y:S01]  /*5e30*/  @!UPT UIADD3 URZ, URZ, URZ, URZ ;  /* 0x0000003f3f3ff290 */ /* 0x000fe2000fffe03f */
[----:B------:R-:W-:Y:S11]  /*5e40*/  @!P3 BRA `(.L_x_49) ;  /* 0x000000000058b947 */ /* 0x000ff60003800000 */
[----:B------:R-:W1:Y:S01]  /*5e50*/  LDC R6, c[0x0][0x420] ;  /* 0x00010800ff067b82 */ /* 0x000e620000000800 */
[----:B------:R-:W-:Y:S11]  /*5e60*/  ISETP.GE.AND P0, PT, R212, UR4, PT ;  /* 0x00000004d4007c0c */ /* 0x000ff6000bf06270 */
[----:B------:R-:W-:Y:S02]  /*5e70*/  @!UPT UIADD3 URZ, URZ, URZ, URZ ;  /* 0x0000003f3f3ff290 */ /* 0x000fe4000fffe03f */
[----:B------:R2:W-:Y:S01]  /*5e80*/  @P0 STS.128 [R118+0x4000], RZ ;  /* 0x004000ff76000388 */ /* 0x0005e20000000c00 */
[----:B------:R-:W3:Y:S01]  /*5e90*/  @!P0 LDC R5, c[0x0][0x424] ;  /* 0x00010900ff058b82 */ /* 0x000ee20000000800 */
        /* <DEDUP_REMOVED lines=9> */
[----:B------:R2:W-:Y:S01]  /*5f30*/  @!P0 LDGSTS.E.BYPASS.LTC128B.128 [R118+0x4000], desc[UR12][R186.64] ;  /* 0x04000000ba768fae */ /* 0x0005e2000b901d4c */
[----:B---3--:R-:W-:Y:S03]  /*5f40*/  @!P0 LEA.HI.X R5, R6, R187, R5, 0x6, P1 ;  /* 0x000000bb06058211 */ /* 0x008fe600008f3405 */
[----:B------:R2:W-:Y:S04]  /*5f50*/  @P0 STS.128 [R118+0x5000], RZ ;  /* 0x005000ff76000388 */ /* 0x0005e80000000c00 */
[----:B------:R-:W-:Y:S01]  /*5f60*/  @!PT LDS RZ, [RZ] ;  /* 0x00000000fffff984 */ /* 0x000fe20000000800 */
[----:B------:R-:W-:Y:S01]  /*5f70*/  @!PT LDS RZ, [RZ] ;  /* 0x00000000fffff984 */ /* 0x000fe20000000800 */
[----:B------:R-:W-:Y:S01]  /*5f80*/  @!PT LDS RZ, [RZ] ;  /* 0x00000000fffff984 */ /* 0x000fe20000000800 */
[----:B------:R2:W-:Y:S04]  /*5f90*/  @!P0 LDGSTS.E.BYPASS.LTC128B.128 [R118+0x5000], desc[UR12][R4.64] ;  /* 0x0500000004768fae */ /* 0x0005e8000b901d4c */
[----:B------:R-:W0:Y:S02]  /*5fa0*/  LDGDEPBAR ;  /* 0x00000000000079af */ /* 0x000e240000000000 */
.L_x_49:
[----:B------:R-:W-:Y:S01]  /*5fb0*/  LDSM.16.M88.4 R16, [R173] ;  /* 0x00000000ad10783b */ /* 0x000fe20000000200 */
[--C-:B------:R-:W-:Y:S01]  /*5fc0*/  IMAD.IADD R0, R179, 0x1, R132.reuse ;  /* 0x00000001b3007824 */ /* 0x100fe200078e0284 */
[----:B------:R-:W-:Y:S01]  /*5fd0*/  LEA R195, P0, R229, R120, 0x2 ;  /* 0x00000078e5c37211 */ /* 0x000fe200078010ff */
[----:B------:R-:W-:Y:S01]  /*5fe0*/  IMAD.IADD R116, R173, 0x1, R132 ;  /* 0x00000001ad747824 */ /* 0x000fe200078e0284 */
[----:B------:R-:W2:Y:S01]  /*5ff0*/  LDSM.16.MT88.4 R8, [R3+0x2000] ;  /* 0x002000000308783b */ /* 0x000ea20000004200 */
[----:B------:R-:W-:Y:S01]  /*6000*/  IMAD.IADD R117, R132, 0x1, R171 ;  /* 0x0000000184757824 */ /* 0x000fe200078e02ab */
[----:B------:R-:W-:Y:S02]  /*6010*/  LEA.HI.X.SX32 R194, R229, R121, 0x2, P0 ;  /* 0x00000079e5c27211 */ /* 0x000fe400000f16ff */
[----:B------:R-:W1:Y:S04]  /*6020*/  LDSM.16.MT88.4 R20, [R0] ;  /* 0x000000000014783b */ /* 0x000e680000004200 */
[----:B------:R-:W-:Y:S04]  /*6030*/  LDSM.16.M88.4 R24, [R171] ;  /* 0x00000000ab18783b */ /* 0x000fe80000000200 */
[----:B------:R-:W3:Y:S04]  /*6040*/  LDSM.16.MT88.4 R28, [R3+0x2800] ;  /* 0x00280000031c783b */ /* 0x000ee80000004200 */
[----:B------:R-:W4:Y:S04]  /*6050*/  LDSM.16.MT88.4 R32, [R0+0x800] ;  /* 0x000800000020783b */ /* 0x000f280000004200 */
[----:B------:R-:W-:Y:S04]  /*6060*/  LDSM.16.MT88.4 R104, [R3+0x3000] ;  /* 0x003000000368783b */ /* 0x000fe80000004200 */
[----:B------:R-:W4:Y:S04]  /*6070*/  LDSM.16.M88.4 R100, [R116] ;  /* 0x000000007464783b */ /* 0x000f280000000200 */
[----:B------:R-:W-:Y:S04]  /*6080*/  LDSM.16.MT88.4 R112, [R3+0x3800] ;  /* 0x003800000370783b */ /* 0x000fe80000004200 */
[----:B------:R-:W-:Y:S01]  /*6090*/  LDSM.16.M88.4 R108, [R117] ;  /* 0x00000000756c783b */ /* 0x000fe20000000200 */
[C---:B--2---:R-:W-:Y:S06]  /*60a0*/  HMMA.16816.F32.BF16 R4, R16.reuse, R8, RZ ;  /* 0x000000081004723c */ /* 0x044fec00000418ff */
[C---:B------:R-:W-:Y:S06]  /*60b0*/  HMMA.16816.F32.BF16 R8, R16.reuse, R10, RZ ;  /* 0x0000000a1008723c */ /* 0x040fec00000418ff */
[C---:B-1----:R-:W-:Y:S06]  /*60c0*/  HMMA.16816.F32.BF16 R12, R16.reuse, R20, RZ ;  /* 0x00000014100c723c */ /* 0x042fec00000418ff */
[----:B------:R-:W-:Y:S01]  /*60d0*/  HMMA.16816.F32.BF16 R16, R16, R22, RZ ;  /* 0x000000161010723c */ /* 0x000fe200000418ff */
[----:B------:R-:W1:Y:S05]  /*60e0*/  LDSM.16.MT88.4 R20, [R0+0x1000] ;  /* 0x001000000014783b */ /* 0x000e6a0000004200 */
[C---:B---3--:R-:W-:Y:S06]  /*60f0*/  HMMA.16816.F32.BF16 R4, R24.reuse, R28, R4 ;  /* 0x0000001c1804723c */ /* 0x048fec0000041804 */
[C---:B------:R-:W-:Y:S01]  /*6100*/  HMMA.16816.F32.BF16 R8, R24.reuse, R30, R8 ;  /* 0x0000001e1808723c */ /* 0x040fe20000041808 */
[----:B------:R-:W-:Y:S05]  /*6110*/  LDSM.16.M88.4 R28, [R173+0x2000] ;  /* 0x00200000ad1c783b */ /* 0x000fea0000000200 */
[C---:B----4-:R-:W-:Y:S06]  /*6120*/  HMMA.16816.F32.BF16 R12, R24.reuse, R32, R12 ;  /* 0x00000020180c723c */ /* 0x050fec000004180c */
[----:B------:R-:W-:Y:S01]  /*6130*/  HMMA.16816.F32.BF16 R16, R24, R34, R16 ;  /* 0x000000221810723c */ /* 0x000fe20000041810 */
[----:B------:R-:W2:Y:S04]  /*6140*/  LDSM.16.MT88.4 R24, [R0+0x1800] ;  /* 0x001800000018783b */ /* 0x000ea80000004200 */
[----:B------:R-:W3:Y:S01]  /*6150*/  LDSM.16.MT88.4 R32, [R3+0x4000] ;  /* 0x004000000320783b */ /* 0x000ee20000004200 */
[C---:B------:R-:W-:Y:S06]  /*6160*/  HMMA.16816.F32.BF16 R4, R100.reuse, R104, R4 ;  /* 0x000000686404723c */ /* 0x040fec0000041804 */
[C---:B------:R-:W-:Y:S01]  /*6170*/  HMMA.16816.F32.BF16 R8, R100.reuse, R106, R8 ;  /* 0x0000006a6408723c */ /* 0x040fe20000041808 */
[----:B------:R-:W-:Y:S05]  /*6180*/  LDSM.16.MT88.4 R104, [R3+0x4800] ;  /* 0x004800000368783b */ /* 0x000fea0000004200 */
[C---:B-1----:R-:W-:Y:S06]  /*6190*/  HMMA.16816.F32.BF16 R12, R100.reuse, R20, R12 ;  /* 0x00000014640c723c */ /* 0x042fec000004180c */
[----:B------:R-:W-:Y:S01]  /*61a0*/  HMMA.16816.F32.BF16 R16, R100, R22, R16 ;  /* 0x000000166410723c */ /* 0x000fe20000041810 */
[----:B------:R-:W1:Y:S04]  /*61b0*/  LDSM.16.MT88.4 R20, [R0+0x2000] ;  /* 0x002000000014783b */ /* 0x000e680000004200 */
[----:B------:R-:W4:Y:S01]  /*61c0*/  LDSM.16.M88.4 R100, [R171+0x2000] ;  /* 0x00200000ab64783b */ /* 0x000f220000000200 */
[C---:B------:R-:W-:Y:S06]  /*61d0*/  HMMA.16816.F32.BF16 R4, R108.reuse, R112, R4 ;  /* 0x000000706c04723c */ /* 0x040fec0000041804 */
[C---:B------:R-:W-:Y:S01]  /*61e0*/  HMMA.16816.F32.BF16 R8, R108.reuse, R114, R8 ;  /* 0x000000726c08723c */ /* 0x040fe20000041808 */
[----:B------:R-:W-:Y:S05]  /*61f0*/  LDSM.16.MT88.4 R112, [R3+0x5000] ;  /* 0x005000000370783b */ /* 0x000fea0000004200 */
[C---:B--2---:R-:W-:Y:S06]  /*6200*/  HMMA.16816.F32.BF16 R12, R108.reuse, R24, R12 ;  /* 0x000000186c0c723c */ /* 0x044fec000004180c */
[----:B------:R-:W-:Y:S01]  /*6210*/  HMMA.16816.F32.BF16 R16, R108, R26, R16 ;  /* 0x0000001a6c10723c */ /* 0x000fe20000041810 */
[----:B------:R-:W2:Y:S04]  /*6220*/  LDSM.16.MT88.4 R24, [R0+0x2800] ;  /* 0x002800000018783b */ /* 0x000ea80000004200 */
[----:B------:R-:W2:Y:S01]  /*6230*/  LDSM.16.M88.4 R108, [R116+0x2000] ;  /* 0x00200000746c783b */ /* 0x000ea20000000200 */
[C---:B---3--:R-:W-:Y:S06]  /*6240*/  HMMA.16816.F32.BF16 R4, R28.reuse, R32, R4 ;  /* 0x000000201c04723c */ /* 0x048fec0000041804 */
[C---:B------:R-:W-:Y:S01]  /*6250*/  HMMA.16816.F32.BF16 R8, R28.reuse, R34, R8 ;  /* 0x000000221c08723c */ /* 0x040fe20000041808 */
[----:B------:R-:W-:Y:S05]  /*6260*/  LDSM.16.MT88.4 R32, [R3+0x5800] ;  /* 0x005800000320783b */ /* 0x000fea0000004200 */
[C---:B-1----:R-:W-:Y:S06]  /*6270*/  HMMA.16816.F32.BF16 R12, R28.reuse, R20, R12 ;  /* 0x000000141c0c723c */ /* 0x042fec000004180c */
[----:B------:R-:W-:Y:S01]  /*6280*/  HMMA.16816.F32.BF16 R16, R28, R22, R16 ;  /* 0x000000161c10723c */ /* 0x000fe20000041810 */
[----:B------:R-:W1:Y:S04]  /*6290*/  LDSM.16.MT88.4 R20, [R0+0x3000] ;  /* 0x003000000014783b */ /* 0x000e680000004200 */
[----:B------:R-:W3:Y:S01]  /*62a0*/  LDSM.16.M88.4 R28, [R117+0x2000] ;  /* 0x00200000751c783b */ /* 0x000ee20000000200 */
[C---:B----4-:R-:W-:Y:S06]  /*62b0*/  HMMA.16816.F32.BF16 R4, R100.reuse, R104, R4 ;  /* 0x000000686404723c */ /* 0x050fec0000041804 */
[C---:B------:R-:W-:Y:S06]  /*62c0*/  HMMA.16816.F32.BF16 R8, R100.reuse, R106, R8 ;  /* 0x0000006a6408723c */ /* 0x040fec0000041808 */
[C---:B--2---:R-:W-:Y:S06]  /*62d0*/  HMMA.16816.F32.BF16 R12, R100.reuse, R24, R12 ;  /* 0x00000018640c723c */ /* 0x044fec000004180c */
[----:B------:R-:W-:Y:S01]  /*62e0*/  HMMA.16816.F32.BF16 R16, R100, R26, R16 ;  /* 0x0000001a6410723c */ /* 0x000fe20000041810 */
[----:B------:R-:W2:Y:S04]  /*62f0*/  LDSM.16.MT88.4 R24, [R0+0x3800] ;  /* 0x003800000018783b */ /* 0x000ea80000004200 */
[----:B------:R-:W-:Y:S01]  /*6300*/  LDSM.16.MT88.4 R100, [R2+0xd000] ;  /* 0x00d000000264783b */ /* 0x000fe20000004200 */
[C---:B------:R-:W-:Y:S06]  /*6310*/  HMMA.16816.F32.BF16 R4, R108.reuse, R112, R4 ;  /* 0x000000706c04723c */ /* 0x040fec0000041804 */
[C---:B------:R-:W-:Y:S06]  /*6320*/  HMMA.16816.F32.BF16 R8, R108.reuse, R114, R8 ;  /* 0x000000726c08723c */ /* 0x040fec0000041808 */
[C---:B-1----:R-:W-:Y:S06]  /*6330*/  HMMA.16816.F32.BF16 R12, R108.reuse, R20, R12 ;  /* 0x000000146c0c723c */ /* 0x042fec000004180c */
[----:B------:R-:W-:Y:S05]  /*6340*/  HMMA.16816.F32.BF16 R16, R108, R22, R16 ;  /* 0x000000166c10723c */ /* 0x000fea0000041810 */
[----:B------:R-:W-:Y:S01]  /*6350*/  IMAD.MOV.U32 R20, RZ, RZ, R195 ;  /* 0x000000ffff147224 */ /* 0x000fe200078e00c3 */
[C---:B---3--:R-:W-:Y:S05]  /*6360*/  HMMA.16816.F32.BF16 R4, R28.reuse, R32, R4 ;  /* 0x000000201c04723c */ /* 0x048fea0000041804 */
[----:B------:R-:W-:Y:S01]  /*6370*/  @P3 IADD3 R22, P1, R214, R241, RZ ;  /* 0x000000f1d6163210 */ /* 0x000fe20007f3e0ff */
[C---:B------:R-:W-:Y:S01]  /*6380*/  HMMA.16816.F32.BF16 R8, R28.reuse, R34, R8 ;  /* 0x000000221c08723c */ /* 0x040fe20000041808 */
[----:B------:R-:W-:Y:S04]  /*6390*/  LDSM.16.MT88.4 R32, [R2+0xc800] ;  /* 0x00c800000220783b */ /* 0x000fe80000004200 */
[----:B------:R-:W-:Y:S01]  /*63a0*/  @P3 IMAD.X R23, R211, 0x1, R242, P1 ;  /* 0x00000001d3173824 */ /* 0x000fe200008e06f2 */
[C---:B--2---:R-:W-:Y:S04]  /*63b0*/  HMMA.16816.F32.BF16 R12, R28.reuse, R24, R12 ;  /* 0x000000181c0c723c */ /* 0x044fe8000004180c */
[----:B------:R-:W5:Y:S01]  /*63c0*/  @P3 LDG.E R209, desc[UR12][R22.64] ;  /* 0x0000000c16d13981 */ /* 0x000f62000c1e1900 */
[----:B------:R-:W-:Y:S01]  /*63d0*/  IMAD.MOV.U32 R21, RZ, RZ, R194 ;  /* 0x000000ffff157224 */ /* 0x000fe200078e00c2 */
[----:B------:R-:W-:Y:S02]  /*63e0*/  HMMA.16816.F32.BF16 R16, R28, R26, R16 ;  /* 0x0000001a1c10723c */ /* 0x000fe40000041810 */
[----:B------:R-:W5:Y:S03]  /*63f0*/  @P3 LDG.E R210, desc[UR12][R22.64+0x20] ;  /* 0x0000200c16d23981 */ /* 0x000f66000c1e1900 */
[-C--:B------:R-:W-:Y:S01]  /*6400*/  LEA R24, P0, R217, R20.reuse, 0x2 ;  /* 0x00000014d9187211 */ /* 0x080fe200078010ff */
[----:B------:R-:W5:Y:S01]  /*6410*/  @P3 LDG.E R207, desc[UR12][R22.64+0x80] ;  /* 0x0000800c16cf3981 */ /* 0x000f62000c1e1900 */
[-C--:B------:R-:W-:Y:S01]  /*6420*/  LEA R26, P4, R227, R20.reuse, 0x2 ;  /* 0x00000014e31a7211 */ /* 0x080fe200078810ff */
[----:B------:R-:W-:Y:S02]  /*6430*/  IMAD.IADD R0, R132, 0x1, R168 ;  /* 0x0000000184007824 */ /* 0x000fe400078e02a8 */
[----:B------:R1:W5:Y:S01]  /*6440*/  @P3 LDG.E R208, desc[UR12][R22.64+0xa0] ;  /* 0x0000a00c16d03981 */ /* 0x000362000c1e1900 */
[-C--:B------:R-:W-:Y:S02]  /*6450*/  LEA.HI.X.SX32 R25, R217, R21.reuse, 0x2, P0 ;  /* 0x00000015d9197211 */ /* 0x080fe400000f16ff */
[-C--:B------:R-:W-:Y:S01]  /*6460*/  LEA.HI.X.SX32 R27, R227, R21.reuse, 0x2, P4 ;  /* 0x00000015e31b7211 */ /* 0x080fe200020f16ff */
[----:B------:R2:W-:Y:S04]  /*6470*/  REDG.E.ADD.F32.FTZ.RN.STRONG.GPU desc[UR12][R20.64], R4 ;  /* 0x00000004140079a6 */ /* 0x0005e8000c10f38c */
[----:B------:R3:W-:Y:S04]  /*6480*/  REDG.E.ADD.F32.FTZ.RN.STRONG.GPU desc[UR12][R24.64], R5 ;  /* 0x00000005180079a6 */ /* 0x0007e8000c10f38c */
[----:B------:R-:W-:Y:S01]  /*6490*/  LDSM.16.MT88.4 R28, [R2+0xa800] ;  /* 0x00a80000021c783b */ /* 0x000fe20000004200 */
[CC--:B-1----:R-:W-:Y:S04]  /*64a0*/  LEA R22, P1, R218.reuse, R20.reuse, 0x2 ;  /* 0x00000014da167211 */ /* 0x0c2fe800078210ff */
[-C--:B------:R-:W-:Y:S02]  /*64b0*/  LEA.HI.X.SX32 R23, R218, R21.reuse, 0x2, P1 ;  /* 0x00000015da177211 */ /* 0x080fe400008f16ff */
[CC--:B--2---:R-:W-:Y:S03]  /*64c0*/  LEA R4, P0, R228.reuse, R20.reuse, 0x2 ;  /* 0x00000014e4047211 */ /* 0x0c4fe600078010ff */
[----:B------:R1:W-:Y:S01]  /*64d0*/  REDG.E.ADD.F32.FTZ.RN.STRONG.GPU desc[UR12][R22.64], R6 ;  /* 0x00000006160079a6 */ /* 0x0003e2000c10f38c */
[-C--:B---3--:R-:W-:Y:S05]  /*64e0*/  LEA.HI.X.SX32 R5, R228, R21.reuse, 0x2, P0 ;  /* 0x00000015e4057211 */ /* 0x088fea00000f16ff */
[----:B------:R2:W-:Y:S04]  /*64f0*/  REDG.E.ADD.F32.FTZ.RN.STRONG.GPU desc[UR12][R4.64], R7 ;  /* 0x00000007040079a6 */ /* 0x0005e8000c10f38c */
[----:B------:R3:W-:Y:S01]  /*6500*/  REDG.E.ADD.F32.FTZ.RN.STRONG.GPU desc[UR12][R26.64], R8 ;  /* 0x000000081a0079a6 */ /* 0x0007e2000c10f38c */
[CC--:B-1----:R-:W-:Y:S02]  /*6510*/  LEA R22, P2, R226.reuse, R20.reuse, 0x2 ;  /* 0x00000014e2167211 */ /* 0x0c2fe400078410ff */
[CC--:B------:R-:W-:Y:S02]  /*6520*/  LEA R6, P1, R225.reuse, R20.reuse, 0x2 ;  /* 0x00000014e1067211 */ /* 0x0c0fe400078210ff */
[-C--:B------:R-:W-:Y:S02]  /*6530*/  LEA.HI.X.SX32 R23, R226, R21.reuse, 0x2, P2 ;  /* 0x00000015e2177211 */ /* 0x080fe400010f16ff */
[CC--:B--2---:R-:W-:Y:S02]  /*6540*/  LEA R4, P0, R224.reuse, R20.reuse, 0x2 ;  /* 0x00000014e0047211 */ /* 0x0c4fe400078010ff */
[-C--:B------:R-:W-:Y:S01]  /*6550*/  LEA.HI.X.SX32 R7, R225, R21.reuse, 0x2, P1 ;  /* 0x00000015e1077211 */ /* 0x080fe200008f16ff */
[----:B------:R1:W-:Y:S01]  /*6560*/  REDG.E.ADD.F32.FTZ.RN.STRONG.GPU desc[UR12][R22.64], R9 ;  /* 0x00000009160079a6 */ /* 0x0003e2000c10f38c */
[-C--:B------:R-:W-:Y:S02]  /*6570*/  LEA.HI.X.SX32 R5, R224, R21.reuse, 0x2, P0 ;  /* 0x00000015e0057211 */ /* 0x080fe400000f16ff */
[CC--:B---3--:R-:W-:Y:S01]  /*6580*/  LEA R26, P0, R238.reuse, R20.reuse, 0x2 ;  /* 0x00000014ee1a7211 */ /* 0x0c8fe200078010ff */
[----:B------:R2:W-:Y:S01]  /*6590*/  REDG.E.ADD.F32.FTZ.RN.STRONG.GPU desc[UR12][R6.64], R10 ;  /* 0x0000000a060079a6 */ /* 0x0005e2000c10f38c */
[CC--:B------:R-:W-:Y:S02]  /*65a0*/  LEA R8, P2, R221.reuse, R20.reuse, 0x2 ;  /* 0x00000014dd087211 */ /* 0x0c0fe400078410ff */
[-C--:B------:R-:W-:Y:S01]  /*65b0*/  LEA.HI.X.SX32 R27, R238, R21.reuse, 0x2, P0 ;  /* 0x00000015ee1b7211 */ /* 0x080fe200000f16ff */
[----:B------:R3:W-:Y:S04]  /*65c0*/  REDG.E.ADD.F32.FTZ.RN.STRONG.GPU desc[UR12][R4.64], R11 ;  /* 0x0000000b040079a6 */ /* 0x0007e8000c10f38c */
[----:B------:R-:W-:Y:S04]  /*65d0*/  REDG.E.ADD.F32.FTZ.RN.STRONG.GPU desc[UR12][R20.64+0x80], R12 ;  /* 0x0000800c140079a6 */ /* 0x000fe8000c10f38c */
[----:B------:R-:W-:Y:S04]  /*65e0*/  REDG.E.ADD.F32.FTZ.RN.STRONG.GPU desc[UR12][R24.64+0x80], R13 ;  /* 0x0000800d180079a6 */ /* 0x000fe8000c10f38c */
[----:B------:R-:W-:Y:S04]  /*65f0*/  REDG.E.ADD.F32.FTZ.RN.STRONG.GPU desc[UR12][R26.64], R14 ;  /* 0x0000000e1a0079a6 */ /* 0x000fe8000c10f38c */
[----:B------:R-:W-:Y:S01]  /*6600*/  LDSM.16.MT88.4 R24, [R0] ;  /* 0x000000000018783b */ /* 0x000fe20000004200 */
[-C--:B-1----:R-:W-:Y:S02]  /*6610*/  LEA R22, P5, R250, R20.reuse, 0x2 ;  /* 0x00000014fa167211 */ /* 0x082fe400078a10ff */
[-C--:B------:R-:W-:Y:S02]  /*6620*/  LEA.HI.X.SX32 R9, R221, R21.reuse, 0x2, P2 ;  /* 0x00000015dd097211 */ /* 0x080fe400010f16ff */
[-C--:B--2---:R-:W-:Y:S02]  /*6630*/  LEA R10, P4, R222, R20.reuse, 0x2 ;  /* 0x00000014de0a7211 */ /* 0x084fe400078810ff */
[-C--:B------:R-:W-:Y:S02]  /*6640*/  LEA.HI.X.SX32 R23, R250, R21.reuse, 0x2, P5 ;  /* 0x00000015fa177211 */ /* 0x080fe400028f16ff */
[-C--:B---3--:R-:W-:Y:S02]  /*6650*/  LEA.HI.X.SX32 R11, R222, R21.reuse, 0x2, P4 ;  /* 0x00000015de0b7211 */ /* 0x088fe400020f16ff */
[CC--:B------:R-:W-:Y:S01]  /*6660*/  LEA R6, P1, R220.reuse, R20.reuse, 0x2 ;  /* 0x00000014dc067211 */ /* 0x0c0fe200078210ff */
[----:B------:R-:W-:Y:S01]  /*6670*/  REDG.E.ADD.F32.FTZ.RN.STRONG.GPU desc[UR12][R22.64], R15 ;  /* 0x0000000f160079a6 */ /* 0x000fe2000c10f38c */
[C---:B------:R-:W-:Y:S02]  /*6680*/  LEA R4, P0, R223.reuse, R20, 0x2 ;  /* 0x00000014df047211 */ /* 0x040fe400078010ff */
[-C--:B------:R-:W-:Y:S01]  /*6690*/  LEA.HI.X.SX32 R7, R220, R21.reuse, 0x2, P1 ;  /* 0x00000015dc077211 */ /* 0x080fe200008f16ff */
[----:B------:R-:W-:Y:S01]  /*66a0*/  REDG.E.ADD.F32.FTZ.RN.STRONG.GPU desc[UR12][R10.64], R16 ;  /* 0x000000100a0079a6 */ /* 0x000fe2000c10f38c */
[----:B------:R-:W-:Y:S02]  /*66b0*/  LEA.HI.X.SX32 R5, R223, R21, 0x2, P0 ;  /* 0x00000015df057211 */ /* 0x000fe400000f16ff */
[----:B------:R-:W-:Y:S01]  /*66c0*/  ISETP.GT.AND P4, PT, R184, R230, PT ;  /* 0x000000e6b800720c */ /* 0x000fe20003f84270 */
[----:B------:R-:W-:Y:S01]  /*66d0*/  REDG.E.ADD.F32.FTZ.RN.STRONG.GPU desc[UR12][R8.64], R17 ;  /* 0x00000011080079a6 */ /* 0x000fe2000c10f38c */
[----:B------:R-:W-:Y:S02]  /*66e0*/  @P3 IADD3 R216, P1, R216, -0x100, RZ ;  /* 0xffffff00d8d83810 */ /* 0x000fe40007f3e0ff */
[----:B------:R-:W-:Y:S01]  /*66f0*/  @P3 IADD3 R214, P2, R214, -0x100, RZ ;  /* 0xffffff00d6d63810 */ /* 0x000fe20007f5e0ff */
[----:B------:R-:W-:Y:S01]  /*6700*/  REDG.E.ADD.F32.FTZ.RN.STRONG.GPU desc[UR12][R6.64], R18 ;  /* 0x00000012060079a6 */ /* 0x000fe2000c10f38c */
[----:B------:R-:W-:Y:S02]  /*6710*/  @P3 IADD3.X R215, R215, -0x1, RZ, P1, !PT ;  /* 0xffffffffd7d73810 */ /* 0x000fe40000ffe4ff */
[----:B------:R-:W-:Y:S01]  /*6720*/  @P3 IADD3.X R211, R211, -0x1, RZ, P2, !PT ;  /* 0xffffffffd3d33810 */ /* 0x000fe200017fe4ff */
[----:B------:R-:W-:Y:S04]  /*6730*/  REDG.E.ADD.F32.FTZ.RN.STRONG.GPU desc[UR12][R4.64], R19 ;  /* 0x00000013040079a6 */ /* 0x000fe8000c10f38c */
[----:B------:R-:W-:Y:S04]  /*6740*/  LDSM.16.MT88.4 R4, [R2+0xa000] ;  /* 0x00a000000204783b */ /* 0x000fe80000004200 */
[----:B------:R-:W1:Y:S04]  /*6750*/  LDSM.16.MT88.4 R8, [R168] ;  /* 0x00000000a808783b */ /* 0x000e680000004200 */
[----:B------:R-:W2:Y:S04]  /*6760*/  LDSM.16.MT88.4 R20, [R2+0xc000] ;  /* 0x00c000000214783b */ /* 0x000ea80000004200 */
[----:B------:R-:W3:Y:S04]  /*6770*/  LDSM.16.MT88.4 R12, [R168+0x800] ;  /* 0x00080000a80c783b */ /* 0x000ee80000004200 */
[----:B------:R-:W4:Y:S01]  /*6780*/  LDSM.16.MT88.4 R16, [R0+0x800] ;  /* 0x000800000010783b */ /* 0x000f220000004200 */
[-C--:B-1----:R-:W-:Y:S06]  /*6790*/  HMMA.16816.F32.BF16 R68, R4, R8.reuse, R68 ;  /* 0x000000080444723c */ /* 0x082fec0000041844 */
[C---:B--2---:R-:W-:Y:S06]  /*67a0*/  HMMA.16816.F32.BF16 R72, R20.reuse, R8, R72 ;  /* 0x000000081448723c */ /* 0x044fec0000041848 */
[-C--:B------:R-:W-:Y:S06]  /*67b0*/  HMMA.16816.F32.BF16 R76, R20, R10.reuse, R76 ;  /* 0x0000000a144c723c */ /* 0x080fec000004184c */
[C---:B------:R-:W-:Y:S01]  /*67c0*/  HMMA.16816.F32.BF16 R80, R4.reuse, R10, R80 ;  /* 0x0000000a0450723c */ /* 0x040fe20000041850 */
[----:B------:R-:W-:Y:S05]  /*67d0*/  LDSM.16.MT88.4 R8, [R2+0xb000] ;  /* 0x00b000000208783b */ /* 0x000fea0000004200 */
[-C--:B------:R-:W-:Y:S06]  /*67e0*/  HMMA.16816.F32.BF16 R84, R4, R24.reuse, R84 ;  /* 0x000000180454723c */ /* 0x080fec0000041854 */
[C---:B------:R-:W-:Y:S06]  /*67f0*/  HMMA.16816.F32.BF16 R88, R20.reuse, R24, R88 ;  /* 0x000000181458723c */ /* 0x040fec0000041858 */
[-C--:B------:R-:W-:Y:S01]  /*6800*/  HMMA.16816.F32.BF16 R92, R20, R26.reuse, R92 ;  /* 0x0000001a145c723c */ /* 0x080fe2000004185c */
[----:B------:R-:W1:Y:S05]  /*6810*/  LDSM.16.MT88.4 R20, [R168+0x1000] ;  /* 0x00100000a814783b */ /* 0x000e6a0000004200 */
[----:B------:R-:W-:Y:S01]  /*6820*/  HMMA.16816.F32.BF16 R96, R4, R26, R96 ;  /* 0x0000001a0460723c */ /* 0x000fe20000041860 */
[----:B------:R-:W2:Y:S04]  /*6830*/  LDSM.16.MT88.4 R4, [R0+0x1000] ;  /* 0x001000000004783b */ /* 0x000ea80000004200 */
[----:B------:R-:W-:Y:S01]  /*6840*/  LDSM.16.MT88.4 R24, [R168+0x1800] ;  /* 0x00180000a818783b */ /* 0x000fe20000004200 */
[-C--:B---3--:R-:W-:Y:S06]  /*6850*/  HMMA.16816.F32.BF16 R68, R28, R12.reuse, R68 ;  /* 0x0000000c1c44723c */ /* 0x088fec0000041844 */
[C---:B------:R-:W-:Y:S06]  /*6860*/  HMMA.16816.F32.BF16 R72, R32.reuse, R12, R72 ;  /* 0x0000000c2048723c */ /* 0x040fec0000041848 */
[-C--:B------:R-:W-:Y:S06]  /*6870*/  HMMA.16816.F32.BF16 R76, R32, R14.reuse, R76 ;  /* 0x0000000e204c723c */ /* 0x080fec000004184c */
[C---:B------:R-:W-:Y:S01]  /*6880*/  HMMA.16816.F32.BF16 R80, R28.reuse, R14, R80 ;  /* 0x0000000e1c50723c */ /* 0x040fe20000041850 */
[----:B------:R-:W3:Y:S05]  /*6890*/  LDSM.16.MT88.4 R12, [R2+0xb800] ;  /* 0x00b80000020c783b */ /* 0x000eea0000004200 */
[-C--:B----4-:R-:W-:Y:S06]  /*68a0*/  HMMA.16816.F32.BF16 R84, R28, R16.reuse, R84 ;  /* 0x000000101c54723c */ /* 0x090fec0000041854 */
[C---:B------:R-:W-:Y:S06]  /*68b0*/  HMMA.16816.F32.BF16 R88, R32.reuse, R16, R88 ;  /* 0x000000102058723c */ /* 0x040fec0000041858 */
[-C--:B------:R-:W-:Y:S01]  /*68c0*/  HMMA.16816.F32.BF16 R92, R32, R18.reuse, R92 ;  /* 0x00000012205c723c */ /* 0x080fe2000004185c */
[----:B------:R-:W4:Y:S05]  /*68d0*/  LDSM.16.MT88.4 R32, [R2+0xd800] ;  /* 0x00d800000220783b */ /* 0x000f2a0000004200 */
[----:B------:R-:W-:Y:S01]  /*68e0*/  HMMA.16816.F32.BF16 R96, R28, R18, R96 ;  /* 0x000000121c60723c */ /* 0x000fe20000041860 */
[----:B------:R2:W4:Y:S05]  /*68f0*/  LDSM.16.MT88.4 R16, [R0+0x1800] ;  /* 0x001800000010783b */ /* 0x00052a0000004200 */
[-C--:B-1----:R-:W-:Y:S06]  /*6900*/  HMMA.16816.F32.BF16 R68, R8, R20.reuse, R68 ;  /* 0x000000140844723c */ /* 0x082fec0000041844 */
[C---:B------:R-:W-:Y:S06]  /*6910*/  HMMA.16816.F32.BF16 R72, R100.reuse, R20, R72 ;  /* 0x000000146448723c */ /* 0x040fec0000041848 */
[-C--:B------:R-:W-:Y:S06]  /*6920*/  HMMA.16816.F32.BF16 R76, R100, R22.reuse, R76 ;  /* 0x00000016644c723c */ /* 0x080fec000004184c */
[C---:B------:R-:W-:Y:S05]  /*6930*/  HMMA.16816.F32.BF16 R80, R8.reuse, R22, R80 ;  /* 0x000000160850723c */ /* 0x040fea0000041850 */
[----:B--2---:R-:W-:Y:S01]  /*6940*/  LOP3.LUT R0, R184, 0x1, RZ, 0xc0, !PT ;  /* 0x00000001b8007812 */ /* 0x004fe200078ec0ff */
[-C--:B------:R-:W-:Y:S03]  /*6950*/  HMMA.16816.F32.BF16 R84, R8, R4.reuse, R84 ;  /* 0x000000040854723c */ /* 0x080fe60000041854 */
[----:B------:R-:W-:Y:S02]  /*6960*/  ISETP.NE.U32.AND P0, PT, R0, 0x1, PT ;  /* 0x000000010000780c */ /* 0x000fe40003f05070 */
[----:B------:R-:W-:Y:S01]  /*6970*/  VIADD R0, R168, 0xffffe000 ;  /* 0xffffe000a8007836 */ /* 0x000fe20000000000 */
[C---:B------:R-:W-:Y:S06]  /*6980*/  HMMA.16816.F32.BF16 R88, R100.reuse, R4, R88 ;  /* 0x000000046458723c */ /* 0x040fec0000041858 */
[-C--:B------:R-:W-:Y:S05]  /*6990*/  HMMA.16816.F32.BF16 R92, R100, R6.reuse, R92 ;  /* 0x00000006645c723c */ /* 0x080fea000004185c */
[----:B------:R-:W-:Y:S01]  /*69a0*/  VIADD R4, R184, 0xffffffff ;  /* 0xffffffffb8047836 */ /* 0x000fe20000000000 */
[----:B------:R-:W-:Y:S05]  /*69b0*/  HMMA.16816.F32.BF16 R96, R8, R6, R96 ;  /* 0x000000060860723c */ /* 0x000fea0000041860 */
[----:B------:R-:W-:Y:S01]  /*69c0*/  @P0 VIADD R0, R168, 0x2000 ;  /* 0x00002000a8000836 */ /* 0x000fe20000000000 */
[-C--:B---3--:R-:W-:Y:S05]  /*69d0*/  HMMA.16816.F32.BF16 R68, R12, R24.reuse, R68 ;  /* 0x000000180c44723c */ /* 0x088fea0000041844 */
[----:B------:R-:W-:Y:S01]  /*69e0*/  IMAD.MOV.U32 R184, RZ, RZ, R4 ;  /* 0x000000ffffb87224 */ /* 0x000fe200078e0004 */
[C---:B----4-:R-:W-:Y:S05]  /*69f0*/  HMMA.16816.F32.BF16 R72, R32.reuse, R24, R72 ;  /* 0x000000182048723c */ /* 0x050fea0000041848 */
[----:B------:R-:W-:Y:S01]  /*6a00*/  IMAD.MOV.U32 R168, RZ, RZ, R0 ;  /* 0x000000ffffa87224 */ /* 0x000fe200078e0000 */
[-C--:B------:R-:W-:Y:S06]  /*6a10*/  HMMA.16816.F32.BF16 R76, R32, R26.reuse, R76 ;  /* 0x0000001a204c723c */ /* 0x080fec000004184c */
[C---:B------:R-:W-:Y:S06]  /*6a20*/  HMMA.16816.F32.BF16 R80, R12.reuse, R26, R80 ;  /* 0x0000001a0c50723c */ /* 0x040fec0000041850 */
[-C--:B------:R-:W-:Y:S06]  /*6a30*/  HMMA.16816.F32.BF16 R84, R12, R16.reuse, R84 ;  /* 0x000000100c54723c */ /* 0x080fec0000041854 */
[C---:B------:R-:W-:Y:S06]  /*6a40*/  HMMA.16816.F32.BF16 R88, R32.reuse, R16, R88 ;  /* 0x000000102058723c */ /* 0x040fec0000041858 */
[-C--:B------:R-:W-:Y:S06]  /*6a50*/  HMMA.16816.F32.BF16 R92, R32, R18.reuse, R92 ;  /* 0x00000012205c723c */ /* 0x080fec000004185c */
[----:B------:R-:W-:Y:S01]  /*6a60*/  HMMA.16816.F32.BF16 R96, R12, R18, R96 ;  /* 0x000000120c60723c */ /* 0x000fe20000041860 */
[----:B------:R-:W-:Y:S11]  /*6a70*/  @!UPT UIADD3 URZ, URZ, URZ, URZ ;  /* 0x0000003f3f3ff290 */ /* 0x000ff6000fffe03f */
[----:B------:R-:W-:Y:S01]  /*6a80*/  @!UPT UIADD3 URZ, URZ, URZ, URZ ;  /* 0x0000003f3f3ff290 */ /* 0x000fe2000fffe03f */
[----:B------:R-:W-:Y:S11]  /*6a90*/  @P4 BRA `(.L_x_50) ;  /* 0xffffffd4005c4947 */ /* 0x000ff6000383ffff */
[----:B------:R-:W-:Y:S01]  /*6aa0*/  BAR.SYNC.DEFER_BLOCKING 0x0 ;  /* 0x0000000000007b1d */ /* 0x000fe20000010000 */
[----:B------:R-:W-:Y:S02]  /*6ab0*/  ISETP.NE.AND P0, PT, R244, -0x1, PT ;  /* 0xfffffffff400780c */ /* 0x000fe40003f05270 */
[----:B------:R-:W-:Y:S02]  /*6ac0*/  F2FP.BF16.F32.PACK_AB R36, R37, R36 ;  /* 0x000000242524723e */ /* 0x000fe400000010ff */
[----:B------:R-:W-:Y:S01]  /*6ad0*/  F2FP.BF16.F32.PACK_AB R38, R39, R38 ;  /* 0x000000262726723e */ /* 0x000fe200000010ff */
[----:B------:R-:W-:Y:S01]  /*6ae0*/  ULDC UR4, c[0x0][0x390] ;  /* 0x0000e40000047ab9 */ /* 0x000fe20000000800 */
[----:B------:R-:W-:Y:S01]  /*6af0*/  F2FP.BF16.F32.PACK_AB R48, R49, R48 ;  /* 0x000000303130723e */ /* 0x000fe200000010ff */
[----:B------:R-:W-:Y:S01]  /*6b00*/  FMUL.FTZ R68, R68, UR4 ;  /* 0x0000000444447c20 */ /* 0x000fe20008410000 */
        /* <DEDUP_REMOVED lines=19> */
[----:B------:R-:W-:Y:S01]  /*6c40*/  F2FP.BF16.F32.PACK_AB R17, R17, R68 ;  /* 0x000000441111723e */ /* 0x000fe200000010ff */
[----:B------:R-:W-:Y:S01]  /*6c50*/  FMUL.FTZ R96, R96, UR4 ;  /* 0x0000000460607c20 */ /* 0x000fe20008410000 */
[----:B------:R-:W-:Y:S01]  /*6c60*/  F2FP.BF16.F32.PACK_AB R16, R16, R70 ;  /* 0x000000461010723e */ /* 0x000fe200000010ff */
[----:B------:R-:W-:Y:S01]  /*6c70*/  FMUL.FTZ R5, R97, UR4 ;  /* 0x0000000461057c20 */ /* 0x000fe20008410000 */
[----:B------:R-:W-:Y:S01]  /*6c80*/  FMUL.FTZ R98, R98, UR4 ;  /* 0x0000000462627c20 */ /* 0x000fe20008410000 */
[----:B------:R-:W-:Y:S01]  /*6c90*/  FMUL.FTZ R4, R99, UR4 ;  /* 0x0000000463047c20 */ /* 0x000fe20008410000 */
[----:B------:R-:W-:Y:S01]  /*6ca0*/  F2FP.BF16.F32.PACK_AB R13, R13, R80 ;  /* 0x000000500d0d723e */ /* 0x000fe200000010ff */
        /* <DEDUP_REMOVED lines=14> */
[----:B------:R-:W-:Y:S01]  /*6d90*/  STS [R246], R17 ;  /* 0x00000011f6007388 */ /* 0x000fe20000000800 */
[----:B------:R-:W-:-:S02]  /*6da0*/  F2FP.BF16.F32.PACK_AB R8, R8, R86 ;  /* 0x000000560808723e */ /* 0x000fc400000010ff */
[----:B------:R-:W-:Y:S01]  /*6db0*/  F2FP.BF16.F32.PACK_AB R5, R5, R96 ;  /* 0x000000600505723e */ /* 0x000fe200000010ff */
[----:B------:R-:W-:Y:S01]  /*6dc0*/  STS [R246+0x400], R16 ;  /* 0x00040010f6007388 */ /* 0x000fe20000000800 */
[----:B------:R-:W-:Y:S02]  /*6dd0*/  F2FP.BF16.F32.PACK_AB R4, R4, R98 ;  /* 0x000000620404723e */ /* 0x000fe400000010ff */
[----:B------:R-:W-:Y:S01]  /*6de0*/  F2FP.BF16.F32.PACK_AB R7, R7, R88 ;  /* 0x000000580707723e */ /* 0x000fe200000010ff */
[----:B------:R-:W-:Y:S01]  /*6df0*/  STS [R249], R13 ;  /* 0x0000000df9007388 */ /* 0x000fe20000000800 */
[----:B------:R-:W-:Y:S02]  /*6e00*/  F2FP.BF16.F32.PACK_AB R6, R6, R90 ;  /* 0x0000005a0606723e */ /* 0x000fe400000010ff */
[----:B------:R-:W-:Y:S01]  /*6e10*/  F2FP.BF16.F32.PACK_AB R0, R0, R92 ;  /* 0x0000005c0000723e */ /* 0x000fe200000010ff */
[----:B------:R1:W-:Y:S01]  /*6e20*/  STS [R252], R12 ;  /* 0x0000000cfc007388 */ /* 0x0003e20000000800 */
[----:B------:R-:W-:-:S02]  /*6e30*/  F2FP.BF16.F32.PACK_AB R18, R18, R94 ;  /* 0x0000005e1212723e */ /* 0x000fc400000010ff */
[----:B------:R-:W-:Y:S01]  /*6e40*/  F2FP.BF16.F32.PACK_AB R50, R51, R50 ;  /* 0x000000323332723e */ /* 0x000fe200000010ff */
[----:B------:R-:W-:Y:S01]  /*6e50*/  STS [R246+0x2000], R15 ;  /* 0x0020000ff6007388 */ /* 0x000fe20000000800 */
[----:B------:R-:W-:Y:S02]  /*6e60*/  F2FP.BF16.F32.PACK_AB R40, R41, R40 ;  /* 0x000000282928723e */ /* 0x000fe400000010ff */
[----:B------:R-:W-:Y:S01]  /*6e70*/  F2FP.BF16.F32.PACK_AB R42, R43, R42 ;  /* 0x0000002a2b2a723e */ /* 0x000fe200000010ff */
[----:B------:R2:W-:Y:S01]  /*6e80*/  STS [R246+0x2400], R14 ;  /* 0x0024000ef6007388 */ /* 0x0005e20000000800 */
[----:B------:R-:W-:Y:S02]  /*6e90*/  F2FP.BF16.F32.PACK_AB R44, R45, R44 ;  /* 0x0000002c2d2c723e */ /* 0x000fe400000010ff */
[----:B------:R-:W-:Y:S01]  /*6ea0*/  F2FP.BF16.F32.PACK_AB R46, R47, R46 ;  /* 0x0000002e2f2e723e */ /* 0x000fe200000010ff */
[----:B------:R-:W-:Y:S01]  /*6eb0*/  STS [R249+0x2000], R11 ;  /* 0x0020000bf9007388 */ /* 0x000fe20000000800 */
        /* <DEDUP_REMOVED lines=8> */
[----:B------:R-:W-:Y:S01]  /*6f40*/  STS [R247+0x400], R8 ;  /* 0x00040008f7007388 */ /* 0x000fe20000000800 */
[----:B------:R-:W-:-:S02]  /*6f50*/  F2FP.BF16.F32.PACK_AB R60, R61, R60 ;  /* 0x0000003c3d3c723e */ /* 0x000fc400000010ff */
[----:B------:R-:W-:Y:S01]  /*6f60*/  F2FP.BF16.F32.PACK_AB R62, R63, R62 ;  /* 0x0000003e3f3e723e */ /* 0x000fe200000010ff */
[----:B------:R-:W-:Y:S01]  /*6f70*/  STS [R248], R5 ;  /* 0x00000005f8007388 */ /* 0x000fe20000000800 */
[----:B-1----:R-:W-:-:S03]  /*6f80*/  SHF.R.S32.HI R12, RZ, 0x1f, R251 ;  /* 0x0000001fff0c7819 */ /* 0x002fc600000114fb */
[----:B------:R1:W-:Y:S01]  /*6f90*/  STS [R248+0x400], R4 ;  /* 0x00040004f8007388 */ /* 0x0003e20000000800 */
[----:B--2---:R-:W2:Y:S03]  /*6fa0*/  @P0 LDC.64 R14, c[0x0][0x458] ;  /* 0x00011600ff0e0b82 */ /* 0x004ea60000000a00 */
[----:B------:R-:W-:Y:S04]  /*6fb0*/  STS [R247+0x2000], R7 ;  /* 0x00200007f7007388 */ /* 0x000fe80000000800 */
[----:B------:R3:W-:Y:S04]  /*6fc0*/  STS [R247+0x2400], R6 ;  /* 0x00240006f7007388 */ /* 0x0007e80000000800 */
[----:B------:R4:W-:Y:S04]  /*6fd0*/  STS [R248+0x2000], R0 ;  /* 0x00200000f8007388 */ /* 0x0009e80000000800 */
[----:B------:R2:W-:Y:S04]  /*6fe0*/  STS [R248+0x2400], R18 ;  /* 0x00240012f8007388 */ /* 0x0005e80000000800 */
[----:B------:R2:W-:Y:S04]  /*6ff0*/  STS [R246+0x4000], R36 ;  /* 0x00400024f6007388 */ /* 0x0005e80000000800 */
[----:B------:R2:W-:Y:S01]  /*7000*/  STS [R246+0x4400], R38 ;  /* 0x00440026f6007388 */ /* 0x0005e20000000800 */
[----:B-1----:R-:W1:Y:S03]  /*7010*/  @P0 LDC.64 R4, c[0x0][0x450] ;  /* 0x00011400ff040b82 */ /* 0x002e660000000a00 */
[----:B------:R1:W-:Y:S04]  /*7020*/  STS [R249+0x4000], R48 ;  /* 0x00400030f9007388 */ /* 0x0003e80000000800 */
[----:B------:R1:W-:Y:S01]  /*7030*/  STS [R252+0x4000], R50 ;  /* 0x00400032fc007388 */ /* 0x0003e20000000800 */
[----:B---3--:R-:W-:-:S03]  /*7040*/  @P0 IADD3 R6, R231, R244, RZ ;  /* 0x000000f4e7060210 */ /* 0x008fc60007ffe0ff */
[----:B------:R3:W-:Y:S01]  /*7050*/  STS [R246+0x6000], R40 ;  /* 0x00600028f6007388 */ /* 0x0007e20000000800 */
[----:B----4-:R-:W-:-:S03]  /*7060*/  @P0 IADD3 R0, R231, R244, RZ ;  /* 0x000000f4e7000210 */ /* 0x010fc60007ffe0ff */
[----:B------:R3:W-:Y:S04]  /*7070*/  STS [R246+0x6400], R42 ;  /* 0x0064002af6007388 */ /* 0x0007e80000000800 */
[----:B------:R3:W-:Y:S04]  /*7080*/  STS [R249+0x6000], R44 ;  /* 0x0060002cf9007388 */ /* 0x0007e80000000800 */
[----:B------:R3:W-:Y:S01]  /*7090*/  STS [R249+0x6400], R46 ;  /* 0x0064002ef9007388 */ /* 0x0007e20000000800 */
[C---:B-1----:R-:W-:Y:S02]  /*70a0*/  @P0 IMAD R10, R0.reuse, R5, RZ ;  /* 0x00000005000a0224 */ /* 0x042fe400078e02ff */
[----:B------:R-:W-:Y:S01]  /*70b0*/  @P0 IMAD.WIDE.U32 R8, R0, R4, RZ ;  /* 0x0000000400080225 */ /* 0x000fe200078e00ff */
[----:B------:R3:W-:Y:S03]  /*70c0*/  STS [R247+0x4000], R52 ;  /* 0x00400034f7007388 */ /* 0x0007e60000000800 */
[C---:B--2---:R-:W-:Y:S01]  /*70d0*/  @P0 IMAD R0, R6.reuse, R15, RZ ;  /* 0x0000000f06000224 */ /* 0x044fe200078e02ff */
[----:B------:R3:W-:Y:S01]  /*70e0*/  STS [R247+0x4400], R54 ;  /* 0x00440036f7007388 */ /* 0x0007e20000000800 */
[----:B------:R-:W-:Y:S01]  /*70f0*/  @P0 IMAD.WIDE.U32 R6, R6, R14, RZ ;  /* 0x0000000e06060225 */ /* 0x000fe200078e00ff */
[----:B------:R-:W-:-:S02]  /*7100*/  @P0 IADD3 R11, R9, R10, RZ ;  /* 0x0000000a090b0210 */ /* 0x000fc40007ffe0ff */
[----:B------:R3:W-:Y:S01]  /*7110*/  STS [R248+0x4000], R64 ;  /* 0x00400040f8007388 */ /* 0x0007e20000000800 */
[----:B------:R-:W-:Y:S01]  /*7120*/  @P0 IMAD.MOV.U32 R10, RZ, RZ, R8 ;  /* 0x000000ffff0a0224 */ /* 0x000fe200078e0008 */
[----:B------:R-:W-:Y:S01]  /*7130*/  @P0 IADD3 R26, R7, R0, RZ ;  /* 0x00000000071a0210 */ /* 0x000fe20007ffe0ff */
[----:B------:R-:W-:Y:S01]  /*7140*/  @P0 IMAD.MOV.U32 R25, RZ, RZ, R6 ;  /* 0x000000ffff190224 */ /* 0x000fe200078e0006 */
[----:B------:R3:W-:Y:S04]  /*7150*/  STS [R248+0x4400], R66 ;  /* 0x00440042f8007388 */ /* 0x0007e80000000800 */
[----:B------:R3:W-:Y:S04]  /*7160*/  STS [R247+0x6000], R56 ;  /* 0x00600038f7007388 */ /* 0x0007e80000000800 */
[----:B------:R3:W-:Y:S01]  /*7170*/  STS [R247+0x6400], R58 ;  /* 0x0064003af7007388 */ /* 0x0007e20000000800 */
        /* <DEDUP_REMOVED lines=13> */
.L_x_51:
        /* <DEDUP_REMOVED lines=13> */
.L_x_52:
[----:B------:R1:W-:Y:S01]  /*7320*/  STS [R248+0x6000], R60 ;  /* 0x0060003cf8007388 */ /* 0x0003e20000000800 */
[----:B------:R-:W-:Y:S01]  /*7330*/  SHF.R.S32.HI R24, RZ, 0x1f, R239 ;  /* 0x0000001fff187819 */ /* 0x000fe200000114ef */
[--C-:B------:R-:W-:Y:S01]  /*7340*/  IMAD.MOV.U32 R8, RZ, RZ, R212.reuse ;  /* 0x000000ffff087224 */ /* 0x100fe200078e00d4 */
[----:B------:R-:W-:Y:S01]  /*7350*/  SHF.R.S32.HI R9, RZ, 0x1f, R212 ;  /* 0x0000001fff097819 */ /* 0x000fe200000114d4 */
[----:B------:R1:W-:Y:S01]  /*7360*/  STS [R248+0x6400], R62 ;  /* 0x0064003ef8007388 */ /* 0x0003e20000000800 */
[----:B------:R-:W-:Y:S01]  /*7370*/  ULDC UR4, c[0x0][0x2d0] ;  /* 0x0000b40000047ab9 */ /* 0x000fe20000000800 */
[-C--:B------:R-:W-:Y:S01]  /*7380*/  IMAD R0, R24, R4.reuse, RZ ;  /* 0x0000000418007224 */ /* 0x080fe200078e02ff */
[----:B------:R-:W-:Y:S01]  /*7390*/  IADD3 R12, R219, 0x40, RZ ;  /* 0x00000040db0c7810 */ /* 0x000fe20007ffe0ff */
[----:B------:R-:W-:Y:S01]  /*73a0*/  BAR.SYNC.DEFER_BLOCKING 0x0 ;  /* 0x0000000000007b1d */ /* 0x000fe20000010000 */
[----:B------:R-:W-:Y:S01]  /*73b0*/  IMAD.WIDE.U32 R6, R239, R4, R8 ;  /* 0x00000004ef067225 */ /* 0x000fe200078e0008 */
[----:B------:R-:W-:-:S03]  /*73c0*/  SHF.R.S32.HI R27, RZ, 0x1f, R219 ;  /* 0x0000001fff1b7819 */ /* 0x000fc600000114db */
[----:B------:R-:W-:Y:S01]  /*73d0*/  IMAD R0, R239, R5, R0 ;  /* 0x00000005ef007224 */ /* 0x000fe200078e0200 */
[----:B------:R-:W-:Y:S01]  /*73e0*/  IADD3 R6, P0, R10, R6, RZ ;  /* 0x000000060a067210 */ /* 0x000fe20007f1e0ff */
[----:B------:R-:W-:Y:S01]  /*73f0*/  VIADD R10, R219, 0x20 ;  /* 0x00000020db0a7836 */ /* 0x000fe20000000000 */
[----:B------:R-:W3:Y:S01]  /*7400*/  S2R R41, SR_CTAID.Z ;  /* 0x0000000000297919 */ /* 0x000ee20000002700 */
[----:B------:R-:W-:Y:S01]  /*7410*/  BSSY B0, `(.L_x_53) ;  /* 0x000001f000007945 */ /* 0x000fe20003800000 */
[----:B------:R-:W-:Y:S01]  /*7420*/  IADD3.X R7, R11, R7, R0, P0, !PT ;  /* 0x000000070b077210 */ /* 0x000fe200007fe400 */
[----:B------:R-:W-:Y:S01]  /*7430*/  IMAD R0, R232, -0x80, R193 ;  /* 0xffffff80e8007824 */ /* 0x000fe200078e02c1 */
[----:B------:R-:W-:Y:S01]  /*7440*/  ISETP.GE.AND P0, PT, R212, UR4, PT ;  /* 0x00000004d4007c0c */ /* 0x000fe2000bf06270 */
[C---:B------:R-:W-:Y:S01]  /*7450*/  VIADD R11, R219.reuse, 0x60 ;  /* 0x00000060db0b7836 */ /* 0x040fe20000000000 */
[----:B------:R-:W-:Y:S02]  /*7460*/  ULDC.64 UR4, c[0x0][0x468] ;  /* 0x00011a0000047ab9 */ /* 0x000fe40000000a00 */
[----:B------:R-:W-:-:S02]  /*7470*/  ISETP.GE.OR P1, PT, R219, R0, P0 ;  /* 0x00000000db00720c */ /* 0x000fc40000726670 */
[-C--:B------:R-:W-:Y:S02]  /*7480*/  ISETP.GE.OR P2, PT, R10, R0.reuse, P0 ;  /* 0x000000000a00720c */ /* 0x080fe40000746670 */
[-C--:B------:R-:W-:Y:S02]  /*7490*/  ISETP.GE.OR P3, PT, R12, R0.reuse, P0 ;  /* 0x000000000c00720c */ /* 0x080fe40000766670 */
[----:B------:R-:W-:Y:S01]  /*74a0*/  ISETP.GE.OR P4, PT, R11, R0, P0 ;  /* 0x000000000b00720c */ /* 0x000fe20000786670 */
[----:B------:R1:W2:Y:S04]  /*74b0*/  LDS.128 R20, [R118+0x7000] ;  /* 0x0070000076147984 */ /* 0x0002a80000000c00 */
[----:B------:R1:W4:Y:S04]  /*74c0*/  LDS.128 R28, [R118+0xb000] ;  /* 0x00b00000761c7984 */ /* 0x0003280000000c00 */
[----:B------:R1:W1:Y:S04]  /*74d0*/  LDS.128 R32, [R118+0xc000] ;  /* 0x00c0000076207984 */ /* 0x0002680000000c00 */
[----:B------:R1:W1:Y:S01]  /*74e0*/  LDS.128 R36, [R118+0xd000] ;  /* 0x00d0000076247984 */ /* 0x0002620000000c00 */
[----:B---3--:R-:W-:Y:S01]  /*74f0*/  SHF.R.S32.HI R40, RZ, 0x1f, R41 ;  /* 0x0000001fff287819 */ /* 0x008fe20000011429 */
[----:B------:R-:W-:-:S04]  /*7500*/  IMAD.WIDE.U32 R6, R41, UR4, R6 ;  /* 0x0000000429067c25 */ /* 0x000fc8000f8e0006 */
[----:B------:R-:W-:-:S04]  /*7510*/  IMAD R10, R40, UR4, RZ ;  /* 0x00000004280a7c24 */ /* 0x000fc8000f8e02ff */
[----:B------:R-:W-:-:S05]  /*7520*/  IMAD R0, R41, UR5, R10 ;  /* 0x0000000529007c24 */ /* 0x000fca000f8e020a */
[----:B------:R-:W-:Y:S01]  /*7530*/  IADD3 R0, R0, R7, RZ ;  /* 0x0000000700007210 */ /* 0x000fe20007ffe0ff */
[----:B------:R-:W-:Y:S06]  /*7540*/  @P1 BRA `(.L_x_54) ;  /* 0x00000000002c1947 */ /* 0x000fec0003800000 */
[----:B------:R-:W3:Y:S01]  /*7550*/  LDS.128 R16, [R118+0x6000] ;  /* 0x0060000076107984 */ /* 0x000ee20000000c00 */
        /* <DEDUP_REMOVED lines=9> */
[----:B---3--:R3:W-:Y:S04]  /*75f0*/  STG.E.128 desc[UR12][R12.64], R16 ;  /* 0x000000100c007986 */ /* 0x0087e8000c101d0c */
.L_x_54:
[----:B------:R-:W-:Y:S05]  /*7600*/  BSYNC B0 ;  /* 0x0000000000007941 */ /* 0x000fea0003800000 */
.L_x_53:
[----:B------:R-:W-:Y:S04]  /*7610*/  BSSY B0, `(.L_x_55) ;  /* 0x000000e000007945 */ /* 0x000fe80003800000 */
[----:B------:R-:W-:Y:S05]  /*7620*/  @P2 BRA `(.L_x_56) ;  /* 0x0000000000302947 */ /* 0x000fea0003800000 */
[----:B---3--:R-:W-:Y:S01]  /*7630*/  IADD3 R12, P0, R219, 0x20, RZ ;  /* 0x00000020db0c7810 */ /* 0x008fe20007f1e0ff */
        /* <DEDUP_REMOVED lines=10> */
[----:B--2---:R2:W-:Y:S02]  /*76e0*/  STG.E.128 desc[UR12][R12.64], R20 ;  /* 0x000000140c007986 */ /* 0x0045e4000c101d0c */
.L_x_56:
[----:B------:R-:W-:Y:S05]  /*76f0*/  BSYNC B0 ;  /* 0x0000000000007941 */ /* 0x000fea0003800000 */
.L_x_55:
[----:B---3--:R3:W1:Y:S01]  /*7700*/  LDS.128 R16, [R118+0x8000] ;  /* 0x0080000076107984 */ /* 0x0086620000000c00 */
[----:B------:R-:W-:Y:S04]  /*7710*/  BSSY B0, `(.L_x_57) ;  /* 0x000000e000007945 */ /* 0x000fe80003800000 */
[----:B------:R-:W-:Y:S05]  /*7720*/  @P3 BRA `(.L_x_58) ;  /* 0x0000000000303947 */ /* 0x000fea0003800000 */
[----:B--2---:R-:W-:Y:S01]  /*7730*/  IADD3 R12, P0, R219, 0x40, RZ ;  /* 0x00000040db0c7810 */ /* 0x004fe20007f1e0ff */
        /* <DEDUP_REMOVED lines=10> */
[----:B-1----:R1:W-:Y:S02]  /*77e0*/  STG.E.128 desc[UR12][R12.64], R16 ;  /* 0x000000100c007986 */ /* 0x0023e4000c101d0c */
.L_x_58:
[----:B------:R-:W-:Y:S05]  /*77f0*/  BSYNC B0 ;  /* 0x0000000000007941 */ /* 0x000fea0003800000 */
.L_x_57:
[----:B-1----:R1:W1:Y:S01]  /*7800*/  LDS.128 R16, [R118+0x9000] ;  /* 0x0090000076107984 */ /* 0x0022620000000c00 */
        /* <DEDUP_REMOVED lines=12> */
[----:B-1----:R1:W-:Y:S02]  /*78d0*/  STG.E.128 desc[UR12][R4.64], R16 ;  /* 0x0000001004007986 */ /* 0x0023e4000c101d0c */
.L_x_60:
[----:B------:R-:W-:Y:S05]  /*78e0*/  BSYNC B0 ;  /* 0x0000000000007941 */ /* 0x000fea0003800000 */
.L_x_59:
[----:B-1-3--:R-:W1:Y:S01]  /*78f0*/  LDS.128 R116, [R118+0xa000] ;  /* 0x00a0000076747984 */ /* 0x00ae620000000c00 */
[-C--:B------:R-:W-:Y:S01]  /*7900*/  IMAD.WIDE.U32 R4, R239, R14.reuse, R8 ;  /* 0x0000000eef047225 */ /* 0x080fe200078e0008 */
[----:B------:R-:W-:Y:S01]  /*7910*/  ULDC.64 UR4, c[0x0][0x470] ;  /* 0x00011c0000047ab9 */ /* 0x000fe20000000a00 */
[----:B------:R-:W-:Y:S02]  /*7920*/  BSSY B0, `(.L_x_61) ;  /* 0x0000014000007945 */ /* 0x000fe40003800000 */
[----:B------:R-:W-:Y:S01]  /*7930*/  IMAD R0, R24, R14, RZ ;  /* 0x0000000e18007224 */ /* 0x000fe200078e02ff */
[----:B------:R-:W-:-:S03]  /*7940*/  IADD3 R4, P0, R25, R4, RZ ;  /* 0x0000000419047210 */ /* 0x000fc60007f1e0ff */
[----:B------:R-:W-:-:S05]  /*7950*/  IMAD R0, R239, R15, R0 ;  /* 0x0000000fef007224 */ /* 0x000fca00078e0200 */
[----:B------:R-:W-:Y:S01]  /*7960*/  IADD3.X R5, R26, R5, R0, P0, !PT ;  /* 0x000000051a057210 */ /* 0x000fe200007fe400 */
[----:B------:R-:W-:-:S04]  /*7970*/  IMAD R0, R40, UR4, RZ ;  /* 0x0000000428007c24 */ /* 0x000fc8000f8e02ff */
        /* <DEDUP_REMOVED lines=13> */
[----:B-1----:R3:W-:Y:S04]  /*7a50*/  STG.E.128 desc[UR12][R8.64], R116 ;  /* 0x0000007408007986 */ /* 0x0027e8000c101d0c */
.L_x_62:
[----:B------:R-:W-:Y:S05]  /*7a60*/  BSYNC B0 ;  /* 0x0000000000007941 */ /* 0x000fea0003800000 */
.L_x_61:
        /* <DEDUP_REMOVED lines=13> */
[----:B----4-:R3:W-:Y:S02]  /*7b40*/  STG.E.128 desc[UR12][R8.64], R28 ;  /* 0x0000001c08007986 */ /* 0x0107e4000c101d0c */
.L_x_64:
[----:B------:R-:W-:Y:S05]  /*7b50*/  BSYNC B0 ;  /* 0x0000000000007941 */ /* 0x000fea0003800000 */
.L_x_63:
        /* <DEDUP_REMOVED lines=13> */
[----:B------:R3:W-:Y:S02]  /*7c30*/  STG.E.128 desc[UR12][R8.64], R32 ;  /* 0x0000002008007986 */ /* 0x0007e4000c101d0c */
.L_x_66:
[----:B------:R-:W-:Y:S05]  /*7c40*/  BSYNC B0 ;  /* 0x0000000000007941 */ /* 0x000fea0003800000 */
.L_x_65:
[----:B------:R-:W-:Y:S05]  /*7c50*/  @P4 BRA `(.L_x_23) ;  /* 0x0000000000304947 */ /* 0x000fea0003800000 */
[----:B------:R-:W-:Y:S01]  /*7c60*/  IADD3 R5, P0, R219, 0x60, RZ ;  /* 0x00000060db057810 */ /* 0x000fe20007f1e0ff */
[----:B------:R-:W-:Y:S01]  /*7c70*/  ULDC.64 UR4, c[0x0][0x3f8] ;  /* 0x0000fe0000047ab9 */ /* 0x000fe20000000a00 */
[----:B------:R-:W-:-:S03]  /*7c80*/  MOV R7, R0 ;  /* 0x0000000000077202 */ /* 0x000fc60000000f00 */
[----:B------:R-:W-:-:S04]  /*7c90*/  IMAD.X R6, RZ, RZ, R27, P0 ;  /* 0x000000ffff067224 */ /* 0x000fc800000e061b */
[-C--:B---3--:R-:W-:Y:S02]  /*7ca0*/  IMAD R8, R6, R14.reuse, RZ ;  /* 0x0000000e06087224 */ /* 0x088fe400078e02ff */
[----:B------:R-:W-:Y:S02]  /*7cb0*/  IMAD.MOV.U32 R6, RZ, RZ, R4 ;  /* 0x000000ffff067224 */ /* 0x000fe400078e0004 */
[C---:B------:R-:W-:Y:S02]  /*7cc0*/  IMAD R0, R5.reuse, R15, R8 ;  /* 0x0000000f05007224 */ /* 0x040fe400078e0208 */
[----:B------:R-:W-:-:S03]  /*7cd0*/  IMAD.WIDE.U32 R6, R5, R14, R6 ;  /* 0x0000000e05067225 */ /* 0x000fc600078e0006 */
[----:B------:R-:W-:Y:S02]  /*7ce0*/  LEA R4, P0, R6, UR4, 0x1 ;  /* 0x0000000406047c11 */ /* 0x000fe4000f8008ff */
[----:B------:R-:W-:-:S04]  /*7cf0*/  IADD3 R0, R0, R7, RZ ;  /* 0x0000000700007210 */ /* 0x000fc80007ffe0ff */
[----:B------:R-:W-:-:S05]  /*7d00*/  LEA.HI.X R5, R6, UR5, R0, 0x1, P0 ;  /* 0x0000000506057c11 */ /* 0x000fca00080f0c00 */
[----:B------:R3:W-:Y:S02]  /*7d10*/  STG.E.128 desc[UR12][R4.64], R36 ;  /* 0x0000002404007986 */ /* 0x0007e4000c101d0c */
.L_x_23:
[----:B------:R-:W-:Y:S05]  /*7d20*/  BSYNC B1 ;  /* 0x0000000000017941 */ /* 0x000fea0003800000 */
.L_x_1:
[----:B------:R-:W1:Y:S02]  /*7d30*/  LDC R0, c[0x0][0xc] ;  /* 0x00000300ff007b82 */ /* 0x000e640000000800 */
[----:B-1----:R-:W-:-:S04]  /*7d40*/  IADD3 R232, R0, R232, RZ ;  /* 0x000000e800e87210 */ /* 0x002fc80007ffe0ff */
[----:B------:R-:W-:-:S13]  /*7d50*/  ISETP.GE.AND P0, PT, R232, UR10, PT ;  /* 0x0000000ae8007c0c */ /* 0x000fda000bf06270 */
[----:B------:R-:W-:Y:S05]  /*7d60*/  @P0 BRA `(.L_x_67) ;  /* 0x0000000000040947 */ /* 0x000fea0003800000 */
[----:B------:R-:W-:Y:S05]  /*7d70*/  BRA `(.L_x_68) ;  /* 0xffffff8c00007947 */ /* 0x000fea000383ffff */
.L_x_67:
[----:B------:R-:W-:Y:S05]  /*7d80*/  EXIT ;  /* 0x000000000000794d */ /* 0x000fea0003800000 */
.L_x_69:
[----:B------:R-:W-:-:S00]  /*7d90*/  BRA `(.L_x_69) ;  /* 0xfffffffc00fc7947 */ /* 0x000fc0000383ffff */
[----:B------:R-:W-:-:S00]  /*7da0*/  NOP ;  /* 0x0000000000007918 */ /* 0x000fc00000000000 */
        /* <DEDUP_REMOVED lines=13> */
.L_x_1255:


//--------------------- .text._ZN5flash44flash_bwd_dq_dk_dv_loop_seqk_parallel_kernelI23Flash_bwd_kernel_traitsILi64ELi64ELi128ELi8ELi2ELi4ELi4ELb1ELb0EN7cutlass10bfloat16_tE19Flash_kernel_traitsILi64ELi64ELi128ELi8ES3_EELb0ELb1ELb0ELb0ELb1ELb1ELb0EEEvNS_16Flash_bwd_paramsE --------------------------
	.section	.text._ZN5flash44flash_bwd_dq_dk_dv_loop_seqk_parallel_kernelI23Flash_bwd_kernel_traitsILi64ELi64ELi128ELi8ELi2ELi4ELi4ELb1ELb0EN7cutlass10bfloat16_tE19Flash_kernel_traitsILi64ELi64ELi128ELi8ES3_EELb0ELb1ELb0ELb0ELb1ELb1ELb0EEEvNS_16Flash_bwd_paramsE,"ax",@progbits
	.align	128
        .global         _ZN5flash44flash_bwd_dq_dk_dv_loop_seqk_parallel_kernelI23Flash_bwd_kernel_traitsILi64ELi64ELi128ELi8ELi2ELi4ELi4ELb1ELb0EN7cutlass10bfloat16_tE19Flash_kernel_traitsILi64ELi64ELi128ELi8ES3_EELb0ELb1ELb0ELb0ELb1ELb1ELb0EEEvNS_16Flash_bwd_paramsE
        .type           _ZN5flash44flash_bwd_dq_dk_dv_loop_seqk_parallel_kernelI23Flash_bwd_kernel_traitsILi64ELi64ELi128ELi8ELi2ELi4ELi4ELb1ELb0EN7cutlass10bfloat16_tE19Flash_kernel_traitsILi64ELi64ELi128ELi8ES3_EELb0ELb1ELb0ELb0ELb1ELb1ELb0EEEvNS_16Flash_bwd_paramsE,@function
        .size           _ZN5flash44flash_bwd_dq_dk_dv_loop_seqk_parallel_kernelI23Flash_bwd_kernel_traitsILi64ELi64ELi128ELi8ELi2ELi4ELi4ELb1ELb0EN7cutlass10bfloat16_tE19Flash_kernel_traitsILi64ELi64ELi128ELi8ES3_EELb0ELb1ELb0ELb0ELb1ELb1ELb0EEEvNS_16Flash_bwd_paramsE,(.L_x_1256 - _ZN5flash44flash_bwd_dq_dk_dv_loop_seqk_parallel_kernelI23Flash_bwd_kernel_traitsILi64ELi64ELi128ELi8ELi2ELi4ELi4ELb1ELb0EN7cutlass10bfloat16_tE19Flash_kernel_traitsILi64ELi64ELi128ELi8ES3_EELb0ELb1ELb0ELb0ELb1ELb1ELb0EEEvNS_16Flash_bwd_paramsE)
        .other          _ZN5flash44flash_bwd_dq_dk_dv_loop_seqk_parallel_kernelI23Flash_bwd_kernel_traitsILi64ELi64ELi128ELi8ELi2ELi4ELi4ELb1ELb0EN7cutlass10bfloat16_tE19Flash_kernel_traitsILi64ELi64ELi128ELi8ES3_EELb0ELb1ELb0ELb0ELb1ELb1ELb0EEEvNS_16Flash_bwd_paramsE,@"STO_CUDA_ENTRY STV_DEFAULT"
_ZN5flash44flash_bwd_dq_dk_dv_loop_seqk_parallel_kernelI23Flash_bwd_kernel_traitsILi64ELi64ELi128ELi8ELi2ELi4ELi4ELb1ELb0EN7cutlass10bfloat16_tE19Flash_kernel_traitsILi64ELi64ELi128ELi8ES3_EELb0ELb1ELb0ELb0ELb1ELb1ELb0EEEvNS_16Flash_bwd_paramsE:
.text._ZN5flash44flash_bwd_dq_dk_dv_loop_seqk_parallel_kernelI23Flash_bwd_kernel_traitsILi64ELi64ELi128ELi8ELi2ELi4ELi4ELb1ELb0EN7cutlass10bfloat16_tE19Flash_kernel_traitsILi64ELi64ELi128ELi8ES3_EELb0ELb1ELb0ELb0ELb1ELb1ELb0EEEvNS_16Flash_bwd_paramsE:
[----:B------:R-:W-:Y:S08]  /*0000*/  LDC R1, c[0x0][0x28] ;  /* 0x00000a00ff017b82 */ /* 0x000ff00000000800 */
[----:B------:R-:W1:Y:S01]  /*0010*/  S2UR UR18, SR_CTAID.X ;  /* 0x00000000001279c3 */ /* 0x000e620000002500 */
[----:B------:R-:W-:Y:S02]  /*0020*/  ULDC UR5, c[0x0][0x2c8] ;  /* 0x0000b20000057ab9 */ /* 0x000fe40000000800 */
[----:B------:R-:W-:-:S04]  /*0030*/  UIADD3 UR5, UR5, 0x7f, URZ ;  /* 0x0000007f05057890 */ /* 0x000fc8000fffe03f */
[----:B------:R-:W-:-:S04]  /*0040*/  USHF.R.S32.HI UR4, URZ, 0x1f, UR5 ;  /* 0x0000001f3f047899 */ /* 0x000fc80008011405 */
[----:B------:R-:W-:-:S04]  /*0050*/  ULEA.HI UR4, UR4, UR5, URZ, 0x7 ;  /* 0x0000000504047291 */ /* 0x000fc8000f8f383f */
[----:B------:R-:W-:-:S04]  /*0060*/  USHF.R.S32.HI UR4, URZ, 0x7, UR4 ;  /* 0x000000073f047899 */ /* 0x000fc80008011404 */
[----:B-1----:R-:W-:-:S06]  /*0070*/  UISETP.GE.AND UP0, UPT, UR18, UR4, UPT ;  /* 0x000000041200728c */ /* 0x002fcc000bf06270 */
[----:B------:R-:W-:-:S13]  /*0080*/  PLOP3.LUT P0, PT, PT, PT, UP0, 0x80, 0x0 ;  /* 0x000000000000781c */ /* 0x000fda0003f0f008 */
[----:B------:R-:W-:Y:S05]  /*0090*/  @P0 EXIT ;  /* 0x000000000000094d */ /* 0x000fea0003800000 */
[----:B------:R-:W1:Y:S01]  /*00a0*/  S2R R180, SR_TID.X ;  /* 0x0000000000b47919 */ /* 0x000e620000002100 */
[----:B------:R-:W2:Y:S01]  /*00b0*/  S2UR UR5, SR_CgaCtaId ;  /* 0x00000000000579c3 */ /* 0x000ea20000008800 */
[----:B------:R-:W-:Y:S01]  /*00c0*/  UMOV UR4, 0x400 ;  /* 0x0000040000047882 */ /* 0x000fe20000000000 */
[----:B------:R-:W-:Y:S01]  /*00d0*/  ULDC.64 UR40, c[0x0][0x208] ;  /* 0x0000820000287ab9 */ /* 0x000fe20000000a00 */
[----:B------:R-:W-:-:S05]  /*00e0*/  UMOV UR24, 0xffffe000 ;  /* 0xffffe00000187882 */ /* 0x000fca0000000000 */
[----:B------:R-:W3:Y:S08]  /*00f0*/  S2UR UR16, SR_CTAID.Y ;  /* 0x00000000001079c3 */ /* 0x000ef00000002600 */
[----:B------:R-:W4:Y:S08]  /*0100*/  S2UR UR17, SR_CTAID.Z ;  /* 0x00000000001179c3 */ /* 0x000f300000002700 */
[----:B------:R-:W5:Y:S01]  /*0110*/  S2UR UR15, SR_CTAID.Z ;  /* 0x00000000000f79c3 */ /* 0x000f620000002700 */
[----:B--2---:R-:W-:-:S04]  /*0120*/  ULEA UR5, UR5, UR4, 0x18 ;  /* 0x0000000405057291 */ /* 0x004fc8000f8ec03f */
[----:B------:R-:W-:Y:S01]  /*0130*/  UIADD3 UR6, UR5, 0x6000, URZ ;  /* 0x0000600005067890 */ /* 0x000fe2000fffe03f */
[----:B-1----:R-:W-:Y:S02]  /*0140*/  SHF.R.S32.HI R7, RZ, 0x1f, R180 ;  /* 0x0000001fff077819 */ /* 0x002fe400000114b4 */
[----:B------:R-:W1:Y:S01]  /*0150*/  S2UR UR14, SR_CTAID.Y ;  /* 0x00000000000e79c3 */ /* 0x000e620000002600 */
[----:B------:R-:W-:Y:S01]  /*0160*/  UIADD3 UR4, UR5, 0xa000, URZ ;  /* 0x0000a00005047890 */ /* 0x000fe2000fffe03f */
[CC--:B------:R-:W-:Y:S01]  /*0170*/  LEA.HI R13, R7.reuse, R180.reuse, RZ, 0x4 ;  /* 0x000000b4070d7211 */ /* 0x0c0fe200078f20ff */
[----:B---3--:R-:W-:Y:S01]  /*0180*/  USHF.R.S32.HI UR22, URZ, 0x1f, UR16 ;  /* 0x0000001f3f167899 */ /* 0x008fe20008011410 */
[CC--:B------:R-:W-:Y:S01]  /*0190*/  LEA.HI R5, R7.reuse, R180.reuse, RZ, 0x2 ;  /* 0x000000b407057211 */ /* 0x0c0fe200078f10ff */
[----:B------:R-:W-:Y:S01]  /*01a0*/  UIMAD.WIDE UR34, UR16, 0x80, URZ ;  /* 0x00000080102278a5 */ /* 0x000fe2000f8e023f */
[----:B------:R-:W-:Y:S01]  /*01b0*/  SHF.R.S32.HI R0, RZ, 0x4, R13 ;  /* 0x00000004ff007819 */ /* 0x000fe2000001140d */
[----:B----4-:R-:W-:Y:S01]  /*01c0*/  USHF.R.S32.HI UR21, URZ, 0x1f, UR17 ;  /* 0x0000001f3f157899 */ /* 0x010fe20008011411 */
[----:B------:R-:W-:-:S02]  /*01d0*/  LEA.HI R176, R7, R180, RZ, 0x5 ;  /* 0x000000b407b07211 */ /* 0x000fc400078f28ff */
[----:B------:R-:W-:Y:S02]  /*01e0*/  LEA.HI R3, R13, R0, RZ, 0x1 ;  /* 0x000000000d037211 */ /* 0x000fe400078f08ff */
[--C-:B------:R-:W-:Y:S02]  /*01f0*/  SHF.R.S32.HI R11, RZ, 0x2, R5.reuse ;  /* 0x00000002ff0b7819 */ /* 0x100fe40000011405 */
[----:B------:R-:W-:Y:S01]  /*0200*/  LOP3.LUT R3, R3, 0xfffffffe, RZ, 0xc0, !PT ;  /* 0xfffffffe03037812 */ /* 0x000fe200078ec0ff */
[----:B-----5:R-:W-:Y:S01]  /*0210*/  USHF.R.S32.HI UR20, URZ, 0x1f, UR15 ;  /* 0x0000001f3f147899 */ /* 0x020fe2000801140f */
[----:B------:R-:W-:Y:S02]  /*0220*/  SHF.R.S32.HI R192, RZ, 0x1f, R5 ;  /* 0x0000001fffc07819 */ /* 0x000fe40000011405 */
[----:B------:R-:W-:Y:S01]  /*0230*/  LEA.HI R12, R7, R180, RZ, 0x3 ;  /* 0x000000b4070c7211 */ /* 0x000fe200078f18ff */
[----:B------:R-:W-:Y:S01]  /*0240*/  IMAD.IADD R3, R0, 0x1, -R3 ;  /* 0x0000000100037824 */ /* 0x000fe200078e0a03 */
[----:B------:R-:W-:-:S02]  /*0250*/  SHF.R.S32.HI R183, RZ, 0x5, R176 ;  /* 0x00000005ffb77819 */ /* 0x000fc400000114b0 */
[----:B------:R-:W-:Y:S01]  /*0260*/  SHF.R.S32.HI R0, RZ, 0x1f, R176 ;  /* 0x0000001fff007819 */ /* 0x000fe200000114b0 */
[C---:B------:R-:W-:Y:S01]  /*0270*/  IMAD.SHL.U32 R10, R3.reuse, 0x200, RZ ;  /* 0x00000200030a7824 */ /* 0x040fe200078e00ff */
[----:B------:R-:W-:Y:S01]  /*0280*/  LEA.HI R192, R192, R11, RZ, 0x3 ;  /* 0x0000000bc0c07211 */ /* 0x000fe200078f18ff */
[----:B------:R-:W-:Y:S01]  /*0290*/  IMAD.SHL.U32 R174, R3, 0x10, RZ ;  /* 0x0000001003ae7824 */ /* 0x000fe200078e00ff */
[----:B------:R-:W-:Y:S01]  /*02a0*/  LOP3.LUT R15, R12, 0xfffffff8, RZ, 0xc0, !PT ;  /* 0xfffffff80c0f7812 */ /* 0x000fe200078ec0ff */
[----:B-1----:R-:W-:Y:S01]  /*02b0*/  USHF.R.S32.HI UR19, URZ, 0x1f, UR14 ;  /* 0x0000001f3f137899 */ /* 0x002fe2000801140e */
[----:B------:R-:W-:Y:S02]  /*02c0*/  LEA.HI R0, R0, R183, RZ, 0x2 ;  /* 0x000000b700007211 */ /* 0x000fe400078f10ff */
[----:B------:R-:W-:Y:S01]  /*02d0*/  SHF.R.S32.HI R185, RZ, 0x3, R12 ;  /* 0x00000003ffb97819 */ /* 0x000fe2000001140c */
[----:B------:R-:W-:Y:S01]  /*02e0*/  IMAD.IADD R2, R180, 0x1, -R15 ;  /* 0x00000001b4027824 */ /* 0x000fe200078e0a0f */
[----:B------:R-:W-:-:S02]  /*02f0*/  LOP3.LUT R192, R192, 0xfffffff8, RZ, 0xc0, !PT ;  /* 0xfffffff8c0c07812 */ /* 0x000fc400078ec0ff */
[----:B------:R-:W-:Y:S01]  /*0300*/  LOP3.LUT R0, R0, 0xfffffffc, RZ, 0xc0, !PT ;  /* 0xfffffffc00007812 */ /* 0x000fe200078ec0ff */
[----:B------:R-:W-:Y:S01]  /*0310*/  IMAD.SHL.U32 R9, R185, 0x40, RZ ;  /* 0x00000040b9097824 */ /* 0x000fe200078e00ff */
[----:B------:R-:W-:Y:S01]  /*0320*/  LOP3.LUT R13, R13, 0xfffffff0, RZ, 0xc0, !PT ;  /* 0xfffffff00d0d7812 */ /* 0x000fe200078ec0ff */
[----:B------:R-:W-:Y:S01]  /*0330*/  IMAD.IADD R192, R11, 0x1, -R192 ;  /* 0x000000010bc07824 */ /* 0x000fe200078e0ac0 */
[C---:B------:R-:W-:Y:S01]  /*0340*/  LOP3.LUT P4, RZ, R2.reuse, 0x2, RZ, 0xc0, !PT ;  /* 0x0000000202ff7812 */ /* 0x040fe2000788c0ff */
[C---:B------:R-:W-:Y:S01]  /*0350*/  IMAD.SHL.U32 R11, R2.reuse, 0x40, RZ ;  /* 0x00000040020b7824 */ /* 0x040fe200078e00ff */
[----:B------:R-:W-:Y:S01]  /*0360*/  LOP3.LUT R9, R9, 0x1c0, RZ, 0xc0, !PT ;  /* 0x000001c009097812 */ /* 0x000fe200078ec0ff */
[----:B------:R-:W-:Y:S01]  /*0370*/  IMAD.IADD R0, R183, 0x1, -R0 ;  /* 0x00000001b7007824 */ /* 0x000fe200078e0a00 */
[C---:B------:R-:W-:Y:S01]  /*0380*/  LOP3.LUT P3, RZ, R2.reuse, 0x4, RZ, 0xc0, !PT ;  /* 0x0000000402ff7812 */ /* 0x040fe2000786c0ff */
[----:B------:R-:W-:Y:S01]  /*0390*/  IMAD.SHL.U32 R186, R2, 0x8, RZ ;  /* 0x0000000802ba7824 */ /* 0x000fe200078e00ff */
[----:B------:R-:W-:Y:S01]  /*03a0*/  LOP3.LUT R11, R11, 0x1c0, RZ, 0xc0, !PT ;  /* 0x000001c00b0b7812 */ /* 0x000fe200078ec0ff */
[----:B------:R-:W-:Y:S01]  /*03b0*/  IMAD.SHL.U32 R4, R0, 0x10, RZ ;  /* 0x0000001000047824 */ /* 0x000fe200078e00ff */
[----:B------:R-:W-:Y:S01]  /*03c0*/  SHF.R.U32.HI R184, RZ, 0x3, R9 ;  /* 0x00000003ffb87819 */ /* 0x000fe20000011609 */
[----:B------:R-:W-:Y:S01]  /*03d0*/  IMAD.IADD R13, R180, 0x1, -R13 ;  /* 0x00000001b40d7824 */ /* 0x000fe200078e0a0d */
[----:B------:R-:W-:-:S02]  /*03e0*/  LOP3.LUT R9, R9, 0x38, R186, 0xf8, !PT ;  /* 0x0000003809097812 */ /* 0x000fc400078ef8ba */
[C---:B------:R-:W-:Y:S02]  /*03f0*/  LOP3.LUT R169, R11.reuse, 0x8, R12, 0xf8, !PT ;  /* 0x000000080ba97812 */ /* 0x040fe400078ef80c */
[----:B------:R-:W-:Y:S02]  /*0400*/  LOP3.LUT R173, R11, 0x30, R4, 0xf8, !PT ;  /* 0x000000300bad7812 */ /* 0x000fe400078ef804 */
[----:B------:R-:W-:Y:S02]  /*0410*/  SHF.R.U32.HI R8, RZ, 0x3, R11 ;  /* 0x00000003ff087819 */ /* 0x000fe4000001160b */
[----:B------:R-:W-:Y:S02]  /*0420*/  LOP3.LUT R11, R192, 0x1, RZ, 0xc0, !PT ;  /* 0x00000001c00b7812 */ /* 0x000fe400078ec0ff */
[----:B------:R-:W-:Y:S02]  /*0430*/  LOP3.LUT R184, R9, R184, RZ, 0x3c, !PT ;  /* 0x000000b809b87212 */ /* 0x000fe400078e3cff */
[----:B------:R-:W-:-:S02]  /*0440*/  LEA.HI R9, R7, R180, RZ, 0x6 ;  /* 0x000000b407097211 */ /* 0x000fc400078f30ff */
[----:B------:R-:W-:Y:S02]  /*0450*/  SHF.R.S32.HI R2, RZ, 0x1f, R13 ;  /* 0x0000001fff027819 */ /* 0x000fe4000001140d */
[----:B------:R-:W-:Y:S02]  /*0460*/  LOP3.LUT R173, R173, 0x8, R12, 0xf8, !PT ;  /* 0x00000008adad7812 */ /* 0x000fe400078ef80c */
[----:B------:R-:W-:Y:S02]  /*0470*/  ISETP.NE.U32.AND P0, PT, R11, 0x1, PT ;  /* 0x000000010b00780c */ /* 0x000fe40003f05070 */
[----:B------:R-:W-:Y:S02]  /*0480*/  LEA.HI R12, R7, R180, RZ, 0x7 ;  /* 0x000000b4070c7211 */ /* 0x000fe400078f38ff */
[----:B------:R-:W-:Y:S02]  /*0490*/  SHF.R.S32.HI R9, RZ, 0x6, R9 ;  /* 0x00000006ff097819 */ /* 0x000fe40000011409 */
[----:B------:R-:W-:-:S02]  /*04a0*/  LEA.HI R2, R2, R13, RZ, 0x3 ;  /* 0x0000000d02027211 */ /* 0x000fc400078f18ff */
[----:B------:R-:W-:Y:S01]  /*04b0*/  LOP3.LUT R11, R176, 0xffffffe0, RZ, 0xc0, !PT ;  /* 0xffffffe0b00b7812 */ /* 0x000fe200078ec0ff */
[----:B------:R-:W-:Y:S01]  /*04c0*/  IMAD R6, R9, 0x800, R10 ;  /* 0x0000080009067824 */ /* 0x000fe200078e020a */
[----:B------:R-:W-:Y:S01]  /*04d0*/  LOP3.LUT R5, R5, 0x7ffffffc, RZ, 0xc0, !PT ;  /* 0x7ffffffc05057812 */ /* 0x000fe200078ec0ff */
[----:B------:R-:W-:Y:S01]  /*04e0*/  IMAD R184, R9, 0x200, R184 ;  /* 0x0000020009b87824 */ /* 0x000fe200078e02b8 */
[----:B------:R-:W-:Y:S01]  /*04f0*/  SHF.R.S32.HI R12, RZ, 0x7, R12 ;  /* 0x00000007ff0c7819 */ /* 0x000fe2000001140c */
[----:B------:R-:W-:Y:S01]  /*0500*/  IMAD.IADD R182, R180, 0x1, -R11 ;  /* 0x00000001b4b67824 */ /* 0x000fe200078e0a0b */
[C---:B------:R-:W-:Y:S01]  /*0510*/  R2P PR, R192.reuse, 0x6 ;  /* 0x00000006c0007804 */ /* 0x040fe20000000000 */
[----:B------:R-:W-:Y:S01]  /*0520*/  IMAD.SHL.U32 R192, R192, 0x40, RZ ;  /* 0x00000040c0c07824 */ /* 0x000fe200078e00ff */
[----:B------:R-:W-:Y:S01]  /*0530*/  LOP3.LUT R4, R2, 0xfffffff8, RZ, 0xc0, !PT ;  /* 0xfffffff802047812 */ /* 0x000fe200078ec0ff */
[----:B------:R-:W-:Y:S01]  /*0540*/  IMAD.IADD R7, R180, 0x1, -R5 ;  /* 0x00000001b4077824 */ /* 0x000fe200078e0a05 */
[----:B------:R-:W-:Y:S01]  /*0550*/  LEA.HI R176, R176, R183, RZ, 0x1 ;  /* 0x000000b7b0b07211 */ /* 0x000fe200078f08ff */
[----:B------:R-:W-:Y:S01]  /*0560*/  IMAD.SHL.U32 R180, R180, 0x2, RZ ;  /* 0x00000002b4b47824 */ /* 0x000fe200078e00ff */
[----:B------:R-:W-:Y:S01]  /*0570*/  LOP3.LUT R169, R169, R8, RZ, 0x3c, !PT ;  /* 0x00000008a9a97212 */ /* 0x000fe200078e3cff */
[----:B------:R-:W-:Y:S01]  /*0580*/  IMAD.SHL.U32 R9, R9, 0x20, RZ ;  /* 0x0000002009097824 */ /* 0x000fe200078e00ff */
[----:B------:R-:W-:Y:S01]  /*0590*/  LOP3.LUT R176, R176, 0xfffffffe, RZ, 0xc0, !PT ;  /* 0xfffffffeb0b07812 */ /* 0x000fe200078ec0ff */
[----:B------:R-:W-:Y:S01]  /*05a0*/  IMAD.SHL.U32 R11, R12, 0x8, RZ ;  /* 0x000000080c0b7824 */ /* 0x000fe200078e00ff */
[----:B------:R-:W-:Y:S01]  /*05b0*/  LOP3.LUT R192, R192, 0x1c0, RZ, 0xc0, !PT ;  /* 0x000001c0c0c07812 */ /* 0x000fe200078ec0ff */
[----:B------:R-:W-:Y:S01]  /*05c0*/  IMAD.IADD R4, R13, 0x1, -R4 ;  /* 0x000000010d047824 */ /* 0x000fe200078e0a04 */
[----:B------:R-:W-:Y:S01]  /*05d0*/  LOP3.LUT R180, R9, 0x6, R180, 0xf8, !PT ;  /* 0x0000000609b47812 */ /* 0x000fe200078ef8b4 */
[----:B------:R-:W-:Y:S01]  /*05e0*/  IMAD.SHL.U32 R7, R7, 0x2, RZ ;  /* 0x0000000207077824 */ /* 0x000fe200078e00ff */
[----:B------:R-:W-:Y:S01]  /*05f0*/  LOP3.LUT R11, R11, 0x8, RZ, 0xc0, !PT ;  /* 0x000000080b0b7812 */ /* 0x000fe200078ec0ff */
[----:B------:R-:W-:Y:S01]  /*0600*/  IMAD.IADD R169, R6, 0x1, R169 ;  /* 0x0000000106a97824 */ /* 0x000fe200078e02a9 */
[----:B------:R-:W-:Y:S01]  /*0610*/  SHF.R.U32.HI R6, RZ, 0x3, R192 ;  /* 0x00000003ff067819 */ /* 0x000fe200000116c0 */
[----:B------:R-:W-:Y:S01]  /*0620*/  IMAD.IADD R176, R183, 0x1, -R176 ;  /* 0x00000001b7b07824 */ /* 0x000fe200078e0ab0 */
[----:B------:R-:W-:Y:S01]  /*0630*/  LOP3.LUT R9, R192, 0x20, R9, 0xf8, !PT ;  /* 0x00000020c0097812 */ /* 0x000fe200078ef809 */
[----:B------:R-:W-:Y:S01]  /*0640*/  IMAD R5, R12, 0x1000, R7 ;  /* 0x000010000c057824 */ /* 0x000fe200078e0207 */
[----:B------:R-:W-:Y:S01]  /*0650*/  LOP3.LUT R192, R6, R192, R11, 0x1e, !PT ;  /* 0x000000c006c07212 */ /* 0x000fe200078e1e0b */
[----:B------:R-:W-:Y:S01]  /*0660*/  IMAD.SHL.U32 R4, R4, 0x40, RZ ;  /* 0x0000004004047824 */ /* 0x000fe200078e00ff */
[----:B------:R-:W-:Y:S01]  /*0670*/  LOP3.LUT R9, R9, R6, RZ, 0x3c, !PT ;  /* 0x0000000609097212 */ /* 0x000fe200078e3cff */
[----:B------:R-:W-:Y:S01]  /*0680*/  IMAD R6, R176, 0x400, R5 ;  /* 0x00000400b0067824 */ /* 0x000fe200078e0205 */
[----:B------:R-:W-:Y:S01]  /*0690*/  SHF.R.S32.HI R181, RZ, 0x1f, R182 ;  /* 0x0000001fffb57819 */ /* 0x000fe200000114b6 */
[----:B------:R-:W-:Y:S01]  /*06a0*/  IMAD R7, R0, 0x400, R7 ;  /* 0x0000040000077824 */ /* 0x000fe200078e0207 */
[----:B------:R-:W-:Y:S01]  /*06b0*/  LOP3.LUT R5, R4, 0x1c0, RZ, 0xc0, !PT ;  /* 0x000001c004057812 */ /* 0x000fe200078ec0ff */
[----:B------:R-:W-:Y:S01]  /*06c0*/  IMAD.SHL.U32 R4, R3, 0x8, RZ ;  /* 0x0000000803047824 */ /* 0x000fe200078e00ff */
[----:B------:R-:W-:Y:S01]  /*06d0*/  LEA.HI R181, R181, R182, RZ, 0x2 ;  /* 0x000000b6b5b57211 */ /* 0x000fe200078f10ff */
[----:B------:R-:W-:Y:S01]  /*06e0*/  IMAD.SHL.U32 R3, R2, 0x40, RZ ;  /* 0x0000004002037824 */ /* 0x000fe200078e00ff */
[----:B------:R-:W-:Y:S01]  /*06f0*/  LOP3.LUT R174, R11, 0x10, R174, 0xf8, !PT ;  /* 0x000000100bae7812 */ /* 0x000fe200078ef8ae */
[----:B------:R-:W-:Y:S01]  /*0700*/  IMAD.IADD R193, R9, 0x1, R6 ;  /* 0x0000000109c17824 */ /* 0x000fe200078e0206 */
[----:B------:R-:W-:Y:S01]  /*0710*/  SHF.R.U32.HI R175, RZ, 0x3, R5 ;  /* 0x00000003ffaf7819 */ /* 0x000fe20000011605 */
[----:B------:R-:W1:Y:S01]  /*0720*/  LDC R6, c[0x0][0x2c4] ;  /* 0x0000b100ff067b82 */ /* 0x000e620000000800 */
[----:B------:R-:W-:Y:S01]  /*0730*/  SHF.R.S32.HI R181, RZ, 0x2, R181 ;  /* 0x00000002ffb57819 */ /* 0x000fe200000114b5 */
[----:B------:R-:W-:Y:S01]  /*0740*/  IMAD.IADD R192, R7, 0x1, R192 ;  /* 0x0000000107c07824 */ /* 0x000fe200078e02c0 */
[----:B------:R-:W-:-:S02]  /*0750*/  LOP3.LUT R4, R5, 0x8, R4, 0xf8, !PT ;  /* 0x0000000805047812 */ /* 0x000fc400078ef804 */
[----:B------:R-:W-:Y:S01]  /*0760*/  LOP3.LUT R3, R3, 0xfffffe00, RZ, 0xc0, !PT ;  /* 0xfffffe0003037812 */ /* 0x000fe200078ec0ff */
[----:B------:R-:W-:Y:S01]  /*0770*/  IMAD R181, R176, 0x10, R181 ;  /* 0x00000010b0b57824 */ /* 0x000fe200078e02b5 */
[----:B------:R-:W-:Y:S01]  /*0780*/  LOP3.LUT R174, R175, R174, R5, 0x1e, !PT ;  /* 0x000000aeafae7212 */ /* 0x000fe200078e1e05 */
[----:B------:R-:W-:Y:S01]  /*0790*/  IMAD.MOV.U32 R5, RZ, RZ, 0x20 ;  /* 0x00000020ff057424 */ /* 0x000fe200078e00ff */
[----:B------:R-:W-:Y:S01]  /*07a0*/  LOP3.LUT R175, R4, R175, RZ, 0x3c, !PT ;  /* 0x000000af04af7212 */ /* 0x000fe200078e3cff */
[--C-:B------:R-:W-:Y:S01]  /*07b0*/  IMAD R176, R176, 0x400, R3.reuse ;  /* 0x00000400b0b07824 */ /* 0x100fe200078e0203 */
[----:B------:R-:W-:Y:S01]  /*07c0*/  LEA R192, R192, UR6, 0x1 ;  /* 0x00000006c0c07c11 */ /* 0x000fe2000f8e08ff */
[----:B------:R-:W-:Y:S01]  /*07d0*/  IMAD R0, R0, 0x400, R3 ;  /* 0x0000040000007824 */ /* 0x000fe200078e0203 */
[C---:B------:R-:W-:Y:S01]  /*07e0*/  SEL R2, R5.reuse, 0xffffffe0, !P4 ;  /* 0xffffffe005027807 */ /* 0x040fe20006000000 */
[----:B------:R-:W-:Y:S01]  /*07f0*/  IMAD.IADD R176, R176, 0x1, R175 ;  /* 0x00000001b0b07824 */ /* 0x000fe200078e02af */
[----:B------:R-:W-:Y:S01]  /*0800*/  SEL R5, R5, 0xffffffe0, !P1 ;  /* 0xffffffe005057807 */ /* 0x000fe20004800000 */
[----:B------:R-:W-:Y:S01]  /*0810*/  IMAD.IADD R175, R175, 0x1, R0 ;  /* 0x00000001afaf7824 */ /* 0x000fe200078e0200 */
[----:B------:R-:W-:Y:S01]  /*0820*/  LEA R169, R169, UR5, 0x1 ;  /* 0x00000005a9a97c11 */ /* 0x000fe2000f8e08ff */
[----:B------:R-:W-:Y:S01]  /*0830*/  IMAD.MOV.U32 R0, RZ, RZ, 0x40 ;  /* 0x00000040ff007424 */ /* 0x000fe200078e00ff */
[----:B------:R-:W-:Y:S01]  /*0840*/  LEA R193, R193, UR5, 0x1 ;  /* 0x00000005c1c17c11 */ /* 0x000fe2000f8e08ff */
[----:B------:R-:W-:Y:S01]  /*0850*/  IMAD.MOV.U32 R4, RZ, RZ, -0x10 ;  /* 0xfffffff0ff047424 */ /* 0x000fe200078e00ff */
[----:B------:R-:W-:Y:S01]  /*0860*/  LOP3.LUT R174, R174, R3, RZ, 0xfc, !PT ;  /* 0x00000003aeae7212 */ /* 0x000fe200078efcff */
[----:B------:R-:W-:Y:S01]  /*0870*/  VIADD R191, R181, 0xffffffc0 ;  /* 0xffffffc0b5bf7836 */ /* 0x000fe20000000000 */
[----:B------:R-:W-:Y:S01]  /*0880*/  SEL R0, R0, 0xffffffc0, !P3 ;  /* 0xffffffc000007807 */ /* 0x000fe20005800000 */
[----:B------:R-:W-:Y:S01]  /*0890*/  VIADD R194, R192, 0x40 ;  /* 0x00000040c0c27836 */ /* 0x000fe20000000000 */
[----:B------:R-:W-:Y:S01]  /*08a0*/  SEL R4, R4, 0x10, !P0 ;  /* 0x0000001004047807 */ /* 0x000fe20004000000 */
[----:B------:R-:W-:Y:S01]  /*08b0*/  IMAD.IADD R197, R193, 0x1, R5 ;  /* 0x00000001c1c57824 */ /* 0x000fe200078e0205 */
[----:B------:R-:W-:Y:S01]  /*08c0*/  SHF.R.S32.HI R190, RZ, 0x1f, R191 ;  /* 0x0000001fffbe7819 */ /* 0x000fe200000114bf */
[--C-:B------:R-:W-:Y:S01]  /*08d0*/  IMAD.IADD R3, R0, 0x1, R169.reuse ;  /* 0x0000000100037824 */ /* 0x100fe200078e02a9 */
[----:B------:R-:W-:Y:S01]  /*08e0*/  LOP3.LUT R173, R10, R173, R8, 0xf6, !PT ;  /* 0x000000ad0aad7212 */ /* 0x000fe200078ef608 */
[----:B------:R-:W-:Y:S01]  /*08f0*/  @P2 VIADD R194, R192, 0xffffffc0 ;  /* 0xffffffc0c0c22836 */ /* 0x000fe20000000000 */
[----:B------:R-:W-:Y:S01]  /*0900*/  SHF.L.U64.HI R190, R191, 0x2, R190 ;  /* 0x00000002bfbe7819 */ /* 0x000fe200000102be */
[----:B------:R-:W-:Y:S01]  /*0910*/  IMAD.IADD R168, R2, 0x1, R169 ;  /* 0x0000000102a87824 */ /* 0x000fe200078e02a9 */
[----:B------:R-:W-:Y:S01]  /*0920*/  SHF.R.S32.HI R188, RZ, 0x1f, R181 ;  /* 0x0000001fffbc7819 */ /* 0x000fe200000114b5 */
[----:B------:R-:W-:Y:S01]  /*0930*/  VIADD R195, R192, 0x420 ;  /* 0x00000420c0c37836 */ /* 0x000fe20000000000 */
[----:B-1----:R-:W-:Y:S01]  /*0940*/  IADD3 R189, R181, 0x1, -R6 ;  /* 0x00000001b5bd7810 */ /* 0x002fe20007ffe806 */
[----:B------:R-:W-:Y:S01]  /*0950*/  IMAD.SHL.U32 R191, R191, 0x4, RZ ;  /* 0x00000004bfbf7824 */ /* 0x000fe200078e00ff */
[----:B------:R-:W-:Y:S01]  /*0960*/  LEA R173, R173, UR5, 0x1 ;  /* 0x00000005adad7c11 */ /* 0x000fe2000f8e08ff */
[----:B------:R-:W-:Y:S01]  /*0970*/  IMAD.IADD R2, R2, 0x1, R3 ;  /* 0x0000000102027824 */ /* 0x000fe200078e0203 */
[----:B------:R-:W-:Y:S01]  /*0980*/  LEA R175, R175, UR4, 0x1 ;  /* 0x00000004afaf7c11 */ /* 0x000fe2000f8e08ff */
[----:B------:R-:W-:-:S02]  /*0990*/  IMAD.IADD R198, R193, 0x1, R4 ;  /* 0x00000001c1c67824 */ /* 0x000fc400078e0204 */
[C---:B------:R-:W-:Y:S02]  /*09a0*/  IMAD.IADD R196, R5.reuse, 0x1, R192 ;  /* 0x0000000105c47824 */ /* 0x040fe400078e02c0 */
[----:B------:R-:W-:Y:S02]  /*09b0*/  @P1 VIADD R195, R192, 0x3e0 ;  /* 0x000003e0c0c31836 */ /* 0x000fe40000000000 */
[----:B------:R-:W-:Y:S02]  /*09c0*/  IMAD.IADD R213, R4, 0x1, R197 ;  /* 0x0000000104d57824 */ /* 0x000fe400078e02c5 */
[----:B------:R-:W-:-:S07]  /*09d0*/  IMAD.IADD R206, R5, 0x1, R194 ;  /* 0x0000000105ce7824 */ /* 0x000fce00078e02c2 */
.L_x_78:
[----:B------:R-:W-:Y:S02]  /*09e0*/  ULDC.64 UR6, c[0x0][0x308] ;  /* 0x0000c20000067ab9 */ /* 0x000fe40000000a00 */
[----:B------:R-:W-:-:S04]  /*09f0*/  UISETP.NE.U32.AND UP1, UPT, UR6, URZ, UPT ;  /* 0x0000003f0600728c */ /* 0x000fc8000bf25070 */
[----:B------:R-:W-:-:S03]  /*0a00*/  UISETP.NE.AND.EX UP1, UPT, UR7, URZ, UPT, UP1 ;  /* 0x0000003f0700728c */ /* 0x000fc6000bf25310 */
[----:B------:R-:W-:Y:S02]  /*0a10*/  ULDC.64 UR6, c[0x0][0x300] ;  /* 0x0000c00000067ab9 */ /* 0x000fe40000000a00 */
[----:B------:R-:W-:Y:S02]  /*0a20*/  ISETP.NE.U32.AND P1, PT, RZ, UR6, PT ;  /* 0x00000006ff007c0c */ /* 0x000fe4000bf25070 */
[----:B------:R-:W-:Y:S02]  /*0a30*/  PLOP3.LUT P0, PT, PT, PT, UP1, 0x80, 0x0 ;  /* 0x000000000000781c */ /* 0x000fe40003f0f018 */
[----:B------:R-:W-:Y:S02]  /*0a40*/  ISETP.NE.AND.EX P1, PT, RZ, UR7, PT, P1 ;  /* 0x00000007ff007c0c */ /* 0x000fe4000bf25310 */
[----:B------:R-:W-:-:S09]  /*0a50*/  @UP1 ULDC.64 UR6, c[0x0][0x308] ;  /* 0x0000c20000061ab9 */ /* 0x000fd20000000a00 */
[----:B------:R-:W1:Y:S02]  /*0a60*/  @P0 S2R R0, SR_CTAID.Y ;  /* 0x0000000000000919 */ /* 0x000e640000002600 */
[----:B--2---:R-:W2:Y:S01]  /*0a70*/  @P1 LDC.64 R6, c[0x0][0x300] ;  /* 0x0000c000ff061b82 */ /* 0x004ea20000000a00 */
[----:B------:R-:W2:Y:S01]  /*0a80*/  @P1 S2R R4, SR_CTAID.Y ;  /* 0x0000000000041919 */ /* 0x000ea20000002600 */
[----:B-1----:R-:W-:Y:S01]  /*0a90*/  @P0 R2UR UR4, R0 ;  /* 0x00000000000402ca */ /* 0x002fe200000e0000 */
[----:B--2---:R-:W-:-:S06]  /*0aa0*/  @P1 IMAD.WIDE R4, R4, 0x4, R6 ;  /* 0x0000000404041825 */ /* 0x004fcc00078e0206 */
[----:B------:R-:W2:Y:S06]  /*0ab0*/  @P1 LDG.E R4, desc[UR40][R4.64] ;  /* 0x0000002804041981 */ /* 0x000eac000c1e1900 */
[----:B------:R-:W-:-:S06]  /*0ac0*/  @UP1 UIMAD.WIDE UR6, UR4, 0x4, UR6 ;  /* 0x00000004040618a5 */ /* 0x000fcc000f8e0206 */
[----:B------:R-:W-:Y:S02]  /*0ad0*/  IMAD.U32 R6, RZ, RZ, UR6 ;  /* 0x00000006ff067e24 */ /* 0x000fe4000f8e00ff */
[----:B------:R-:W-:Y:S01]  /*0ae0*/  IMAD.U32 R7, RZ, RZ, UR7 ;  /* 0x00000007ff077e24 */ /* 0x000fe2000f8e00ff */
[----:B------:R-:W-:Y:S01]  /*0af0*/  UMOV UR23, URZ ;  /* 0x0000003f00177c82 */ /* 0x000fe20008000000 */
[----:B------:R-:W-:-:S03]  /*0b00*/  @!UP1 ULDC.64 UR6, c[0x0][0x318] ;  /* 0x0000c60000069ab9 */ /* 0x000fc60000000a00 */
[----:B------:R-:W3:Y:S01]  /*0b10*/  @P0 LDG.E R0, desc[UR40][R6.64] ;  /* 0x0000002806000981 */ /* 0x000ee2000c1e1900 */
[----:B------:R-:W-:-:S04]  /*0b20*/  @!UP1 UISETP.NE.U32.AND UP0, UPT, UR6, URZ, UPT ;  /* 0x0000003f0600928c */ /* 0x000fc8000bf05070 */
[----:B------:R-:W-:-:S03]  /*0b30*/  @!UP1 UISETP.NE.AND.EX UP0, UPT, UR7, URZ, UPT, UP0 ;  /* 0x0000003f0700928c */ /* 0x000fc6000bf05300 */
[----:B------:R-:W-:Y:S02]  /*0b40*/  @!UP1 ULDC.64 UR6, c[0x0][0x2c8] ;  /* 0x0000b20000069ab9 */ /* 0x000fe40000000a00 */
[----:B------:R-:W-:Y:S02]  /*0b50*/  @!UP1 USEL UR7, UR7, URZ, UP0 ;  /* 0x0000003f07079287 */ /* 0x000fe40008000000 */
[----:B------:R-:W-:Y:S01]  /*0b60*/  USHF.L.U32 UR37, UR18, 0x7, URZ ;  /* 0x0000000712257899 */ /* 0x000fe2000800063f */
[----:B--2---:R-:W-:Y:S02]  /*0b70*/  @P1 R2UR UR23, R4 ;  /* 0x00000000041712ca */ /* 0x004fe400000e0000 */
[----:B---3--:R-:W-:-:S13]  /*0b80*/  @P0 R2UR UR38, R0 ;  /* 0x00000000002602ca */ /* 0x008fda00000e0000 */
[----:B------:R-:W-:Y:S02]  /*0b90*/  @UP1 UIADD3 UR38, UR38, -UR23, URZ ;  /* 0x8000001726261290 */ /* 0x000fe4000fffe03f */
[----:B------:R-:W-:-:S04]  /*0ba0*/  @!UP1 UIADD3 UR38, UR7, UR6, -UR23 ;  /* 0x0000000607269290 */ /* 0x000fc8000fffe817 */
[----:B------:R-:W-:-:S06]  /*0bb0*/  UISETP.GE.AND UP0, UPT, UR37, UR38, UPT ;  /* 0x000000262500728c */ /* 0x000fcc000bf06270 */
[----:B------:R-:W-:-:S13]  /*0bc0*/  PLOP3.LUT P0, PT, PT, PT, UP0, 0x80, 0x0 ;  /* 0x000000000000781c */ /* 0x000fda0003f0f008 */
[----:B-----5:R-:W-:Y:S05]  /*0bd0*/  @P0 BRA `(.L_x_70) ;  /* 0x0000004c00340947 */ /* 0x020fea0003800000 */
[----:B------:R-:W1:Y:S01]  /*0be0*/  LDC R0, c[0x0][0x278] ;  /* 0x00009e00ff007b82 */ /* 0x000e620000000800 */
[----:B------:R-:W2:Y:S01]  /*0bf0*/  S2R R4, SR_CTAID.Z ;  /* 0x0000000000047919 */ /* 0x000ea20000002700 */
[----:B------:R-:W-:Y:S01]  /*0c00*/  IMAD.MOV.U32 R8, RZ, RZ, RZ ;  /* 0x000000ffff087224 */ /* 0x000fe200078e00ff */
[----:B------:R-:W-:Y:S01]  /*0c10*/  ULDC.64 UR6, c[0x0][0x2f0] ;  /* 0x0000bc0000067ab9 */ /* 0x000fe20000000a00 */
[----:B------:R-:W-:Y:S01]  /*0c20*/  ULDC UR4, c[0x0][0x2c4] ;  /* 0x0000b10000047ab9 */ /* 0x000fe20000000800 */
[----:B------:R-:W-:Y:S02]  /*0c30*/  UISETP.NE.U32.AND UP1, UPT, UR6, URZ, UPT ;  /* 0x0000003f0600728c */ /* 0x000fe4000bf25070 */
[----:B------:R-:W-:Y:S01]  /*0c40*/  UIADD3 UR9, UR4, 0x3f, URZ ;  /* 0x0000003f04097890 */ /* 0x000fe2000fffe03f */
[----:B------:R-:W-:Y:S01]  /*0c50*/  ULDC.U8 UR6, c[0x0][0x3d8] ;  /* 0x0000f60000067ab9 */ /* 0x000fe20000000000 */
[----:B------:R-:W-:Y:S01]  /*0c60*/  ULDC UR27, c[0x0][0x270] ;  /* 0x00009c00001b7ab9 */ /* 0x000fe20000000800 */
[----:B------:R-:W-:-:S02]  /*0c70*/  UISETP.NE.AND UP0, UPT, UR6, URZ, UPT ;  /* 0x0000003f0600728c */ /* 0x000fc4000bf05270 */
[----:B------:R-:W-:Y:S01]  /*0c80*/  USHF.R.S32.HI UR36, URZ, 0x1f, UR9 ;  /* 0x0000001f3f247899 */ /* 0x000fe20008011409 */
[----:B------:R-:W-:Y:S01]  /*0c90*/  ULDC UR26, c[0x0][0x2dc] ;  /* 0x0000b700001a7ab9 */ /* 0x000fe20000000800 */
[----:B------:R-:W-:Y:S02]  /*0ca0*/  UISETP.NE.AND.EX UP1, UPT, UR7, URZ, UPT, UP1 ;  /* 0x0000003f0700728c */ /* 0x000fe4000bf25310 */
[----:B------:R-:W-:Y:S02]  /*0cb0*/  ULEA.HI UR36, UR36, UR9, URZ, 0x6 ;  /* 0x0000000924247291 */ /* 0x000fe4000f8f303f */
[----:B------:R-:W-:Y:S02]  /*0cc0*/  UIMAD UR33, UR17, UR26, URZ ;  /* 0x0000001a112172a4 */ /* 0x000fe4000f8e023f */
[----:B------:R-:W-:Y:S01]  /*0cd0*/  ULOP3.LUT UR42, UR36, 0xffffffc0, URZ, 0xc0, !UPT ;  /* 0xffffffc0242a7892 */ /* 0x000fe2000f8ec03f */
[----:B-1----:R-:W-:Y:S01]  /*0ce0*/  IABS R7, R0 ;  /* 0x0000000000077213 */ /* 0x002fe20000000000 */
[----:B------:R-:W-:Y:S01]  /*0cf0*/  @UP0 UIMAD UR8, UR16, UR4, URZ ;  /* 0x00000004100802a4 */ /* 0x000fe2000f8e023f */
[----:B------:R-:W-:Y:S01]  /*0d00*/  ISETP.NE.AND P1, PT, R0, RZ, PT ;  /* 0x000000ff0000720c */ /* 0x000fe20003f25270 */
[----:B------:R-:W-:Y:S01]  /*0d10*/  @!UP0 UIMAD UR6, UR16, UR27, UR17 ;  /* 0x0000001b100682a4 */ /* 0x000fe2000f8e0211 */
[----:B------:R-:W1:Y:S01]  /*0d20*/  I2F.RP R6, R7 ;  /* 0x0000000700067306 */ /* 0x000e620000209400 */
[----:B------:R-:W-:Y:S01]  /*0d30*/  UIADD3 UR42, UR42, -0x40, URZ ;  /* 0xffffffc02a2a7890 */ /* 0x000fe2000fffe03f */
[----:B------:R-:W-:Y:S01]  /*0d40*/  ULDC.U8 UR7, c[0x0][0x480] ;  /* 0x0001200000077ab9 */ /* 0x000fe20000000000 */
[----:B------:R-:W-:Y:S01]  /*0d50*/  @UP0 ULDC UR44, c[0x0][0x2e4] ;  /* 0x0000b900002c0ab9 */ /* 0x000fe20000000800 */
[----:B--2---:R-:W-:Y:S01]  /*0d60*/  IABS R4, R4 ;  /* 0x0000000400047213 */ /* 0x004fe20000000000 */
[----:B------:R-:W-:-:S02]  /*0d70*/  @UP0 UIMAD UR44, UR17, UR44, UR8 ;  /* 0x0000002c112c02a4 */ /* 0x000fc4000f8e0208 */
[----:B------:R-:W-:Y:S02]  /*0d80*/  USHF.R.S32.HI UR47, URZ, 0x1f, UR23 ;  /* 0x0000001f3f2f7899 */ /* 0x000fe40008011417 */
[----:B------:R-:W-:Y:S02]  /*0d90*/  USHF.R.S32.HI UR39, URZ, 0x1f, UR37 ;  /* 0x0000001f3f277899 */ /* 0x000fe40008011425 */
[----:B------:R-:W-:Y:S02]  /*0da0*/  USHF.R.S32.HI UR31, URZ, 0x1f, UR27 ;  /* 0x0000001f3f1f7899 */ /* 0x000fe4000801141b */
[----:B------:R-:W-:Y:S01]  /*0db0*/  USHF.R.S32.HI UR30, URZ, 0x1f, UR33 ;  /* 0x0000001f3f1e7899 */ /* 0x000fe20008011421 */
[----:B-1----:R-:W1:Y:S01]  /*0dc0*/  MUFU.RCP R9, R6 ;  /* 0x0000000600097308 */ /* 0x002e620000001000 */
[----:B------:R-:W-:Y:S02]  /*0dd0*/  USEL UR29, UR34, URZ, UP1 ;  /* 0x0000003f221d7287 */ /* 0x000fe40008800000 */
[----:B------:R-:W-:-:S02]  /*0de0*/  USEL UR28, UR35, URZ, UP1 ;  /* 0x0000003f231c7287 */ /* 0x000fc40008800000 */
[----:B------:R-:W-:Y:S02]  /*0df0*/  USHF.R.S32.HI UR36, URZ, 0x6, UR36 ;  /* 0x000000063f247899 */ /* 0x000fe40008011424 */
[----:B------:R-:W-:Y:S02]  /*0e00*/  @!UP0 UIMAD UR44, UR6, UR4, URZ ;  /* 0x00000004062c82a4 */ /* 0x000fe4000f8e023f */
[----:B------:R-:W-:Y:S01]  /*0e10*/  USHF.R.S32.HI UR43, URZ, 0x1f, UR42 ;  /* 0x0000001f3f2b7899 */ /* 0x000fe2000801142a */
[----:B-1----:R-:W-:Y:S01]  /*0e20*/  VIADD R9, R9, 0xffffffe ;  /* 0x0ffffffe09097836 */ /* 0x002fe20000000000 */
[----:B------:R-:W1:Y:S05]  /*0e30*/  S2R R6, SR_CTAID.X ;  /* 0x0000000000067919 */ /* 0x000e6a0000002500 */
[----:B------:R-:W2:Y:S02]  /*0e40*/  F2I.FTZ.U32.TRUNC.NTZ R9, R9 ;  /* 0x0000000900097305 */ /* 0x000ea4000021f000 */
[----:B--2---:R-:W-:-:S04]  /*0e50*/  IMAD.MOV R5, RZ, RZ, -R9 ;  /* 0x000000ffff057224 */ /* 0x004fc800078e0a09 */
[----:B------:R-:W-:-:S04]  /*0e60*/  IMAD R5, R5, R7, RZ ;  /* 0x0000000705057224 */ /* 0x000fc800078e02ff */
[----:B------:R-:W-:-:S06]  /*0e70*/  IMAD.HI.U32 R5, R9, R5, R8 ;  /* 0x0000000509057227 */ /* 0x000fcc00078e0008 */
[----:B------:R-:W-:-:S04]  /*0e80*/  IMAD.HI.U32 R16, R5, R4, RZ ;  /* 0x0000000405107227 */ /* 0x000fc800078e00ff */
[----:B------:R-:W-:-:S04]  /*0e90*/  IMAD.MOV R8, RZ, RZ, -R16 ;  /* 0x000000ffff087224 */ /* 0x000fc800078e0a10 */
[C---:B------:R-:W-:Y:S02]  /*0ea0*/  IMAD R8, R7.reuse, R8, R4 ;  /* 0x0000000807087224 */ /* 0x040fe400078e0204 */
[----:B------:R-:W1:Y:S03]  /*0eb0*/  LDC.64 R4, c[0x0][0x488] ;  /* 0x00012200ff047b82 */ /* 0x000e660000000a00 */
[----:B------:R-:W-:-:S13]  /*0ec0*/  ISETP.GT.U32.AND P2, PT, R7, R8, PT ;  /* 0x000000080700720c */ /* 0x000fda0003f44070 */
[----:B------:R-:W-:Y:S01]  /*0ed0*/  @!P2 IADD3 R8, R8, -R7, RZ ;  /* 0x800000070808a210 */ /* 0x000fe20007ffe0ff */
[----:B------:R-:W-:-:S03]  /*0ee0*/  @!P2 VIADD R16, R16, 0x1 ;  /* 0x000000011010a836 */ /* 0x000fc60000000000 */
[----:B------:R-:W-:Y:S02]  /*0ef0*/  ISETP.GE.U32.AND P3, PT, R8, R7, PT ;  /* 0x000000070800720c */ /* 0x000fe40003f66070 */
[----:B------:R-:W-:Y:S01]  /*0f00*/  LOP3.LUT R7, R0, UR17, RZ, 0x3c, !PT ;  /* 0x0000001100077c12 */ /* 0x000fe2000f8e3cff */
[----:B-1----:R-:W-:-:S03]  /*0f10*/  IMAD.WIDE.U32 R14, R6, R4, RZ ;  /* 0x00000004060e7225 */ /* 0x002fc600078e00ff */
[----:B------:R-:W-:Y:S01]  /*0f20*/  ISETP.GE.AND P0, PT, R7, RZ, PT ;  /* 0x000000ff0700720c */ /* 0x000fe20003f06270 */
[----:B------:R-:W-:-:S06]  /*0f30*/  IMAD R5, R6, R5, R15 ;  /* 0x0000000506057224 */ /* 0x000fcc00078e020f */
[----:B------:R-:W-:Y:S01]  /*0f40*/  @P3 VIADD R16, R16, 0x1 ;  /* 0x0000000110103836 */ /* 0x000fe20000000000 */
[----:B------:R-:W-:-:S04]  /*0f50*/  ISETP.NE.AND P3, PT, RZ, UR7, PT ;  /* 0x00000007ff007c0c */ /* 0x000fc8000bf65270 */
[----:B------:R-:W-:Y:S02]  /*0f60*/  SEL R14, R14, RZ, P3 ;  /* 0x000000ff0e0e7207 */ /* 0x000fe40001800000 */
[----:B------:R-:W-:Y:S02]  /*0f70*/  @!P0 IADD3 R16, -R16, RZ, RZ ;  /* 0x000000ff10108210 */ /* 0x000fe40007ffe1ff */
[----:B------:R-:W-:Y:S02]  /*0f80*/  PLOP3.LUT P0, PT, PT, PT, UP0, 0x80, 0x0 ;  /* 0x000000000000781c */ /* 0x000fe40003f0f008 */
[----:B------:R-:W-:Y:S02]  /*0f90*/  @!P1 LOP3.LUT R16, RZ, R0, RZ, 0x33, !PT ;  /* 0x00000000ff109212 */ /* 0x000fe400078e33ff */
[----:B------:R-:W-:Y:S02]  /*0fa0*/  SEL R0, R5, RZ, P3 ;  /* 0x000000ff05007207 */ /* 0x000fe40001800000 */
[----:B------:R-:W-:-:S07]  /*0fb0*/  SHF.R.S32.HI R15, RZ, 0x1f, R16 ;  /* 0x0000001fff0f7819 */ /* 0x000fce0000011410 */
[----:B------:R-:W-:Y:S05]  /*0fc0*/  @!P0 BRA `(.L_x_71) ;  /* 0x0000000000208947 */ /* 0x000fea0003800000 */
[----:B------:R-:W-:Y:S01]  /*0fd0*/  ULDC UR25, c[0x0][0x2d4] ;  /* 0x0000b50000197ab9 */ /* 0x000fe20000000800 */
[----:B------:R-:W-:Y:S01]  /*0fe0*/  ULDC UR7, c[0x0][0x2c0] ;  /* 0x0000b00000077ab9 */ /* 0x000fe20000000800 */
[----:B------:R-:W-:Y:S01]  /*0ff0*/  UIADD3 UR8, UR25, 0x80, URZ ;  /* 0x0000008019087890 */ /* 0x000fe2000fffe03f */
[----:B------:R-:W-:Y:S02]  /*1000*/  ULDC UR6, c[0x0][0x2e4] ;  /* 0x0000b90000067ab9 */ /* 0x000fe40000000800 */
[----:B------:R-:W-:Y:S02]  /*1010*/  ULEA UR6, UR7, UR6, 0x7 ;  /* 0x0000000607067291 */ /* 0x000fe4000f8e383f */
[----:B------:R-:W-:-:S04]  /*1020*/  UIMAD UR8, UR8, UR16, URZ ;  /* 0x00000010080872a4 */ /* 0x000fc8000f8e023f */
[----:B------:R-:W-:Y:S01]  /*1030*/  UIMAD UR32, UR6, UR17, UR8 ;  /* 0x00000011062072a4 */ /* 0x000fe2000f8e0208 */
[----:B------:R-:W-:Y:S11]  /*1040*/  BRA `(.L_x_72) ;  /* 0x00000000000c7947 */ /* 0x000ff60003800000 */
.L_x_71:
[----:B------:R-:W-:Y:S01]  /*1050*/  UIMAD UR32, UR16, UR27, UR17 ;  /* 0x0000001b102072a4 */ /* 0x000fe2000f8e0211 */
[----:B------:R-:W-:-:S03]  /*1060*/  ULDC UR25, c[0x0][0x2d4] ;  /* 0x0000b50000197ab9 */ /* 0x000fc60000000800 */
[----:B------:R-:W-:-:S12]  /*1070*/  UIMAD UR32, UR32, UR25, URZ ;  /* 0x00000019202072a4 */ /* 0x000fd8000f8e023f */
.L_x_72:
[----:B------:R-:W1:Y:S01]  /*1080*/  LDC.64 R8, c[0x0][0x240] ;  /* 0x00009000ff087b82 */ /* 0x000e620000000a00 */
[----:B------:R-:W-:Y:S01]  /*1090*/  SHF.R.S32.HI R4, RZ, 0x1f, R185 ;  /* 0x0000001fff047819 */ /* 0x000fe200000114b9 */
[----:B------:R-:W-:Y:S01]  /*10a0*/  ULDC.64 UR8, c[0x0][0x250] ;  /* 0x0000940000087ab9 */ /* 0x000fe20000000a00 */
[C---:B------:R-:W-:Y:S01]  /*10b0*/  IADD3 R23, P0, R185.reuse, UR42, RZ ;  /* 0x0000002ab9177c10 */ /* 0x040fe2000ff1e0ff */
[----:B------:R-:W-:Y:S01]  /*10c0*/  ULDC.64 UR6, c[0x0][0x248] ;  /* 0x0000920000067ab9 */ /* 0x000fe20000000a00 */
[----:B------:R-:W-:Y:S01]  /*10d0*/  SHF.R.S32.HI R187, RZ, 0x1f, R186 ;  /* 0x0000001fffbb7819 */ /* 0x000fe200000114ba */
[C---:B------:R-:W-:Y:S01]  /*10e0*/  IMAD R24, R4.reuse, UR8, RZ ;  /* 0x0000000804187c24 */ /* 0x040fe2000f8e02ff */
[C---:B------:R-:W-:Y:S01]  /*10f0*/  IADD3.X R21, R4.reuse, UR43, RZ, P0, !PT ;  /* 0x0000002b04157c10 */ /* 0x040fe200087fe4ff */
[----:B------:R-:W2:Y:S01]  /*1100*/  LDC.64 R10, c[0x0][0x418] ;  /* 0x00010600ff0a7b82 */ /* 0x000ea20000000a00 */
[----:B------:R-:W-:Y:S01]  /*1110*/  IMAD R4, R4, UR6, RZ ;  /* 0x0000000604047c24 */ /* 0x000fe2000f8e02ff */
[----:B------:R-:W-:Y:S01]  /*1120*/  ULDC.64 UR10, c[0x0][0x258] ;  /* 0x00009600000a7ab9 */ /* 0x000fe20000000a00 */
[C---:B------:R-:W-:Y:S01]  /*1130*/  IMAD.WIDE.U32 R26, R185.reuse, UR6, RZ ;  /* 0x00000006b91a7c25 */ /* 0x040fe2000f8e00ff */
[----:B------:R-:W-:Y:S01]  /*1140*/  UIMAD UR45, UR21, UR10, URZ ;  /* 0x0000000a152d72a4 */ /* 0x000fe2000f8e023f */
[----:B------:R-:W-:Y:S01]  /*1150*/  LEA R212, R184, UR5, 0x1 ;  /* 0x00000005b8d47c11 */ /* 0x000fe2000f8e08ff */
[----:B------:R-:W-:Y:S01]  /*1160*/  ULDC.64 UR12, c[0x0][0x428] ;  /* 0x00010a00000c7ab9 */ /* 0x000fe20000000a00 */
[C---:B------:R-:W-:Y:S01]  /*1170*/  IMAD R19, R185.reuse, UR7, R4 ;  /* 0x00000007b9137c24 */ /* 0x040fe2000f8e0204 */
[----:B------:R-:W3:Y:S01]  /*1180*/  LDC.64 R12, c[0x0][0x228] ;  /* 0x00008a00ff0c7b82 */ /* 0x000ee20000000a00 */
[----:B------:R-:W-:Y:S01]  /*1190*/  IMAD.WIDE.U32 R28, R185, UR8, RZ ;  /* 0x00000008b91c7c25 */ /* 0x000fe2000f8e00ff */
[----:B------:R-:W-:-:S02]  /*11a0*/  UIMAD UR46, UR21, UR12, URZ ;  /* 0x0000000c152e72a4 */ /* 0x000fc4000f8e023f */
[----:B------:R-:W-:Y:S01]  /*11b0*/  UIADD3 UR23, UP0, UR37, UR23, URZ ;  /* 0x0000001725177290 */ /* 0x000fe2000ff1e03f */
[----:B------:R-:W-:Y:S01]  /*11c0*/  IMAD R24, R185, UR9, R24 ;  /* 0x00000009b9187c24 */ /* 0x000fe2000f8e0218 */
[----:B------:R-:W-:Y:S01]  /*11d0*/  UIMAD UR45, UR17, UR11, UR45 ;  /* 0x0000000b112d72a4 */ /* 0x000fe2000f8e022d */
[----:B------:R-:W-:Y:S01]  /*11e0*/  IMAD.IADD R19, R27, 0x1, R19 ;  /* 0x000000011b137824 */ /* 0x000fe200078e0213 */
[----:B------:R-:W4:Y:S01]  /*11f0*/  LDC.64 R6, c[0x0][0x420] ;  /* 0x00010800ff067b82 */ /* 0x000f220000000a00 */
[-C--:B-1----:R-:W-:Y:S01]  /*1200*/  IMAD R18, R21, R8.reuse, RZ ;  /* 0x0000000815127224 */ /* 0x082fe200078e02ff */
[----:B------:R-:W-:Y:S01]  /*1210*/  UIMAD UR46, UR17, UR13, UR46 ;  /* 0x0000000d112e72a4 */ /* 0x000fe2000f8e022e */
[C---:B------:R-:W-:Y:S01]  /*1220*/  IMAD.WIDE.U32 R30, R23.reuse, R8, R186 ;  /* 0x00000008171e7225 */ /* 0x040fe200078e00ba */
[----:B------:R-:W-:Y:S01]  /*1230*/  UIADD3.X UR39, UR47, UR39, URZ, UP0, !UPT ;  /* 0x000000272f277290 */ /* 0x000fe200087fe43f */
[----:B------:R-:W-:Y:S02]  /*1240*/  ULDC.64 UR48, c[0x0][0x2b0] ;  /* 0x0000ac0000307ab9 */ /* 0x000fe40000000a00 */
[----:B------:R-:W-:Y:S01]  /*1250*/  IMAD R17, R23, R9, R18 ;  /* 0x0000000917117224 */ /* 0x000fe200078e0212 */
[----:B------:R-:W1:Y:S01]  /*1260*/  LDC.64 R4, c[0x0][0x238] ;  /* 0x00008e00ff047b82 */ /* 0x000e620000000a00 */
[----:B--2---:R-:W-:Y:S01]  /*1270*/  IMAD R20, R10, UR22, RZ ;  /* 0x000000160a147c24 */ /* 0x004fe2000f8e02ff */
[----:B------:R-:W-:Y:S01]  /*1280*/  UIMAD UR47, UR39, UR8, URZ ;  /* 0x00000008272f72a4 */ /* 0x000fe2000f8e023f */
[----:B------:R-:W-:-:S02]  /*1290*/  IMAD.MOV.U32 R18, RZ, RZ, R26 ;  /* 0x000000ffff127224 */ /* 0x000fc400078e001a */
[----:B------:R-:W-:Y:S01]  /*12a0*/  IMAD.WIDE.U32 R26, R10, UR16, R186 ;  /* 0x000000100a1a7c25 */ /* 0x000fe2000f8e00ba */
[----:B------:R-:W-:-:S03]  /*12b0*/  UIMAD UR47, UR23, UR9, UR47 ;  /* 0x00000009172f72a4 */ /* 0x000fc6000f8e022f */
[----:B------:R-:W-:Y:S02]  /*12c0*/  IMAD.IADD R31, R31, 0x1, R17 ;  /* 0x000000011f1f7824 */ /* 0x000fe400078e0211 */
[----:B---3--:R-:W-:Y:S02]  /*12d0*/  IMAD R10, R12, UR22, RZ ;  /* 0x000000160c0a7c24 */ /* 0x008fe4000f8e02ff */
[----:B------:R-:W-:Y:S02]  /*12e0*/  IMAD R11, R11, UR16, R20 ;  /* 0x000000100b0b7c24 */ /* 0x000fe4000f8e0214 */
[----:B------:R-:W-:Y:S02]  /*12f0*/  IMAD.IADD R25, R29, 0x1, R24 ;  /* 0x000000011d197824 */ /* 0x000fe400078e0218 */
[----:B------:R-:W-:Y:S02]  /*1300*/  IMAD.MOV.U32 R24, RZ, RZ, R28 ;  /* 0x000000ffff187224 */ /* 0x000fe400078e001c */
[----:B------:R-:W-:-:S02]  /*1310*/  IMAD R10, R13, UR16, R10 ;  /* 0x000000100d0a7c24 */ /* 0x000fc4000f8e020a */
[----:B------:R-:W-:-:S04]  /*1320*/  IMAD.WIDE.U32 R28, R12, UR16, R30 ;  /* 0x000000100c1c7c25 */ /* 0x000fc8000f8e001e */
[----:B------:R-:W-:Y:S02]  /*1330*/  IMAD.IADD R27, R27, 0x1, R11 ;  /* 0x000000011b1b7824 */ /* 0x000fe400078e020b */
[-C--:B----4-:R-:W-:Y:S02]  /*1340*/  IMAD R12, R21, R6.reuse, RZ ;  /* 0x00000006150c7224 */ /* 0x090fe400078e02ff */
[----:B------:R-:W-:Y:S02]  /*1350*/  IMAD.IADD R29, R29, 0x1, R10 ;  /* 0x000000011d1d7824 */ /* 0x000fe400078e020a */
[----:B-1----:R-:W-:Y:S02]  /*1360*/  IMAD R10, R4, UR22, RZ ;  /* 0x00000016040a7c24 */ /* 0x002fe4000f8e02ff */
[C---:B------:R-:W-:Y:S02]  /*1370*/  IMAD R11, R23.reuse, R7, R12 ;  /* 0x00000007170b7224 */ /* 0x040fe400078e020c */
[----:B------:R-:W-:-:S04]  /*1380*/  IMAD.WIDE.U32 R26, R23, R6, R26 ;  /* 0x00000006171a7225 */ /* 0x000fc800078e001a */
[----:B------:R-:W-:Y:S02]  /*1390*/  IMAD R5, R5, UR16, R10 ;  /* 0x0000001005057c24 */ /* 0x000fe4000f8e020a */
[----:B------:R-:W-:Y:S02]  /*13a0*/  IMAD.IADD R27, R27, 0x1, R11 ;  /* 0x000000011b1b7824 */ /* 0x000fe400078e020b */
[----:B------:R-:W-:-:S04]  /*13b0*/  IMAD.WIDE.U32 R10, R4, UR16, R186 ;  /* 0x00000010040a7c25 */ /* 0x000fc8000f8e00ba */
[----:B------:R-:W-:Y:S02]  /*13c0*/  IMAD.IADD R11, R11, 0x1, R5 ;  /* 0x000000010b0b7824 */ /* 0x000fe400078e0205 */
[----:B------:R-:W1:Y:S01]  /*13d0*/  LDC.64 R4, c[0x0][0x230] ;  /* 0x00008c00ff047b82 */ /* 0x000e620000000a00 */
[----:B------:R-:W-:Y:S01]  /*13e0*/  IMAD.U32 R20, RZ, RZ, UR10 ;  /* 0x0000000aff147e24 */ /* 0x000fe2000f8e00ff */
[----:B------:R-:W-:Y:S01]  /*13f0*/  ULDC.64 UR10, c[0x0][0x268] ;  /* 0x00009a00000a7ab9 */ /* 0x000fe20000000a00 */
[----:B------:R-:W-:Y:S01]  /*1400*/  IMAD.U32 R22, RZ, RZ, UR12 ;  /* 0x0000000cff167e24 */ /* 0x000fe2000f8e00ff */
[----:B------:R-:W-:Y:S01]  /*1410*/  ULDC.64 UR12, c[0x0][0x210] ;  /* 0x00008400000c7ab9 */ /* 0x000fe20000000a00 */
[----:B------:R-:W-:Y:S02]  /*1420*/  IMAD R13, R15, UR10, RZ ;  /* 0x0000000a0f0d7c24 */ /* 0x000fe4000f8e02ff */
[----:B------:R-:W-:Y:S02]  /*1430*/  IMAD.U32 R17, RZ, RZ, UR8 ;  /* 0x00000008ff117e24 */ /* 0x000fe4000f8e00ff */
[----:B------:R-:W-:-:S04]  /*1440*/  IMAD.WIDE.U32 R22, R22, UR17, R26 ;  /* 0x0000001116167c25 */ /* 0x000fc8000f8e001a */
[C---:B------:R-:W-:Y:S02]  /*1450*/  IMAD R13, R16.reuse, UR11, R13 ;  /* 0x0000000b100d7c24 */ /* 0x040fe4000f8e020d */
[----:B------:R-:W-:Y:S01]  /*1460*/  IMAD.WIDE.U32 R26, R16, UR10, R10 ;  /* 0x0000000a101a7c25 */ /* 0x000fe2000f8e000a */
[----:B------:R-:W-:Y:S02]  /*1470*/  ULDC.64 UR10, c[0x0][0x3e0] ;  /* 0x0000f800000a7ab9 */ /* 0x000fe40000000a00 */
[----:B------:R-:W-:Y:S01]  /*1480*/  LEA R216, P1, R22, UR10, 0x1 ;  /* 0x0000000a16d87c11 */ /* 0x000fe2000f8208ff */
[----:B------:R-:W-:-:S04]  /*1490*/  IMAD.WIDE.U32 R24, R17, UR23, R24 ;  /* 0x0000001711187c25 */ /* 0x000fc8000f8e0018 */
[----:B------:R-:W-:Y:S01]  /*14a0*/  IMAD.WIDE.U32 R20, R20, UR17, R28 ;  /* 0x0000001114147c25 */ /* 0x000fe2000f8e001c */
[----:B------:R-:W-:-:S03]  /*14b0*/  IADD3 R17, P0, R26, R24, RZ ;  /* 0x000000181a117210 */ /* 0x000fc60007f1e0ff */
[----:B------:R-:W-:Y:S01]  /*14c0*/  VIADD R12, R23, UR46 ;  /* 0x0000002e170c7c36 */ /* 0x000fe20008000000 */
[----:B------:R-:W-:Y:S01]  /*14d0*/  LEA R218, P2, R20, UR12, 0x1 ;  /* 0x0000000c14da7c11 */ /* 0x000fe2000f8408ff */
[----:B------:R-:W-:Y:S01]  /*14e0*/  VIADD R10, R21, UR45 ;  /* 0x0000002d150a7c36 */ /* 0x000fe20008000000 */
[----:B------:R-:W-:Y:S01]  /*14f0*/  USHF.L.U32 UR12, UR8, 0x6, URZ ;  /* 0x00000006080c7899 */ /* 0x000fe2000800063f */
[----:B------:R-:W-:Y:S01]  /*1500*/  IMAD.IADD R13, R27, 0x1, R13 ;  /* 0x000000011b0d7824 */ /* 0x000fe200078e020d */
[----:B------:R-:W-:Y:S01]  /*1510*/  LEA.HI.X R217, R22, UR11, R12, 0x1, P1 ;  /* 0x0000000b16d97c11 */ /* 0x000fe200088f0c0c */
[----:B------:R-:W-:Y:S01]  /*1520*/  IMAD.U32 R11, RZ, RZ, UR6 ;  /* 0x00000006ff0b7e24 */ /* 0x000fe2000f8e00ff */
[----:B------:R-:W-:Y:S01]  /*1530*/  LEA R12, P1, R6, R216, 0x6 ;  /* 0x000000d8060c7211 */ /* 0x000fe200078230ff */
[----:B------:R-:W-:Y:S01]  /*1540*/  ULDC.64 UR10, c[0x0][0x220] ;  /* 0x00008800000a7ab9 */ /* 0x000fe20000000a00 */
[----:B------:R-:W-:Y:S01]  /*1550*/  LEA.HI.X R219, R20, UR13, R10, 0x1, P2 ;  /* 0x0000000d14db7c11 */ /* 0x000fe200090f0c0a */
[----:B------:R-:W-:Y:S01]  /*1560*/  IMAD.WIDE.U32 R18, R11, UR23, R18 ;  /* 0x000000170b127c25 */ /* 0x000fe2000f8e0012 */
[----:B------:R-:W-:Y:S01]  /*1570*/  IADD3.X R24, R13, UR47, R25, P0, !PT ;  /* 0x0000002f0d187c10 */ /* 0x000fe200087fe419 */
[----:B------:R-:W-:Y:S01]  /*1580*/  USHF.L.U64.HI UR45, UR8, 0x6, UR9 ;  /* 0x00000006082d7899 */ /* 0x000fe20008010209 */
[----:B------:R-:W-:Y:S01]  /*1590*/  LEA R10, P0, R8, R218, 0x6 ;  /* 0x000000da080a7211 */ /* 0x000fe200078030ff */
[----:B-1----:R-:W-:Y:S01]  /*15a0*/  IMAD.WIDE.U32 R22, R4, UR16, R186 ;  /* 0x0000001004167c25 */ /* 0x002fe2000f8e00ba */
[----:B------:R-:W-:Y:S01]  /*15b0*/  LEA.HI.X R13, R6, R217, R7, 0x6, P1 ;  /* 0x000000d9060d7211 */ /* 0x000fe200008f3407 */
[----:B------:R-:W-:Y:S01]  /*15c0*/  UIADD3 UR13, UR36, -0x1, URZ ;  /* 0xffffffff240d7890 */ /* 0x000fe2000fffe03f */
[C---:B------:R-:W-:Y:S01]  /*15d0*/  LEA R20, P2, R17.reuse, UR10, 0x1 ;  /* 0x0000000a11147c11 */ /* 0x040fe2000f8408ff */
[----:B------:R-:W-:Y:S01]  /*15e0*/  IMAD R6, R4, UR22, RZ ;  /* 0x0000001604067c24 */ /* 0x000fe2000f8e02ff */
[----:B------:R-:W-:Y:S01]  /*15f0*/  LEA.HI.X R11, R8, R219, R9, 0x6, P0 ;  /* 0x000000db080b7211 */ /* 0x000fe200000f3409 */
[----:B------:R-:W-:Y:S01]  /*1600*/  UIADD3 UR46, UR42, UR44, URZ ;  /* 0x0000002c2a2e7290 */ /* 0x000fe2000fffe03f */
[----:B------:R-:W-:Y:S01]  /*1610*/  LEA.HI.X R21, R17, UR11, R24, 0x1, P2 ;  /* 0x0000000b11157c11 */ /* 0x000fe200090f0c18 */
[----:B------:R-:W-:Y:S01]  /*1620*/  @P3 BAR.SYNC.DEFER_BLOCKING 0x0 ;  /* 0x0000000000003b1d */ /* 0x000fe20000010000 */
[----:B------:R-:W-:Y:S01]  /*1630*/  IADD3 R8, P0, R20, UR12, RZ ;  /* 0x0000000c14087c10 */ /* 0x000fe2000ff1e0ff */
[----:B------:R-:W-:Y:S01]  /*1640*/  IMAD R5, R5, UR16, R6 ;  /* 0x0000001005057c24 */ /* 0x000fe2000f8e0206 */
[----:B------:R-:W-:-:S02]  /*1650*/  USHF.L.U32 UR44, UR6, 0x6, URZ ;  /* 0x00000006062c7899 */ /* 0x000fc4000800063f */
[----:B------:R-:W-:Y:S01]  /*1660*/  IADD3.X R9, R21, UR45, RZ, P0, !PT ;  /* 0x0000002d15097c10 */ /* 0x000fe200087fe4ff */
[----:B------:R-:W-:Y:S01]  /*1670*/  ULDC.64 UR10, c[0x0][0x260] ;  /* 0x00009800000a7ab9 */ /* 0x000fe20000000a00 */
[----:B------:R-:W-:Y:S01]  /*1680*/  IMAD.IADD R23, R23, 0x1, R5 ;  /* 0x0000000117177824 */ /* 0x000fe200078e0205 */
[----:B------:R-:W-:Y:S01]  /*1690*/  IADD3 R6, P0, R8, UR12, RZ ;  /* 0x0000000c08067c10 */ /* 0x000fe2000ff1e0ff */
[----:B------:R-:W-:Y:S01]  /*16a0*/  IMAD R15, R15, UR10, RZ ;  /* 0x0000000a0f0f7c24 */ /* 0x000fe2000f8e02ff */
[----:B------:R-:W-:Y:S01]  /*16b0*/  ULDC.64 UR8, c[0x0][0x218] ;  /* 0x0000860000087ab9 */ /* 0x000fe20000000a00 */
[C---:B------:R-:W-:Y:S01]  /*16c0*/  IMAD.WIDE.U32 R4, R16.reuse, UR10, R22 ;  /* 0x0000000a10047c25 */ /* 0x040fe2000f8e0016 */
[----:B------:R-:W-:Y:S01]  /*16d0*/  IADD3.X R7, R9, UR45, RZ, P0, !PT ;  /* 0x0000002d09077c10 */ /* 0x000fe200087fe4ff */
[----:B------:R-:W-:Y:S02]  /*16e0*/  UIMAD UR10, UR39, UR6, URZ ;  /* 0x00000006270a72a4 */ /* 0x000fe4000f8e023f */
[----:B------:R-:W-:Y:S01]  /*16f0*/  IMAD R15, R16, UR11, R15 ;  /* 0x0000000b100f7c24 */ /* 0x000fe2000f8e020f */
[----:B------:R-:W-:Y:S01]  /*1700*/  IADD3 R16, P0, R6, UR12, RZ ;  /* 0x0000000c06107c10 */ /* 0x000fe2000ff1e0ff */
[----:B------:R-:W-:-:S02]  /*1710*/  UIMAD UR10, UR23, UR7, UR10 ;  /* 0x00000007170a72a4 */ /* 0x000fc4000f8e020a */
[----:B------:R-:W-:Y:S01]  /*1720*/  ULEA.HI UR11, UR13, UR13, URZ, 0x1 ;  /* 0x0000000d0d0b7291 */ /* 0x000fe2000f8f083f */
[----:B------:R-:W-:Y:S01]  /*1730*/  IADD3.X R17, R7, UR45, RZ, P0, !PT ;  /* 0x0000002d07117c10 */ /* 0x000fe200087fe4ff */
[----:B------:R-:W-:Y:S01]  /*1740*/  IMAD.IADD R15, R5, 0x1, R15 ;  /* 0x00000001050f7824 */ /* 0x000fe200078e020f */
[----:B------:R-:W-:Y:S01]  /*1750*/  IADD3 R4, P0, R4, R18, RZ ;  /* 0x0000001204047210 */ /* 0x000fe20007f1e0ff */
[----:B------:R-:W-:Y:S01]  /*1760*/  ULOP3.LUT UR11, UR11, 0xfffffffe, URZ, 0xc0, !UPT ;  /* 0xfffffffe0b0b7892 */ /* 0x000fe2000f8ec03f */
[----:B------:R-:W-:Y:S01]  /*1770*/  @!PT LDS RZ, [RZ] ;  /* 0x00000000fffff984 */ /* 0x000fe20000000800 */
[----:B------:R-:W-:Y:S01]  /*1780*/  @!PT LDS RZ, [RZ] ;  /* 0x00000000fffff984 */ /* 0x000fe20000000800 */
[----:B------:R-:W-:Y:S01]  /*1790*/  @!PT LDS RZ, [RZ] ;  /* 0x00000000fffff984 */ /* 0x000fe20000000800 */
[----:B------:R-:W-:Y:S01]  /*17a0*/  LDGSTS.E.BYPASS.LTC128B.128 [R212+0xa000], desc[UR40][R20.64] ;  /* 0x0a00000014d47fae */ /* 0x000fe2000b901d68 */
[----:B------:R-:W-:Y:S01]  /*17b0*/  USHF.L.U64.HI UR6, UR6, 0x6, UR7 ;  /* 0x0000000606067899 */ /* 0x000fe20008010207 */
[----:B------:R-:W-:Y:S01]  /*17c0*/  IADD3.X R15, R15, UR10, R19, P0, !PT ;  /* 0x0000000a0f0f7c10 */ /* 0x000fe200087fe413 */
[----:B------:R-:W-:Y:S01]  /*17d0*/  UIADD3 UR11, UR13, -UR11, URZ ;  /* 0x8000000b0d0b7290 */ /* 0x000fe2000fffe03f */
[----:B------:R1:W-:Y:S01]  /*17e0*/  LDGSTS.E.BYPASS.LTC128B.128 [R212+0xb000], desc[UR40][R8.64] ;  /* 0x0b00000008d47fae */ /* 0x0003e2000b901d68 */
[----:B------:R-:W-:Y:S01]  /*17f0*/  UIMAD.WIDE UR46, UR46, 0x4, UR48 ;  /* 0x000000042e2e78a5 */ /* 0x000fe2000f8e0230 */
[----:B------:R-:W-:Y:S01]  /*1800*/  VIADD R5, R184, 0x1000 ;  /* 0x00001000b8057836 */ /* 0x000fe20000000000 */
[----:B------:R-:W-:Y:S01]  /*1810*/  UISETP.NE.AND UP0, UPT, UR11, 0x1, UPT ;  /* 0x000000010b00788c */ /* 0x000fe2000bf05270 */
[----:B------:R2:W-:Y:S04]  /*1820*/  LDGSTS.E.BYPASS.LTC128B.128 [R212+0xc000], desc[UR40][R6.64] ;  /* 0x0c00000006d47fae */ /* 0x0005e8000b901d68 */
[----:B------:R3:W-:Y:S01]  /*1830*/  LDGSTS.E.BYPASS.LTC128B.128 [R212+0xd000], desc[UR40][R16.64] ;  /* 0x0d00000010d47fae */ /* 0x0007e2000b901d68 */
[----:B------:R-:W-:-:S03]  /*1840*/  PLOP3.LUT P2, PT, PT, PT, UP0, 0x80, 0x0 ;  /* 0x000000000000781c */ /* 0x000fc60003f4f008 */
[----:B------:R-:W0:Y:S01]  /*1850*/  LDGDEPBAR ;  /* 0x00000000000079af */ /* 0x000e220000000000 */
[----:B------:R-:W-:Y:S01]  /*1860*/  UIMAD UR10, UR27, UR26, URZ ;  /* 0x0000001a1b0a72a4 */ /* 0x000fe2000f8e023f */
[----:B------:R-:W-:Y:S02]  /*1870*/  SEL R5, R5, R184, !P2 ;  /* 0x000000b805057207 */ /* 0x000fe40005000000 */
[----:B------:R-:W-:Y:S01]  /*1880*/  LDGSTS.E.BYPASS.LTC128B.128 [R212+0x4000], desc[UR40][R216.64] ;  /* 0x04000000d8d47fae */ /* 0x000fe2000b901d68 */
[----:B------:R-:W-:Y:S01]  /*1890*/  USHF.R.S32.HI UR7, URZ, 0x1f, UR26 ;  /* 0x0000001f3f077899 */ /* 0x000fe2000801141a */
[----:B------:R-:W-:Y:S02]  /*18a0*/  LEA R211, R5, UR5, 0x1 ;  /* 0x0000000505d37c11 */ /* 0x000fe4000f8e08ff */
[----:B------:R4:W-:Y:S01]  /*18b0*/  LDGSTS.E.BYPASS.LTC128B.128 [R212+0x5000], desc[UR40][R12.64] ;  /* 0x050000000cd47fae */ /* 0x0009e2000b901d68 */
[----:B-1----:R-:W-:Y:S01]  /*18c0*/  LEA R8, P0, R4, UR8, 0x1 ;  /* 0x0000000804087c11 */ /* 0x002fe2000f8008ff */
[----:B------:R-:W-:Y:S01]  /*18d0*/  UMOV UR8, UR46 ;  /* 0x0000002e00087c82 */ /* 0x000fe20008000000 */
[----:B--2---:R-:W-:-:S02]  /*18e0*/  IMAD.SHL.U32 R6, R181, 0x4, RZ ;  /* 0x00000004b5067824 */ /* 0x004fc400078e00ff */
[----:B------:R-:W-:Y:S01]  /*18f0*/  LEA.HI.X R9, R4, UR9, R15, 0x1, P0 ;  /* 0x0000000904097c11 */ /* 0x000fe200080f0c0f */
[----:B------:R-:W-:Y:S01]  /*1900*/  IMAD.U32 R5, RZ, RZ, UR33 ;  /* 0x00000021ff057e24 */ /* 0x000fe2000f8e00ff */
[----:B------:R-:W-:Y:S01]  /*1910*/  IADD3 R18, P0, R8, UR44, RZ ;  /* 0x0000002c08127c10 */ /* 0x000fe2000ff1e0ff */
[----:B------:R-:W-:Y:S01]  /*1920*/  UMOV UR9, UR47 ;  /* 0x0000002f00097c82 */ /* 0x000fe20008000000 */
[----:B------:R-:W-:Y:S01]  /*1930*/  SHF.L.U64.HI R4, R181, 0x2, R188 ;  /* 0x00000002b5047819 */ /* 0x000fe200000102bc */
[----:B------:R-:W-:Y:S01]  /*1940*/  UIMAD UR7, UR7, UR27, URZ ;  /* 0x0000001b070772a4 */ /* 0x000fe2000f8e023f */
[----:B------:R-:W-:Y:S01]  /*1950*/  IADD3.X R19, R9, UR6, RZ, P0, !PT ;  /* 0x0000000609137c10 */ /* 0x000fe200087fe4ff */
[----:B------:R1:W-:Y:S01]  /*1960*/  LDGSTS.E.BYPASS.LTC128B.128 [R211], desc[UR40][R218.64] ;  /* 0x00000000dad37fae */ /* 0x0003e2000b901d68 */
[----:B---3--:R-:W-:Y:S02]  /*1970*/  IADD3 R16, P1, R6, UR8, RZ ;  /* 0x0000000806107c10 */ /* 0x008fe4000ff3e0ff */
[----:B----4-:R-:W-:Y:S01]  /*1980*/  IADD3 R12, P0, R18, UR44, RZ ;  /* 0x0000002c120c7c10 */ /* 0x010fe2000ff1e0ff */
[----:B------:R-:W-:Y:S01]  /*1990*/  IMAD R6, R183, UR10, R182 ;  /* 0x0000000ab7067c24 */ /* 0x000fe2000f8e02b6 */
[----:B------:R-:W-:Y:S01]  /*19a0*/  IADD3.X R17, R4, UR9, RZ, P1, !PT ;  /* 0x0000000904117c10 */ /* 0x000fe20008ffe4ff */
[----:B------:R-:W-:Y:S01]  /*19b0*/  UIMAD.WIDE.U32 UR46, UR26, UR27, URZ ;  /* 0x0000001b1a2e72a5 */ /* 0x000fe2000f8e003f */
[----:B------:R-:W-:Y:S01]  /*19c0*/  IADD3.X R13, R19, UR6, RZ, P0, !PT ;  /* 0x00000006130d7c10 */ /* 0x000fe200087fe4ff */
[----:B------:R-:W-:Y:S01]  /*19d0*/  UIMAD UR7, UR31, UR26, UR7 ;  /* 0x0000001a1f0772a4 */ /* 0x000fe2000f8e0207 */
[----:B------:R-:W-:Y:S01]  /*19e0*/  IADD3 R20, P0, R12, UR44, RZ ;  /* 0x0000002c0c147c10 */ /* 0x000fe2000ff1e0ff */
[----:B------:R-:W-:Y:S01]  /*19f0*/  IMAD.U32 R4, RZ, RZ, UR30 ;  /* 0x0000001eff047e24 */ /* 0x000fe2000f8e00ff */
[----:B------:R-:W-:Y:S01]  /*1a00*/  ULDC.64 UR26, c[0x0][0x478] ;  /* 0x00011e00001a7ab9 */ /* 0x000fe20000000a00 */
[----:B------:R-:W-:Y:S01]  /*1a10*/  SHF.R.S32.HI R7, RZ, 0x1f, R6 ;  /* 0x0000001fff077819 */ /* 0x000fe20000011406 */
[----:B------:R1:W-:Y:S01]  /*1a20*/  LDGSTS.E.BYPASS.LTC128B.128 [R211+0x1000], desc[UR40][R10.64] ;  /* 0x010000000ad37fae */ /* 0x0003e2000b901d68 */
[----:B------:R-:W-:Y:S01]  /*1a30*/  IADD3.X R21, R13, UR6, RZ, P0, !PT ;  /* 0x000000060d157c10 */ /* 0x000fe200087fe4ff */
[----:B------:R-:W-:-:S02]  /*1a40*/  USHF.L.U32 UR6, UR10, 0x6, URZ ;  /* 0x000000060a067899 */ /* 0x000fc4000800063f */
[----:B------:R-:W-:Y:S01]  /*1a50*/  UIMAD.WIDE UR44, UR16, UR25, UR42 ;  /* 0x00000019102c72a5 */ /* 0x000fe2000f8e022a */
[----:B------:R1:W-:Y:S01]  /*1a60*/  LDGSTS.E.BYPASS.LTC128B.128 [R212+0x6000], desc[UR40][R8.64] ;  /* 0x0600000008d47fae */ /* 0x0003e2000b901d68 */
[----:B------:R-:W-:Y:S02]  /*1a70*/  USHF.R.S32.HI UR11, URZ, 0x1f, UR6 ;  /* 0x0000001f3f0b7899 */ /* 0x000fe40008011406 */
[----:B------:R-:W-:Y:S01]  /*1a80*/  IADD3 R5, P1, P0, R6, UR6, R5 ;  /* 0x0000000606057c10 */ /* 0x000fe2000f83e005 */
[----:B------:R-:W-:Y:S01]  /*1a90*/  UIADD3 UR29, UP0, UR44, UR29, URZ ;  /* 0x0000001d2c1d7290 */ /* 0x000fe2000ff1e03f */
[----:B------:R1:W-:Y:S01]  /*1aa0*/  LDGSTS.E.BYPASS.LTC128B.128 [R212+0x7000], desc[UR40][R18.64] ;  /* 0x0700000012d47fae */ /* 0x0003e2000b901d68 */
[----:B------:R-:W-:Y:S01]  /*1ab0*/  UIADD3 UR7, UR47, UR7, URZ ;  /* 0x000000072f077290 */ /* 0x000fe2000fffe03f */
[----:B------:R-:W-:Y:S02]  /*1ac0*/  IADD3.X R7, R7, UR11, R4, P1, P0 ;  /* 0x0000000b07077c10 */ /* 0x000fe40008fe0404 */
[----:B------:R-:W-:Y:S01]  /*1ad0*/  IADD3 R14, P0, R5, R14, RZ ;  /* 0x0000000e050e7210 */ /* 0x000fe20007f1e0ff */
[----:B------:R-:W-:Y:S01]  /*1ae0*/  UIADD3.X UR28, UR45, UR28, URZ, UP0, !UPT ;  /* 0x0000001c2d1c7290 */ /* 0x000fe200087fe43f */
[----:B------:R1:W-:Y:S01]  /*1af0*/  LDGSTS.E.BYPASS.LTC128B.128 [R212+0x8000], desc[UR40][R12.64] ;  /* 0x080000000cd47fae */ /* 0x0003e2000b901d68 */
[----:B------:R-:W-:Y:S01]  /*1b00*/  UIMAD UR7, UR7, UR29, URZ ;  /* 0x0000001d070772a4 */ /* 0x000fe2000f8e023f */
[----:B------:R-:W-:-:S02]  /*1b10*/  IMAD.U32 R4, RZ, RZ, UR46 ;  /* 0x0000002eff047e24 */ /* 0x000fc4000f8e00ff */
[----:B------:R-:W-:Y:S01]  /*1b20*/  IMAD.X R15, R7, 0x1, R0, P0 ;  /* 0x00000001070f7824 */ /* 0x000fe200000e0600 */
[----:B------:R-:W-:Y:S01]  /*1b30*/  UIMAD UR28, UR28, UR46, UR7 ;  /* 0x0000002e1c1c72a4 */ /* 0x000fe2000f8e0207 */
[----:B------:R1:W-:Y:S01]  /*1b40*/  LDGSTS.E.BYPASS.LTC128B.128 [R212+0x9000], desc[UR40][R20.64] ;  /* 0x0900000014d47fae */ /* 0x0003e2000b901d68 */
[----:B------:R-:W-:Y:S01]  /*1b50*/  IMAD.WIDE.U32 R14, R4, UR29, R14 ;  /* 0x0000001d040e7c25 */ /* 0x000fe2000f8e000e */
[----:B------:R-:W-:Y:S02]  /*1b60*/  ULDC.64 UR6, c[0x0][0x400] ;  /* 0x0001000000067ab9 */ /* 0x000fe40000000a00 */
[----:B------:R-:W0:Y:S01]  /*1b70*/  LDGDEPBAR ;  /* 0x00000000000079af */ /* 0x000e220000000000 */
[----:B------:R-:W-:Y:S01]  /*1b80*/  VIADD R0, R15, UR28 ;  /* 0x0000001c0f007c36 */ /* 0x000fe20008000000 */
[C---:B------:R-:W-:Y:S01]  /*1b90*/  LEA R214, P0, R14.reuse, UR6, 0x2 ;  /* 0x000000060ed67c11 */ /* 0x040fe2000f8010ff */
[----:B------:R-:W-:Y:S01]  /*1ba0*/  UIADD3 UR6, -UR38, UR4, UR37 ;  /* 0x0000000426067290 */ /* 0x000fe2000fffe125 */
[----:B------:R1:W5:Y:S02]  /*1bb0*/  LDG.E R210, desc[UR40][R16.64] ;  /* 0x0000002810d27981 */ /* 0x000364000c1e1900 */
[----:B------:R-:W-:Y:S01]  /*1bc0*/  LEA.HI.X R215, R14, UR7, R0, 0x2, P0 ;  /* 0x000000070ed77c11 */ /* 0x000fe200080f1400 */
[----:B------:R-:W-:Y:S01]  /*1bd0*/  ULDC UR7, c[0x0][0x398] ;  /* 0x0000e60000077ab9 */ /* 0x000fe20000000800 */
[----:B------:R1:W5:Y:S01]  /*1be0*/  LDG.E R209, desc[UR40][R16.64+0x20] ;  /* 0x0000202810d17981 */ /* 0x000362000c1e1900 */
[----:B------:R-:W-:-:S03]  /*1bf0*/  UIADD3 UR7, UR6, -UR7, URZ ;  /* 0x8000000706077290 */ /* 0x000fc6000fffe03f */
[----:B------:R1:W5:Y:S01]  /*1c00*/  LDG.E R208, desc[UR40][R16.64+0x80] ;  /* 0x0000802810d07981 */ /* 0x000362000c1e1900 */
[----:B------:R-:W-:-:S03]  /*1c10*/  USHF.R.S32.HI UR6, URZ, 0x1f, UR7 ;  /* 0x0000001f3f067899 */ /* 0x000fc60008011407 */
[----:B------:R1:W5:Y:S01]  /*1c20*/  LDG.E R207, desc[UR40][R16.64+0xa0] ;  /* 0x0000a02810cf7981 */ /* 0x000362000c1e1900 */
[----:B------:R-:W-:Y:S01]  /*1c30*/  ULEA.HI UR6, UR6, UR7, URZ, 0x6 ;  /* 0x0000000706067291 */ /* 0x000fe2000f8f303f */
[----:B------:R-:W-:Y:S01]  /*1c40*/  IMAD.U32 R5, RZ, RZ, UR47 ;  /* 0x0000002fff057e24 */ /* 0x000fe2000f8e00ff */
[----:B------:R-:W-:Y:S01]  /*1c50*/  UIADD3 UR32, UR42, UR32, URZ ;  /* 0x000000202a207290 */ /* 0x000fe2000fffe03f */
[----:B------:R-:W-:Y:S01]  /*1c60*/  CS2R R94, SRZ ;  /* 0x00000000005e7805 */ /* 0x000fe2000001ff00 */
[----:B------:R-:W-:Y:S01]  /*1c70*/  USHF.R.S32.HI UR6, URZ, 0x6, UR6 ;  /* 0x000000063f067899 */ /* 0x000fe20008011406 */
[----:B------:R-:W-:Y:S01]  /*1c80*/  CS2R R92, SRZ ;  /* 0x00000000005c7805 */ /* 0x000fe2000001ff00 */
[----:B------:R-:W-:-:S04]  /*1c90*/  DEPBAR.LE SB0, 0x1 ;  /* 0x000080400000791a */ /* 0x000fc80000000000 */
[----:B------:R-:W-:Y:S01]  /*1ca0*/  UISETP.LT.AND UP0, UPT, URZ, UR6, UPT ;  /* 0x000000063f00728c */ /* 0x000fe2000bf01270 */
[----:B------:R-:W-:Y:S01]  /*1cb0*/  BAR.SYNC.DEFER_BLOCKING 0x0 ;  /* 0x0000000000007b1d */ /* 0x000fe20000010000 */
[----:B------:R-:W-:Y:S01]  /*1cc0*/  UIMAD.WIDE UR26, UR32, 0x4, UR26 ;  /* 0x00000004201a78a5 */ /* 0x000fe2000f8e021a */
[----:B------:R-:W-:Y:S01]  /*1cd0*/  CS2R R98, SRZ ;  /* 0x0000000000627805 */ /* 0x000fe2000001ff00 */
[----:B------:R-:W-:Y:S01]  /*1ce0*/  USEL UR6, URZ, UR6, !UP0 ;  /* 0x000000063f067287 */ /* 0x000fe2000c000000 */
[----:B------:R-:W-:Y:S02]  /*1cf0*/  CS2R R96, SRZ ;  /* 0x0000000000607805 */ /* 0x000fe4000001ff00 */
[----:B------:R-:W-:Y:S02]  /*1d00*/  CS2R R90, SRZ ;  /* 0x00000000005a7805 */ /* 0x000fe4000001ff00 */
[----:B------:R-:W-:Y:S01]  /*1d10*/  CS2R R88, SRZ ;  /* 0x0000000000587805 */ /* 0x000fe2000001ff00 */
[----:B------:R-:W-:Y:S01]  /*1d20*/  UISETP.GT.AND UP0, UPT, UR36, UR6, UPT ;  /* 0x000000062400728c */ /* 0x000fe2000bf04270 */
[----:B------:R-:W-:-:S02]  /*1d30*/  CS2R R86, SRZ ;  /* 0x0000000000567805 */ /* 0x000fc4000001ff00 */
[----:B------:R-:W-:Y:S02]  /*1d40*/  CS2R R84, SRZ ;  /* 0x0000000000547805 */ /* 0x000fe4000001ff00 */
[----:B------:R-:W-:Y:S02]  /*1d50*/  CS2R R78, SRZ ;  /* 0x00000000004e7805 */ /* 0x000fe4000001ff00 */
[----:B------:R-:W-:Y:S02]  /*1d60*/  CS2R R76, SRZ ;  /* 0x00000000004c7805 */ /* 0x000fe4000001ff00 */
[----:B------:R-:W-:Y:S02]  /*1d70*/  CS2R R82, SRZ ;  /* 0x0000000000527805 */ /* 0x000fe4000001ff00 */
[----:B------:R-:W-:Y:S02]  /*1d80*/  PLOP3.LUT P0, PT, PT, PT, UP0, 0x80, 0x0 ;  /* 0x000000000000781c */ /* 0x000fe40003f0f008 */
[----:B------:R-:W-:-:S02]  /*1d90*/  CS2R R80, SRZ ;  /* 0x0000000000507805 */ /* 0x000fc4000001ff00 */
[----:B------:R-:W-:Y:S02]  /*1da0*/  CS2R R74, SRZ ;  /* 0x00000000004a7805 */ /* 0x000fe4000001ff00 */
[----:B------:R-:W-:Y:S02]  /*1db0*/  CS2R R72, SRZ ;  /* 0x0000000000487805 */ /* 0x000fe4000001ff00 */
[----:B------:R-:W-:Y:S02]  /*1dc0*/  CS2R R70, SRZ ;  /* 0x0000000000467805 */ /* 0x000fe4000001ff00 */
[----:B------:R-:W-:Y:S02]  /*1dd0*/  CS2R R68, SRZ ;  /* 0x0000000000447805 */ /* 0x000fe4000001ff00 */
[----:B------:R-:W-:Y:S02]  /*1de0*/  CS2R R62, SRZ ;  /* 0x00000000003e7805 */ /* 0x000fe4000001ff00 */
[----:B------:R-:W-:-:S02]  /*1df0*/  CS2R R60, SRZ ;  /* 0x00000000003c7805 */ /* 0x000fc4000001ff00 */
[----:B------:R-:W-:Y:S02]  /*1e00*/  CS2R R66, SRZ ;  /* 0x0000000000427805 */ /* 0x000fe4000001ff00 */
[----:B------:R-:W-:Y:S02]  /*1e10*/  CS2R R64, SRZ ;  /* 0x0000000000407805 */ /* 0x000fe4000001ff00 */
[----:B------:R-:W-:Y:S01]  /*1e20*/  CS2R R58, SRZ ;  /* 0x00000000003a7805 */ /* 0x000fe2000001ff00 */
[----:B------:R1:W2:Y:S01]  /*1e30*/  LDSM.16.M88.4 R136, [R169+0xa000] ;  /* 0x00a00000a988783b */ /* 0x0002a20000000200 */
[----:B------:R-:W-:Y:S02]  /*1e40*/  CS2R R56, SRZ ;  /* 0x0000000000387805 */ /* 0x000fe4000001ff00 */
[----:B------:R-:W-:Y:S02]  /*1e50*/  CS2R R54, SRZ ;  /* 0x0000000000367805 */ /* 0x000fe4000001ff00 */
[----:B------:R-:W-:Y:S01]  /*1e60*/  CS2R R52, SRZ ;  /* 0x0000000000347805 */ /* 0x000fe2000001ff00 */
[----:B------:R1:W3:Y:S01]  /*1e70*/  LDSM.16.M88.4 R140, [R169+0xa800] ;  /* 0x00a80000a98c783b */ /* 0x0002e20000000200 */
[----:B------:R-:W-:-:S02]  /*1e80*/  CS2R R46, SRZ ;  /* 0x00000000002e7805 */ /* 0x000fc4000001ff00 */
[----:B------:R-:W-:Y:S02]  /*1e90*/  CS2R R44, SRZ ;  /* 0x00000000002c7805 */ /* 0x000fe4000001ff00 */
[----:B------:R-:W-:Y:S01]  /*1ea0*/  CS2R R50, SRZ ;  /* 0x0000000000327805 */ /* 0x000fe2000001ff00 */
[----:B------:R1:W4:Y:S01]  /*1eb0*/  LDSM.16.M88.4 R144, [R168+0xa000] ;  /* 0x00a00000a890783b */ /* 0x0003220000000200 */
[----:B------:R-:W-:Y:S02]  /*1ec0*/  CS2R R48, SRZ ;  /* 0x0000000000307805 */ /* 0x000fe4000001ff00 */
[----:B------:R-:W-:Y:S02]  /*1ed0*/  CS2R R42, SRZ ;  /* 0x00000000002a7805 */ /* 0x000fe4000001ff00 */
[----:B------:R-:W-:Y:S01]  /*1ee0*/  CS2R R40, SRZ ;  /* 0x0000000000287805 */ /* 0x000fe2000001ff00 */
[----:B------:R1:W1:Y:S01]  /*1ef0*/  LDSM.16.M88.4 R148, [R168+0xa800] ;  /* 0x00a80000a894783b */ /* 0x0002620000000200 */
[----:B------:R-:W-:-:S02]  /*1f00*/  CS2R R38, SRZ ;  /* 0x0000000000267805 */ /* 0x000fc4000001ff00 */
[----:B------:R-:W-:Y:S01]  /*1f10*/  CS2R R36, SRZ ;  /* 0x0000000000247805 */ /* 0x000fe2000001ff00 */
[----:B------:R1:W1:Y:S04]  /*1f20*/  LDSM.16.M88.4 R152, [R3+0xa000] ;  /* 0x00a000000398783b */ /* 0x0002680000000200 */
[----:B------:R1:W1:Y:S04]  /*1f30*/  LDSM.16.M88.4 R156, [R3+0xa800] ;  /* 0x00a80000039c783b */ /* 0x0002680000000200 */
[----:B------:R1:W1:Y:S04]  /*1f40*/  LDSM.16.M88.4 R160, [R2+0xa000] ;  /* 0x00a0000002a0783b */ /* 0x0002680000000200 */
[----:B------:R1:W1:Y:S01]  /*1f50*/  LDSM.16.M88.4 R164, [R2+0xa800] ;  /* 0x00a8000002a4783b */ /* 0x0002620000000200 */
[----:B------:R-:W-:Y:S05]  /*1f60*/  @!P0 BRA `(.L_x_73) ;  /* 0x0000002c00708947 */ /* 0x000fea0003800000 */
[----:B------:R-:W2:Y:S01]  /*1f70*/  S2R R0, SR_TID.X ;  /* 0x0000000000007919 */ /* 0x000ea20000002100 */
[----:B------:R-:W1:Y:S01]  /*1f80*/  LDC R204, c[0x0][0x2dc] ;  /* 0x0000b700ffcc7b82 */ /* 0x000e620000000800 */
[----:B------:R-:W-:Y:S01]  /*1f90*/  UMOV UR7, UR27 ;  /* 0x0000001b00077c82 */ /* 0x000fe20008000000 */
[----:B------:R-:W-:Y:S01]  /*1fa0*/  USHF.L.U32 UR27, UR10, 0x4, URZ ;  /* 0x000000040a1b7899 */ /* 0x000fe2000800063f */
[----:B------:R-:W-:Y:S01]  /*1fb0*/  VIADD R171, R176, 0x1000 ;  /* 0x00001000b0ab7836 */ /* 0x000fe20000000000 */
[----:B------:R-:W-:Y:S01]  /*1fc0*/  USHF.L.U32 UR28, UR10, 0x3, URZ ;  /* 0x000000030a1c7899 */ /* 0x000fe2000800063f */
[----:B------:R-:W-:Y:S01]  /*1fd0*/  IMAD.MOV.U32 R170, RZ, RZ, 0x20 ;  /* 0x00000020ffaa7424 */ /* 0x000fe200078e00ff */
[----:B------:R-:W-:Y:S01]  /*1fe0*/  UIADD3 UR43, UR27, 0x20, URZ ;  /* 0x000000201b2b7890 */ /* 0x000fe2000fffe03f */
[----:B------:R-:W-:Y:S01]  /*1ff0*/  IMAD.MOV.U32 R177, RZ, RZ, 0x40 ;  /* 0x00000040ffb17424 */ /* 0x000fe200078e00ff */
[----:B------:R-:W-:Y:S01]  /*2000*/  UIADD3 UR30, UR37, UR4, URZ ;  /* 0x00000004251e7290 */ /* 0x000fe2000fffe03f */
[C---:B------:R-:W-:Y:S01]  /*2010*/  SHF.L.U64.HI R203, R181.reuse, 0x2, R188 ;  /* 0x00000002b5cb7819 */ /* 0x040fe200000102bc */
[----:B------:R-:W-:Y:S01]  /*2020*/  UIADD3 UR42, UR28, UR43, URZ ;  /* 0x0000002b1c2a7290 */ /* 0x000fe2000fffe03f */
[----:B------:R-:W-:Y:S01]  /*2030*/  SHF.L.U32 R202, R181, 0x2, RZ ;  /* 0x00000002b5ca7819 */ /* 0x000fe200000006ff */
[----:B------:R-:W-:Y:S01]  /*2040*/  IMAD.MOV.U32 R201, RZ, RZ, 0x8 ;  /* 0x00000008ffc97424 */ /* 0x000fe200078e00ff */
[----:B------:R-:W-:Y:S01]  /*2050*/  MOV R205, 0x40 ;  /* 0x0000004000cd7802 */ /* 0x000fe20000000f00 */
[----:B------:R-:W-:Y:S01]  /*2060*/  UIADD3 UR37, UR28, UR42, URZ ;  /* 0x0000002a1c257290 */ /* 0x000fe2000fffe03f */
[----:B------:R-:W-:Y:S01]  /*2070*/  IMAD.MOV.U32 R200, RZ, RZ, 0x20 ;  /* 0x00000020ffc87424 */ /* 0x000fe200078e00ff */
[----:B------:R-:W-:Y:S01]  /*2080*/  SEL R171, R171, R176, !P2 ;  /* 0x000000b0abab7207 */ /* 0x000fe20005000000 */
[----:B------:R-:W-:Y:S01]  /*2090*/  IMAD.MOV.U32 R199, RZ, RZ, 0x28 ;  /* 0x00000028ffc77424 */ /* 0x000fe200078e00ff */
[----:B------:R-:W-:Y:S01]  /*20a0*/  UIADD3 UR36, UR28, UR37, URZ ;  /* 0x000000251c247290 */ /* 0x000fe2000fffe03f */
[----:B------:R-:W-:Y:S01]  /*20b0*/  IMAD.MOV.U32 R95, RZ, RZ, RZ ;  /* 0x000000ffff5f7224 */ /* 0x000fe200078e00ff */
[----:B------:R-:W-:Y:S01]  /*20c0*/  UMOV UR12, UR26 ;  /* 0x0000001a000c7c82 */ /* 0x000fe20008000000 */
[----:B------:R-:W-:-:S02]  /*20d0*/  UIMAD UR26, UR10, 0x18, URZ ;  /* 0x000000180a1a78a4 */ /* 0x000fc4000f8e023f */
[----:B------:R-:W-:Y:S02]  /*20e0*/  USHF.L.U32 UR25, UR10, 0x5, URZ ;  /* 0x000000050a197899 */ /* 0x000fe4000800063f */
[----:B------:R-:W-:Y:S02]  /*20f0*/  UIMAD UR11, UR10, 0x28, URZ ;  /* 0x000000280a0b78a4 */ /* 0x000fe4000f8e023f */
[----:B------:R-:W-:Y:S02]  /*2100*/  UIMAD UR4, UR10, 0x30, URZ ;  /* 0x000000300a0478a4 */ /* 0x000fe4000f8e023f */
[----:B------:R-:W-:Y:S01]  /*2110*/  UIMAD UR44, UR10, 0x38, URZ ;  /* 0x000000380a2c78a4 */ /* 0x000fe2000f8e023f */
[----:B--2---:R-:W-:Y:S01]  /*2120*/  SHF.R.S32.HI R5, RZ, 0x1f, R0 ;  /* 0x0000001fff057819 */ /* 0x004fe20000011400 */
[----:B------:R-:W-:Y:S02]  /*2130*/  UIADD3 UR30, -UR38, 0x80, UR30 ;  /* 0x00000080261e7890 */ /* 0x000fe4000fffe11e */
[----:B------:R-:W-:Y:S01]  /*2140*/  UIADD3 UR33, UR28, UR36, URZ ;  /* 0x000000241c217290 */ /* 0x000fe2000fffe03f */
[----:B------:R-:W-:-:S04]  /*2150*/  LEA.HI R5, R5, R0, RZ, 0x4 ;  /* 0x0000000005057211 */ /* 0x000fc800078f20ff */
[----:B------:R-:W-:-:S05]  /*2160*/  LOP3.LUT R5, R5, 0xfffffff0, RZ, 0xc0, !PT ;  /* 0xfffffff005057812 */ /* 0x000fca00078ec0ff */
[----:B------:R-:W-:-:S05]  /*2170*/  IMAD.IADD R5, R0, 0x1, -R5 ;  /* 0x0000000100057824 */ /* 0x000fca00078e0a05 */
[----:B------:R-:W-:-:S04]  /*2180*/  SHF.R.S32.HI R0, RZ, 0x1f, R5 ;  /* 0x0000001fff007819 */ /* 0x000fc80000011405 */
[----:B------:R-:W-:-:S04]  /*2190*/  LEA.HI R0, R0, R5, RZ, 0x3 ;  /* 0x0000000500007211 */ /* 0x000fc800078f18ff */
[----:B------:R-:W-:-:S05]  /*21a0*/  LOP3.LUT R0, R0, 0xfffffff8, RZ, 0xc0, !PT ;  /* 0xfffffff800007812 */ /* 0x000fca00078ec0ff */
[----:B------:R-:W-:Y:S02]  /*21b0*/  IMAD.IADD R0, R5, 0x1, -R0 ;  /* 0x0000000105007824 */ /* 0x000fe400078e0a00 */
[----:B------:R-:W-:-:S03]  /*21c0*/  VIADD R5, R174, 0x1000 ;  /* 0x00001000ae057836 */ /* 0x000fc60000000000 */
[C---:B------:R-:W-:Y:S02]  /*21d0*/  LOP3.LUT P0, RZ, R0.reuse, 0x2, RZ, 0xc0, !PT ;  /* 0x0000000200ff7812 */ /* 0x040fe4000780c0ff */
[----:B------:R-:W-:Y:S02]  /*21e0*/  LOP3.LUT P1, RZ, R0, 0x4, RZ, 0xc0, !PT ;  /* 0x0000000400ff7812 */ /* 0x000fe4000782c0ff */
[----:B------:R-:W-:Y:S02]  /*21f0*/  SEL R172, R5, R174, !P2 ;  /* 0x000000ae05ac7207 */ /* 0x000fe40005000000 */
[----:B------:R-:W-:Y:S01]  /*2200*/  SEL R170, R170, 0xffffffe0, !P0 ;  /* 0xffffffe0aaaa7807 */ /* 0x000fe20004000000 */
[----:B------:R-:W-:Y:S01]  /*2210*/  UIADD3 UR32, UR28, UR33, URZ ;  /* 0x000000211c207290 */ /* 0x000fe2000fffe03f */
[----:B------:R-:W-:Y:S01]  /*2220*/  LEA R172, R172, UR5, 0x1 ;  /* 0x00000005acac7c11 */ /* 0x000fe2000f8e08ff */
[----:B------:R-:W-:Y:S01]  /*2230*/  ULDC UR29, c[0x0][0x270] ;  /* 0x00009c00001d7ab9 */ /* 0x000fe20000000800 */
[----:B------:R-:W-:Y:S01]  /*2240*/  LEA R171, R171, UR5, 0x1 ;  /* 0x00000005abab7c11 */ /* 0x000fe2000f8e08ff */
[----:B------:R-:W-:Y:S01]  /*2250*/  IMAD.IADD R0, R175, 0x1, R170 ;  /* 0x00000001af007824 */ /* 0x000fe200078e02aa */
[----:B------:R-:W-:Y:S01]  /*2260*/  SEL R177, R177, 0xffffffc0, !P1 ;  /* 0xffffffc0b1b17807 */ /* 0x000fe20004800000 */
[----:B-1----:R-:W-:-:S06]  /*2270*/  ULDC UR31, c[0x0][0x2ec] ;  /* 0x0000bb00001f7ab9 */ /* 0x002fcc0000000800 */
.L_x_76:
[----:B------:R-:W0:Y:S01]  /*2280*/  LDGDEPBAR ;  /* 0x00000000000079af */ /* 0x000e220000000000 */
[C---:B------:R-:W-:Y:S01]  /*2290*/  IMAD.IADD R178, R171.reuse, 0x1, R170 ;  /* 0x00000001abb27824 */ /* 0x040fe200078e02aa */
[----:B------:R-:W-:Y:S01]  /*22a0*/  USHF.L.U32 UR10, UR13, 0x6, URZ ;  /* 0x000000060d0a7899 */ /* 0x000fe2000800063f */
[--C-:B------:R-:W-:Y:S02]  /*22b0*/  IMAD.IADD R179, R171, 0x1, R177.reuse ;  /* 0x00000001abb37824 */ /* 0x100fe400078e02b1 */
[----:B-----5:R-:W-:Y:S01]  /*22c0*/  FMUL.FTZ R251, R210, 1.4426950216293334961 ;  /* 0x3fb8aa3bd2fb7820 */ /* 0x020fe20000410000 */
[----:B------:R-:W-:Y:S01]  /*22d0*/  IMAD.IADD R177, R178, 0x1, R177 ;  /* 0x00000001b2b17824 */ /* 0x000fe200078e02b1 */
[----:B------:R-:W-:Y:S01]  /*22e0*/  UISETP.GE.AND UP0, UPT, UR10, UR30, UPT ;  /* 0x0000001e0a00728c */ /* 0x000fe2000bf06270 */
[----:B------:R-:W-:Y:S01]  /*22f0*/  IMAD.U32 R221, RZ, RZ, UR18 ;  /* 0x00000012ffdd7e24 */ /* 0x000fe2000f8e00ff */
[----:B------:R-:W-:Y:S01]  /*2300*/  FSETP.NEU.FTZ.AND P2, PT, R210, -INF , PT ;  /* 0xff800000d200780b */ /* 0x000fe20003f5d000 */
[----:B------:R-:W-:Y:S02]  /*2310*/  IMAD.U32 R224, RZ, RZ, UR10 ;  /* 0x0000000affe07e24 */ /* 0x000fe4000f8e00ff */
[----:B------:R-:W-:Y:S01]  /*2320*/  FMUL.FTZ R220, R209, 1.4426950216293334961 ;  /* 0x3fb8aa3bd1dc7820 */ /* 0x000fe20000410000 */
[----:B------:R-:W-:Y:S01]  /*2330*/  FMUL.FTZ R250, R208, 1.4426950216293334961 ;  /* 0x3fb8aa3bd0fa7820 */ /* 0x000fe20000410000 */
[----:B------:R-:W-:Y:S01]  /*2340*/  PLOP3.LUT P0, PT, PT, PT, UP0, 0x80, 0x0 ;  /* 0x000000000000781c */ /* 0x000fe20003f0f008 */
[----:B------:R-:W-:Y:S01]  /*2350*/  FMUL.FTZ R225, R207, 1.4426950216293334961 ;  /* 0x3fb8aa3bcfe17820 */ /* 0x000fe20000410000 */
[----:B------:R-:W-:Y:S01]  /*2360*/  FSEL R251, R251, RZ, P2 ;  /* 0x000000fffbfb7208 */ /* 0x000fe20001000000 */
[----:B------:R-:W-:Y:S01]  /*2370*/  UISETP.GT.AND UP3, UPT, UR13, UR6, UPT ;  /* 0x000000060d00728c */ /* 0x000fe2000bf64270 */
[----:B------:R-:W-:Y:S01]  /*2380*/  FSETP.NEU.FTZ.AND P2, PT, R209, -INF , PT ;  /* 0xff800000d100780b */ /* 0x000fe20003f5d000 */
[----:B------:R-:W-:Y:S04]  /*2390*/  DEPBAR.LE SB0, 0x0 ;  /* 0x000080000000791a */ /* 0x000fe80000000000 */
[----:B------:R-:W-:Y:S04]  /*23a0*/  BAR.SYNC.DEFER_BLOCKING 0x0 ;  /* 0x0000000000007b1d */ /* 0x000fe80000010000 */
[----:B------:R-:W-:Y:S01]  /*23b0*/  @!P0 IMAD R248, R221, 0x80, R180 ;  /* 0x00000080ddf88824 */ /* 0x000fe200078e02b4 */
[----:B------:R-:W-:Y:S03]  /*23c0*/  @!P0 IADD3 R224, R224, UR38, R189 ;  /* 0x00000026e0e08c10 */ /* 0x000fe6000fffe0bd */
[----:B------:R-:W-:Y:S01]  /*23d0*/  @!P0 VIADD R226, R248, 0x1 ;  /* 0x00000001f8e28836 */ /* 0x000fe20000000000 */
[----:B------:R-:W-:Y:S01]  /*23e0*/  @!P0 VIADDMNMX R247, R224, R200, UR38, PT ;  /* 0x00000026e0f78e46 */ /* 0x000fe2000b8001c8 */
[----:B------:R-:W-:Y:S01]  /*23f0*/  @!P0 VIADD R234, R248, 0x8 ;  /* 0x00000008f8ea8836 */ /* 0x000fe20000000000 */
[----:B------:R-:W-:Y:S01]  /*2400*/  @!P0 VIMNMX R249, R224, UR38, PT ;  /* 0x00000026e0f98c48 */ /* 0x000fe2000bfe0100 */
[C---:B------:R-:W-:Y:S02]  /*2410*/  @!P0 VIADD R236, R248.reuse, 0x9 ;  /* 0x00000009f8ec8836 */ /* 0x040fe40000000000 */
[C---:B------:R-:W-:Y:S01]  /*2420*/  @!P0 VIADD R246, R248.reuse, 0x10 ;  /* 0x00000010f8f68836 */ /* 0x040fe20000000000 */
[C---:B------:R-:W-:Y:S01]  /*2430*/  @!P0 ISETP.GE.AND P3, PT, R248.reuse, R249, PT ;  /* 0x000000f9f800820c */ /* 0x040fe20003f66270 */
[----:B------:R-:W-:Y:S01]  /*2440*/  @!P0 VIADD R252, R248, 0x11 ;  /* 0x00000011f8fc8836 */ /* 0x000fe20000000000 */
[----:B------:R-:W-:Y:S08]  /*2450*/  LDSM.16.M88.4 R100, [R171] ;  /* 0x00000000ab64783b */ /* 0x000ff00000000200 */
[----:B------:R-:W1:Y:S08]  /*2460*/  LDSM.16.M88.4 R104, [R169+0x6000] ;  /* 0x00600000a968783b */ /* 0x000e700000000200 */
[----:B------:R-:W2:Y:S08]  /*2470*/  LDSM.16.M88.4 R108, [R171+0x1000] ;  /* 0x00100000ab6c783b */ /* 0x000eb00000000200 */
[----:B------:R-:W3:Y:S08]  /*2480*/  LDSM.16.M88.4 R112, [R169+0x6800] ;  /* 0x00680000a970783b */ /* 0x000ef00000000200 */
[----:B------:R-:W-:Y:S08]  /*2490*/  LDSM.16.M88.4 R116, [R178] ;  /* 0x00000000b274783b */ /* 0x000ff00000000200 */
[----:B------:R-:W4:Y:S01]  /*24a0*/  LDSM.16.M88.4 R120, [R168+0x6000] ;  /* 0x00600000a878783b */ /* 0x000f220000000200 */
[-C--:B-1----:R-:W-:Y:S07]  /*24b0*/  HMMA.16816.F32.BF16 R4, R100, R104.reuse, RZ ;  /* 0x000000686404723c */ /* 0x082fee00000418ff */
[----:B------:R-:W1:Y:S01]  /*24c0*/  LDSM.16.M88.4 R124, [R178+0x1000] ;  /* 0x00100000b27c783b */ /* 0x000e620000000200 */
[C---:B--2---:R-:W-:Y:S07]  /*24d0*/  HMMA.16816.F32.BF16 R8, R108.reuse, R104, RZ ;  /* 0x000000686c08723c */ /* 0x044fee00000418ff */
[----:B------:R-:W2:Y:S01]  /*24e0*/  LDSM.16.M88.4 R128, [R168+0x6800] ;  /* 0x00680000a880783b */ /* 0x000ea20000000200 */
[-C--:B------:R-:W-:Y:S07]  /*24f0*/  HMMA.16816.F32.BF16 R12, R108, R106.reuse, RZ ;  /* 0x0000006a6c0c723c */ /* 0x080fee00000418ff */
[----:B------:R-:W-:Y:S01]  /*2500*/  LDSM.16.M88.4 R132, [R3+0x6000] ;  /* 0x006000000384783b */ /* 0x000fe20000000200 */
[C---:B------:R-:W-:Y:S07]  /*2510*/  HMMA.16816.F32.BF16 R16, R100.reuse, R106, RZ ;  /* 0x0000006a6410723c */ /* 0x040fee00000418ff */
[----:B------:R-:W2:Y:S01]  /*2520*/  LDSM.16.M88.4 R104, [R179] ;  /* 0x00000000b368783b */ /* 0x000ea20000000200 */
[-C--:B---3--:R-:W-:Y:S06]  /*2530*/  HMMA.16816.F32.BF16 R20, R100, R112.reuse, RZ ;  /* 0x000000706414723c */ /* 0x088fec00000418ff */
[C---:B------:R-:W-:Y:S06]  /*2540*/  HMMA.16816.F32.BF16 R24, R108.reuse, R112, RZ ;  /* 0x000000706c18723c */ /* 0x040fec00000418ff */
[-C--:B------:R-:W-:Y:S01]  /*2550*/  HMMA.16816.F32.BF16 R28, R108, R114.reuse, RZ ;  /* 0x000000726c1c723c */ /* 0x080fe200000418ff */
[----:B------:R-:W3:Y:S05]  /*2560*/  LDSM.16.M88.4 R108, [R179+0x1000] ;  /* 0x00100000b36c783b */ /* 0x000eea0000000200 */
[----:B------:R-:W-:Y:S03]  /*2570*/  HMMA.16816.F32.BF16 R32, R100, R114, RZ ;  /* 0x000000726420723c */ /* 0x000fe600000418ff */
[----:B------:R-:W3:Y:S03]  /*2580*/  LDSM.16.M88.4 R100, [R3+0x6800] ;  /* 0x006800000364783b */ /* 0x000ee60000000200 */
[-C--:B----4-:R-:W-:Y:S05]  /*2590*/  HMMA.16816.F32.BF16 R4, R116, R120.reuse, R4 ;  /* 0x000000787404723c */ /* 0x090fea0000041804 */
[----:B------:R-:W-:Y:S01]  /*25a0*/  LDSM.16.M88.4 R112, [R177] ;  /* 0x00000000b170783b */ /* 0x000fe20000000200 */
[C---:B-1----:R-:W-:Y:S06]  /*25b0*/  HMMA.16816.F32.BF16 R8, R124.reuse, R120, R8 ;  /* 0x000000787c08723c */ /* 0x042fec0000041808 */
[-C--:B------:R-:W-:Y:S06]  /*25c0*/  HMMA.16816.F32.BF16 R12, R124, R122.reuse, R12 ;  /* 0x0000007a7c0c723c */ /* 0x080fec000004180c */
[C---:B------:R-:W-:Y:S01]  /*25d0*/  HMMA.16816.F32.BF16 R16, R116.reuse, R122, R16 ;  /* 0x0000007a7410723c */ /* 0x040fe20000041810 */
[----:B------:R-:W1:Y:S05]  /*25e0*/  LDSM.16.M88.4 R120, [R2+0x6000] ;  /* 0x006000000278783b */ /* 0x000e6a0000000200 */
[-C--:B--2---:R-:W-:Y:S06]  /*25f0*/  HMMA.16816.F32.BF16 R20, R116, R128.reuse, R20 ;  /* 0x000000807414723c */ /* 0x084fec0000041814 */
[C---:B------:R-:W-:Y:S06]  /*2600*/  HMMA.16816.F32.BF16 R24, R124.reuse, R128, R24 ;  /* 0x000000807c18723c */ /* 0x040fec0000041818 */
[-C--:B------:R-:W-:Y:S06]  /*2610*/  HMMA.16816.F32.BF16 R28, R124, R130.reuse, R28 ;  /* 0x000000827c1c723c */ /* 0x080fec000004181c */
[----:B------:R-:W-:Y:S01]  /*2620*/  HMMA.16816.F32.BF16 R32, R116, R130, R32 ;  /* 0x000000827420723c */ /* 0x000fe20000041820 */
[----:B------:R2:W4:Y:S05]  /*2630*/  LDSM.16.M88.4 R116, [R177+0x1000] ;  /* 0x00100000b174783b */ /* 0x00052a0000000200 */
[-C--:B------:R-:W-:Y:S05]  /*2640*/  HMMA.16816.F32.BF16 R4, R104, R132.reuse, R4 ;  /* 0x000000846804723c */ /* 0x080fea0000041804 */
[C---:B------:R-:W-:Y:S01]  /*2650*/  @!P0 VIADDMNMX R131, R224.reuse, R199, UR38, PT ;  /* 0x00000026e0838e46 */ /* 0x040fe2000b8001c7 */
[C---:B---3--:R-:W-:Y:S06]  /*2660*/  HMMA.16816.F32.BF16 R8, R108.reuse, R132, R8 ;  /* 0x000000846c08723c */ /* 0x048fec0000041808 */
[-C--:B------:R-:W-:Y:S06]  /*2670*/  HMMA.16816.F32.BF16 R12, R108, R134.reuse, R12 ;  /* 0x000000866c0c723c */ /* 0x080fec000004180c */
[C---:B------:R-:W-:Y:S05]  /*2680*/  HMMA.16816.F32.BF16 R16, R104.reuse, R134, R16 ;  /* 0x000000866810723c */ /* 0x040fea0000041810 */
[----:B--2---:R-:W-:Y:S01]  /*2690*/  SEL R177, R205, 0xffffffc0, !P1 ;  /* 0xffffffc0cdb17807 */ /* 0x004fe20004800000 */
[-C--:B------:R-:W-:Y:S05]  /*26a0*/  HMMA.16816.F32.BF16 R20, R104, R100.reuse, R20 ;  /* 0x000000646814723c */ /* 0x080fea0000041814 */
[----:B------:R-:W-:Y:S01]  /*26b0*/  @!P0 VIADDMNMX R135, R224, R201, UR38, PT ;  /* 0x00000026e0878e46 */ /* 0x000fe2000b8001c9 */
[C---:B------:R-:W-:Y:S05]  /*26c0*/  HMMA.16816.F32.BF16 R24, R108.reuse, R100, R24 ;  /* 0x000000646c18723c */ /* 0x040fea0000041818 */
[----:B------:R-:W-:Y:S01]  /*26d0*/  FSEL R134, R220, RZ, P2 ;  /* 0x000000ffdc867208 */ /* 0x000fe20001000000 */
[-C--:B------:R-:W-:Y:S03]  /*26e0*/  HMMA.16816.F32.BF16 R28, R108, R102.reuse, R28 ;  /* 0x000000666c1c723c */ /* 0x080fe6000004181c */
[----:B------:R-:W-:Y:S03]  /*26f0*/  @!P0 ISETP.GE.AND P2, PT, R226, R135, PT ;  /* 0x00000087e200820c */ /* 0x000fe60003f46270 */
[----:B------:R-:W-:Y:S01]  /*2700*/  HMMA.16816.F32.BF16 R32, R104, R102, R32 ;  /* 0x000000666820723c */ /* 0x000fe20000041820 */
[----:B------:R-:W2:Y:S05]  /*2710*/  LDSM.16.M88.4 R100, [R2+0x6800] ;  /* 0x006800000264783b */ /* 0x000eaa0000000200 */
[-C--:B-1----:R-:W-:Y:S06]  /*2720*/  HMMA.16816.F32.BF16 R4, R112, R120.reuse, R4 ;  /* 0x000000787004723c */ /* 0x082fec0000041804 */
[C---:B----4-:R-:W-:Y:S06]  /*2730*/  HMMA.16816.F32.BF16 R8, R116.reuse, R120, R8 ;  /* 0x000000787408723c */ /* 0x050fec0000041808 */
[-C--:B------:R-:W-:Y:S05]  /*2740*/  HMMA.16816.F32.BF16 R12, R116, R122.reuse, R12 ;  /* 0x0000007a740c723c */ /* 0x080fea000004180c */
[----:B------:R-:W-:Y:S01]  /*2750*/  LEA R120, R176, UR5, 0x1 ;  /* 0x00000005b0787c11 */ /* 0x000fe2000f8e08ff */
[C---:B------:R-:W-:Y:S05]  /*2760*/  HMMA.16816.F32.BF16 R16, R112.reuse, R122, R16 ;  /* 0x0000007a7010723c */ /* 0x040fea0000041810 */
[--C-:B------:R-:W-:Y:S01]  /*2770*/  IMAD.IADD R124, R170, 0x1, R120.reuse ;  /* 0x00000001aa7c7824 */ /* 0x100fe200078e0278 */
[----:B------:R-:W-:Y:S01]  /*2780*/  @!P0 FSEL R7, R7, -INF , !P2 ;  /* 0xff80000007078808 */ /* 0x000fe20005000000 */
[----:B------:R-:W-:Y:S01]  /*2790*/  IMAD.IADD R125, R177, 0x1, R120 ;  /* 0x00000001b17d7824 */ /* 0x000fe200078e0278 */
[----:B------:R-:W-:Y:S03]  /*27a0*/  FSETP.NEU.FTZ.AND P2, PT, R208, -INF , PT ;  /* 0xff800000d000780b */ /* 0x000fe60003f5d000 */
[----:B------:R-:W-:Y:S01]  /*27b0*/  @!P0 FSEL R4, R4, -INF , !P3 ;  /* 0xff80000004048808 */ /* 0x000fe20005800000 */
[----:B------:R-:W-:Y:S01]  /*27c0*/  FFMA.FTZ R223, R7, UR31, -R134 ;  /* 0x0000001f07df7c23 */ /* 0x000fe20008010886 */
[----:B------:R-:W-:Y:S02]  /*27d0*/  FSEL R250, R250, RZ, P2 ;  /* 0x000000fffafa7208 */ /* 0x000fe40001000000 */
[----:B------:R-:W-:Y:S01]  /*27e0*/  @!P0 ISETP.GE.AND P2, PT, R226, R247, PT ;  /* 0x000000f7e200820c */ /* 0x000fe20003f46270 */
[--C-:B------:R-:W-:Y:S01]  /*27f0*/  FFMA.FTZ R221, R4, UR31, -R251.reuse ;  /* 0x0000001f04dd7c23 */ /* 0x100fe200080108fb */
[-C--:B--2---:R-:W-:Y:S01]  /*2800*/  HMMA.16816.F32.BF16 R20, R112, R100.reuse, R20 ;  /* 0x000000647014723c */ /* 0x084fe20000041814 */
[----:B------:R-:W-:Y:S02]  /*2810*/  MUFU.EX2 R223, R223 ;  /* 0x000000df00df7308 */ /* 0x000fe40000000800 */
[----:B------:R-:W-:Y:S02]  /*2820*/  @!P0 FSEL R9, R9, -INF , !P2 ;  /* 0xff80000009098808 */ /* 0x000fe40005000000 */
[----:B------:R-:W-:Y:S01]  /*2830*/  FSETP.NEU.FTZ.AND P2, PT, R207, -INF , PT ;  /* 0xff800000cf00780b */ /* 0x000fe20003f5d000 */
[C---:B------:R-:W-:Y:S05]  /*2840*/  HMMA.16816.F32.BF16 R24, R116.reuse, R100, R24 ;  /* 0x000000647418723c */ /* 0x040fea0000041818 */
[----:B------:R-:W-:Y:S01]  /*2850*/  MUFU.EX2 R221, R221 ;  /* 0x000000dd00dd7308 */ /* 0x000fe20000000800 */
[C---:B------:R-:W-:Y:S01]  /*2860*/  @!P0 ISETP.GE.AND P3, PT, R226.reuse, R249, PT ;  /* 0x000000f9e200820c */ /* 0x040fe20003f66270 */
[--C-:B------:R-:W-:Y:S01]  /*2870*/  FFMA.FTZ R228, R9, UR31, -R250.reuse ;  /* 0x0000001f09e47c23 */ /* 0x100fe200080108fa */
[----:B------:R-:W-:Y:S01]  /*2880*/  FSEL R129, R225, RZ, P2 ;  /* 0x000000ffe1817208 */ /* 0x000fe20001000000 */
[-C--:B------:R-:W-:Y:S03]  /*2890*/  HMMA.16816.F32.BF16 R28, R116, R102.reuse, R28 ;  /* 0x00000066741c723c */ /* 0x080fe6000004181c */
[----:B------:R-:W-:Y:S03]  /*28a0*/  @!P0 ISETP.GE.AND P2, PT, R226, R131, PT ;  /* 0x00000083e200820c */ /* 0x000fe60003f46270 */
[----:B------:R1:W-:Y:S01]  /*28b0*/  MUFU.EX2 R225, R228 ;  /* 0x000000e400e17308 */ /* 0x0003e20000000800 */
[----:B------:R-:W-:Y:S01]  /*28c0*/  @!P0 FSEL R5, R5, -INF , !P3 ;  /* 0xff80000005058808 */ /* 0x000fe20005800000 */
[----:B------:R-:W-:Y:S04]  /*28d0*/  HMMA.16816.F32.BF16 R32, R112, R102, R32 ;  /* 0x000000667020723c */ /* 0x000fe80000041820 */
[----:B------:R-:W-:Y:S01]  /*28e0*/  @!P0 ISETP.GE.AND P3, PT, R248, R135, PT ;  /* 0x00000087f800820c */ /* 0x000fe20003f66270 */
[----:B------:R-:W-:Y:S01]  /*28f0*/  FFMA.FTZ R222, R5, UR31, -R251 ;  /* 0x0000001f05de7c23 */ /* 0x000fe200080108fb */
[----:B------:R-:W-:Y:S02]  /*2900*/  @!P0 FSEL R11, R11, -INF , !P2 ;  /* 0xff8000000b0b8808 */ /* 0x000fe40005000000 */
[-C--:B------:R-:W-:Y:S03]  /*2910*/  @!P0 ISETP.GE.AND P2, PT, R234, R247.reuse, PT ;  /* 0x000000f7ea00820c */ /* 0x080fe60003f46270 */
[----:B------:R-:W-:Y:S01]  /*2920*/  MUFU.EX2 R222, R222 ;  /* 0x000000de00de7308 */ /* 0x000fe20000000800 */
[----:B------:R-:W-:Y:S02]  /*2930*/  @!P0 FSEL R12, R12, -INF , !P2 ;  /* 0xff8000000c0c8808 */ /* 0x000fe40005000000 */
[----:B------:R-:W-:Y:S02]  /*2940*/  @!P0 ISETP.GE.AND P2, PT, R236, R247, PT ;  /* 0x000000f7ec00820c */ /* 0x000fe40003f46270 */
[----:B------:R-:W-:Y:S01]  /*2950*/  @!P0 FSEL R6, R6, -INF , !P3 ;  /* 0xff80000006068808 */ /* 0x000fe20005800000 */
[----:B-1----:R-:W-:Y:S01]  /*2960*/  FFMA.FTZ R228, R12, UR31, -R250 ;  /* 0x0000001f0ce47c23 */ /* 0x002fe200080108fa */
[----:B------:R-:W-:Y:S02]  /*2970*/  @!P0 FSEL R13, R13, -INF , !P2 ;  /* 0xff8000000d0d8808 */ /* 0x000fe40005000000 */
[----:B------:R-:W-:Y:S01]  /*2980*/  @!P0 ISETP.GE.AND P2, PT, R234, R131, PT ;  /* 0x00000083ea00820c */ /* 0x000fe20003f46270 */
[----:B------:R-:W-:Y:S01]  /*2990*/  FFMA.FTZ R220, R6, UR31, -R134 ;  /* 0x0000001f06dc7c23 */ /* 0x000fe20008010886 */
[----:B------:R-:W-:Y:S01]  /*29a0*/  @!P0 ISETP.GE.AND P3, PT, R248, R247, PT ;  /* 0x000000f7f800820c */ /* 0x000fe20003f66270 */
[----:B------:R-:W-:Y:S01]  /*29b0*/  MUFU.EX2 R228, R228 ;  /* 0x000000e400e47308 */ /* 0x000fe20000000800 */
[----:B------:R-:W-:Y:S01]  /*29c0*/  @!P0 FSEL R14, R14, -INF , !P2 ;  /* 0xff8000000e0e8808 */ /* 0x000fe20005000000 */
[--C-:B------:R-:W-:Y:S01]  /*29d0*/  FFMA.FTZ R229, R13, UR31, -R250.reuse ;  /* 0x0000001f0de57c23 */ /* 0x100fe200080108fa */
[-C--:B------:R-:W-:Y:S02]  /*29e0*/  @!P0 ISETP.GE.AND P2, PT, R236, R131.reuse, PT ;  /* 0x00000083ec00820c */ /* 0x080fe40003f46270 */
[----:B------:R-:W-:Y:S01]  /*29f0*/  @!P0 FSEL R8, R8, -INF , !P3 ;  /* 0xff80000008088808 */ /* 0x000fe20005800000 */
[--C-:B------:R-:W-:Y:S01]  /*2a00*/  FFMA.FTZ R230, R14, UR31, -R129.reuse ;  /* 0x0000001f0ee67c23 */ /* 0x100fe20008010881 */
[----:B------:R-:W-:Y:S03]  /*2a10*/  @!P0 FSEL R15, R15, -INF , !P2 ;  /* 0xff8000000f0f8808 */ /* 0x000fe60005000000 */
[----:B------:R-:W-:Y:S01]  /*2a20*/  MUFU.EX2 R220, R220 ;  /* 0x000000dc00dc7308 */ /* 0x000fe20000000800 */
[----:B------:R-:W-:Y:S01]  /*2a30*/  IADD3 R178, P2, R202, UR12, RZ ;  /* 0x0000000ccab27c10 */ /* 0x000fe2000ff5e0ff */
[----:B------:R-:W-:Y:S01]  /*2a40*/  FFMA.FTZ R227, R8, UR31, -R250 ;  /* 0x0000001f08e37c23 */ /* 0x000fe200080108fa */
[----:B------:R-:W-:Y:S01]  /*2a50*/  @!P0 ISETP.GE.AND P3, PT, R248, R131, PT ;  /* 0x00000083f800820c */ /* 0x000fe20003f66270 */
[--C-:B------:R-:W-:Y:S01]  /*2a60*/  FFMA.FTZ R231, R15, UR31, -R129.reuse ;  /* 0x0000001f0fe77c23 */ /* 0x100fe20008010881 */
[----:B------:R-:W-:Y:S02]  /*2a70*/  IADD3.X R179, R203, UR7, RZ, P2, !PT ;  /* 0x00000007cbb37c10 */ /* 0x000fe400097fe4ff */
[----:B------:R-:W-:Y:S03]  /*2a80*/  @!P0 ISETP.GE.AND P2, PT, R236, R249, PT ;  /* 0x000000f9ec00820c */ /* 0x000fe60003f46270 */
[----:B------:R1:W-:Y:S01]  /*2a90*/  MUFU.EX2 R224, R227 ;  /* 0x000000e300e07308 */ /* 0x0003e20000000800 */
[----:B------:R-:W-:Y:S01]  /*2aa0*/  @!P0 FSEL R10, R10, -INF , !P3 ;  /* 0xff8000000a0a8808 */ /* 0x000fe20005800000 */
[----:B------:R-:W2:Y:S01]  /*2ab0*/  LDG.E R232, desc[UR40][R178.64] ;  /* 0x00000028b2e87981 */ /* 0x000ea2000c1e1900 */
[----:B------:R-:W-:Y:S02]  /*2ac0*/  @!P0 FSEL R17, R17, -INF , !P2 ;  /* 0xff80000011118808 */ /* 0x000fe40005000000 */
[----:B------:R-:W-:Y:S01]  /*2ad0*/  @!P0 ISETP.GE.AND P2, PT, R234, R135, PT ;  /* 0x00000087ea00820c */ /* 0x000fe20003f46270 */
[----:B------:R-:W-:Y:S01]  /*2ae0*/  FFMA.FTZ R226, R10, UR31, -R129 ;  /* 0x0000001f0ae27c23 */ /* 0x000fe20008010881 */
[----:B------:R-:W-:Y:S03]  /*2af0*/  @!P0 ISETP.GE.AND P3, PT, R234, R249, PT ;  /* 0x000000f9ea00820c */ /* 0x000fe60003f66270 */
[----:B------:R-:W-:Y:S01]  /*2b00*/  MUFU.EX2 R229, R229 ;  /* 0x000000e500e57308 */ /* 0x000fe20000000800 */
[----:B------:R-:W-:Y:S01]  /*2b10*/  @!P0 FSEL R18, R18, -INF , !P2 ;  /* 0xff80000012128808 */ /* 0x000fe20005000000 */
[--C-:B------:R-:W-:Y:S01]  /*2b20*/  FFMA.FTZ R234, R17, UR31, -R251.reuse ;  /* 0x0000001f11ea7c23 */ /* 0x100fe200080108fb */
[----:B------:R-:W-:Y:S01]  /*2b30*/  @!P0 ISETP.GE.AND P2, PT, R236, R135, PT ;  /* 0x00000087ec00820c */ /* 0x000fe20003f46270 */
[----:B------:R3:W5:Y:S01]  /*2b40*/  LDG.E R242, desc[UR40][R178.64+0x80] ;  /* 0x00008028b2f27981 */ /* 0x000762000c1e1900 */
[----:B------:R-:W-:Y:S01]  /*2b50*/  @!P0 FSEL R16, R16, -INF , !P3 ;  /* 0xff80000010108808 */ /* 0x000fe20005800000 */
[--C-:B------:R-:W-:Y:S01]  /*2b60*/  FFMA.FTZ R233, R18, UR31, -R134.reuse ;  /* 0x0000001f12e97c23 */ /* 0x100fe20008010886 */
[----:B------:R-:W-:Y:S03]  /*2b70*/  @!P0 FSEL R19, R19, -INF , !P2 ;  /* 0xff80000013138808 */ /* 0x000fe60005000000 */
[----:B------:R-:W-:Y:S01]  /*2b80*/  MUFU.EX2 R234, R234 ;  /* 0x000000ea00ea7308 */ /* 0x000fe20000000800 */
[-C--:B------:R-:W-:Y:S01]  /*2b90*/  @!P0 ISETP.GE.AND P2, PT, R246, R249.reuse, PT ;  /* 0x000000f9f600820c */ /* 0x080fe20003f46270 */
[----:B------:R-:W-:Y:S02]  /*2ba0*/  @!P0 VIADD R18, R248, 0x18 ;  /* 0x00000018f8128836 */ /* 0x000fe40000000000 */
[----:B------:R-:W-:Y:S01]  /*2bb0*/  FFMA.FTZ R235, R16, UR31, -R251 ;  /* 0x0000001f10eb7c23 */ /* 0x000fe200080108fb */
[--C-:B------:R-:W-:Y:S01]  /*2bc0*/  FFMA.FTZ R238, R19, UR31, -R134.reuse ;  /* 0x0000001f13ee7c23 */ /* 0x100fe20008010886 */
[----:B------:R-:W-:Y:S01]  /*2bd0*/  @!P0 FSEL R20, R20, -INF , !P2 ;  /* 0xff80000014148808 */ /* 0x000fe20005000000 */
[----:B-1----:R-:W-:Y:S01]  /*2be0*/  FFMA.FTZ R227, R11, UR31, -R129 ;  /* 0x0000001f0be37c23 */ /* 0x002fe20008010881 */
[----:B------:R-:W-:Y:S02]  /*2bf0*/  @!P0 ISETP.GE.AND P2, PT, R252, R249, PT ;  /* 0x000000f9fc00820c */ /* 0x000fe40003f46270 */
[----:B------:R-:W-:Y:S01]  /*2c00*/  MUFU.EX2 R233, R233 ;  /* 0x000000e900e97308 */ /* 0x000fe20000000800 */
[----:B------:R-:W-:Y:S01]  /*2c10*/  @!P0 ISETP.GE.AND P3, PT, R18, R131, PT ;  /* 0x000000831200820c */ /* 0x000fe20003f66270 */
[----:B------:R-:W4:Y:S01]  /*2c20*/  LDG.E R236, desc[UR40][R178.64+0x20] ;  /* 0x00002028b2ec7981 */ /* 0x000f22000c1e1900 */
[----:B------:R-:W-:Y:S01]  /*2c30*/  @!P0 FSEL R21, R21, -INF , !P2 ;  /* 0xff80000015158808 */ /* 0x000fe20005000000 */
[--C-:B------:R-:W-:Y:S01]  /*2c40*/  FFMA.FTZ R237, R20, UR31, -R251.reuse ;  /* 0x0000001f14ed7c23 */ /* 0x100fe200080108fb */
[-C--:B------:R-:W-:Y:S01]  /*2c50*/  @!P0 ISETP.GE.AND P2, PT, R246, R135.reuse, PT ;  /* 0x00000087f600820c */ /* 0x080fe20003f46270 */
[----:B------:R3:W5:Y:S01]  /*2c60*/  LDG.E R241, desc[UR40][R178.64+0xa0] ;  /* 0x0000a028b2f17981 */ /* 0x000762000c1e1900 */
[----:B------:R-:W-:Y:S03]  /*2c70*/  @!P0 FSEL R30, R30, -INF , !P3 ;  /* 0xff8000001e1e8808 */ /* 0x000fe60005800000 */
[----:B------:R-:W1:Y:S01]  /*2c80*/  MUFU.EX2 R235, R235 ;  /* 0x000000eb00eb7308 */ /* 0x000e620000000800 */
[----:B------:R-:W-:Y:S01]  /*2c90*/  @!P0 FSEL R22, R22, -INF , !P2 ;  /* 0xff80000016168808 */ /* 0x000fe20005000000 */
[----:B------:R-:W-:Y:S01]  /*2ca0*/  FFMA.FTZ R240, R21, UR31, -R251 ;  /* 0x0000001f15f07c23 */ /* 0x000fe200080108fb */
[----:B------:R-:W-:Y:S01]  /*2cb0*/  @!P0 ISETP.GE.AND P2, PT, R252, R135, PT ;  /* 0x00000087fc00820c */ /* 0x000fe20003f46270 */
[--C-:B------:R-:W-:Y:S02]  /*2cc0*/  FFMA.FTZ R19, R30, UR31, -R129.reuse ;  /* 0x0000001f1e137c23 */ /* 0x100fe40008010881 */
[--C-:B------:R-:W-:Y:S01]  /*2cd0*/  FFMA.FTZ R239, R22, UR31, -R134.reuse ;  /* 0x0000001f16ef7c23 */ /* 0x100fe20008010886 */
[----:B------:R-:W-:Y:S01]  /*2ce0*/  @!P0 FSEL R23, R23, -INF , !P2 ;  /* 0xff80000017178808 */ /* 0x000fe20005000000 */
[----:B------:R-:W-:Y:S01]  /*2cf0*/  @!P0 VIADD R22, R248, 0x19 ;  /* 0x00000019f8168836 */ /* 0x000fe20000000000 */
[-C--:B------:R-:W-:Y:S01]  /*2d00*/  @!P0 ISETP.GE.AND P2, PT, R246, R247.reuse, PT ;  /* 0x000000f7f600820c */ /* 0x080fe20003f46270 */
[----:B------:R-:W3:Y:S02]  /*2d10*/  MUFU.EX2 R238, R238 ;  /* 0x000000ee00ee7308 */ /* 0x000ee40000000800 */
[----:B------:R-:W-:Y:S01]  /*2d20*/  FFMA.FTZ R244, R23, UR31, -R134 ;  /* 0x0000001f17f47c23 */ /* 0x000fe20008010886 */
[----:B------:R-:W-:Y:S02]  /*2d30*/  @!P0 FSEL R24, R24, -INF , !P2 ;  /* 0xff80000018188808 */ /* 0x000fe40005000000 */
[----:B------:R-:W-:Y:S02]  /*2d40*/  @!P0 ISETP.GE.AND P2, PT, R252, R247, PT ;  /* 0x000000f7fc00820c */ /* 0x000fe40003f46270 */
[----:B-1----:R-:W-:Y:S03]  /*2d50*/  F2FP.BF16.F32.PACK_AB R17, R234, R235 ;  /* 0x000000ebea11723e */ /* 0x002fe600000010ff */
[----:B------:R-:W-:Y:S01]  /*2d60*/  MUFU.EX2 R226, R226 ;  /* 0x000000e200e27308 */ /* 0x000fe20000000800 */
[----:B------:R-:W-:Y:S01]  /*2d70*/  @!P0 FSEL R25, R25, -INF , !P2 ;  /* 0xff80000019198808 */ /* 0x000fe20005000000 */
[--C-:B------:R-:W-:Y:S01]  /*2d80*/  FFMA.FTZ R243, R24, UR31, -R250.reuse ;  /* 0x0000001f18f37c23 */ /* 0x100fe200080108fa */
[-C--:B------:R-:W-:Y:S03]  /*2d90*/  @!P0 ISETP.GE.AND P2, PT, R246, R131.reuse, PT ;  /* 0x00000083f600820c */ /* 0x080fe60003f46270 */
[--C-:B------:R-:W-:Y:S01]  /*2da0*/  FFMA.FTZ R246, R25, UR31, -R250.reuse ;  /* 0x0000001f19f67c23 */ /* 0x100fe200080108fa */
[----:B------:R-:W-:Y:S03]  /*2db0*/  @!P0 FSEL R26, R26, -INF , !P2 ;  /* 0xff8000001a1a8808 */ /* 0x000fe60005000000 */
[----:B------:R-:W1:Y:S01]  /*2dc0*/  MUFU.EX2 R227, R227 ;  /* 0x000000e300e37308 */ /* 0x000e620000000800 */
[----:B------:R-:W-:Y:S02]  /*2dd0*/  @!P0 ISETP.GE.AND P2, PT, R252, R131, PT ;  /* 0x00000083fc00820c */ /* 0x000fe40003f46270 */
[----:B------:R-:W-:Y:S01]  /*2de0*/  F2FP.BF16.F32.PACK_AB R25, R229, R228 ;  /* 0x000000e4e519723e */ /* 0x000fe200000010ff */
[--C-:B------:R-:W-:Y:S01]  /*2df0*/  FFMA.FTZ R245, R26, UR31, -R129.reuse ;  /* 0x0000001f1af57c23 */ /* 0x100fe20008010881 */
[----:B------:R-:W-:Y:S02]  /*2e00*/  @!P0 FSEL R27, R27, -INF , !P2 ;  /* 0xff8000001b1b8808 */ /* 0x000fe40005000000 */
[-C--:B------:R-:W-:Y:S03]  /*2e10*/  @!P0 ISETP.GE.AND P2, PT, R18, R247.reuse, PT ;  /* 0x000000f71200820c */ /* 0x080fe60003f46270 */
[----:B------:R-:W-:Y:S01]  /*2e20*/  MUFU.EX2 R230, R230 ;  /* 0x000000e600e67308 */ /* 0x000fe20000000800 */
[----:B------:R-:W-:Y:S01]  /*2e30*/  F2FP.BF16.F32.PACK_AB R26, R223, R220 ;  /* 0x000000dcdf1a723e */ /* 0x000fe200000010ff */
[----:B------:R-:W-:Y:S01]  /*2e40*/  FFMA.FTZ R252, R27, UR31, -R129 ;  /* 0x0000001f1bfc7c23 */ /* 0x000fe20008010881 */
[----:B------:R-:W-:Y:S02]  /*2e50*/  @!P0 FSEL R28, R28, -INF , !P2 ;  /* 0xff8000001c1c8808 */ /* 0x000fe40005000000 */
[----:B------:R-:W-:Y:S01]  /*2e60*/  @!P0 ISETP.GE.AND P2, PT, R22, R247, PT ;  /* 0x000000f71600820c */ /* 0x000fe20003f46270 */
[----:B------:R-:W-:Y:S01]  /*2e70*/  STS [R193+0xe400], R26 ;  /* 0x00e4001ac1007388 */ /* 0x000fe20000000800 */
[----:B---3--:R-:W-:Y:S03]  /*2e80*/  F2FP.BF16.F32.PACK_AB R27, R238, R233 ;  /* 0x000000e9ee1b723e */ /* 0x008fe600000010ff */
[----:B------:R-:W3:Y:S01]  /*2e90*/  MUFU.EX2 R231, R231 ;  /* 0x000000e700e77308 */ /* 0x000ee20000000800 */
[----:B------:R-:W-:Y:S01]  /*2ea0*/  @!P0 FSEL R29, R29, -INF , !P2 ;  /* 0xff8000001d1d8808 */ /* 0x000fe20005000000 */
[--C-:B------:R-:W-:Y:S01]  /*2eb0*/  FFMA.FTZ R247, R28, UR31, -R250.reuse ;  /* 0x0000001f1cf77c23 */ /* 0x100fe200080108fa */
[-C--:B------:R-:W-:Y:S03]  /*2ec0*/  @!P0 ISETP.GE.AND P2, PT, R18, R249.reuse, PT ;  /* 0x000000f91200820c */ /* 0x080fe60003f46270 */
[----:B------:R-:W-:Y:S01]  /*2ed0*/  FFMA.FTZ R250, R29, UR31, -R250 ;  /* 0x0000001f1dfa7c23 */ /* 0x000fe200080108fa */
[----:B------:R-:W-:Y:S03]  /*2ee0*/  @!P0 FSEL R32, R32, -INF , !P2 ;  /* 0xff80000020208808 */ /* 0x000fe60005000000 */
[----:B------:R-:W-:Y:S01]  /*2ef0*/  MUFU.EX2 R248, R252 ;  /* 0x000000fc00f87308 */ /* 0x000fe20000000800 */
[----:B------:R-:W-:Y:S01]  /*2f00*/  @!P0 ISETP.GE.AND P2, PT, R22, R249, PT ;  /* 0x000000f91600820c */ /* 0x000fe20003f46270 */
[--C-:B------:R-:W-:Y:S03]  /*2f10*/  FFMA.FTZ R249, R32, UR31, -R251.reuse ;  /* 0x0000001f20f97c23 */ /* 0x100fe600080108fb */
[----:B------:R-:W-:Y:S02]  /*2f20*/  @!P0 FSEL R33, R33, -INF , !P2 ;  /* 0xff80000021218808 */ /* 0x000fe40005000000 */
[-C--:B------:R-:W-:Y:S03]  /*2f30*/  @!P0 ISETP.GE.AND P2, PT, R18, R135.reuse, PT ;  /* 0x000000871200820c */ /* 0x080fe60003f46270 */
[----:B------:R-:W-:Y:S01]  /*2f40*/  MUFU.EX2 R237, R237 ;  /* 0x000000ed00ed7308 */ /* 0x000fe20000000800 */
[----:B-1----:R-:W-:Y:S01]  /*2f50*/  F2FP.BF16.F32.PACK_AB R18, R227, R226 ;  /* 0x000000e2e312723e */ /* 0x002fe200000010ff */
[----:B------:R-:W-:Y:S01]  /*2f60*/  FFMA.FTZ R251, R33, UR31, -R251 ;  /* 0x0000001f21fb7c23 */ /* 0x000fe200080108fb */
[----:B------:R-:W-:Y:S02]  /*2f70*/  @!P0 FSEL R34, R34, -INF , !P2 ;  /* 0xff80000022228808 */ /* 0x000fe40005000000 */
[----:B------:R-:W-:Y:S02]  /*2f80*/  @!P0 ISETP.GE.AND P2, PT, R22, R135, PT ;  /* 0x000000871600820c */ /* 0x000fe40003f46270 */
[----:B---3--:R-:W-:Y:S01]  /*2f90*/  F2FP.BF16.F32.PACK_AB R23, R231, R230 ;  /* 0x000000e6e717723e */ /* 0x008fe200000010ff */
[--C-:B------:R-:W-:Y:S01]  /*2fa0*/  FFMA.FTZ R135, R34, UR31, -R134.reuse ;  /* 0x0000001f22877c23 */ /* 0x100fe20008010886 */
[----:B------:R-:W-:Y:S01]  /*2fb0*/  F2FP.BF16.F32.PACK_AB R34, R222, R221 ;  /* 0x000000ddde22723e */ /* 0x000fe200000010ff */
[----:B------:R-:W-:Y:S01]  /*2fc0*/  MUFU.EX2 R252, R251 ;  /* 0x000000fb00fc7308 */ /* 0x000fe20000000800 */
[----:B------:R-:W-:Y:S02]  /*2fd0*/  @!P0 FSEL R35, R35, -INF , !P2 ;  /* 0xff80000023238808 */ /* 0x000fe40005000000 */
[----:B------:R-:W-:Y:S01]  /*2fe0*/  @!P0 ISETP.GE.AND P2, PT, R22, R131, PT ;  /* 0x000000831600820c */ /* 0x000fe20003f46270 */
[----:B------:R-:W-:Y:S01]  /*2ff0*/  STS [R193+0xe000], R34 ;  /* 0x00e00022c1007388 */ /* 0x000fe20000000800 */
[----:B------:R-:W-:Y:S01]  /*3000*/  F2FP.BF16.F32.PACK_AB R22, R225, R224 ;  /* 0x000000e0e116723e */ /* 0x000fe200000010ff */
[----:B------:R-:W-:Y:S01]  /*3010*/  FFMA.FTZ R134, R35, UR31, -R134 ;  /* 0x0000001f23867c23 */ /* 0x000fe20008010886 */
[----:B------:R-:W-:Y:S01]  /*3020*/  @!P0 FSEL R31, R31, -INF , !P2 ;  /* 0xff8000001f1f8808 */ /* 0x000fe20005000000 */
[----:B------:R1:W-:Y:S02]  /*3030*/  STS [R198+0xe000], R17 ;  /* 0x00e00011c6007388 */ /* 0x0003e40000000800 */
[----:B------:R-:W-:Y:S01]  /*3040*/  MUFU.EX2 R251, R135 ;  /* 0x0000008700fb7308 */ /* 0x000fe20000000800 */
[----:B------:R-:W-:Y:S01]  /*3050*/  PLOP3.LUT P2, PT, PT, PT, UP3, 0x80, 0x0 ;  /* 0x000000000000781c */ /* 0x000fe20003f4f038 */
[----:B------:R-:W-:Y:S01]  /*3060*/  STS [R198+0xe400], R27 ;  /* 0x00e4001bc6007388 */ /* 0x000fe20000000800 */
[----:B------:R-:W-:Y:S03]  /*3070*/  FFMA.FTZ R129, R31, UR31, -R129 ;  /* 0x0000001f1f817c23 */ /* 0x000fe60008010881 */
[----:B------:R3:W-:Y:S04]  /*3080*/  STS [R193+0xf000], R22 ;  /* 0x00f00016c1007388 */ /* 0x0007e80000000800 */
[----:B------:R-:W1:Y:S01]  /*3090*/  MUFU.EX2 R240, R240 ;  /* 0x000000f000f07308 */ /* 0x000e620000000800 */
[----:B------:R3:W-:Y:S04]  /*30a0*/  STS [R193+0xf400], R18 ;  /* 0x00f40012c1007388 */ /* 0x0007e80000000800 */
[----:B------:R-:W-:Y:S05]  /*30b0*/  STS [R198+0xf000], R25 ;  /* 0x00f00019c6007388 */ /* 0x000fea0000000800 */
[----:B------:R-:W-:Y:S01]  /*30c0*/  MUFU.EX2 R239, R239 ;  /* 0x000000ef00ef7308 */ /* 0x000fe20000000800 */
[----:B------:R-:W-:Y:S09]  /*30d0*/  STS [R198+0xf400], R23 ;  /* 0x00f40017c6007388 */ /* 0x000ff20000000800 */
[----:B------:R-:W3:Y:S01]  /*30e0*/  MUFU.EX2 R244, R244 ;  /* 0x000000f400f47308 */ /* 0x000ee20000000800 */
[----:B-1----:R-:W-:Y:S05]  /*30f0*/  F2FP.BF16.F32.PACK_AB R21, R240, R237 ;  /* 0x000000edf015723e */ /* 0x002fea00000010ff */
[----:B------:R-:W-:Y:S04]  /*3100*/  STS [R197+0xe000], R21 ;  /* 0x00e00015c5007388 */ /* 0x000fe80000000800 */
[----:B------:R3:W-:Y:S10]  /*3110*/  MUFU.EX2 R135, R19 ;  /* 0x0000001300877308 */ /* 0x0007f40000000800 */
[----:B------:R-:W1:Y:S10]  /*3120*/  MUFU.EX2 R249, R249 ;  /* 0x000000f900f97308 */ /* 0x000e740000000800 */
[----:B------:R-:W1:Y:S01]  /*3130*/  MUFU.EX2 R134, R134 ;  /* 0x0000008600867308 */ /* 0x000e620000000800 */
[----:B---3--:R-:W-:Y:S05]  /*3140*/  F2FP.BF16.F32.PACK_AB R19, R244, R239 ;  /* 0x000000eff413723e */ /* 0x008fea00000010ff */
[----:B------:R-:W-:Y:S04]  /*3150*/  STS [R197+0xe400], R19 ;  /* 0x00e40013c5007388 */ /* 0x000fe80000000800 */
[----:B------:R-:W-:Y:S01]  /*3160*/  MUFU.EX2 R243, R243 ;  /* 0x000000f300f37308 */ /* 0x000fe20000000800 */
[----:B-1----:R-:W-:Y:S05]  /*3170*/  F2FP.BF16.F32.PACK_AB R17, R252, R249 ;  /* 0x000000f9fc11723e */ /* 0x002fea00000010ff */
[----:B------:R-:W-:Y:S04]  /*3180*/  STS [R213+0xe000], R17 ;  /* 0x00e00011d5007388 */ /* 0x000fe80000000800 */
[----:B------:R-:W1:Y:S01]  /*3190*/  MUFU.EX2 R246, R246 ;  /* 0x000000f600f67308 */ /* 0x000e620000000800 */
[----:B------:R-:W-:Y:S05]  /*31a0*/  F2FP.BF16.F32.PACK_AB R34, R134, R251 ;  /* 0x000000fb8622723e */ /* 0x000fea00000010ff */
[----:B------:R-:W-:Y:S04]  /*31b0*/  STS [R213+0xe400], R34 ;  /* 0x00e40022d5007388 */ /* 0x000fe80000000800 */
[----:B------:R-:W3:Y:S10]  /*31c0*/  MUFU.EX2 R245, R245 ;  /* 0x000000f500f57308 */ /* 0x000ef40000000800 */
[----:B------:R-:W-:Y:S01]  /*31d0*/  MUFU.EX2 R247, R247 ;  /* 0x000000f700f77308 */ /* 0x000fe20000000800 */
[----:B-1----:R-:W-:Y:S05]  /*31e0*/  F2FP.BF16.F32.PACK_AB R30, R246, R243 ;  /* 0x000000f3f61e723e */ /* 0x002fea00000010ff */
[----:B------:R-:W-:Y:S04]  /*31f0*/  STS [R197+0xf000], R30 ;  /* 0x00f0001ec5007388 */ /* 0x000fe80000000800 */
[----:B------:R-:W1:Y:S01]  /*3200*/  MUFU.EX2 R250, R250 ;  /* 0x000000fa00fa7308 */ /* 0x000e620000000800 */
[----:B---3--:R-:W-:Y:S05]  /*3210*/  F2FP.BF16.F32.PACK_AB R26, R248, R245 ;  /* 0x000000f5f81a723e */ /* 0x008fea00000010ff */
[----:B------:R-:W-:Y:S04]  /*3220*/  STS [R197+0xf400], R26 ;  /* 0x00f4001ac5007388 */ /* 0x000fe80000000800 */
[----:B------:R-:W3:Y:S01]  /*3230*/  MUFU.EX2 R130, R129 ;  /* 0x0000008100827308 */ /* 0x000ee20000000800 */
[----:B-1----:R-:W-:Y:S05]  /*3240*/  F2FP.BF16.F32.PACK_AB R22, R250, R247 ;  /* 0x000000f7fa16723e */ /* 0x002fea00000010ff */
[----:B------:R-:W-:Y:S01]  /*3250*/  STS [R213+0xf000], R22 ;  /* 0x00f00016d5007388 */ /* 0x000fe20000000800 */
[----:B---3--:R-:W-:Y:S05]  /*3260*/  F2FP.BF16.F32.PACK_AB R18, R130, R135 ;  /* 0x000000878212723e */ /* 0x008fea00000010ff */
[----:B------:R-:W-:Y:S04]  /*3270*/  STS [R213+0xf400], R18 ;  /* 0x00f40012d5007388 */ /* 0x000fe80000000800 */
[----:B------:R-:W1:Y:S08]  /*3280*/  LDSM.16.M88.4 R100, [R120+0x4000] ;  /* 0x004000007864783b */ /* 0x000e700000000200 */
[----:B------:R-:W3:Y:S08]  /*3290*/  LDSM.16.M88.4 R104, [R120+0x5000] ;  /* 0x005000007868783b */ /* 0x000ef00000000200 */
[----:B------:R-:W2:Y:S08]  /*32a0*/  LDSM.16.M88.4 R108, [R124+0x4000] ;  /* 0x004000007c6c783b */ /* 0x000eb00000000200 */
[----:B------:R3:W4:Y:S08]  /*32b0*/  LDSM.16.M88.4 R112, [R124+0x5000] ;  /* 0x005000007c70783b */ /* 0x0007300000000200 */
[----:B------:R-:W4:Y:S01]  /*32c0*/  LDSM.16.M88.4 R116, [R125+0x4000] ;  /* 0x004000007d74783b */ /* 0x000f220000000200 */
[-C--:B-1----:R-:W-:Y:S07]  /*32d0*/  HMMA.16816.F32.BF16 R4, R100, R136.reuse, RZ ;  /* 0x000000886404723c */ /* 0x082fee00000418ff */
[----:B------:R-:W1:Y:S01]  /*32e0*/  LDSM.16.M88.4 R120, [R125+0x5000] ;  /* 0x005000007d78783b */ /* 0x000e620000000200 */
[----:B---3--:R-:W-:Y:S01]  /*32f0*/  IMAD.IADD R124, R177, 0x1, R124 ;  /* 0x00000001b17c7824 */ /* 0x008fe200078e027c */
[C---:B------:R-:W-:Y:S06]  /*3300*/  HMMA.16816.F32.BF16 R8, R104.reuse, R136, RZ ;  /* 0x000000886808723c */ /* 0x040fec00000418ff */
[-C--:B------:R-:W-:Y:S06]  /*3310*/  HMMA.16816.F32.BF16 R12, R104, R138.reuse, RZ ;  /* 0x0000008a680c723c */ /* 0x080fec00000418ff */
[C---:B------:R-:W-:Y:S06]  /*3320*/  HMMA.16816.F32.BF16 R16, R100.reuse, R138, RZ ;  /* 0x0000008a6410723c */ /* 0x040fec00000418ff */
[-C--:B------:R-:W-:Y:S06]  /*3330*/  HMMA.16816.F32.BF16 R20, R100, R140.reuse, RZ ;  /* 0x0000008c6414723c */ /* 0x080fec00000418ff */
[C---:B------:R-:W-:Y:S06]  /*3340*/  HMMA.16816.F32.BF16 R24, R104.reuse, R140, RZ ;  /* 0x0000008c6818723c */ /* 0x040fec00000418ff */
[-C--:B------:R-:W-:Y:S01]  /*3350*/  HMMA.16816.F32.BF16 R28, R104, R142.reuse, RZ ;  /* 0x0000008e681c723c */ /* 0x080fe200000418ff */
[----:B------:R-:W-:Y:S05]  /*3360*/  LDSM.16.M88.4 R104, [R124+0x5000] ;  /* 0x005000007c68783b */ /* 0x000fea0000000200 */
[----:B------:R-:W-:Y:S03]  /*3370*/  HMMA.16816.F32.BF16 R32, R100, R142, RZ ;  /* 0x0000008e6420723c */ /* 0x000fe600000418ff */
[----:B------:R-:W3:Y:S03]  /*3380*/  LDSM.16.M88.4 R100, [R124+0x4000] ;  /* 0x004000007c64783b */ /* 0x000ee60000000200 */
[-C--:B--2---:R-:W-:Y:S06]  /*3390*/  HMMA.16816.F32.BF16 R4, R108, R144.reuse, R4 ;  /* 0x000000906c04723c */ /* 0x084fec0000041804 */
[C---:B----4-:R-:W-:Y:S06]  /*33a0*/  HMMA.16816.F32.BF16 R8, R112.reuse, R144, R8 ;  /* 0x000000907008723c */ /* 0x050fec0000041808 */
[-C--:B------:R-:W-:Y:S06]  /*33b0*/  HMMA.16816.F32.BF16 R12, R112, R146.reuse, R12 ;  /* 0x00000092700c723c */ /* 0x080fec000004180c */
[C---:B------:R-:W-:Y:S06]  /*33c0*/  HMMA.16816.F32.BF16 R16, R108.reuse, R146, R16 ;  /* 0x000000926c10723c */ /* 0x040fec0000041810 */
[-C--:B------:R-:W-:Y:S06]  /*33d0*/  HMMA.16816.F32.BF16 R20, R108, R148.reuse, R20 ;  /* 0x000000946c14723c */ /* 0x080fec0000041814 */
[C---:B------:R-:W-:Y:S06]  /*33e0*/  HMMA.16816.F32.BF16 R24, R112.reuse, R148, R24 ;  /* 0x000000947018723c */ /* 0x040fec0000041818 */
[-C--:B------:R-:W-:Y:S06]  /*33f0*/  HMMA.16816.F32.BF16 R28, R112, R150.reuse, R28 ;  /* 0x00000096701c723c */ /* 0x080fec000004181c */
[----:B------:R-:W-:Y:S06]  /*3400*/  HMMA.16816.F32.BF16 R32, R108, R150, R32 ;  /* 0x000000966c20723c */ /* 0x000fec0000041820 */
[-C--:B------:R-:W-:Y:S06]  /*3410*/  HMMA.16816.F32.BF16 R4, R116, R152.reuse, R4 ;  /* 0x000000987404723c */ /* 0x080fec0000041804 */
[C---:B-1----:R-:W-:Y:S06]  /*3420*/  HMMA.16816.F32.BF16 R8, R120.reuse, R152, R8 ;  /* 0x000000987808723c */ /* 0x042fec0000041808 */
[-C--:B------:R-:W-:Y:S06]  /*3430*/  HMMA.16816.F32.BF16 R12, R120, R154.reuse, R12 ;  /* 0x0000009a780c723c */ /* 0x080fec000004180c */
[C---:B------:R-:W-:Y:S06]  /*3440*/  HMMA.16816.F32.BF16 R16, R116.reuse, R154, R16 ;  /* 0x0000009a7410723c */ /* 0x040fec0000041810 */
[-C--:B------:R-:W-:Y:S06]  /*3450*/  HMMA.16816.F32.BF16 R20, R116, R156.reuse, R20 ;  /* 0x0000009c7414723c */ /* 0x080fec0000041814 */
[C---:B------:R-:W-:Y:S06]  /*3460*/  HMMA.16816.F32.BF16 R24, R120.reuse, R156, R24 ;  /* 0x0000009c7818723c */ /* 0x040fec0000041818 */
[-C--:B------:R-:W-:Y:S06]  /*3470*/  HMMA.16816.F32.BF16 R28, R120, R158.reuse, R28 ;  /* 0x0000009e781c723c */ /* 0x080fec000004181c */
[----:B------:R-:W-:Y:S06]  /*3480*/  HMMA.16816.F32.BF16 R32, R116, R158, R32 ;  /* 0x0000009e7420723c */ /* 0x000fec0000041820 */
[-C--:B---3--:R-:W-:Y:S05]  /*3490*/  HMMA.16816.F32.BF16 R4, R100, R160.reuse, R4 ;  /* 0x000000a06404723c */ /* 0x088fea0000041804 */
[----:B------:R-:W-:Y:S01]  /*34a0*/  LEA R116, R174, UR5, 0x1 ;  /* 0x00000005ae747c11 */ /* 0x000fe2000f8e08ff */
[C---:B------:R-:W-:Y:S06]  /*34b0*/  HMMA.16816.F32.BF16 R8, R104.reuse, R160, R8 ;  /* 0x000000a06808723c */ /* 0x040fec0000041808 */
[-C--:B------:R-:W-:Y:S06]  /*34c0*/  HMMA.16816.F32.BF16 R12, R104, R162.reuse, R12 ;  /* 0x000000a2680c723c */ /* 0x080fec000004180c */
[C---:B------:R-:W-:Y:S06]  /*34d0*/  HMMA.16816.F32.BF16 R16, R100.reuse, R162, R16 ;  /* 0x000000a26410723c */ /* 0x040fec0000041810 */
[-C--:B------:R-:W-:Y:S05]  /*34e0*/  HMMA.16816.F32.BF16 R20, R100, R164.reuse, R20 ;  /* 0x000000a46414723c */ /* 0x080fea0000041814 */
[C---:B------:R-:W-:Y:S01]  /*34f0*/  FADD.FTZ R129, -R232.reuse, R4 ;  /* 0x00000004e8817221 */ /* 0x040fe20000010100 */
[C---:B------:R-:W-:Y:S05]  /*3500*/  HMMA.16816.F32.BF16 R24, R104.reuse, R164, R24 ;  /* 0x000000a46818723c */ /* 0x040fea0000041818 */
[C---:B------:R-:W-:Y:S01]  /*3510*/  FADD.FTZ R131, -R232.reuse, R5 ;  /* 0x00000005e8837221 */ /* 0x040fe20000010100 */
[-C--:B------:R-:W-:Y:S05]  /*3520*/  HMMA.16816.F32.BF16 R28, R104, R166.reuse, R28 ;  /* 0x000000a6681c723c */ /* 0x080fea000004181c */
[----:B------:R-:W-:Y:S01]  /*3530*/  FMUL.FTZ R221, R221, R129 ;  /* 0x00000081dddd7220 */ /* 0x000fe20000410000 */
[----:B------:R-:W-:Y:S05]  /*3540*/  HMMA.16816.F32.BF16 R32, R100, R166, R32 ;  /* 0x000000a66420723c */ /* 0x000fea0000041820 */
[C---:B------:R-:W-:Y:S01]  /*3550*/  FADD.FTZ R17, -R232.reuse, R17 ;  /* 0x00000011e8117221 */ /* 0x040fe20000010100 */
[----:B------:R-:W-:Y:S01]  /*3560*/  FADD.FTZ R133, -R232, R16 ;  /* 0x00000010e8857221 */ /* 0x000fe20000010100 */
[----:B------:R-:W-:Y:S04]  /*3570*/  VIADD R100, R116, 0x4040 ;  /* 0x0000404074647836 */ /* 0x000fe80000000000 */
[----:B------:R-:W-:Y:S01]  /*3580*/  FADD.FTZ R129, -R232, R21 ;  /* 0x00000015e8817221 */ /* 0x000fe20000010100 */
[----:B------:R-:W-:Y:S01]  /*3590*/  FMUL.FTZ R234, R234, R17 ;  /* 0x00000011eaea7220 */ /* 0x000fe20000410000 */
[----:B------:R-:W-:Y:S01]  /*35a0*/  FADD.FTZ R17, -R232, R20 ;  /* 0x00000014e8117221 */ /* 0x000fe20000010100 */
[----:B------:R-:W-:Y:S01]  /*35b0*/  FMUL.FTZ R222, R222, R131 ;  /* 0x00000083dede7220 */ /* 0x000fe20000410000 */
[----:B------:R-:W-:Y:S01]  /*35c0*/  FMUL.FTZ R235, R235, R133 ;  /* 0x00000085ebeb7220 */ /* 0x000fe20000410000 */
[----:B------:R-:W-:Y:S01]  /*35d0*/  FMUL.FTZ R240, R240, R129 ;  /* 0x00000081f0f07220 */ /* 0x000fe20000410000 */
[----:B------:R-:W-:Y:S01]  /*35e0*/  FMUL.FTZ R237, R237, R17 ;  /* 0x00000011eded7220 */ /* 0x000fe20000410000 */
[----:B------:R-:W-:Y:S01]  /*35f0*/  VIADD R21, R116, 0x4000 ;  /* 0x0000400074157836 */ /* 0x000fe20000000000 */
[----:B------:R-:W-:Y:S02]  /*3600*/  F2FP.BF16.F32.PACK_AB R222, R222, R221 ;  /* 0x000000dddede723e */ /* 0x000fe400000010ff */
[----:B------:R-:W-:Y:S01]  /*3610*/  F2FP.BF16.F32.PACK_AB R235, R234, R235 ;  /* 0x000000ebeaeb723e */ /* 0x000fe200000010ff */
[----:B------:R-:W-:Y:S01]  /*3620*/  @P1 VIADD R100, R21, 0xffffffc0 ;  /* 0xffffffc015641836 */ /* 0x000fe20000000000 */
[----:B------:R-:W-:Y:S01]  /*3630*/  F2FP.BF16.F32.PACK_AB R240, R240, R237 ;  /* 0x000000edf0f0723e */ /* 0x000fe200000010ff */
[----:B------:R-:W-:Y:S01]  /*3640*/  FADD.FTZ R237, -R236, R6 ;  /* 0x00000006eced7221 */ /* 0x000fe20000010100 */
[C---:B------:R-:W-:Y:S01]  /*3650*/  FADD.FTZ R234, -R232.reuse, R32 ;  /* 0x00000020e8ea7221 */ /* 0x040fe20000010100 */
[----:B------:R-:W-:Y:S01]  /*3660*/  FADD.FTZ R221, -R232, R33 ;  /* 0x00000021e8dd7221 */ /* 0x000fe20000010100 */
[----:B------:R-:W-:Y:S01]  /*3670*/  FADD.FTZ R232, -R236, R7 ;  /* 0x00000007ece87221 */ /* 0x000fe20000010100 */
[----:B------:R-:W-:Y:S01]  /*3680*/  FMUL.FTZ R237, R220, R237 ;  /* 0x000000eddced7220 */ /* 0x000fe20000410000 */
[----:B------:R-:W-:Y:S01]  /*3690*/  FMUL.FTZ R234, R249, R234 ;  /* 0x000000eaf9ea7220 */ /* 0x000fe20000410000 */
[----:B------:R-:W-:Y:S01]  /*36a0*/  FMUL.FTZ R221, R252, R221 ;  /* 0x000000ddfcdd7220 */ /* 0x000fe20000410000 */
[----:B------:R-:W-:Y:S01]  /*36b0*/  FMUL.FTZ R232, R223, R232 ;  /* 0x000000e8dfe87220 */ /* 0x000fe20000410000 */
[C---:B------:R-:W-:Y:S01]  /*36c0*/  FADD.FTZ R220, -R236.reuse, R18 ;  /* 0x00000012ecdc7221 */ /* 0x040fe20000010100 */
[C---:B------:R-:W-:Y:S01]  /*36d0*/  FADD.FTZ R223, -R236.reuse, R19 ;  /* 0x00000013ecdf7221 */ /* 0x040fe20000010100 */
[----:B------:R-:W-:Y:S01]  /*36e0*/  FADD.FTZ R252, -R236, R34 ;  /* 0x00000022ecfc7221 */ /* 0x000fe20000010100 */
[----:B------:R-:W-:Y:S01]  /*36f0*/  F2FP.BF16.F32.PACK_AB R234, R221, R234 ;  /* 0x000000eaddea723e */ /* 0x000fe200000010ff */
        /* <DEDUP_REMOVED lines=8> */
[----:B------:R-:W-:Y:S01]  /*3780*/  FMUL.FTZ R252, R251, R252 ;  /* 0x000000fcfbfc7220 */ /* 0x000fe20000410000 */
[----:B------:R-:W-:Y:S01]  /*3790*/  FMUL.FTZ R233, R134, R233 ;  /* 0x000000e986e97220 */ /* 0x000fe20000410000 */
[----:B------:R-:W-:Y:S06]  /*37a0*/  @!P2 BRA `(.L_x_74) ;  /* 0x000000000048a947 */ /* 0x000fec0003800000 */
[----:B------:R-:W1:Y:S01]  /*37b0*/  LDC R7, c[0x0][0x240] ;  /* 0x00009000ff077b82 */ /* 0x000e620000000800 */
[----:B------:R-:W-:Y:S04]  /*37c0*/  ULOP3.LUT UR10, UR13, 0x1, URZ, 0xc0, !UPT ;  /* 0x000000010d0a7892 */ /* 0x000fe8000f8ec03f */
[----:B------:R-:W-:Y:S03]  /*37d0*/  UISETP.NE.U32.AND UP0, UPT, UR10, 0x1, UPT ;  /* 0x000000010a00788c */ /* 0x000fe6000bf05070 */
[----:B------:R-:W2:Y:S01]  /*37e0*/  LDC R5, c[0x0][0x244] ;  /* 0x00009100ff057b82 */ /* 0x000ea20000000800 */
[----:B------:R-:W-:Y:S06]  /*37f0*/  USEL UR10, UR24, 0x2000, !UP0 ;  /* 0x00002000180a7887 */ /* 0x000fec000c000000 */
[----:B------:R-:W-:Y:S02]  /*3800*/  VIADD R211, R211, UR10 ;  /* 0x0000000ad3d37c36 */ /* 0x000fe40008000000 */
[----:B------:R-:W-:Y:S02]  /*3810*/  VIADD R171, R171, UR10 ;  /* 0x0000000aabab7c36 */ /* 0x000fe40008000000 */
[----:B-1----:R-:W-:Y:S05]  /*3820*/  IMAD.U32 R17, R7, -0x40, RZ ;  /* 0xffffffc007117824 */ /* 0x002fea00078e00ff */
[C---:B------:R-:W-:Y:S04]  /*3830*/  LEA R218, P0, R17.reuse, R218, 0x1 ;  /* 0x000000da11da7211 */ /* 0x040fe800078008ff */
[----:B------:R-:W-:Y:S02]  /*3840*/  LEA.HI.X.SX32 R219, R17, R219, 0x1, P0 ;  /* 0x000000db11db7211 */ /* 0x000fe400000f0eff */
[C---:B------:R-:W-:Y:S03]  /*3850*/  LEA R4, P0, R7.reuse, R218, 0x6 ;  /* 0x000000da07047211 */ /* 0x040fe600078030ff */
[----:B------:R-:W-:Y:S01]  /*3860*/  @!PT LDS RZ, [RZ] ;  /* 0x00000000fffff984 */ /* 0x000fe20000000800 */
[----:B------:R-:W-:Y:S01]  /*3870*/  @!PT LDS RZ, [RZ] ;  /* 0x00000000fffff984 */ /* 0x000fe20000000800 */
[----:B------:R-:W-:Y:S01]  /*3880*/  @!PT LDS RZ, [RZ] ;  /* 0x00000000fffff984 */ /* 0x000fe20000000800 */
[----:B------:R1:W-:Y:S01]  /*3890*/  LDGSTS.E.BYPASS.LTC128B.128 [R211], desc[UR40][R218.64] ;  /* 0x00000000dad37fae */ /* 0x0003e2000b901d68 */
[----:B--2---:R-:W-:Y:S05]  /*38a0*/  LEA.HI.X R5, R7, R219, R5, 0x6, P0 ;  /* 0x000000db07057211 */ /* 0x004fea00000f3405 */
[----:B------:R1:W-:Y:S04]  /*38b0*/  LDGSTS.E.BYPASS.LTC128B.128 [R211+0x1000], desc[UR40][R4.64] ;  /* 0x0100000004d37fae */ /* 0x0003e8000b901d68 */
[----:B------:R-:W0:Y:S02]  /*38c0*/  LDGDEPBAR ;  /* 0x00000000000079af */ /* 0x000e240000000000 */
.L_x_74:
[C---:B-----5:R-:W-:Y:S01]  /*38d0*/  FADD.FTZ R7, -R242.reuse, R12 ;  /* 0x0000000cf2077221 */ /* 0x060fe20000010100 */
[C---:B------:R-:W-:Y:S01]  /*38e0*/  FADD.FTZ R6, -R242.reuse, R13 ;  /* 0x0000000df2067221 */ /* 0x040fe20000010100 */
[C---:B-1----:R-:W-:Y:S01]  /*38f0*/  FADD.FTZ R5, -R242.reuse, R8 ;  /* 0x00000008f2057221 */ /* 0x042fe20000010100 */
[----:B------:R-:W-:Y:S01]  /*3900*/  FADD.FTZ R4, -R242, R9 ;  /* 0x00000009f2047221 */ /* 0x000fe20000010100 */
[----:B------:R-:W-:Y:S01]  /*3910*/  FMUL.FTZ R7, R228, R7 ;  /* 0x00000007e4077220 */ /* 0x000fe20000410000 */
[----:B------:R-:W-:Y:S01]  /*3920*/  FMUL.FTZ R6, R229, R6 ;  /* 0x00000006e5067220 */ /* 0x000fe20000410000 */
[----:B------:R-:W-:Y:S01]  /*3930*/  FMUL.FTZ R5, R224, R5 ;  /* 0x00000005e0057220 */ /* 0x000fe20000410000 */
[----:B------:R-:W-:Y:S01]  /*3940*/  FMUL.FTZ R4, R225, R4 ;  /* 0x00000004e1047220 */ /* 0x000fe20000410000 */
[C---:B------:R-:W-:Y:S01]  /*3950*/  FADD.FTZ R9, -R241.reuse, R14 ;  /* 0x0000000ef1097221 */ /* 0x040fe20000010100 */
[C---:B------:R-:W-:Y:S01]  /*3960*/  FADD.FTZ R8, -R241.reuse, R15 ;  /* 0x0000000ff1087221 */ /* 0x040fe20000010100 */
[----:B------:R-:W-:Y:S01]  /*3970*/  F2FP.BF16.F32.PACK_AB R7, R6, R7 ;  /* 0x000000070607723e */ /* 0x000fe200000010ff */
[C---:B------:R-:W-:Y:S01]  /*3980*/  FADD.FTZ R6, -R241.reuse, R11 ;  /* 0x0000000bf1067221 */ /* 0x040fe20000010100 */
[----:B------:R-:W-:Y:S01]  /*3990*/  F2FP.BF16.F32.PACK_AB R4, R4, R5 ;  /* 0x000000050404723e */ /* 0x000fe200000010ff */
[----:B------:R-:W-:Y:S01]  /*39a0*/  FADD.FTZ R5, -R241, R10 ;  /* 0x0000000af1057221 */ /* 0x000fe20000010100 */
[----:B------:R-:W-:Y:S01]  /*39b0*/  F2FP.BF16.F32.PACK_AB R223, R223, R220 ;  /* 0x000000dcdfdf723e */ /* 0x000fe200000010ff */
[----:B------:R-:W-:Y:S01]  /*39c0*/  FMUL.FTZ R6, R227, R6 ;  /* 0x00000006e3067220 */ /* 0x000fe20000410000 */
[----:B------:R-:W-:Y:S01]  /*39d0*/  STS [R193+0xa000], R222 ;  /* 0x00a000dec1007388 */ /* 0x000fe20000000800 */
[----:B------:R-:W-:Y:S01]  /*39e0*/  FMUL.FTZ R5, R226, R5 ;  /* 0x00000005e2057220 */ /* 0x000fe20000410000 */
[----:B------:R-:W-:Y:S01]  /*39f0*/  FMUL.FTZ R8, R231, R8 ;  /* 0x00000008e7087220 */ /* 0x000fe20000410000 */
[----:B------:R-:W-:Y:S01]  /*3a00*/  FMUL.FTZ R9, R230, R9 ;  /* 0x00000009e6097220 */ /* 0x000fe20000410000 */
[----:B------:R-:W-:Y:S01]  /*3a10*/  STS [R193+0xa400], R232 ;  /* 0x00a400e8c1007388 */ /* 0x000fe20000000800 */
[----:B------:R-:W-:Y:S01]  /*3a20*/  FADD.FTZ R24, -R242, R24 ;  /* 0x00000018f2187221 */ /* 0x000fe20000010100 */
[----:B------:R-:W-:Y:S01]  /*3a30*/  F2FP.BF16.F32.PACK_AB R6, R6, R5 ;  /* 0x000000050606723e */ /* 0x000fe200000010ff */
[----:B------:R-:W-:Y:S01]  /*3a40*/  FADD.FTZ R25, -R242, R25 ;  /* 0x00000019f2197221 */ /* 0x000fe20000010100 */
[----:B------:R-:W-:Y:S01]  /*3a50*/  STS [R198+0xa000], R235 ;  /* 0x00a000ebc6007388 */ /* 0x000fe20000000800 */
[----:B------:R-:W-:Y:S01]  /*3a60*/  F2FP.BF16.F32.PACK_AB R9, R8, R9 ;  /* 0x000000090809723e */ /* 0x000fe200000010ff */
[C---:B------:R-:W-:Y:S01]  /*3a70*/  FADD.FTZ R26, -R241.reuse, R26 ;  /* 0x0000001af11a7221 */ /* 0x040fe20000010100 */
[----:B------:R-:W-:Y:S01]  /*3a80*/  FADD.FTZ R27, -R241, R27 ;  /* 0x0000001bf11b7221 */ /* 0x000fe20000010100 */
[----:B------:R-:W-:Y:S01]  /*3a90*/  STS [R198+0xa400], R223 ;  /* 0x00a400dfc6007388 */ /* 0x000fe20000000800 */
[----:B------:R-:W-:Y:S01]  /*3aa0*/  F2FP.BF16.F32.PACK_AB R238, R221, R238 ;  /* 0x000000eeddee723e */ /* 0x000fe200000010ff */
[----:B------:R-:W-:Y:S01]  /*3ab0*/  FMUL.FTZ R24, R243, R24 ;  /* 0x00000018f3187220 */ /* 0x000fe20000410000 */
[----:B------:R-:W-:Y:S01]  /*3ac0*/  FMUL.FTZ R25, R246, R25 ;  /* 0x00000019f6197220 */ /* 0x000fe20000410000 */
[----:B------:R-:W-:Y:S01]  /*3ad0*/  STS [R193+0xb000], R4 ;  /* 0x00b00004c1007388 */ /* 0x000fe20000000800 */
[----:B------:R-:W-:Y:S01]  /*3ae0*/  FMUL.FTZ R26, R245, R26 ;  /* 0x0000001af51a7220 */ /* 0x000fe20000410000 */
[----:B------:R-:W-:Y:S01]  /*3af0*/  FMUL.FTZ R27, R248, R27 ;  /* 0x0000001bf81b7220 */ /* 0x000fe20000410000 */
[C---:B------:R-:W-:Y:S01]  /*3b00*/  FADD.FTZ R28, -R242.reuse, R28 ;  /* 0x0000001cf21c7221 */ /* 0x040fe20000010100 */
[----:B------:R-:W-:Y:S01]  /*3b10*/  STS [R193+0xb400], R6 ;  /* 0x00b40006c1007388 */ /* 0x000fe20000000800 */
[----:B------:R-:W-:Y:S01]  /*3b20*/  FADD.FTZ R29, -R242, R29 ;  /* 0x0000001df21d7221 */ /* 0x000fe20000010100 */
        /* <DEDUP_REMOVED lines=9> */
[----:B------:R-:W-:Y:S01]  /*3bc0*/  F2FP.BF16.F32.PACK_AB R32, R25, R24 ;  /* 0x000000181920723e */ /* 0x000fe200000010ff */
[----:B------:R-:W-:Y:S01]  /*3bd0*/  STS [R197+0xa000], R240 ;  /* 0x00a000f0c5007388 */ /* 0x000fe20000000800 */
[----:B------:R-:W-:Y:S02]  /*3be0*/  F2FP.BF16.F32.PACK_AB R34, R27, R26 ;  /* 0x0000001a1b22723e */ /* 0x000fe400000010ff */
[----:B------:R-:W-:Y:S01]  /*3bf0*/  F2FP.BF16.F32.PACK_AB R102, R29, R28 ;  /* 0x0000001c1d66723e */ /* 0x000fe200000010ff */
[----:B------:R-:W-:Y:S01]  /*3c00*/  STS [R197+0xa400], R238 ;  /* 0x00a400eec5007388 */ /* 0x000fe20000000800 */
[----:B------:R-:W-:Y:S03]  /*3c10*/  F2FP.BF16.F32.PACK_AB R104, R31, R30 ;  /* 0x0000001e1f68723e */ /* 0x000fe600000010ff */
[----:B------:R-:W-:Y:S04]  /*3c20*/  STS [R213+0xa000], R234 ;  /* 0x00a000ead5007388 */ /* 0x000fe80000000800 */
[----:B------:R-:W-:Y:S04]  /*3c30*/  STS [R213+0xa400], R252 ;  /* 0x00a400fcd5007388 */ /* 0x000fe80000000800 */
[----:B------:R-:W-:Y:S04]  /*3c40*/  STS [R197+0xb000], R32 ;  /* 0x00b00020c5007388 */ /* 0x000fe80000000800 */
[----:B------:R-:W-:Y:S04]  /*3c50*/  STS [R197+0xb400], R34 ;  /* 0x00b40022c5007388 */ /* 0x000fe80000000800 */
[----:B------:R-:W-:Y:S04]  /*3c60*/  STS [R213+0xb000], R102 ;  /* 0x00b00066d5007388 */ /* 0x000fe80000000800 */
[----:B------:R-:W-:Y:S01]  /*3c70*/  STS [R213+0xb400], R104 ;  /* 0x00b40068d5007388 */ /* 0x000fe20000000800 */
[----:B------:R-:W-:Y:S06]  /*3c80*/  BAR.SYNC.DEFER_BLOCKING 0x0 ;  /* 0x0000000000007b1d */ /* 0x000fec0000010000 */
[----:B------:R-:W-:Y:S04]  /*3c90*/  LDSM.16.MT88.4 R4, [R173+0xe000] ;  /* 0x00e00000ad04783b */ /* 0x000fe80000004200 */
[----:B------:R-:W1:Y:S04]  /*3ca0*/  LDSM.16.MT88.4 R8, [R116+0x4000] ;  /* 0x004000007408783b */ /* 0x000e680000004200 */
        /* <DEDUP_REMOVED lines=39> */
[-C--:B---3--:R-:W-:Y:S05]  /*3f20*/  HMMA.16816.F32.BF16 R36, R20, R24.reuse, R36 ;  /* 0x000000181424723c */ /* 0x088fea0000041824 */
[----:B------:R-:W-:Y:S01]  /*3f30*/  IMAD R5, R204, UR29, RZ ;  /* 0x0000001dcc057c24 */ /* 0x000fe2000f8e02ff */
[C---:B------:R-:W-:Y:S05]  /*3f40*/  HMMA.16816.F32.BF16 R40, R28.reuse, R24, R40 ;  /* 0x000000181c28723c */ /* 0x040fea0000041828 */
[----:B------:R-:W-:Y:S01]  /*3f50*/  LEA R5, -R5, RZ, 0x6 ;  /* 0x000000ff05057211 */ /* 0x000fe200078e31ff */
[-C--:B------:R-:W-:Y:S05]  /*3f60*/  HMMA.16816.F32.BF16 R44, R28, R26.reuse, R44 ;  /* 0x0000001a1c2c723c */ /* 0x080fea000004182c */
[C---:B------:R-:W-:Y:S01]  /*3f70*/  LEA R214, P0, R5.reuse, R214, 0x2 ;  /* 0x000000d605d67211 */ /* 0x040fe200078010ff */
[C---:B------:R-:W-:Y:S05]  /*3f80*/  HMMA.16816.F32.BF16 R48, R20.reuse, R26, R48 ;  /* 0x0000001a1430723c */ /* 0x040fea0000041830 */
[----:B------:R-:W-:Y:S01]  /*3f90*/  LEA.HI.X.SX32 R215, R5, R215, 0x2, P0 ;  /* 0x000000d705d77211 */ /* 0x000fe200000f16ff */
[-C--:B----4-:R-:W-:Y:S06]  /*3fa0*/  HMMA.16816.F32.BF16 R52, R20, R32.reuse, R52 ;  /* 0x000000201434723c */ /* 0x090fec0000041834 */
[C---:B------:R-:W-:Y:S06]  /*3fb0*/  HMMA.16816.F32.BF16 R56, R28.reuse, R32, R56 ;  /* 0x000000201c38723c */ /* 0x040fec0000041838 */
[-C--:B------:R-:W-:Y:S06]  /*3fc0*/  HMMA.16816.F32.BF16 R60, R28, R34.reuse, R60 ;  /* 0x000000221c3c723c */ /* 0x080fec000004183c */
[----:B------:R-:W-:Y:S01]  /*3fd0*/  HMMA.16816.F32.BF16 R64, R20, R34, R64 ;  /* 0x000000221440723c */ /* 0x000fe20000041840 */
[----:B------:R-:W-:Y:S11]  /*3fe0*/  @!UPT UIADD3 URZ, URZ, URZ, URZ ;  /* 0x0000003f3f3ff290 */ /* 0x000ff6000fffe03f */
[----:B------:R-:W-:Y:S01]  /*3ff0*/  @!UPT UIADD3 URZ, URZ, URZ, URZ ;  /* 0x0000003f3f3ff290 */ /* 0x000fe2000fffe03f */
[----:B------:R-:W-:Y:S11]  /*4000*/  @!P2 BRA `(.L_x_75) ;  /* 0x000000000034a947 */ /* 0x000ff60003800000 */
[----:B------:R-:W1:Y:S08]  /*4010*/  LDC R7, c[0x0][0x420] ;  /* 0x00010800ff077b82 */ /* 0x000e700000000800 */
[----:B------:R-:W2:Y:S01]  /*4020*/  LDC R5, c[0x0][0x424] ;  /* 0x00010900ff057b82 */ /* 0x000ea20000000800 */
[----:B-1----:R-:W-:Y:S05]  /*4030*/  IMAD.U32 R9, R7, -0x40, RZ ;  /* 0xffffffc007097824 */ /* 0x002fea00078e00ff */
[C---:B------:R-:W-:Y:S04]  /*4040*/  LEA R216, P0, R9.reuse, R216, 0x1 ;  /* 0x000000d809d87211 */ /* 0x040fe800078008ff */
[----:B------:R-:W-:Y:S02]  /*4050*/  LEA.HI.X.SX32 R217, R9, R217, 0x1, P0 ;  /* 0x000000d909d97211 */ /* 0x000fe400000f0eff */
[C---:B------:R-:W-:Y:S03]  /*4060*/  LEA R10, P0, R7.reuse, R216, 0x6 ;  /* 0x000000d8070a7211 */ /* 0x040fe600078030ff */
[----:B------:R-:W-:Y:S01]  /*4070*/  @!PT LDS RZ, [RZ] ;  /* 0x00000000fffff984 */ /* 0x000fe20000000800 */
[----:B------:R-:W-:Y:S01]  /*4080*/  @!PT LDS RZ, [RZ] ;  /* 0x00000000fffff984 */ /* 0x000fe20000000800 */
[----:B------:R-:W-:Y:S01]  /*4090*/  @!PT LDS RZ, [RZ] ;  /* 0x00000000fffff984 */ /* 0x000fe20000000800 */
[----:B------:R1:W-:Y:S01]  /*40a0*/  LDGSTS.E.BYPASS.LTC128B.128 [R212+0x4000], desc[UR40][R216.64] ;  /* 0x04000000d8d47fae */ /* 0x0003e2000b901d68 */
[----:B--2---:R-:W-:Y:S05]  /*40b0*/  LEA.HI.X R11, R7, R217, R5, 0x6, P0 ;  /* 0x000000d9070b7211 */ /* 0x004fea00000f3405 */
[----:B------:R1:W-:Y:S04]  /*40c0*/  LDGSTS.E.BYPASS.LTC128B.128 [R212+0x5000], desc[UR40][R10.64] ;  /* 0x050000000ad47fae */ /* 0x0003e8000b901d68 */
[----:B------:R-:W0:Y:S02]  /*40d0*/  LDGDEPBAR ;  /* 0x00000000000079af */ /* 0x000e240000000000 */
.L_x_75:
[----:B------:R-:W-:Y:S01]  /*40e0*/  LDSM.16.M88.4 R20, [R175] ;  /* 0x00000000af14783b */ /* 0x000fe20000000200 */
[----:B------:R-:W-:Y:S01]  /*40f0*/  VIADD R4, R116, 0x6000 ;  /* 0x0000600074047836 */ /* 0x000fe20000000000 */
[----:B------:R-:W-:Y:S01]  /*4100*/  ULOP3.LUT UR10, UR13, 0x1, URZ, 0xc0, !UPT ;  /* 0x000000010d0a7892 */ /* 0x000fe2000f8ec03f */
[--C-:B------:R-:W-:Y:S01]  /*4110*/  IMAD.IADD R119, R175, 0x1, R177.reuse ;  /* 0x00000001af777824 */ /* 0x100fe200078e02b1 */
[----:B-1----:R-:W1:Y:S01]  /*4120*/  LDSM.16.MT88.4 R8, [R116+0x6000] ;  /* 0x006000007408783b */ /* 0x002e620000004200 */
[----:B------:R-:W-:Y:S01]  /*4130*/  IMAD.IADD R117, R4, 0x1, R177 ;  /* 0x0000000104757824 */ /* 0x000fe200078e02b1 */
[----:B------:R-:W-:Y:S01]  /*4140*/  UISETP.NE.U32.AND UP0, UPT, UR10, 0x1, UPT ;  /* 0x000000010a00788c */ /* 0x000fe2000bf05070 */
[C---:B------:R-:W-:Y:S01]  /*4150*/  IMAD.IADD R118, R177.reuse, 0x1, R0 ;  /* 0x00000001b1767824 */ /* 0x040fe200078e0200 */
[----:B------:R-:W-:Y:S01]  /*4160*/  LDSM.16.M88.4 R24, [R0] ;  /* 0x000000000018783b */ /* 0x000fe20000000200 */
[----:B------:R-:W-:Y:S02]  /*4170*/  UISETP.GT.AND UP2, UPT, UR13, UR6, UPT ;  /* 0x000000060d00728c */ /* 0x000fe4000bf44270 */
[----:B------:R-:W-:Y:S01]  /*4180*/  UIADD3 UR13, UR13, -0x1, URZ ;  /* 0xffffffff0d0d7890 */ /* 0x000fe2000fffe03f */
[----:B------:R-:W2:Y:S04]  /*4190*/  LDSM.16.MT88.4 R16, [R117] ;  /* 0x000000007510783b */ /* 0x000ea80000004200 */
[----:B------:R-:W3:Y:S04]  /*41a0*/  LDSM.16.MT88.4 R28, [R116+0x6800] ;  /* 0x00680000741c783b */ /* 0x000ee80000004200 */
[----:B------:R-:W4:Y:S04]  /*41b0*/  LDSM.16.MT88.4 R32, [R117+0x800] ;  /* 0x000800007520783b */ /* 0x000f280000004200 */
[----:B------:R-:W-:Y:S04]  /*41c0*/  LDSM.16.MT88.4 R104, [R116+0x7000] ;  /* 0x007000007468783b */ /* 0x000fe80000004200 */
[----:B------:R-:W4:Y:S04]  /*41d0*/  LDSM.16.M88.4 R100, [R119] ;  /* 0x000000007764783b */ /* 0x000f280000000200 */
[----:B------:R-:W-:Y:S04]  /*41e0*/  LDSM.16.MT88.4 R112, [R116+0x7800] ;  /* 0x007800007470783b */ /* 0x000fe80000004200 */
[----:B------:R-:W-:Y:S01]  /*41f0*/  LDSM.16.M88.4 R108, [R118] ;  /* 0x00000000766c783b */ /* 0x000fe20000000200 */
[C---:B-1----:R-:W-:Y:S06]  /*4200*/  HMMA.16816.F32.BF16 R4, R20.reuse, R8, RZ ;  /* 0x000000081404723c */ /* 0x042fec00000418ff */
[C---:B------:R-:W-:Y:S06]  /*4210*/  HMMA.16816.F32.BF16 R8, R20.reuse, R10, RZ ;  /* 0x0000000a1408723c */ /* 0x040fec00000418ff */
[C---:B--2---:R-:W-:Y:S06]  /*4220*/  HMMA.16816.F32.BF16 R12, R20.reuse, R16, RZ ;  /* 0x00000010140c723c */ /* 0x044fec00000418ff */
        /* <DEDUP_REMOVED lines=34> */
[----:B------:R-:W2:Y:S05]  /*4450*/  LDSM.16.MT88.4 R24, [R117+0x3800] ;  /* 0x003800007518783b */ /* 0x000eaa0000004200 */
[C---:B------:R-:W-:Y:S01]  /*4460*/  HMMA.16816.F32.BF16 R4, R108.reuse, R112, R4 ;  /* 0x000000706c04723c */ /* 0x040fe20000041804 */
[----:B------:R-:W-:Y:S05]  /*4470*/  IMAD.U32 R101, RZ, RZ, UR28 ;  /* 0x0000001cff657e24 */ /* 0x000fea000f8e00ff */
[C---:B------:R-:W-:Y:S06]  /*4480*/  HMMA.16816.F32.BF16 R8, R108.reuse, R114, R8 ;  /* 0x000000726c08723c */ /* 0x040fec0000041808 */
[C---:B-1----:R-:W-:Y:S06]  /*4490*/  HMMA.16816.F32.BF16 R12, R108.reuse, R20, R12 ;  /* 0x000000146c0c723c */ /* 0x042fec000004180c */
[----:B------:R-:W-:Y:S06]  /*44a0*/  HMMA.16816.F32.BF16 R16, R108, R22, R16 ;  /* 0x000000166c10723c */ /* 0x000fec0000041810 */
[C---:B---3--:R-:W-:Y:S05]  /*44b0*/  HMMA.16816.F32.BF16 R4, R28.reuse, R32, R4 ;  /* 0x000000201c04723c */ /* 0x048fea0000041804 */
[----:B------:R-:W-:Y:S01]  /*44c0*/  IMAD.IADD R108, R177, 0x1, R172 ;  /* 0x00000001b16c7824 */ /* 0x000fe200078e02ac */
[C---:B------:R-:W-:Y:S04]  /*44d0*/  HMMA.16816.F32.BF16 R8, R28.reuse, R34, R8 ;  /* 0x000000221c08723c */ /* 0x040fe80000041808 */
[----:B------:R-:W-:Y:S01]  /*44e0*/  LDSM.16.MT88.4 R20, [R108] ;  /* 0x000000006c14783b */ /* 0x000fe20000004200 */
[----:B------:R-:W-:Y:S01]  /*44f0*/  @P2 IADD3 R32, P0, R191, UR8, RZ ;  /* 0x00000008bf202c10 */ /* 0x000fe2000ff1e0ff */
[C---:B--2---:R-:W-:Y:S01]  /*4500*/  HMMA.16816.F32.BF16 R12, R28.reuse, R24, R12 ;  /* 0x000000181c0c723c */ /* 0x044fe2000004180c */
[----:B------:R-:W-:Y:S01]  /*4510*/  IMAD.U32 R35, RZ, RZ, UR27 ;  /* 0x0000001bff237e24 */ /* 0x000fe2000f8e00ff */
[----:B------:R-:W-:Y:S03]  /*4520*/  @UP3 UIADD3 UR8, UP1, UR8, -0x100, URZ ;  /* 0xffffff0008083890 */ /* 0x000fe6000ff3e03f */
[----:B------:R-:W-:Y:S01]  /*4530*/  @P2 IADD3.X R33, R190, UR9, RZ, P0, !PT ;  /* 0x00000009be212c10 */ /* 0x000fe200087fe4ff */
[----:B------:R-:W-:Y:S01]  /*4540*/  HMMA.16816.F32.BF16 R16, R28, R26, R16 ;  /* 0x0000001a1c10723c */ /* 0x000fe20000041810 */
[----:B------:R-:W-:Y:S01]  /*4550*/  IMAD.U32 R25, RZ, RZ, UR28 ;  /* 0x0000001cff197e24 */ /* 0x000fe2000f8e00ff */
[----:B------:R-:W-:Y:S02]  /*4560*/  @UP3 UIADD3.X UR9, UR9, -0x1, URZ, UP1, !UPT ;  /* 0xffffffff09093890 */ /* 0x000fe40008ffe43f */
[----:B------:R-:W5:Y:S01]  /*4570*/  @P2 LDG.E R210, desc[UR40][R32.64] ;  /* 0x0000002820d22981 */ /* 0x000f62000c1e1900 */
[-C--:B------:R-:W-:Y:S02]  /*4580*/  LEA R102, P3, R35, R214.reuse, 0x2 ;  /* 0x000000d623667211 */ /* 0x080fe400078610ff */
[-C--:B------:R-:W-:Y:S01]  /*4590*/  LEA R34, P0, R25, R214.reuse, 0x2 ;  /* 0x000000d619227211 */ /* 0x080fe200078010ff */
[----:B------:R-:W5:Y:S03]  /*45a0*/  @P2 LDG.E R209, desc[UR40][R32.64+0x20] ;  /* 0x0000202820d12981 */ /* 0x000f66000c1e1900 */
[-C--:B------:R-:W-:Y:S01]  /*45b0*/  LEA.HI.X.SX32 R35, R101, R215.reuse, 0x2, P0 ;  /* 0x000000d765237211 */ /* 0x080fe200000f16ff */
[----:B------:R-:W5:Y:S01]  /*45c0*/  @P2 LDG.E R208, desc[UR40][R32.64+0x80] ;  /* 0x0000802820d02981 */ /* 0x000f62000c1e1900 */
[----:B------:R-:W-:Y:S02]  /*45d0*/  IMAD.U32 R29, RZ, RZ, UR26 ;  /* 0x0000001aff1d7e24 */ /* 0x000fe4000f8e00ff */
[----:B------:R-:W-:Y:S01]  /*45e0*/  IMAD.U32 R31, RZ, RZ, UR27 ;  /* 0x0000001bff1f7e24 */ /* 0x000fe2000f8e00ff */
[----:B------:R1:W5:Y:S01]  /*45f0*/  @P2 LDG.E R207, desc[UR40][R32.64+0xa0] ;  /* 0x0000a02820cf2981 */ /* 0x000362000c1e1900 */
[----:B------:R-:W-:Y:S01]  /*4600*/  IMAD.U32 R25, RZ, RZ, UR26 ;  /* 0x0000001aff197e24 */ /* 0x000fe2000f8e00ff */
[-C--:B------:R-:W-:Y:S01]  /*4610*/  LEA R104, P2, R29, R214.reuse, 0x2 ;  /* 0x000000d61d687211 */ /* 0x080fe200078410ff */
[----:B------:R-:W-:Y:S01]  /*4620*/  IMAD.U32 R27, RZ, RZ, UR25 ;  /* 0x00000019ff1b7e24 */ /* 0x000fe2000f8e00ff */
[----:B------:R2:W-:Y:S01]  /*4630*/  REDG.E.ADD.F32.FTZ.RN.STRONG.GPU desc[UR40][R214.64], R4 ;  /* 0x00000004d60079a6 */ /* 0x0005e2000c10f3a8 */
[-C--:B------:R-:W-:Y:S01]  /*4640*/  LEA.HI.X.SX32 R103, R31, R215.reuse, 0x2, P3 ;  /* 0x000000d71f677211 */ /* 0x080fe200018f16ff */
[----:B------:R-:W-:Y:S01]  /*4650*/  IMAD.U32 R101, RZ, RZ, UR11 ;  /* 0x0000000bff657e24 */ /* 0x000fe2000f8e00ff */
[-C--:B------:R-:W-:Y:S01]  /*4660*/  LEA.HI.X.SX32 R105, R25, R215.reuse, 0x2, P2 ;  /* 0x000000d719697211 */ /* 0x080fe200010f16ff */
[----:B------:R3:W-:Y:S01]  /*4670*/  REDG.E.ADD.F32.FTZ.RN.STRONG.GPU desc[UR40][R34.64], R5 ;  /* 0x00000005220079a6 */ /* 0x0007e2000c10f3a8 */
[----:B------:R-:W-:Y:S01]  /*4680*/  IMAD.U32 R25, RZ, RZ, UR11 ;  /* 0x0000000bff197e24 */ /* 0x000fe2000f8e00ff */
[-C--:B------:R-:W-:Y:S01]  /*4690*/  LEA R106, P0, R27, R214.reuse, 0x2 ;  /* 0x000000d61b6a7211 */ /* 0x080fe200078010ff */
[----:B------:R-:W-:Y:S01]  /*46a0*/  IMAD.U32 R31, RZ, RZ, UR4 ;  /* 0x00000004ff1f7e24 */ /* 0x000fe2000f8e00ff */
[----:B------:R-:W-:Y:S01]  /*46b0*/  MOV R29, UR25 ;  /* 0x00000019001d7c02 */ /* 0x000fe20008000f00 */
[----:B------:R4:W-:Y:S01]  /*46c0*/  REDG.E.ADD.F32.FTZ.RN.STRONG.GPU desc[UR40][R102.64], R6 ;  /* 0x00000006660079a6 */ /* 0x0009e2000c10f3a8 */
[-C--:B------:R-:W-:Y:S01]  /*46d0*/  LEA R24, P3, R25, R214.reuse, 0x2 ;  /* 0x000000d619187211 */ /* 0x080fe200078610ff */
[----:B------:R-:W-:Y:S01]  /*46e0*/  IMAD.U32 R27, RZ, RZ, UR43 ;  /* 0x0000002bff1b7e24 */ /* 0x000fe2000f8e00ff */
[-C--:B------:R-:W-:Y:S01]  /*46f0*/  LEA.HI.X.SX32 R107, R29, R215.reuse, 0x2, P0 ;  /* 0x000000d71d6b7211 */ /* 0x080fe200000f16ff */
[----:B------:R4:W-:Y:S01]  /*4700*/  REDG.E.ADD.F32.FTZ.RN.STRONG.GPU desc[UR40][R104.64], R7 ;  /* 0x00000007680079a6 */ /* 0x0009e2000c10f3a8 */
[----:B------:R-:W-:Y:S01]  /*4710*/  IMAD.U32 R29, RZ, RZ, UR44 ;  /* 0x0000002cff1d7e24 */ /* 0x000fe2000f8e00ff */
[-C--:B------:R-:W-:Y:S01]  /*4720*/  LEA.HI.X.SX32 R25, R101, R215.reuse, 0x2, P3 ;  /* 0x000000d765197211 */ /* 0x080fe200018f16ff */
[----:B------:R-:W-:Y:S01]  /*4730*/  IMAD.U32 R101, RZ, RZ, UR42 ;  /* 0x0000002aff657e24 */ /* 0x000fe2000f8e00ff */
[----:B------:R-:W-:Y:S01]  /*4740*/  REDG.E.ADD.F32.FTZ.RN.STRONG.GPU desc[UR40][R106.64], R8 ;  /* 0x000000086a0079a6 */ /* 0x000fe2000c10f3a8 */
[----:B-1----:R-:W-:Y:S03]  /*4750*/  IMAD.U32 R33, RZ, RZ, UR4 ;  /* 0x00000004ff217e24 */ /* 0x002fe6000f8e00ff */
[----:B------:R1:W-:Y:S02]  /*4760*/  REDG.E.ADD.F32.FTZ.RN.STRONG.GPU desc[UR40][R24.64], R9 ;  /* 0x00000009180079a6 */ /* 0x0003e4000c10f3a8 */
[-C--:B------:R-:W-:Y:S01]  /*4770*/  LEA R28, P2, R33, R214.reuse, 0x2 ;  /* 0x000000d6211c7211 */ /* 0x080fe200078410ff */
[----:B------:R-:W-:Y:S01]  /*4780*/  IMAD.U32 R33, RZ, RZ, UR37 ;  /* 0x00000025ff217e24 */ /* 0x000fe2000f8e00ff */
[-C--:B--2---:R-:W-:Y:S02]  /*4790*/  LEA R4, P0, R29, R214.reuse, 0x2 ;  /* 0x000000d61d047211 */ /* 0x084fe400078010ff */
[-C--:B------:R-:W-:Y:S01]  /*47a0*/  LEA.HI.X.SX32 R29, R31, R215.reuse, 0x2, P2 ;  /* 0x000000d71f1d7211 */ /* 0x080fe200010f16ff */
[----:B---3--:R-:W-:Y:S01]  /*47b0*/  IMAD.U32 R5, RZ, RZ, UR44 ;  /* 0x0000002cff057e24 */ /* 0x008fe2000f8e00ff */
[-C--:B------:R-:W-:Y:S01]  /*47c0*/  LEA R32, P4, R33, R214.reuse, 0x2 ;  /* 0x000000d621207211 */ /* 0x080fe200078810ff */
[----:B------:R-:W-:Y:S02]  /*47d0*/  IMAD.U32 R31, RZ, RZ, UR36 ;  /* 0x00000024ff1f7e24 */ /* 0x000fe4000f8e00ff */
[----:B------:R2:W-:Y:S01]  /*47e0*/  REDG.E.ADD.F32.FTZ.RN.STRONG.GPU desc[UR40][R28.64], R10 ;  /* 0x0000000a1c0079a6 */ /* 0x0005e2000c10f3a8 */
[-C--:B------:R-:W-:Y:S02]  /*47f0*/  LEA.HI.X.SX32 R5, R5, R215.reuse, 0x2, P0 ;  /* 0x000000d705057211 */ /* 0x080fe400000f16ff */
[-C--:B----4-:R-:W-:Y:S01]  /*4800*/  LEA R6, P2, R27, R214.reuse, 0x2 ;  /* 0x000000d61b067211 */ /* 0x090fe200078410ff */
[----:B------:R-:W-:Y:S01]  /*4810*/  IMAD.U32 R27, RZ, RZ, UR42 ;  /* 0x0000002aff1b7e24 */ /* 0x000fe2000f8e00ff */
[----:B------:R-:W-:Y:S01]  /*4820*/  MOV R7, UR43 ;  /* 0x0000002b00077c02 */ /* 0x000fe20008000f00 */
[----:B------:R3:W-:Y:S01]  /*4830*/  REDG.E.ADD.F32.FTZ.RN.STRONG.GPU desc[UR40][R4.64], R11 ;  /* 0x0000000b040079a6 */ /* 0x0007e2000c10f3a8 */
[-C--:B------:R-:W-:Y:S02]  /*4840*/  LEA R100, P3, R31, R214.reuse, 0x2 ;  /* 0x000000d61f647211 */ /* 0x080fe400078610ff */
[-C--:B------:R-:W-:Y:S01]  /*4850*/  LEA.HI.X.SX32 R7, R7, R215.reuse, 0x2, P2 ;  /* 0x000000d707077211 */ /* 0x080fe200010f16ff */
[----:B------:R-:W-:Y:S01]  /*4860*/  REDG.E.ADD.F32.FTZ.RN.STRONG.GPU desc[UR40][R214.64+0x80], R12 ;  /* 0x0000800cd60079a6 */ /* 0x000fe2000c10f3a8 */
[-C--:B------:R-:W-:Y:S03]  /*4870*/  LEA R26, P0, R27, R214.reuse, 0x2 ;  /* 0x000000d61b1a7211 */ /* 0x080fe600078010ff */
[----:B------:R4:W-:Y:S01]  /*4880*/  REDG.E.ADD.F32.FTZ.RN.STRONG.GPU desc[UR40][R34.64+0x80], R13 ;  /* 0x0000800d220079a6 */ /* 0x0009e2000c10f3a8 */
[-C--:B------:R-:W-:Y:S01]  /*4890*/  LEA.HI.X.SX32 R27, R101, R215.reuse, 0x2, P0 ;  /* 0x000000d7651b7211 */ /* 0x080fe200000f16ff */
[----:B-1----:R-:W-:Y:S02]  /*48a0*/  IMAD.U32 R25, RZ, RZ, UR33 ;  /* 0x00000021ff197e24 */ /* 0x002fe4000f8e00ff */
[----:B------:R-:W-:Y:S01]  /*48b0*/  REDG.E.ADD.F32.FTZ.RN.STRONG.GPU desc[UR40][R6.64], R14 ;  /* 0x0000000e060079a6 */ /* 0x000fe2000c10f3a8 */
[----:B------:R-:W-:Y:S02]  /*48c0*/  IMAD.U32 R9, RZ, RZ, UR32 ;  /* 0x00000020ff097e24 */ /* 0x000fe4000f8e00ff */
[-C--:B------:R-:W-:Y:S01]  /*48d0*/  LEA R104, P2, R25, R214.reuse, 0x2 ;  /* 0x000000d619687211 */ /* 0x080fe200078410ff */
[----:B------:R-:W-:Y:S02]  /*48e0*/  REDG.E.ADD.F32.FTZ.RN.STRONG.GPU desc[UR40][R26.64], R15 ;  /* 0x0000000f1a0079a6 */ /* 0x000fe4000c10f3a8 */
[----:B------:R-:W-:Y:S02]  /*48f0*/  LEA R106, P0, R9, R214, 0x2 ;  /* 0x000000d6096a7211 */ /* 0x000fe400078010ff */
[----:B------:R-:W-:Y:S01]  /*4900*/  LDSM.16.MT88.4 R24, [R173+0xa800] ;  /* 0x00a80000ad18783b */ /* 0x000fe20000004200 */
[----:B--2---:R-:W-:Y:S05]  /*4910*/  IMAD.U32 R29, RZ, RZ, UR37 ;  /* 0x00000025ff1d7e24 */ /* 0x004fea000f8e00ff */
[-C--:B------:R-:W-:Y:S01]  /*4920*/  LEA.HI.X.SX32 R33, R29, R215.reuse, 0x2, P4 ;  /* 0x000000d71d217211 */ /* 0x080fe200020f16ff */
[----:B---3--:R-:W-:Y:S01]  /*4930*/  IMAD.U32 R11, RZ, RZ, UR32 ;  /* 0x00000020ff0b7e24 */ /* 0x008fe2000f8e00ff */
[----:B------:R-:W-:Y:S01]  /*4940*/  MOV R5, UR36 ;  /* 0x0000002400057c02 */ /* 0x000fe20008000f00 */
[----:B------:R-:W-:Y:S03]  /*4950*/  LDSM.16.MT88.4 R28, [R172+0x800] ;  /* 0x00080000ac1c783b */ /* 0x000fe60000004200 */
[-C--:B------:R-:W-:Y:S01]  /*4960*/  LEA.HI.X.SX32 R101, R5, R215.reuse, 0x2, P3 ;  /* 0x000000d705657211 */ /* 0x080fe200018f16ff */
[----:B------:R-:W-:Y:S01]  /*4970*/  REDG.E.ADD.F32.FTZ.RN.STRONG.GPU desc[UR40][R32.64], R16 ;  /* 0x00000010200079a6 */ /* 0x000fe2000c10f3a8 */
[-C--:B------:R-:W-:Y:S01]  /*4980*/  LEA.HI.X.SX32 R107, R11, R215.reuse, 0x2, P0 ;  /* 0x000000d70b6b7211 */ /* 0x080fe200000f16ff */
[----:B----4-:R-:W-:Y:S01]  /*4990*/  IMAD.U32 R13, RZ, RZ, UR33 ;  /* 0x00000021ff0d7e24 */ /* 0x010fe2000f8e00ff */
[----:B------:R-:W-:Y:S01]  /*49a0*/  PLOP3.LUT P0, PT, PT, PT, UP2, 0x80, 0x0 ;  /* 0x000000000000781c */ /* 0x000fe20003f0f028 */
[----:B------:R-:W-:Y:S03]  /*49b0*/  REDG.E.ADD.F32.FTZ.RN.STRONG.GPU desc[UR40][R100.64], R17 ;  /* 0x00000011640079a6 */ /* 0x000fe6000c10f3a8 */
[----:B------:R-:W-:Y:S01]  /*49c0*/  LEA.HI.X.SX32 R105, R13, R215, 0x2, P2 ;  /* 0x000000d70d697211 */ /* 0x000fe200010f16ff */
[----:B------:R-:W-:Y:S01]  /*49d0*/  LDSM.16.MT88.4 R4, [R173+0xa000] ;  /* 0x00a00000ad04783b */ /* 0x000fe20000004200 */
[----:B------:R-:W-:Y:S01]  /*49e0*/  PLOP3.LUT P2, PT, PT, PT, UP0, 0x80, 0x0 ;  /* 0x000000000000781c */ /* 0x000fe20003f4f008 */
[----:B------:R-:W-:Y:S02]  /*49f0*/  @UP3 UIADD3 UR12, UP0, UR12, -0x100, URZ ;  /* 0xffffff000c0c3890 */ /* 0x000fe4000ff1e03f */
[----:B------:R-:W-:Y:S02]  /*4a00*/  REDG.E.ADD.F32.FTZ.RN.STRONG.GPU desc[UR40][R104.64], R18 ;  /* 0x00000012680079a6 */ /* 0x000fe4000c10f3a8 */
[----:B------:R-:W-:Y:S02]  /*4a10*/  @UP3 UIADD3.X UR7, UR7, -0x1, URZ, UP0, !UPT ;  /* 0xffffffff07073890 */ /* 0x000fe400087fe43f */
[----:B------:R-:W-:Y:S04]  /*4a20*/  REDG.E.ADD.F32.FTZ.RN.STRONG.GPU desc[UR40][R106.64], R19 ;  /* 0x000000136a0079a6 */ /* 0x000fe8000c10f3a8 */
[----:B------:R-:W1:Y:S04]  /*4a30*/  LDSM.16.MT88.4 R8, [R172] ;  /* 0x00000000ac08783b */ /* 0x000e680000004200 */
[----:B------:R-:W2:Y:S04]  /*4a40*/  LDSM.16.MT88.4 R12, [R173+0xc000] ;  /* 0x00c00000ad0c783b */ /* 0x000ea80000004200 */
[----:B------:R-:W3:Y:S04]  /*4a50*/  LDSM.16.MT88.4 R32, [R173+0xc800] ;  /* 0x00c80000ad20783b */ /* 0x000ee80000004200 */
[----:B------:R-:W4:Y:S04]  /*4a60*/  LDSM.16.MT88.4 R100, [R108+0x800] ;  /* 0x000800006c64783b */ /* 0x000f280000004200 */
[----:B------:R-:W-:Y:S04]  /*4a70*/  LDSM.16.MT88.4 R16, [R172+0x1000] ;  /* 0x00100000ac10783b */ /* 0x000fe80000004200 */
[----:B------:R-:W-:Y:S01]  /*4a80*/  LDSM.16.MT88.4 R104, [R173+0xd000] ;  /* 0x00d00000ad68783b */ /* 0x000fe20000004200 */
[-C--:B-1----:R-:W-:Y:S06]  /*4a90*/  HMMA.16816.F32.BF16 R68, R4, R8.reuse, R68 ;  /* 0x000000080444723c */ /* 0x082fec0000041844 */
[C---:B--2---:R-:W-:Y:S06]  /*4aa0*/  HMMA.16816.F32.BF16 R72, R12.reuse, R8, R72 ;  /* 0x000000080c48723c */ /* 0x044fec0000041848 */
[-C--:B------:R-:W-:Y:S06]  /*4ab0*/  HMMA.16816.F32.BF16 R76, R12, R10.reuse, R76 ;  /* 0x0000000a0c4c723c */ /* 0x080fec000004184c */
[C---:B------:R-:W-:Y:S01]  /*4ac0*/  HMMA.16816.F32.BF16 R80, R4.reuse, R10, R80 ;  /* 0x0000000a0450723c */ /* 0x040fe20000041850 */
[----:B------:R-:W1:Y:S05]  /*4ad0*/  LDSM.16.MT88.4 R8, [R173+0xb000] ;  /* 0x00b00000ad08783b */ /* 0x000e6a0000004200 */
[-C--:B------:R-:W-:Y:S06]  /*4ae0*/  HMMA.16816.F32.BF16 R84, R4, R20.reuse, R84 ;  /* 0x000000140454723c */ /* 0x080fec0000041854 */
[C---:B------:R-:W-:Y:S06]  /*4af0*/  HMMA.16816.F32.BF16 R88, R12.reuse, R20, R88 ;  /* 0x000000140c58723c */ /* 0x040fec0000041858 */
[-C--:B------:R-:W-:Y:S01]  /*4b00*/  HMMA.16816.F32.BF16 R92, R12, R22.reuse, R92 ;  /* 0x000000160c5c723c */ /* 0x080fe2000004185c */
[----:B------:R-:W2:Y:S05]  /*4b10*/  LDSM.16.MT88.4 R12, [R108+0x1000] ;  /* 0x001000006c0c783b */ /* 0x000eaa0000004200 */
[----:B------:R-:W-:Y:S01]  /*4b20*/  HMMA.16816.F32.BF16 R96, R4, R22, R96 ;  /* 0x000000160460723c */ /* 0x000fe20000041860 */
[----:B------:R-:W-:Y:S04]  /*4b30*/  LDSM.16.MT88.4 R4, [R173+0xb800] ;  /* 0x00b80000ad04783b */ /* 0x000fe80000004200 */
[----:B------:R-:W2:Y:S01]  /*4b40*/  LDSM.16.MT88.4 R20, [R172+0x1800] ;  /* 0x00180000ac14783b */ /* 0x000ea20000004200 */
[-C--:B------:R-:W-:Y:S06]  /*4b50*/  HMMA.16816.F32.BF16 R68, R24, R28.reuse, R68 ;  /* 0x0000001c1844723c */ /* 0x080fec0000041844 */
[C---:B---3--:R-:W-:Y:S06]  /*4b60*/  HMMA.16816.F32.BF16 R72, R32.reuse, R28, R72 ;  /* 0x0000001c2048723c */ /* 0x048fec0000041848 */
[-C--:B------:R-:W-:Y:S06]  /*4b70*/  HMMA.16816.F32.BF16 R76, R32, R30.reuse, R76 ;  /* 0x0000001e204c723c */ /* 0x080fec000004184c */
[C---:B------:R-:W-:Y:S01]  /*4b80*/  HMMA.16816.F32.BF16 R80, R24.reuse, R30, R80 ;  /* 0x0000001e1850723c */ /* 0x040fe20000041850 */
[----:B------:R-:W3:Y:S05]  /*4b90*/  LDSM.16.MT88.4 R28, [R173+0xd800] ;  /* 0x00d80000ad1c783b */ /* 0x000eea0000004200 */
[-C--:B----4-:R-:W-:Y:S06]  /*4ba0*/  HMMA.16816.F32.BF16 R84, R24, R100.reuse, R84 ;  /* 0x000000641854723c */ /* 0x090fec0000041854 */
[C---:B------:R-:W-:Y:S06]  /*4bb0*/  HMMA.16816.F32.BF16 R88, R32.reuse, R100, R88 ;  /* 0x000000642058723c */ /* 0x040fec0000041858 */
[-C--:B------:R-:W-:Y:S01]  /*4bc0*/  HMMA.16816.F32.BF16 R92, R32, R102.reuse, R92 ;  /* 0x00000066205c723c */ /* 0x080fe2000004185c */
[----:B------:R-:W4:Y:S05]  /*4bd0*/  LDSM.16.MT88.4 R32, [R108+0x1800] ;  /* 0x001800006c20783b */ /* 0x000f2a0000004200 */
[----:B------:R-:W-:Y:S06]  /*4be0*/  HMMA.16816.F32.BF16 R96, R24, R102, R96 ;  /* 0x000000661860723c */ /* 0x000fec0000041860 */
[-C--:B-1----:R-:W-:Y:S06]  /*4bf0*/  HMMA.16816.F32.BF16 R68, R8, R16.reuse, R68 ;  /* 0x000000100844723c */ /* 0x082fec0000041844 */
[C---:B------:R-:W-:Y:S06]  /*4c00*/  HMMA.16816.F32.BF16 R72, R104.reuse, R16, R72 ;  /* 0x000000106848723c */ /* 0x040fec0000041848 */
[-C--:B------:R-:W-:Y:S06]  /*4c10*/  HMMA.16816.F32.BF16 R76, R104, R18.reuse, R76 ;  /* 0x00000012684c723c */ /* 0x080fec000004184c */
[C---:B------:R-:W-:Y:S06]  /*4c20*/  HMMA.16816.F32.BF16 R80, R8.reuse, R18, R80 ;  /* 0x000000120850723c */ /* 0x040fec0000041850 */
[-C--:B--2---:R-:W-:Y:S06]  /*4c30*/  HMMA.16816.F32.BF16 R84, R8, R12.reuse, R84 ;  /* 0x0000000c0854723c */ /* 0x084fec0000041854 */
[C---:B------:R-:W-:Y:S06]  /*4c40*/  HMMA.16816.F32.BF16 R88, R104.reuse, R12, R88 ;  /* 0x0000000c6858723c */ /* 0x040fec0000041858 */
[-C--:B------:R-:W-:Y:S06]  /*4c50*/  HMMA.16816.F32.BF16 R92, R104, R14.reuse, R92 ;  /* 0x0000000e685c723c */ /* 0x080fec000004185c */
[----:B------:R-:W-:Y:S06]  /*4c60*/  HMMA.16816.F32.BF16 R96, R8, R14, R96 ;  /* 0x0000000e0860723c */ /* 0x000fec0000041860 */
[-C--:B------:R-:W-:Y:S06]  /*4c70*/  HMMA.16816.F32.BF16 R68, R4, R20.reuse, R68 ;  /* 0x000000140444723c */ /* 0x080fec0000041844 */
[C---:B---3--:R-:W-:Y:S06]  /*4c80*/  HMMA.16816.F32.BF16 R72, R28.reuse, R20, R72 ;  /* 0x000000141c48723c */ /* 0x048fec0000041848 */
[-C--:B------:R-:W-:Y:S06]  /*4c90*/  HMMA.16816.F32.BF16 R76, R28, R22.reuse, R76 ;  /* 0x000000161c4c723c */ /* 0x080fec000004184c */
[C---:B------:R-:W-:Y:S06]  /*4ca0*/  HMMA.16816.F32.BF16 R80, R4.reuse, R22, R80 ;  /* 0x000000160450723c */ /* 0x040fec0000041850 */
[-C--:B----4-:R-:W-:Y:S06]  /*4cb0*/  HMMA.16816.F32.BF16 R84, R4, R32.reuse, R84 ;  /* 0x000000200454723c */ /* 0x090fec0000041854 */
[C---:B------:R-:W-:Y:S06]  /*4cc0*/  HMMA.16816.F32.BF16 R88, R28.reuse, R32, R88 ;  /* 0x000000201c58723c */ /* 0x040fec0000041858 */
[-C--:B------:R-:W-:Y:S06]  /*4cd0*/  HMMA.16816.F32.BF16 R92, R28, R34.reuse, R92 ;  /* 0x000000221c5c723c */ /* 0x080fec000004185c */
[----:B------:R-:W-:Y:S07]  /*4ce0*/  HMMA.16816.F32.BF16 R96, R4, R34, R96 ;  /* 0x000000220460723c */ /* 0x000fee0000041860 */
[C---:B------:R-:W-:Y:S04]  /*4cf0*/  VIADD R4, R172.reuse, 0xffffe000 ;  /* 0xffffe000ac047836 */ /* 0x040fe80000000000 */
[----:B------:R-:W-:Y:S04]  /*4d00*/  @P2 VIADD R4, R172, 0x2000 ;  /* 0x00002000ac042836 */ /* 0x000fe80000000000 */
[----:B------:R-:W-:Y:S01]  /*4d10*/  IMAD.MOV.U32 R172, RZ, RZ, R4 ;  /* 0x000000ffffac7224 */ /* 0x000fe200078e0004 */
[----:B------:R-:W-:Y:S08]  /*4d20*/  @P0 BRA `(.L_x_76) ;  /* 0xffffffd400540947 */ /* 0x000ff0000383ffff */
.L_x_73:
[----:B------:R-:W-:Y:S01]  /*4d30*/  BAR.SYNC.DEFER_BLOCKING 0x0 ;  /* 0x0000000000007b1d */ /* 0x000fe20000010000 */
[----:B------:R-:W-:Y:S01]  /*4d40*/  SHF.R.S32.HI R0, RZ, 0x1f, R185 ;  /* 0x0000001fff007819 */ /* 0x000fe200000114b9 */
[----:B-1----:R-:W-:Y:S01]  /*4d50*/  IMAD.MOV.U32 R16, RZ, RZ, R186 ;  /* 0x000000ffff107224 */ /* 0x002fe200078e00ba */
[----:B------:R-:W-:Y:S02]  /*4d60*/  F2FP.BF16.F32.PACK_AB R37, R37, R36 ;  /* 0x000000242525723e */ /* 0x000fe400000010ff */
[----:B------:R-:W-:Y:S01]  /*4d70*/  F2FP.BF16.F32.PACK_AB R39, R39, R38 ;  /* 0x000000262727723e */ /* 0x000fe200000010ff */
[----:B------:R-:W-:Y:S01]  /*4d80*/  ULDC.64 UR6, c[0x0][0x458] ;  /* 0x0001160000067ab9 */ /* 0x000fe20000000a00 */
[----:B------:R-:W-:Y:S01]  /*4d90*/  ULDC UR4, c[0x0][0x390] ;  /* 0x0000e40000047ab9 */ /* 0x000fe20000000800 */
[----:B------:R-:W-:Y:S02]  /*4da0*/  IMAD R10, R0, UR6, RZ ;  /* 0x00000006000a7c24 */ /* 0x000fe4000f8e02ff */
[----:B------:R-:W-:Y:S01]  /*4db0*/  FMUL.FTZ R68, R68, UR4 ;  /* 0x0000000444447c20 */ /* 0x000fe20008410000 */
[----:B------:R-:W-:-:S04]  /*4dc0*/  IMAD.WIDE.U32 R4, R185, UR6, RZ ;  /* 0x00000006b9047c25 */ /* 0x000fc8000f8e00ff */
[----:B------:R-:W-:Y:S01]  /*4dd0*/  FMUL.FTZ R69, R69, UR4 ;  /* 0x0000000445457c20 */ /* 0x000fe20008410000 */
[----:B------:R-:W-:Y:S01]  /*4de0*/  FMUL.FTZ R70, R70, UR4 ;  /* 0x0000000446467c20 */ /* 0x000fe20008410000 */
[----:B------:R-:W-:Y:S01]  /*4df0*/  FMUL.FTZ R71, R71, UR4 ;  /* 0x0000000447477c20 */ /* 0x000fe20008410000 */
[----:B------:R-:W-:Y:S02]  /*4e00*/  IMAD R10, R185, UR7, R10 ;  /* 0x00000007b90a7c24 */ /* 0x000fe4000f8e020a */
[----:B------:R-:W-:Y:S01]  /*4e10*/  FMUL.FTZ R80, R80, UR4 ;  /* 0x0000000450507c20 */ /* 0x000fe20008410000 */
[----:B------:R-:W-:Y:S01]  /*4e20*/  FMUL.FTZ R81, R81, UR4 ;  /* 0x0000000451517c20 */ /* 0x000fe20008410000 */
[----:B------:R-:W-:Y:S01]  /*4e30*/  FMUL.FTZ R82, R82, UR4 ;  /* 0x0000000452527c20 */ /* 0x000fe20008410000 */
[----:B------:R-:W-:Y:S01]  /*4e40*/  FMUL.FTZ R83, R83, UR4 ;  /* 0x0000000453537c20 */ /* 0x000fe20008410000 */
[----:B------:R-:W-:Y:S01]  /*4e50*/  IADD3 R11, R5, R10, RZ ;  /* 0x0000000a050b7210 */ /* 0x000fe20007ffe0ff */
[----:B------:R-:W-:Y:S01]  /*4e60*/  FMUL.FTZ R72, R72, UR4 ;  /* 0x0000000448487c20 */ /* 0x000fe20008410000 */
[----:B------:R-:W-:Y:S01]  /*4e70*/  MOV R10, R4 ;  /* 0x00000004000a7202 */ /* 0x000fe20000000f00 */
[----:B------:R-:W-:Y:S01]  /*4e80*/  FMUL.FTZ R73, R73, UR4 ;  /* 0x0000000449497c20 */ /* 0x000fe20008410000 */
[----:B------:R-:W-:Y:S01]  /*4e90*/  FMUL.FTZ R74, R74, UR4 ;  /* 0x000000044a4a7c20 */ /* 0x000fe20008410000 */
[----:B------:R-:W-:Y:S01]  /*4ea0*/  FMUL.FTZ R75, R75, UR4 ;  /* 0x000000044b4b7c20 */ /* 0x000fe20008410000 */
[----:B------:R-:W1:Y:S01]  /*4eb0*/  LDC.64 R4, c[0x0][0x438] ;  /* 0x00010e00ff047b82 */ /* 0x000e620000000a00 */
        /* <DEDUP_REMOVED lines=16> */
[----:B------:R-:W-:Y:S01]  /*4fc0*/  FMUL.FTZ R89, R89, UR4 ;  /* 0x0000000459597c20 */ /* 0x000fe20008410000 */
[----:B------:R-:W-:Y:S01]  /*4fd0*/  FMUL.FTZ R90, R90, UR4 ;  /* 0x000000045a5a7c20 */ /* 0x000fe20008410000 */
[----:B------:R-:W-:Y:S01]  /*4fe0*/  FMUL.FTZ R91, R91, UR4 ;  /* 0x000000045b5b7c20 */ /* 0x000fe20008410000 */
[----:B------:R-:W-:Y:S01]  /*4ff0*/  F2FP.BF16.F32.PACK_AB R82, R83, R82 ;  /* 0x000000525352723e */ /* 0x000fe200000010ff */
[----:B------:R-:W-:Y:S01]  /*5000*/  ULDC.64 UR8, c[0x0][0x450] ;  /* 0x0001140000087ab9 */ /* 0x000fe20000000a00 */
[----:B------:R-:W-:Y:S01]  /*5010*/  FMUL.FTZ R92, R92, UR4 ;  /* 0x000000045c5c7c20 */ /* 0x000fe20008410000 */
[----:B------:R-:W-:Y:S01]  /*5020*/  FMUL.FTZ R93, R93, UR4 ;  /* 0x000000045d5d7c20 */ /* 0x000fe20008410000 */
[----:B------:R-:W-:Y:S01]  /*5030*/  FMUL.FTZ R94, R94, UR4 ;  /* 0x000000045e5e7c20 */ /* 0x000fe20008410000 */
[----:B------:R-:W-:Y:S01]  /*5040*/  FMUL.FTZ R95, R95, UR4 ;  /* 0x000000045f5f7c20 */ /* 0x000fe20008410000 */
[----:B------:R-:W-:Y:S01]  /*5050*/  F2FP.BF16.F32.PACK_AB R73, R73, R72 ;  /* 0x000000484949723e */ /* 0x000fe200000010ff */
[----:B------:R-:W-:Y:S01]  /*5060*/  IMAD R6, R0, UR8, RZ ;  /* 0x0000000800067c24 */ /* 0x000fe2000f8e02ff */
[----:B------:R-:W-:Y:S01]  /*5070*/  F2FP.BF16.F32.PACK_AB R75, R75, R74 ;  /* 0x0000004a4b4b723e */ /* 0x000fe200000010ff */
[----:B------:R-:W-:Y:S01]  /*5080*/  STS [R192], R69 ;  /* 0x00000045c0007388 */ /* 0x000fe20000000800 */
[----:B------:R-:W-:Y:S01]  /*5090*/  F2FP.BF16.F32.PACK_AB R77, R77, R76 ;  /* 0x0000004c4d4d723e */ /* 0x000fe200000010ff */
[----:B------:R-:W-:Y:S01]  /*50a0*/  IMAD.WIDE.U32 R8, R185, UR8, RZ ;  /* 0x00000008b9087c25 */ /* 0x000fe2000f8e00ff */
[----:B------:R-:W-:Y:S01]  /*50b0*/  F2FP.BF16.F32.PACK_AB R79, R79, R78 ;  /* 0x0000004e4f4f723e */ /* 0x000fe200000010ff */
[----:B------:R-:W-:Y:S01]  /*50c0*/  STS [R192+0x400], R71 ;  /* 0x00040047c0007388 */ /* 0x000fe20000000800 */
[----:B------:R-:W-:Y:S01]  /*50d0*/  F2FP.BF16.F32.PACK_AB R85, R85, R84 ;  /* 0x000000545555723e */ /* 0x000fe200000010ff */
[----:B------:R-:W-:Y:S01]  /*50e0*/  IMAD R0, R185, UR9, R6 ;  /* 0x00000009b9007c24 */ /* 0x000fe2000f8e0206 */
[----:B------:R-:W-:Y:S01]  /*50f0*/  F2FP.BF16.F32.PACK_AB R87, R87, R86 ;  /* 0x000000565757723e */ /* 0x000fe200000010ff */
[----:B------:R-:W-:Y:S01]  /*5100*/  STS [R196], R81 ;  /* 0x00000051c4007388 */ /* 0x000fe20000000800 */
[----:B------:R-:W-:Y:S01]  /*5110*/  F2FP.BF16.F32.PACK_AB R97, R97, R96 ;  /* 0x000000606161723e */ /* 0x000fe200000010ff */
[----:B------:R-:W-:Y:S01]  /*5120*/  IMAD.IADD R9, R9, 0x1, R0 ;  /* 0x0000000109097824 */ /* 0x000fe200078e0200 */
[----:B------:R-:W-:Y:S01]  /*5130*/  F2FP.BF16.F32.PACK_AB R99, R99, R98 ;  /* 0x000000626363723e */ /* 0x000fe200000010ff */
[----:B------:R-:W-:Y:S01]  /*5140*/  STS [R195], R82 ;  /* 0x00000052c3007388 */ /* 0x000fe20000000800 */
[----:B------:R-:W-:Y:S01]  /*5150*/  F2FP.BF16.F32.PACK_AB R89, R89, R88 ;  /* 0x000000585959723e */ /* 0x000fe200000010ff */
[----:B------:R-:W-:Y:S01]  /*5160*/  IMAD.U32 R24, RZ, RZ, UR8 ;  /* 0x00000008ff187e24 */ /* 0x000fe2000f8e00ff */
[----:B------:R-:W-:Y:S01]  /*5170*/  F2FP.BF16.F32.PACK_AB R91, R91, R90 ;  /* 0x0000005a5b5b723e */ /* 0x000fe200000010ff */
[----:B------:R-:W-:Y:S01]  /*5180*/  STS [R192+0x2000], R73 ;  /* 0x00200049c0007388 */ /* 0x000fe20000000800 */
[----:B------:R-:W-:Y:S01]  /*5190*/  F2FP.BF16.F32.PACK_AB R93, R93, R92 ;  /* 0x0000005c5d5d723e */ /* 0x000fe200000010ff */
[----:B------:R-:W2:Y:S01]  /*51a0*/  LDC.64 R6, c[0x0][0x468] ;  /* 0x00011a00ff067b82 */ /* 0x000ea20000000a00 */
[----:B------:R-:W-:Y:S01]  /*51b0*/  F2FP.BF16.F32.PACK_AB R95, R95, R94 ;  /* 0x0000005e5f5f723e */ /* 0x000fe200000010ff */
[----:B------:R-:W-:Y:S01]  /*51c0*/  STS [R192+0x2400], R75 ;  /* 0x0024004bc0007388 */ /* 0x000fe20000000800 */
[----:B------:R-:W-:Y:S01]  /*51d0*/  F2FP.BF16.F32.PACK_AB R49, R49, R48 ;  /* 0x000000303131723e */ /* 0x000fe200000010ff */
[----:B------:R-:W-:Y:S01]  /*51e0*/  IMAD.WIDE.U32 R24, R24, UR23, R8 ;  /* 0x0000001718187c25 */ /* 0x000fe2000f8e0008 */
[----:B------:R-:W-:Y:S01]  /*51f0*/  F2FP.BF16.F32.PACK_AB R50, R51, R50 ;  /* 0x000000323332723e */ /* 0x000fe200000010ff */
[----:B------:R-:W-:Y:S01]  /*5200*/  STS [R196+0x2000], R77 ;  /* 0x0020004dc4007388 */ /* 0x000fe20000000800 */
[----:B------:R-:W-:Y:S01]  /*5210*/  F2FP.BF16.F32.PACK_AB R41, R41, R40 ;  /* 0x000000282929723e */ /* 0x000fe200000010ff */
[----:B------:R-:W3:Y:S01]  /*5220*/  LDC.64 R8, c[0x0][0x440] ;  /* 0x00011000ff087b82 */ /* 0x000ee20000000a00 */
[----:B------:R-:W-:Y:S01]  /*5230*/  F2FP.BF16.F32.PACK_AB R43, R43, R42 ;  /* 0x0000002a2b2b723e */ /* 0x000fe200000010ff */
[----:B------:R-:W-:Y:S01]  /*5240*/  STS [R196+0x2400], R79 ;  /* 0x0024004fc4007388 */ /* 0x000fe20000000800 */
[----:B------:R-:W-:Y:S01]  /*5250*/  F2FP.BF16.F32.PACK_AB R45, R45, R44 ;  /* 0x0000002c2d2d723e */ /* 0x000fe200000010ff */
[----:B-1----:R-:W-:Y:S01]  /*5260*/  IMAD R0, R4, UR19, RZ ;  /* 0x0000001304007c24 */ /* 0x002fe2000f8e02ff */
[----:B------:R-:W-:Y:S01]  /*5270*/  F2FP.BF16.F32.PACK_AB R47, R47, R46 ;  /* 0x0000002e2f2f723e */ /* 0x000fe200000010ff */
[----:B------:R-:W-:Y:S01]  /*5280*/  STS [R194], R85 ;  /* 0x00000055c2007388 */ /* 0x000fe20000000800 */
[----:B------:R-:W-:Y:S01]  /*5290*/  F2FP.BF16.F32.PACK_AB R53, R53, R52 ;  /* 0x000000343535723e */ /* 0x000fe200000010ff */
[----:B------:R-:W-:Y:S01]  /*52a0*/  IMAD R0, R5, UR14, R0 ;  /* 0x0000000e05007c24 */ /* 0x000fe2000f8e0200 */
[----:B------:R-:W-:Y:S01]  /*52b0*/  F2FP.BF16.F32.PACK_AB R55, R55, R54 ;  /* 0x000000363737723e */ /* 0x000fe200000010ff */
[----:B------:R-:W-:Y:S01]  /*52c0*/  STS [R194+0x400], R87 ;  /* 0x00040057c2007388 */ /* 0x000fe20000000800 */
[----:B------:R-:W-:Y:S01]  /*52d0*/  F2FP.BF16.F32.PACK_AB R65, R65, R64 ;  /* 0x000000404141723e */ /* 0x000fe200000010ff */
[----:B------:R-:W-:Y:S01]  /*52e0*/  UIMAD UR4, UR39, UR8, URZ ;  /* 0x00000008270472a4 */ /* 0x000fe2000f8e023f */
[----:B------:R-:W-:Y:S01]  /*52f0*/  F2FP.BF16.F32.PACK_AB R67, R67, R66 ;  /* 0x000000424343723e */ /* 0x000fe200000010ff */
[----:B------:R-:W-:Y:S01]  /*5300*/  STS [R206], R97 ;  /* 0x00000061ce007388 */ /* 0x000fe20000000800 */
[----:B------:R-:W-:Y:S01]  /*5310*/  F2FP.BF16.F32.PACK_AB R57, R57, R56 ;  /* 0x000000383939723e */ /* 0x000fe200000010ff */
[----:B------:R-:W-:Y:S01]  /*5320*/  UIMAD UR4, UR23, UR9, UR4 ;  /* 0x00000009170472a4 */ /* 0x000fe2000f8e0204 */
[----:B------:R-:W-:Y:S01]  /*5330*/  F2FP.BF16.F32.PACK_AB R59, R59, R58 ;  /* 0x0000003a3b3b723e */ /* 0x000fe200000010ff */
[----:B------:R-:W-:Y:S01]  /*5340*/  STS [R206+0x400], R99 ;  /* 0x00040063ce007388 */ /* 0x000fe20000000800 */
[----:B------:R-:W-:Y:S01]  /*5350*/  F2FP.BF16.F32.PACK_AB R61, R61, R60 ;  /* 0x0000003c3d3d723e */ /* 0x000fe200000010ff */
[----:B------:R-:W-:Y:S01]  /*5360*/  UIMAD UR39, UR39, UR6, URZ ;  /* 0x00000006272772a4 */ /* 0x000fe2000f8e023f */
[----:B------:R-:W-:Y:S01]  /*5370*/  F2FP.BF16.F32.PACK_AB R63, R63, R62 ;  /* 0x0000003e3f3f723e */ /* 0x000fe200000010ff */
[----:B------:R-:W-:Y:S01]  /*5380*/  STS [R194+0x2000], R89 ;  /* 0x00200059c2007388 */ /* 0x000fe20000000800 */
[----:B------:R-:W-:Y:S01]  /*5390*/  SHF.R.S32.HI R17, RZ, 0x1f, R186 ;  /* 0x0000001fff117819 */ /* 0x000fe200000114ba */
[----:B------:R-:W-:-:S02]  /*53a0*/  ULDC.64 UR10, c[0x0][0x3f0] ;  /* 0x0000fc00000a7ab9 */ /* 0x000fc40000000a00 */
[----:B------:R-:W-:Y:S01]  /*53b0*/  STS [R194+0x2400], R91 ;  /* 0x0024005bc2007388 */ /* 0x000fe20000000800 */
[----:B------:R-:W-:-:S03]  /*53c0*/  IMAD.WIDE.U32 R18, R4, UR14, R16 ;  /* 0x0000000e04127c25 */ /* 0x000fc6000f8e0010 */
[----:B------:R-:W-:Y:S01]  /*53d0*/  STS [R206+0x2000], R93 ;  /* 0x0020005dce007388 */ /* 0x000fe20000000800 */
[----:B------:R-:W1:Y:S01]  /*53e0*/  LDC.64 R4, c[0x0][0x470] ;  /* 0x00011c00ff047b82 */ /* 0x000e620000000a00 */
[----:B---3--:R-:W-:Y:S01]  /*53f0*/  IMAD.WIDE.U32 R26, R8, UR14, R16 ;  /* 0x0000000e081a7c25 */ /* 0x008fe2000f8e0010 */
[----:B------:R-:W-:Y:S01]  /*5400*/  IADD3 R19, R19, R0, RZ ;  /* 0x0000000013137210 */ /* 0x000fe20007ffe0ff */
[----:B------:R-:W-:Y:S02]  /*5410*/  STS [R206+0x2400], R95 ;  /* 0x0024005fce007388 */ /* 0x000fe40000000800 */
[C---:B--2---:R-:W-:Y:S02]  /*5420*/  IMAD R0, R6.reuse, UR20, RZ ;  /* 0x0000001406007c24 */ /* 0x044fe4000f8e02ff */
[----:B------:R2:W-:Y:S01]  /*5430*/  STS [R192+0x4000], R37 ;  /* 0x00400025c0007388 */ /* 0x0005e20000000800 */
[----:B------:R-:W-:Y:S01]  /*5440*/  IMAD.WIDE.U32 R18, R6, UR15, R18 ;  /* 0x0000000f06127c25 */ /* 0x000fe2000f8e0012 */
[----:B------:R-:W-:-:S02]  /*5450*/  MOV R6, R26 ;  /* 0x0000001a00067202 */ /* 0x000fc40000000f00 */
[----:B------:R3:W-:Y:S01]  /*5460*/  STS [R192+0x4400], R39 ;  /* 0x00440027c0007388 */ /* 0x0007e20000000800 */
[----:B------:R-:W-:Y:S02]  /*5470*/  IMAD R7, R7, UR15, R0 ;  /* 0x0000000f07077c24 */ /* 0x000fe4000f8e0200 */
[----:B------:R-:W-:Y:S01]  /*5480*/  IMAD R0, R8, UR19, RZ ;  /* 0x0000001308007c24 */ /* 0x000fe2000f8e02ff */
[----:B------:R-:W-:Y:S03]  /*5490*/  STS [R196+0x4000], R49 ;  /* 0x00400031c4007388 */ /* 0x000fe60000000800 */
[----:B------:R-:W-:Y:S01]  /*54a0*/  IMAD R9, R9, UR14, R0 ;  /* 0x0000000e09097c24 */ /* 0x000fe2000f8e0200 */
[----:B------:R-:W-:Y:S01]  /*54b0*/  STS [R195+0x4000], R50 ;  /* 0x00400032c3007388 */ /* 0x000fe20000000800 */
[----:B------:R-:W-:-:S03]  /*54c0*/  IADD3 R0, P0, R18, R24, RZ ;  /* 0x0000001812007210 */ /* 0x000fc60007f1e0ff */
[----:B------:R4:W-:Y:S01]  /*54d0*/  STS [R192+0x6000], R41 ;  /* 0x00600029c0007388 */ /* 0x0009e20000000800 */
[----:B-1----:R-:W-:Y:S01]  /*54e0*/  IMAD R36, R4, UR20, RZ ;  /* 0x0000001404247c24 */ /* 0x002fe2000f8e02ff */
[----:B------:R-:W-:Y:S01]  /*54f0*/  LEA R40, P1, R0, UR10, 0x1 ;  /* 0x0000000a00287c11 */ /* 0x000fe2000f8208ff */
[----:B------:R-:W-:Y:S01]  /*5500*/  USHF.L.U64.HI UR10, UR8, 0x6, UR9 ;  /* 0x00000006080a7899 */ /* 0x000fe20008010209 */
[----:B------:R1:W-:Y:S01]  /*5510*/  STS [R192+0x6400], R43 ;  /* 0x0064002bc0007388 */ /* 0x0003e20000000800 */
[----:B------:R-:W-:-:S03]  /*5520*/  IMAD R36, R5, UR15, R36 ;  /* 0x0000000f05247c24 */ /* 0x000fc6000f8e0224 */
[----:B------:R-:W-:Y:S01]  /*5530*/  STS [R196+0x6000], R45 ;  /* 0x0060002dc4007388 */ /* 0x000fe20000000800 */
[----:B--2---:R-:W-:Y:S01]  /*5540*/  IADD3 R37, R19, R7, RZ ;  /* 0x0000000713257210 */ /* 0x004fe20007ffe0ff */
[----:B------:R-:W-:Y:S02]  /*5550*/  IMAD.IADD R7, R27, 0x1, R9 ;  /* 0x000000011b077824 */ /* 0x000fe400078e0209 */
[----:B------:R2:W-:Y:S01]  /*5560*/  STS [R196+0x6400], R47 ;  /* 0x0064002fc4007388 */ /* 0x0005e20000000800 */
[----:B---3--:R-:W-:Y:S01]  /*5570*/  IMAD.U32 R39, RZ, RZ, UR6 ;  /* 0x00000006ff277e24 */ /* 0x008fe2000f8e00ff */
[----:B------:R-:W-:Y:S01]  /*5580*/  IADD3.X R37, R37, UR4, R25, P0, !PT ;  /* 0x0000000425257c10 */ /* 0x000fe200087fe419 */
[----:B------:R-:W-:Y:S01]  /*5590*/  USHF.L.U32 UR4, UR8, 0x6, URZ ;  /* 0x0000000608047899 */ /* 0x000fe2000800063f */
[----:B------:R-:W-:Y:S01]  /*55a0*/  STS [R194+0x4000], R53 ;  /* 0x00400035c2007388 */ /* 0x000fe20000000800 */
[----:B------:R-:W-:Y:S01]  /*55b0*/  IMAD.WIDE.U32 R38, R39, UR23, R10 ;  /* 0x0000001727267c25 */ /* 0x000fe2000f8e000a */
[----:B------:R-:W-:-:S02]  /*55c0*/  UIMAD UR23, UR23, UR7, UR39 ;  /* 0x00000007171772a4 */ /* 0x000fc4000f8e0227 */
[----:B------:R-:W-:Y:S01]  /*55d0*/  STS [R194+0x4400], R55 ;  /* 0x00440037c2007388 */ /* 0x000fe20000000800 */
[----:B------:R-:W-:-:S03]  /*55e0*/  ULDC.64 UR8, c[0x0][0x3f8] ;  /* 0x0000fe0000087ab9 */ /* 0x000fc60000000a00 */
[----:B------:R-:W-:Y:S01]  /*55f0*/  STS [R206+0x4000], R65 ;  /* 0x00400041ce007388 */ /* 0x000fe20000000800 */
[----:B----4-:R-:W-:Y:S01]  /*5600*/  LEA.HI.X R41, R0, UR11, R37, 0x1, P1 ;  /* 0x0000000b00297c11 */ /* 0x010fe200088f0c25 */
[----:B------:R-:W-:Y:S02]  /*5610*/  USHF.L.U32 UR11, UR6, 0x6, URZ ;  /* 0x00000006060b7899 */ /* 0x000fe4000800063f */
[----:B------:R-:W-:Y:S01]  /*5620*/  STS [R206+0x4400], R67 ;  /* 0x00440043ce007388 */ /* 0x000fe20000000800 */
[----:B-1----:R-:W-:Y:S01]  /*5630*/  IMAD.WIDE.U32 R42, R4, UR15, R6 ;  /* 0x0000000f042a7c25 */ /* 0x002fe2000f8e0006 */
[----:B------:R-:W-:Y:S02]  /*5640*/  USHF.L.U64.HI UR6, UR6, 0x6, UR7 ;  /* 0x0000000606067899 */ /* 0x000fe40008010207 */
[----:B------:R-:W-:Y:S01]  /*5650*/  STS [R194+0x6000], R57 ;  /* 0x00600039c2007388 */ /* 0x000fe20000000800 */
[----:B------:R-:W-:Y:S01]  /*5660*/  IMAD.IADD R36, R43, 0x1, R36 ;  /* 0x000000012b247824 */ /* 0x000fe200078e0224 */
[----:B------:R-:W-:-:S02]  /*5670*/  IADD3 R38, P0, R42, R38, RZ ;  /* 0x000000262a267210 */ /* 0x000fc40007f1e0ff */
[----:B------:R-:W-:Y:S01]  /*5680*/  STS [R194+0x6400], R59 ;  /* 0x0064003bc2007388 */ /* 0x000fe20000000800 */
[----:B------:R-:W-:Y:S02]  /*5690*/  IADD3 R42, P1, R40, UR4, RZ ;  /* 0x00000004282a7c10 */ /* 0x000fe4000ff3e0ff */
[----:B------:R-:W-:Y:S01]  /*56a0*/  IADD3.X R37, R36, UR23, R39, P0, !PT ;  /* 0x0000001724257c10 */ /* 0x000fe200087fe427 */
[----:B------:R-:W-:Y:S01]  /*56b0*/  STS [R206+0x6000], R61 ;  /* 0x0060003dce007388 */ /* 0x000fe20000000800 */
[C---:B------:R-:W-:Y:S02]  /*56c0*/  LEA R36, P0, R38.reuse, UR8, 0x1 ;  /* 0x0000000826247c11 */ /* 0x040fe4000f8008ff */
[----:B------:R-:W-:Y:S01]  /*56d0*/  IADD3.X R43, R41, UR10, RZ, P1, !PT ;  /* 0x0000000a292b7c10 */ /* 0x000fe20008ffe4ff */
[----:B------:R-:W-:Y:S01]  /*56e0*/  STS [R206+0x6400], R63 ;  /* 0x0064003fce007388 */ /* 0x000fe20000000800 */
[----:B------:R-:W-:Y:S01]  /*56f0*/  LEA.HI.X R37, R38, UR9, R37, 0x1, P0 ;  /* 0x0000000926257c11 */ /* 0x000fe200080f0c25 */
[----:B------:R-:W-:Y:S01]  /*5700*/  BAR.SYNC.DEFER_BLOCKING 0x0 ;  /* 0x0000000000007b1d */ /* 0x000fe20000010000 */
[----:B------:R-:W-:-:S02]  /*5710*/  IADD3 R38, P0, R36, UR11, RZ ;  /* 0x0000000b24267c10 */ /* 0x000fc4000ff1e0ff */
[----:B------:R-:W-:Y:S02]  /*5720*/  IADD3 R46, P1, R42, UR4, RZ ;  /* 0x000000042a2e7c10 */ /* 0x000fe4000ff3e0ff */
[----:B------:R-:W-:Y:S02]  /*5730*/  IADD3.X R39, R37, UR6, RZ, P0, !PT ;  /* 0x0000000625277c10 */ /* 0x000fe400087fe4ff */
[----:B--2---:R-:W-:Y:S02]  /*5740*/  IADD3.X R47, R43, UR10, RZ, P1, !PT ;  /* 0x0000000a2b2f7c10 */ /* 0x004fe40008ffe4ff */
[----:B------:R-:W-:Y:S02]  /*5750*/  IADD3 R48, P0, R38, UR11, RZ ;  /* 0x0000000b26307c10 */ /* 0x000fe4000ff1e0ff */
[----:B------:R-:W-:Y:S02]  /*5760*/  IADD3 R44, P1, R46, UR4, RZ ;  /* 0x000000042e2c7c10 */ /* 0x000fe4000ff3e0ff */
[----:B------:R-:W-:-:S02]  /*5770*/  IADD3.X R49, R39, UR6, RZ, P0, !PT ;  /* 0x0000000627317c10 */ /* 0x000fc400087fe4ff */
[----:B------:R-:W-:Y:S01]  /*5780*/  IADD3.X R45, R47, UR10, RZ, P1, !PT ;  /* 0x0000000a2f2d7c10 */ /* 0x000fe20008ffe4ff */
[----:B------:R-:W1:Y:S04]  /*5790*/  LDS.128 R12, [R212+0x6000] ;  /* 0x00600000d40c7984 */ /* 0x000e680000000c00 */
[----:B------:R-:W2:Y:S04]  /*57a0*/  LDS.128 R20, [R212+0x7000] ;  /* 0x00700000d4147984 */ /* 0x000ea80000000c00 */
[----:B------:R-:W3:Y:S04]  /*57b0*/  LDS.128 R16, [R212+0x8000] ;  /* 0x00800000d4107984 */ /* 0x000ee80000000c00 */
[----:B------:R-:W4:Y:S04]  /*57c0*/  LDS.128 R8, [R212+0x9000] ;  /* 0x00900000d4087984 */ /* 0x000f280000000c00 */
[----:B------:R-:W4:Y:S04]  /*57d0*/  LDS.128 R28, [R212+0xa000] ;  /* 0x00a00000d41c7984 */ /* 0x000f280000000c00 */
[----:B------:R-:W4:Y:S04]  /*57e0*/  LDS.128 R24, [R212+0xb000] ;  /* 0x00b00000d4187984 */ /* 0x000f280000000c00 */
[----:B------:R-:W4:Y:S04]  /*57f0*/  LDS.128 R4, [R212+0xc000] ;  /* 0x00c00000d4047984 */ /* 0x000f280000000c00 */
[----:B------:R-:W4:Y:S04]  /*5800*/  LDS.128 R32, [R212+0xd000] ;  /* 0x00d00000d4207984 */ /* 0x000f280000000c00 */
[----:B-1----:R1:W-:Y:S04]  /*5810*/  STG.E.128 desc[UR40][R40.64], R12 ;  /* 0x0000000c28007986 */ /* 0x0023e8000c101d28 */
[----:B--2---:R2:W-:Y:S04]  /*5820*/  STG.E.128 desc[UR40][R42.64], R20 ;  /* 0x000000142a007986 */ /* 0x0045e8000c101d28 */
[----:B---3--:R2:W-:Y:S04]  /*5830*/  STG.E.128 desc[UR40][R46.64], R16 ;  /* 0x000000102e007986 */ /* 0x0085e8000c101d28 */
[----:B----4-:R2:W-:Y:S04]  /*5840*/  STG.E.128 desc[UR40][R44.64], R8 ;  /* 0x000000082c007986 */ /* 0x0105e8000c101d28 */
[----:B------:R2:W-:Y:S04]  /*5850*/  STG.E.128 desc[UR40][R36.64], R28 ;  /* 0x0000001c24007986 */ /* 0x0005e8000c101d28 */
[----:B------:R2:W-:Y:S04]  /*5860*/  STG.E.128 desc[UR40][R38.64], R24 ;  /* 0x0000001826007986 */ /* 0x0005e8000c101d28 */
[----:B------:R2:W-:Y:S01]  /*5870*/  STG.E.128 desc[UR40][R48.64], R4 ;  /* 0x0000000430007986 */ /* 0x0005e2000c101d28 */
[----:B-1----:R-:W-:-:S04]  /*5880*/  IADD3 R12, P0, R48, UR11, RZ ;  /* 0x0000000b300c7c10 */ /* 0x002fc8000ff1e0ff */
[----:B------:R-:W-:-:S05]  /*5890*/  IADD3.X R13, R49, UR6, RZ, P0, !PT ;  /* 0x00000006310d7c10 */ /* 0x000fca00087fe4ff */
[----:B------:R2:W-:Y:S04]  /*58a0*/  STG.E.128 desc[UR40][R12.64], R32 ;  /* 0x000000200c007986 */ /* 0x0005e8000c101d28 */
.L_x_70:
[----:B------:R-:W-:Y:S02]  /*58b0*/  ULDC UR6, c[0x0][0x2c8] ;  /* 0x0000b20000067ab9 */ /* 0x000fe40000000800 */
[----:B------:R-:W-:-:S04]  /*58c0*/  UIADD3 UR6, UR6, 0x7f, URZ ;  /* 0x0000007f06067890 */ /* 0x000fc8000fffe03f */
[----:B------:R-:W-:-:S04]  /*58d0*/  USHF.R.S32.HI UR4, URZ, 0x1f, UR6 ;  /* 0x0000001f3f047899 */ /* 0x000fc80008011406 */
[----:B------:R-:W-:-:S03]  /*58e0*/  ULEA.HI UR4, UR4, UR6, URZ, 0x7 ;  /* 0x0000000604047291 */ /* 0x000fc6000f8f383f */
[----:B------:R-:W-:Y:S01]  /*58f0*/  ULDC UR6, c[0x0][0xc] ;  /* 0x0000030000067ab9 */ /* 0x000fe20000000800 */
[----:B------:R-:W-:Y:S02]  /*5900*/  USHF.R.S32.HI UR4, URZ, 0x7, UR4 ;  /* 0x000000073f047899 */ /* 0x000fe40008011404 */
[----:B------:R-:W-:-:S04]  /*5910*/  UIADD3 UR18, UR6, UR18, URZ ;  /* 0x0000001206127290 */ /* 0x000fc8000fffe03f */
[----:B------:R-:W-:-:S06]  /*5920*/  UISETP.GE.AND UP0, UPT, UR18, UR4, UPT ;  /* 0x000000041200728c */ /* 0x000fcc000bf06270 */
[----:B------:R-:W-:-:S13]  /*5930*/  PLOP3.LUT P0, PT, PT, PT, UP0, 0x80, 0x0 ;  /* 0x000000000000781c */ /* 0x000fda0003f0f008 */
[----:B------:R-:W-:Y:S05]  /*5940*/  @P0 BRA `(.L_x_77) ;  /* 0x0000000000040947 */ /* 0x000fea0003800000 */
[----:B------:R-:W-:Y:S05]  /*5950*/  BRA `(.L_x_78) ;  /* 0xffffffb000207947 */ /* 0x000fea000383ffff */
.L_x_77:
[----:B------:R-:W-:Y:S05]  /*5960*/  EXIT ;  /* 0x000000000000794d */ /* 0x000fea0003800000 */
.L_x_79:
        /* <DEDUP_REMOVED lines=9> */
.L_x_1256:


//--------------------- .text._ZN5flash44flash_bwd_dq_dk_dv_loop_seqk_parallel_kernelI23Flash_bwd_kernel_traitsILi64ELi64ELi128ELi8ELi2ELi4ELi4ELb1ELb0EN7cutlass10bfloat16_tE19Flash_kernel_traitsILi64ELi64ELi128ELi8ES3_EELb0ELb1ELb0ELb0ELb0ELb1ELb0EEEvNS_16Flash_bwd_paramsE --------------------------
	.section	.text._ZN5flash44flash_bwd_dq_dk_dv_loop_seqk_parallel_kernelI23Flash_bwd_kernel_traitsILi64ELi64ELi128ELi8ELi2ELi4ELi4ELb1ELb0EN7cutlass10bfloat16_tE19Flash_kernel_traitsILi64ELi64ELi128ELi8ES3_EELb0ELb1ELb0ELb0ELb0ELb1ELb0EEEvNS_16Flash_bwd_paramsE,"ax",@progbits
	.align	128
        .global         _ZN5flash44flash_bwd_dq_dk_dv_loop_seqk_parallel_kernelI23Flash_bwd_kernel_traitsILi64ELi64ELi128ELi8ELi2ELi4ELi4ELb1ELb0EN7cutlass10bfloat16_tE19Flash_kernel_traitsILi64ELi64ELi128ELi8ES3_EELb0ELb1ELb0ELb0ELb0ELb1ELb0EEEvNS_16Flash_bwd_paramsE
        .type           _ZN5flash44flash_bwd_dq_dk_dv_loop_seqk_parallel_kernelI23Flash_bwd_kernel_traitsILi64ELi64ELi128ELi8ELi2ELi4ELi4ELb1ELb0EN7cutlass10bfloat16_tE19Flash_kernel_traitsILi64ELi64ELi128ELi8ES3_EELb0ELb1ELb0ELb0ELb0ELb1ELb0EEEvNS_16Flash_bwd_paramsE,@function
        .size           _ZN5flash44flash_bwd_dq_dk_dv_loop_seqk_parallel_kernelI23Flash_bwd_kernel_traitsILi64ELi64ELi128ELi8ELi2ELi4ELi4ELb1ELb0EN7cutlass10bfloat16_tE19Flash_kernel_traitsILi64ELi64ELi128ELi8ES3_EELb0ELb1ELb0ELb0ELb0ELb1ELb0EEEvNS_16Flash_bwd_paramsE,(.L_x_1257 - _ZN5flash44flash_bwd_dq_dk_dv_loop_seqk_parallel_kernelI23Flash_bwd_kernel_traitsILi64ELi64ELi128ELi8ELi2ELi4ELi4ELb1ELb0EN7cutlass10bfloat16_tE19Flash_kernel_traitsILi64ELi64ELi128ELi8ES3_EELb0ELb1ELb0ELb0ELb0ELb1ELb0EEEvNS_16Flash_bwd_paramsE)
        .other          _ZN5flash44flash_bwd_dq_dk_dv_loop_seqk_parallel_kernelI23Flash_bwd_kernel_traitsILi64ELi64ELi128ELi8ELi2ELi4ELi4ELb1ELb0EN7cutlass10bfloat16_tE19Flash_kernel_traitsILi64ELi64ELi128ELi8ES3_EELb0ELb1ELb0ELb0ELb0ELb1ELb0EEEvNS_16Flash_bwd_paramsE,@"STO_CUDA_ENTRY STV_DEFAULT"
_ZN5flash44flash_bwd_dq_dk_dv_loop_seqk_parallel_kernelI23Flash_bwd_kernel_traitsILi64ELi64ELi128ELi8ELi2ELi4ELi4ELb1ELb0EN7cutlass10bfloat16_tE19Flash_kernel_traitsILi64ELi64ELi128ELi8ES3_EELb0ELb1ELb0ELb0ELb0ELb1ELb0EEEvNS_16Flash_bwd_paramsE:
.text._ZN5flash44flash_bwd_dq_dk_dv_loop_seqk_parallel_kernelI23Flash_bwd_kernel_traitsILi64ELi64ELi128ELi8ELi2ELi4ELi4ELb1ELb0EN7cutlass10bfloat16_tE19Flash_kernel_traitsILi64ELi64ELi128ELi8ES3_EELb0ELb1ELb0ELb0ELb0ELb1ELb0EEEvNS_16Flash_bwd_paramsE:
        /* <DEDUP_REMOVED lines=57> */
[----:B------:R-:W-:Y:S01]  /*0390*/  LOP3.LUT R0, R0, 0x1c0, RZ, 0xc0, !PT ;  /* 0x000001c000007812 */ /* 0x000fe200078ec0ff */
[----:B------:R-:W-:Y:S01]  /*03a0*/  IMAD.SHL.U32 R3, R12, 0x10, RZ ;  /* 0x000000100c037824 */ /* 0x000fe200078e00ff */
[----:B------:R-:W-:Y:S02]  /*03b0*/  LEA.HI R14, R4, R2, RZ, 0x3 ;  /* 0x00000002040e7211 */ /* 0x000fe400078f18ff */
[C---:B------:R-:W-:Y:S02]  /*03c0*/  LOP3.LUT R182, R0.reuse, 0x8, R18, 0xf8, !PT ;  /* 0x0000000800b67812 */ /* 0x040fe400078ef812 */
[----:B------:R-:W-:Y:S01]  /*03d0*/  LOP3.LUT R8, R0, 0x30, R3, 0xf8, !PT ;  /* 0x0000003000087812 */ /* 0x000fe200078ef803 */
[----:B------:R-:W-:Y:S01]  /*03e0*/  IMAD.SHL.U32 R3, R13, 0x200, RZ ;  /* 0x000002000d037824 */ /* 0x000fe200078e00ff */
[----:B------:R-:W-:Y:S02]  /*03f0*/  SHF.R.S32.HI R5, RZ, 0x6, R5 ;  /* 0x00000006ff057819 */ /* 0x000fe40000011405 */
[----:B------:R-:W-:-:S02]  /*0400*/  SHF.R.U32.HI R0, RZ, 0x3, R0 ;  /* 0x00000003ff007819 */ /* 0x000fc40000011600 */
[----:B------:R-:W-:Y:S01]  /*0410*/  LOP3.LUT R7, R14, 0xfffffff8, RZ, 0xc0, !PT ;  /* 0xfffffff80e077812 */ /* 0x000fe200078ec0ff */
[----:B------:R-:W-:Y:S01]  /*0420*/  IMAD R6, R5, 0x800, R3 ;  /* 0x0000080005067824 */ /* 0x000fe200078e0203 */
[----:B------:R-:W-:Y:S01]  /*0430*/  LOP3.LUT R4, R9, 0x1, RZ, 0xc0, !PT ;  /* 0x0000000109047812 */ /* 0x000fe200078ec0ff */
[----:B------:R-:W-:Y:S01]  /*0440*/  IMAD R237, R5, 0x200, R237 ;  /* 0x0000020005ed7824 */ /* 0x000fe200078e02ed */
[----:B------:R-:W-:Y:S01]  /*0450*/  LOP3.LUT R182, R182, R0, RZ, 0x3c, !PT ;  /* 0x00000000b6b67212 */ /* 0x000fe200078e3cff */
[----:B------:R-:W-:Y:S01]  /*0460*/  IMAD.IADD R11, R2, 0x1, -R7 ;  /* 0x00000001020b7824 */ /* 0x000fe200078e0a07 */
[----:B------:R-:W-:Y:S02]  /*0470*/  LOP3.LUT R2, R8, 0x8, R18, 0xf8, !PT ;  /* 0x0000000808027812 */ /* 0x000fe400078ef812 */
[----:B------:R-:W-:Y:S01]  /*0480*/  ISETP.NE.U32.AND P0, PT, R4, 0x1, PT ;  /* 0x000000010400780c */ /* 0x000fe20003f05070 */
[----:B------:R-:W-:Y:S01]  /*0490*/  IMAD.IADD R182, R6, 0x1, R182 ;  /* 0x0000000106b67824 */ /* 0x000fe200078e02b6 */
[----:B------:R-:W-:-:S02]  /*04a0*/  LOP3.LUT R4, R17, 0x7ffffffc, RZ, 0xc0, !PT ;  /* 0x7ffffffc11047812 */ /* 0x000fc400078ec0ff */
[----:B------:R-:W-:Y:S02]  /*04b0*/  LOP3.LUT R6, R10, 0xffffffe0, RZ, 0xc0, !PT ;  /* 0xffffffe00a067812 */ /* 0x000fe400078ec0ff */
[----:B------:R-:W-:Y:S01]  /*04c0*/  LOP3.LUT R2, R3, R2, R0, 0xf6, !PT ;  /* 0x0000000203027212 */ /* 0x000fe200078ef600 */
[----:B------:R-:W-:Y:S01]  /*04d0*/  IMAD.IADD R7, R16, 0x1, -R4 ;  /* 0x0000000110077824 */ /* 0x000fe200078e0a04 */
[----:B------:R-:W-:Y:S01]  /*04e0*/  LEA.HI R0, R10, R20, RZ, 0x1 ;  /* 0x000000140a007211 */ /* 0x000fe200078f08ff */
[----:B------:R-:W-:Y:S01]  /*04f0*/  IMAD.IADD R19, R16, 0x1, -R6 ;  /* 0x0000000110137824 */ /* 0x000fe200078e0a06 */
[----:B------:R-:W-:Y:S01]  /*0500*/  LEA.HI R3, R15, R16, RZ, 0x7 ;  /* 0x000000100f037211 */ /* 0x000fe200078f38ff */
[----:B------:R-:W-:Y:S01]  /*0510*/  IMAD.SHL.U32 R4, R5, 0x20, RZ ;  /* 0x0000002005047824 */ /* 0x000fe200078e00ff */
[----:B------:R-:W-:Y:S01]  /*0520*/  LOP3.LUT R6, R0, 0xfffffffe, RZ, 0xc0, !PT ;  /* 0xfffffffe00067812 */ /* 0x000fe200078ec0ff */
[C---:B------:R-:W-:Y:S01]  /*0530*/  IMAD.SHL.U32 R0, R9.reuse, 0x40, RZ ;  /* 0x0000004009007824 */ /* 0x040fe200078e00ff */
[----:B------:R-:W-:Y:S01]  /*0540*/  SHF.R.S32.HI R3, RZ, 0x7, R3 ;  /* 0x00000007ff037819 */ /* 0x000fe20000011403 */
[----:B------:R1:W-:Y:S01]  /*0550*/  STL [R1], R19 ;  /* 0x0000001301007387 */ /* 0x0003e20000100800 */
[----:B------:R-:W-:Y:S01]  /*0560*/  R2P PR, R9, 0x6 ;  /* 0x0000000609007804 */ /* 0x000fe20000000000 */
[----:B------:R-:W-:Y:S01]  /*0570*/  IMAD.SHL.U32 R9, R7, 0x2, RZ ;  /* 0x0000000207097824 */ /* 0x000fe200078e00ff */
[----:B------:R-:W-:Y:S01]  /*0580*/  LOP3.LUT R0, R0, 0x1c0, RZ, 0xc0, !PT ;  /* 0x000001c000007812 */ /* 0x000fe200078ec0ff */
[----:B------:R-:W-:Y:S01]  /*0590*/  IMAD.IADD R180, R20, 0x1, -R6 ;  /* 0x0000000114b47824 */ /* 0x000fe200078e0a06 */
[----:B------:R-:W-:Y:S01]  /*05a0*/  LOP3.LUT R240, R4, 0x6, R240, 0xf8, !PT ;  /* 0x0000000604f07812 */ /* 0x000fe200078ef8f0 */
[C---:B------:R-:W-:Y:S01]  /*05b0*/  IMAD.SHL.U32 R5, R3.reuse, 0x8, RZ ;  /* 0x0000000803057824 */ /* 0x040fe200078e00ff */
[----:B------:R-:W-:Y:S01]  /*05c0*/  LOP3.LUT R4, R0, 0x20, R4, 0xf8, !PT ;  /* 0x0000002000047812 */ /* 0x000fe200078ef804 */
[----:B------:R-:W-:Y:S01]  /*05d0*/  IMAD R6, R3, 0x1000, R9 ;  /* 0x0000100003067824 */ /* 0x000fe200078e0209 */
[----:B------:R-:W-:Y:S01]  /*05e0*/  SHF.R.U32.HI R3, RZ, 0x3, R0 ;  /* 0x00000003ff037819 */ /* 0x000fe20000011600 */
[----:B------:R-:W-:Y:S01]  /*05f0*/  IMAD.SHL.U32 R7, R13, 0x10, RZ ;  /* 0x000000100d077824 */ /* 0x000fe200078e00ff */
[----:B------:R-:W-:Y:S01]  /*0600*/  LOP3.LUT R5, R5, 0x8, RZ, 0xc0, !PT ;  /* 0x0000000805057812 */ /* 0x000fe200078ec0ff */
[----:B------:R-:W-:Y:S01]  /*0610*/  IMAD R8, R180, 0x400, R6 ;  /* 0x00000400b4087824 */ /* 0x000fe200078e0206 */
[----:B------:R-:W-:Y:S01]  /*0620*/  LOP3.LUT R4, R4, R3, RZ, 0x3c, !PT ;  /* 0x0000000304047212 */ /* 0x000fe200078e3cff */
[----:B------:R-:W-:Y:S01]  /*0630*/  IMAD.SHL.U32 R6, R11, 0x40, RZ ;  /* 0x000000400b067824 */ /* 0x000fe200078e00ff */
[----:B------:R-:W-:Y:S01]  /*0640*/  LOP3.LUT R11, R3, R0, R5, 0x1e, !PT ;  /* 0x00000000030b7212 */ /* 0x000fe200078e1e05 */
[----:B------:R-:W-:Y:S01]  /*0650*/  IMAD R2, R2, 0x2, R181 ;  /* 0x0000000202027824 */ /* 0x000fe200078e02b5 */
[----:B------:R-:W-:Y:S01]  /*0660*/  LOP3.LUT R10, R5, 0x10, R7, 0xf8, !PT ;  /* 0x00000010050a7812 */ /* 0x000fe200078ef807 */
[----:B------:R-:W-:Y:S01]  /*0670*/  IMAD.IADD R189, R4, 0x1, R8 ;  /* 0x0000000104bd7824 */ /* 0x000fe200078e0208 */
[----:B------:R-:W-:Y:S01]  /*0680*/  LOP3.LUT R0, R6, 0x1c0, RZ, 0xc0, !PT ;  /* 0x000001c006007812 */ /* 0x000fe200078ec0ff */
[----:B------:R-:W-:Y:S01]  /*0690*/  IMAD.SHL.U32 R5, R13, 0x8, RZ ;  /* 0x000000080d057824 */ /* 0x000fe200078e00ff */
[----:B------:R-:W-:Y:S01]  /*06a0*/  SHF.R.S32.HI R6, RZ, 0x1f, R19 ;  /* 0x0000001fff067819 */ /* 0x000fe20000011413 */
[----:B------:R-:W-:Y:S01]  /*06b0*/  IMAD R189, R189, 0x2, R181 ;  /* 0x00000002bdbd7824 */ /* 0x000fe200078e02b5 */
[----:B------:R-:W-:-:S02]  /*06c0*/  SHF.R.U32.HI R3, RZ, 0x3, R0 ;  /* 0x00000003ff037819 */ /* 0x000fc40000011600 */
[----:B------:R-:W-:Y:S01]  /*06d0*/  LEA.HI R4, R6, R19, RZ, 0x2 ;  /* 0x0000001306047211 */ /* 0x000fe200078f10ff */
[----:B------:R-:W-:Y:S01]  /*06e0*/  IMAD.SHL.U32 R6, R14, 0x40, RZ ;  /* 0x000000400e067824 */ /* 0x000fe200078e00ff */
[----:B------:R-:W-:Y:S02]  /*06f0*/  LOP3.LUT R7, R0, 0x8, R5, 0xf8, !PT ;  /* 0x0000000800077812 */ /* 0x000fe400078ef805 */
[----:B------:R-:W-:Y:S02]  /*0700*/  LOP3.LUT R8, R3, R10, R0, 0x1e, !PT ;  /* 0x0000000a03087212 */ /* 0x000fe400078e1e00 */
[----:B------:R-:W-:Y:S01]  /*0710*/  SHF.R.S32.HI R5, RZ, 0x2, R4 ;  /* 0x00000002ff057819 */ /* 0x000fe20000011404 */
[----:B------:R-:W-:Y:S01]  /*0720*/  IMAD R4, R12, 0x400, R9 ;  /* 0x000004000c047824 */ /* 0x000fe200078e0209 */
[----:B------:R-:W-:Y:S02]  /*0730*/  LOP3.LUT R0, R6, 0xfffffe00, RZ, 0xc0, !PT ;  /* 0xfffffe0006007812 */ /* 0x000fe400078ec0ff */
[----:B------:R-:W-:Y:S01]  /*0740*/  LOP3.LUT R3, R7, R3, RZ, 0x3c, !PT ;  /* 0x0000000307037212 */ /* 0x000fe200078e3cff */
[----:B------:R-:W-:Y:S01]  /*0750*/  IMAD R244, R180, 0x10, R5 ;  /* 0x00000010b4f47824 */ /* 0x000fe200078e0205 */
[----:B------:R-:W-:Y:S01]  /*0760*/  LOP3.LUT R252, R8, R0, RZ, 0xfc, !PT ;  /* 0x0000000008fc7212 */ /* 0x000fe200078efcff */
[--C-:B------:R-:W-:Y:S01]  /*0770*/  IMAD R180, R180, 0x400, R0.reuse ;  /* 0x00000400b4b47824 */ /* 0x100fe200078e0200 */
[C---:B------:R-:W-:Y:S01]  /*0780*/  SEL R175, R247.reuse, 0xffffffe0, !P4 ;  /* 0xffffffe0f7af7807 */ /* 0x040fe20006000000 */
[----:B------:R-:W-:Y:S01]  /*0790*/  IMAD R5, R12, 0x400, R0 ;  /* 0x000004000c057824 */ /* 0x000fe200078e0200 */
[----:B------:R-:W-:Y:S01]  /*07a0*/  SEL R174, R174, 0xffffffc0, !P3 ;  /* 0xffffffc0aeae7807 */ /* 0x000fe20005800000 */
[----:B------:R-:W-:Y:S01]  /*07b0*/  IMAD.IADD R180, R180, 0x1, R3 ;  /* 0x00000001b4b47824 */ /* 0x000fe200078e0203 */
[----:B------:R-:W-:Y:S01]  /*07c0*/  SEL R247, R247, 0xffffffe0, !P1 ;  /* 0xffffffe0f7f77807 */ /* 0x000fe20004800000 */
[----:B------:R-:W-:Y:S01]  /*07d0*/  IMAD.IADD R0, R3, 0x1, R5 ;  /* 0x0000000103007824 */ /* 0x000fe200078e0205 */
[----:B------:R-:W-:Y:S01]  /*07e0*/  SEL R190, R190, 0x10, !P0 ;  /* 0x00000010bebe7807 */ /* 0x000fe20004000000 */
[----:B------:R-:W-:Y:S01]  /*07f0*/  IMAD.IADD R11, R4, 0x1, R11 ;  /* 0x00000001040b7824 */ /* 0x000fe200078e020b */
[----:B------:R-:W-:Y:S01]  /*0800*/  SHF.R.S32.HI R5, RZ, 0x1f, R244 ;  /* 0x0000001fff057819 */ /* 0x000fe200000114f4 */
[----:B------:R-:W-:-:S02]  /*0810*/  VIADD R3, R181, 0xa000 ;  /* 0x0000a000b5037836 */ /* 0x000fc40000000000 */
[----:B------:R-:W-:Y:S02]  /*0820*/  VIADD R4, R244, 0xffffffc0 ;  /* 0xffffffc0f4047836 */ /* 0x000fe40000000000 */
[----:B------:R-:W-:Y:S02]  /*0830*/  IMAD R173, R0, 0x2, R3 ;  /* 0x0000000200ad7824 */ /* 0x000fe400078e0203 */
[----:B------:R-:W-:Y:S01]  /*0840*/  IMAD R245, R11, 0x2, R179 ;  /* 0x000000020bf57824 */ /* 0x000fe200078e02b3 */
[----:B------:R-:W-:Y:S01]  /*0850*/  SHF.R.S32.HI R239, RZ, 0x1f, R4 ;  /* 0x0000001fffef7819 */ /* 0x000fe20000011404 */
[----:B------:R-:W-:Y:S02]  /*0860*/  IMAD R0, R182, 0x2, R3 ;  /* 0x00000002b6007824 */ /* 0x000fe400078e0203 */
[----:B------:R-:W-:Y:S01]  /*0870*/  VIADD R246, R245, 0x40 ;  /* 0x00000040f5f67836 */ /* 0x000fe20000000000 */
[----:B------:R-:W-:Y:S01]  /*0880*/  SHF.L.U64.HI R239, R4, 0x2, R239 ;  /* 0x0000000204ef7819 */ /* 0x000fe200000102ef */
[----:B------:R-:W-:-:S02]  /*0890*/  IMAD.SHL.U32 R3, R252, 0x2, RZ ;  /* 0x00000002fc037824 */ /* 0x000fc400078e00ff */
[C---:B------:R-:W-:Y:S02]  /*08a0*/  IMAD.IADD R174, R0.reuse, 0x1, R174 ;  /* 0x0000000100ae7824 */ /* 0x040fe400078e02ae */
[----:B------:R-:W-:Y:S02]  /*08b0*/  IMAD.IADD R188, R189, 0x1, R247 ;  /* 0x00000001bdbc7824 */ /* 0x000fe400078e02f7 */
[C---:B------:R-:W-:Y:S02]  /*08c0*/  @P2 VIADD R246, R245.reuse, 0xffffffc0 ;  /* 0xffffffc0f5f62836 */ /* 0x040fe40000000000 */
[----:B------:R-:W-:Y:S02]  /*08d0*/  IMAD.IADD R176, R0, 0x1, R175 ;  /* 0x0000000100b07824 */ /* 0x000fe400078e02af */
[----:B------:R-:W-:Y:S02]  /*08e0*/  VIADD R251, R245, 0x420 ;  /* 0x00000420f5fb7836 */ /* 0x000fe40000000000 */
[----:B------:R-:W-:-:S02]  /*08f0*/  IMAD.IADD R191, R189, 0x1, R190 ;  /* 0x00000001bdbf7824 */ /* 0x000fc400078e02be */
[----:B------:R-:W-:Y:S02]  /*0900*/  IMAD.IADD R248, R247, 0x1, R245 ;  /* 0x00000001f7f87824 */ /* 0x000fe400078e02f5 */
[----:B------:R-:W-:Y:S01]  /*0910*/  IMAD.IADD R179, R179, 0x1, R3 ;  /* 0x00000001b3b37824 */ /* 0x000fe200078e0203 */
[----:B------:R-:W-:Y:S01]  /*0920*/  IADD3 R3, R3, 0x4000, R181 ;  /* 0x0000400003037810 */ /* 0x000fe20007ffe0b5 */
[----:B------:R-:W-:Y:S02]  /*0930*/  IMAD.SHL.U32 R238, R4, 0x4, RZ ;  /* 0x0000000404ee7824 */ /* 0x000fe400078e00ff */
[----:B------:R-:W-:Y:S02]  /*0940*/  IMAD.IADD R175, R175, 0x1, R174 ;  /* 0x00000001afaf7824 */ /* 0x000fe400078e02ae */
[----:B------:R-:W-:Y:S02]  /*0950*/  @P1 VIADD R251, R245, 0x3e0 ;  /* 0x000003e0f5fb1836 */ /* 0x000fe40000000000 */
[----:B------:R-:W-:-:S02]  /*0960*/  IMAD.IADD R190, R190, 0x1, R188 ;  /* 0x00000001bebe7824 */ /* 0x000fc400078e02bc */
[----:B-1-3--:R-:W-:-:S07]  /*0970*/  IMAD.IADD R247, R247, 0x1, R246 ;  /* 0x00000001f7f77824 */ /* 0x00afce00078e02f6 */
.L_x_124:
[----:B--234-:R-:W1:Y:S01]  /*0980*/  LDC.64 R4, c[0x0][0x2f0] ;  /* 0x0000bc00ff047b82 */ /* 0x01ce620000000a00 */
[C---:B------:R-:W-:Y:S01]  /*0990*/  IMAD.SHL.U32 R14, R250.reuse, 0x4, RZ ;  /* 0x00000004fa0e7824 */ /* 0x040fe200078e00ff */
[----:B------:R-:W-:Y:S01]  /*09a0*/  SHF.R.S32.HI R43, RZ, 0x1f, R250 ;  /* 0x0000001fff2b7819 */ /* 0x000fe200000114fa */
[----:B------:R-:W-:Y:S01]  /*09b0*/  IMAD.MOV.U32 R0, RZ, RZ, -0x1 ;  /* 0xffffffffff007424 */ /* 0x000fe200078e00ff */
[----:B------:R-:W-:Y:S02]  /*09c0*/  ISETP.NE.U32.AND P3, PT, RZ, UR8, PT ;  /* 0x00000008ff007c0c */ /* 0x000fe4000bf65070 */
[----:B------:R-:W-:Y:S02]  /*09d0*/  SHF.L.U64.HI R13, R250, 0x2, R43 ;  /* 0x00000002fa0d7819 */ /* 0x000fe4000001022b */
[----:B------:R-:W2:Y:S01]  /*09e0*/  LDC.64 R10, c[0x0][0x308] ;  /* 0x0000c200ff0a7b82 */ /* 0x000ea20000000a00 */
[----:B------:R-:W-:-:S07]  /*09f0*/  ISETP.NE.AND.EX P3, PT, RZ, UR9, PT, P3 ;  /* 0x00000009ff007c0c */ /* 0x000fce000bf65330 */
[----:B------:R-:W3:Y:S01]  /*0a00*/  LDC.U8 R15, c[0x0][0x3c2] ;  /* 0x0000f080ff0f7b82 */ /* 0x000ee20000000000 */
[----:B-1----:R-:W-:-:S07]  /*0a10*/  ISETP.NE.U32.AND P4, PT, R4, RZ, PT ;  /* 0x000000ff0400720c */ /* 0x002fce0003f85070 */
[----:B------:R-:W1:Y:S01]  /*0a20*/  LDC.64 R6, c[0x0][0x2f8] ;  /* 0x0000be00ff067b82 */ /* 0x000e620000000a00 */
[----:B------:R-:W-:Y:S02]  /*0a30*/  IADD3 R4, P0, R14, R4, RZ ;  /* 0x000000040e047210 */ /* 0x000fe40007f1e0ff */
[----:B------:R-:W-:-:S03]  /*0a40*/  ISETP.NE.AND.EX P4, PT, R5, RZ, PT, P4 ;  /* 0x000000ff0500720c */ /* 0x000fc60003f85340 */
[----:B------:R-:W-:Y:S01]  /*0a50*/  IMAD.X R5, R13, 0x1, R5, P0 ;  /* 0x000000010d057824 */ /* 0x000fe200000e0605 */
[----:B--2---:R-:W-:-:S04]  /*0a60*/  ISETP.NE.U32.AND P2, PT, R10, RZ, PT ;  /* 0x000000ff0a00720c */ /* 0x004fc80003f45070 */
[----:B------:R-:W-:-:S05]  /*0a70*/  ISETP.NE.AND.EX P2, PT, R11, RZ, PT, P2 ;  /* 0x000000ff0b00720c */ /* 0x000fca0003f45320 */
[----:B------:R-:W2:Y:S04]  /*0a80*/  @P4 LDG.E R0, desc[UR12][R4.64] ;  /* 0x0000000c04004981 */ /* 0x000ea8000c1e1900 */
[----:B------:R4:W2:Y:S01]  /*0a90*/  @P4 LDG.E R12, desc[UR12][R4.64+0x4] ;  /* 0x0000040c040c4981 */ /* 0x0008a2000c1e1900 */
[----:B------:R-:W-:Y:S01]  /*0aa0*/  @P3 IADD3 R8, P1, R14, UR8, RZ ;  /* 0x000000080e083c10 */ /* 0x000fe2000ff3e0ff */
[----:B------:R-:W-:-:S03]  /*0ab0*/  IMAD.MOV.U32 R228, RZ, RZ, RZ ;  /* 0x000000ffffe47224 */ /* 0x000fc600078e00ff */
        /* <DEDUP_REMOVED lines=27> */
.L_x_80:
        /* <DEDUP_REMOVED lines=13> */
[----:B--2---:R-:W2:Y:S01]  /*0d40*/  I2F.RP R4, R14 ;  /* 0x0000000e00047306 */ /* 0x004ea20000209400 */
[----:B-1----:R-:W-:Y:S01]  /*0d50*/  IMAD R11, R43, R8, RZ ;  /* 0x000000082b0b7224 */ /* 0x002fe200078e02ff */
[----:B----4-:R-:W-:-:S05]  /*0d60*/  IABS R7, R46 ;  /* 0x0000002e00077213 */ /* 0x010fca0000000000 */
[----:B------:R-:W1:Y:S01]  /*0d70*/  LDC R42, c[0x0][0x2dc] ;  /* 0x0000b700ff2a7b82 */ /* 0x000e620000000800 */
[----:B------:R-:W-:Y:S01]  /*0d80*/  SHF.R.S32.HI R44, RZ, 0x1f, R46 ;  /* 0x0000001fff2c7819 */ /* 0x000fe2000001142e */
[C---:B------:R-:W-:Y:S02]  /*0d90*/  IMAD R11, R250.reuse, R9, R11 ;  /* 0x00000009fa0b7224 */ /* 0x040fe400078e020b */
[----:B------:R-:W-:-:S04]  /*0da0*/  IMAD.WIDE.U32 R8, R250, R8, RZ ;  /* 0x00000008fa087225 */ /* 0x000fc800078e00ff */
[----:B------:R-:W1:Y:S01]  /*0db0*/  LDC R221, c[0x0][0x270] ;  /* 0x00009c00ffdd7b82 */ /* 0x000e620000000800 */
[----:B--2---:R-:W2:Y:S01]  /*0dc0*/  MUFU.RCP R4, R4 ;  /* 0x0000000400047308 */ /* 0x004ea20000001000 */
[----:B-----5:R-:W-:Y:S01]  /*0dd0*/  IMAD R10, R0, R37, RZ ;  /* 0x00000025000a7224 */ /* 0x020fe200078e02ff */
[----:B------:R-:W-:Y:S01]  /*0de0*/  IADD3 R31, R9, R11, RZ ;  /* 0x0000000b091f7210 */ /* 0x000fe20007ffe0ff */
[----:B---3--:R-:W-:-:S04]  /*0df0*/  IMAD.WIDE.U32 R16, R250, R45, RZ ;  /* 0x0000002dfa107225 */ /* 0x008fc800078e00ff */
[----:B------:R-:W3:Y:S08]  /*0e00*/  @P0 LDC.64 R12, c[0x0][0x250] ;  /* 0x00009400ff0c0b82 */ /* 0x000ef00000000a00 */
[----:B------:R-:W4:Y:S01]  /*0e10*/  LDC.U8 R19, c[0x0][0x3d8] ;  /* 0x0000f600ff137b82 */ /* 0x000f220000000000 */
[----:B--2---:R-:W-:-:S04]  /*0e20*/  IADD3 R4, R4, 0xffffffe, RZ ;  /* 0x0ffffffe04047810 */ /* 0x004fc80007ffe0ff */
[----:B------:R-:W2:Y:S01]  /*0e30*/  F2I.FTZ.U32.TRUNC.NTZ R5, R4 ;  /* 0x0000000400057305 */ /* 0x000ea2000021f000 */
[----:B-1----:R-:W-:Y:S02]  /*0e40*/  IMAD.WIDE R28, R42, R221, RZ ;  /* 0x000000dd2a1c7225 */ /* 0x002fe400078e02ff */
[----:B------:R-:W1:Y:S08]  /*0e50*/  LDC R38, c[0x0][0x2c4] ;  /* 0x0000b100ff267b82 */ /* 0x000e700000000800 */
[----:B------:R-:W5:Y:S01]  /*0e60*/  LDC.64 R22, c[0x0][0x488] ;  /* 0x00012200ff167b82 */ /* 0x000f620000000a00 */
        /* <DEDUP_REMOVED lines=9> */
[----:B------:R-:W-:Y:S01]  /*0f00*/  VIADD R6, R35, 0x3f ;  /* 0x0000003f23067836 */ /* 0x000fe20000000000 */
[----:B--2---:R-:W-:Y:S02]  /*0f10*/  ISETP.NE.AND P6, PT, R40, RZ, PT ;  /* 0x000000ff2800720c */ /* 0x004fe40003fc5270 */
[----:B------:R-:W-:Y:S02]  /*0f20*/  ISETP.GT.U32.AND P5, PT, R14, R5, PT ;  /* 0x000000050e00720c */ /* 0x000fe40003fa4070 */
[----:B------:R-:W-:-:S04]  /*0f30*/  SHF.R.S32.HI R7, RZ, 0x1f, R6 ;  /* 0x0000001fff077819 */ /* 0x000fc80000011406 */
[----:B------:R-:W-:Y:S01]  /*0f40*/  LEA.HI R24, R7, R6, RZ, 0x6 ;  /* 0x0000000607187211 */ /* 0x000fe200078f30ff */
[----:B------:R-:W-:-:S03]  /*0f50*/  IMAD.WIDE.U32 R6, R0, R36, RZ ;  /* 0x0000002400067225 */ /* 0x000fc600078e00ff */
[----:B------:R-:W-:Y:S02]  /*0f60*/  SHF.R.S32.HI R183, RZ, 0x6, R24 ;  /* 0x00000006ffb77819 */ /* 0x000fe40000011418 */
[----:B------:R-:W-:Y:S01]  /*0f70*/  SEL R34, R8, R6, !P1 ;  /* 0x0000000608227207 */ /* 0x000fe20004800000 */
[----:B------:R-:W-:Y:S01]  /*0f80*/  @!P5 IMAD.IADD R5, R5, 0x1, -R14 ;  /* 0x000000010505d824 */ /* 0x000fe200078e0a0e */
[----:B------:R-:W-:Y:S02]  /*0f90*/  SHF.R.S32.HI R8, RZ, 0x1f, R45 ;  /* 0x0000001fff087819 */ /* 0x000fe4000001142d */
[----:B------:R-:W-:Y:S02]  /*0fa0*/  @P1 IADD3 R31, R7, R10, RZ ;  /* 0x0000000a071f1210 */ /* 0x000fe40007ffe0ff */
[----:B------:R-:W-:Y:S01]  /*0fb0*/  ISETP.GE.U32.AND P2, PT, R5, R14, PT ;  /* 0x0000000e0500720c */ /* 0x000fe20003f46070 */
[----:B------:R-:W-:Y:S01]  /*0fc0*/  IMAD R8, R8, R250, RZ ;  /* 0x000000fa08087224 */ /* 0x000fe200078e02ff */
[----:B------:R-:W-:Y:S01]  /*0fd0*/  @P0 IADD3 R5, R228, R241, RZ ;  /* 0x000000f1e4050210 */ /* 0x000fe20007ffe0ff */
[----:B------:R-:W2:Y:S01]  /*0fe0*/  @!P1 LDC.64 R14, c[0x0][0x418] ;  /* 0x00010600ff0e9b82 */ /* 0x000ea20000000a00 */
[----:B------:R-:W-:Y:S01]  /*0ff0*/  LOP3.LUT R10, R46, R18, RZ, 0x3c, !PT ;  /* 0x000000122e0a7212 */ /* 0x000fe200078e3cff */
[----:B------:R-:W-:Y:S01]  /*1000*/  IMAD R8, R43, R45, R8 ;  /* 0x0000002d2b087224 */ /* 0x000fe200078e0208 */
[----:B------:R-:W-:Y:S01]  /*1010*/  @!P5 IADD3 R4, R4, 0x1, RZ ;  /* 0x000000010404d810 */ /* 0x000fe20007ffe0ff */
[C---:B---3--:R-:W-:Y:S01]  /*1020*/  @P0 IMAD R9, R5.reuse, R13, RZ ;  /* 0x0000000d05090224 */ /* 0x048fe200078e02ff */
[----:B------:R-:W-:Y:S01]  /*1030*/  ISETP.GE.AND P3, PT, R10, RZ, PT ;  /* 0x000000ff0a00720c */ /* 0x000fe20003f66270 */
[----:B------:R-:W-:Y:S01]  /*1040*/  @P0 IMAD.WIDE.U32 R6, R5, R12, RZ ;  /* 0x0000000c05060225 */ /* 0x000fe200078e00ff */
[----:B------:R-:W-:-:S03]  /*1050*/  ISETP.NE.AND P5, PT, R18, RZ, PT ;  /* 0x000000ff1200720c */ /* 0x000fc60003fa5270 */
[----:B------:R-:W-:Y:S01]  /*1060*/  IMAD R10, R29, R16, RZ ;  /* 0x000000101d0a7224 */ /* 0x000fe200078e02ff */
[----:B------:R-:W-:Y:S01]  /*1070*/  @P0 IADD3 R33, R7, R9, RZ ;  /* 0x0000000907210210 */ /* 0x000fe20007ffe0ff */
[----:B------:R-:W-:Y:S01]  /*1080*/  IMAD.IADD R5, R17, 0x1, R8 ;  /* 0x0000000111057824 */ /* 0x000fe200078e0208 */
[----:B------:R-:W-:Y:S01]  /*1090*/  @P2 IADD3 R4, R4, 0x1, RZ ;  /* 0x0000000104042810 */ /* 0x000fe20007ffe0ff */
[----:B------:R-:W-:Y:S01]  /*10a0*/  @P0 IMAD.MOV.U32 R32, RZ, RZ, R6 ;  /* 0x000000ffff200224 */ /* 0x000fe200078e0006 */
[----:B----4-:R-:W-:Y:S01]  /*10b0*/  ISETP.NE.AND P2, PT, R19, RZ, PT ;  /* 0x000000ff1300720c */ /* 0x010fe20003f45270 */
[C---:B------:R-:W-:Y:S01]  /*10c0*/  IMAD R9, R28.reuse, R5, R10 ;  /* 0x000000051c097224 */ /* 0x040fe200078e020a */
[----:B------:R-:W-:Y:S01]  /*10d0*/  MOV R21, R4 ;  /* 0x0000000400157202 */ /* 0x000fe20000000f00 */
[----:B------:R-:W3:Y:S01]  /*10e0*/  @P1 LDC.64 R10, c[0x0][0x420] ;  /* 0x00010800ff0a1b82 */ /* 0x000ee20000000a00 */
[----:B------:R-:W-:-:S04]  /*10f0*/  IMAD.WIDE.U32 R6, R28, R16, RZ ;  /* 0x000000101c067225 */ /* 0x000fc800078e00ff */
[-C--:B------:R-:W-:Y:S01]  /*1100*/  IMAD.WIDE.U32 R4, R28, R0.reuse, RZ ;  /* 0x000000001c047225 */ /* 0x080fe200078e00ff */
[----:B------:R-:W-:Y:S02]  /*1110*/  IADD3 R26, R7, R9, RZ ;  /* 0x00000009071a7210 */ /* 0x000fe40007ffe0ff */
[----:B------:R-:W-:Y:S01]  /*1120*/  SHF.L.U64.HI R7, R250, 0x7, R43 ;  /* 0x00000007fa077819 */ /* 0x000fe2000001022b */
[----:B------:R-:W-:Y:S01]  /*1130*/  IMAD R8, R29, R0, RZ ;  /* 0x000000001d087224 */ /* 0x000fe200078e02ff */
[----:B------:R-:W4:Y:S01]  /*1140*/  @P2 LDC R27, c[0x0][0x2e4] ;  /* 0x0000b900ff1b2b82 */ /* 0x000f220000000800 */
[----:B------:R-:W-:Y:S01]  /*1150*/  @!P3 IMAD.MOV R21, RZ, RZ, -R21 ;  /* 0x000000ffff15b224 */ /* 0x000fe200078e0a15 */
[----:B------:R-:W-:Y:S02]  /*1160*/  @!P5 LOP3.LUT R21, RZ, R18, RZ, 0x33, !PT ;  /* 0x00000012ff15d212 */ /* 0x000fe400078e33ff */
[----:B------:R-:W-:Y:S01]  /*1170*/  SEL R30, R6, R4, !P1 ;  /* 0x00000004061e7207 */ /* 0x000fe20004800000 */
[----:B------:R-:W-:Y:S01]  /*1180*/  IMAD.SHL.U32 R6, R250, 0x80, RZ ;  /* 0x00000080fa067824 */ /* 0x000fe200078e00ff */
[----:B------:R-:W-:Y:S01]  /*1190*/  @P1 IADD3 R26, R5, R8, RZ ;  /* 0x00000008051a1210 */ /* 0x000fe20007ffe0ff */
[----:B--2---:R-:W-:Y:S01]  /*11a0*/  @!P1 IMAD R4, R43, R14, RZ ;  /* 0x0000000e2b049224 */ /* 0x004fe200078e02ff */
[----:B------:R-:W2:Y:S01]  /*11b0*/  @P0 LDC.64 R18, c[0x0][0x248] ;  /* 0x00009200ff120b82 */ /* 0x000ea20000000a00 */
[----:B------:R-:W-:-:S02]  /*11c0*/  LOP3.LUT R5, R24, 0xffffffc0, RZ, 0xc0, !PT ;  /* 0xffffffc018057812 */ /* 0x000fc400078ec0ff */
[----:B------:R-:W-:Y:S01]  /*11d0*/  @!P1 IMAD R15, R250, R15, R4 ;  /* 0x0000000ffa0f9224 */ /* 0x000fe200078e0204 */
[----:B------:R-:W-:Y:S01]  /*11e0*/  SEL R6, R6, RZ, P4 ;  /* 0x000000ff06067207 */ /* 0x000fe20002000000 */
[C---:B---3--:R-:W-:Y:S01]  /*11f0*/  @P1 IMAD.WIDE.U32 R8, R0.reuse, R10, RZ ;  /* 0x0000000a00081225 */ /* 0x048fe200078e00ff */
[----:B------:R-:W-:Y:S02]  /*1200*/  IADD3 R4, R5, -0x40, RZ ;  /* 0xffffffc005047810 */ /* 0x000fe40007ffe0ff */
[----:B------:R-:W-:Y:S01]  /*1210*/  SEL R10, R7, RZ, P4 ;  /* 0x000000ff070a7207 */ /* 0x000fe20002000000 */
[----:B------:R-:W-:Y:S01]  /*1220*/  @P1 IMAD R25, R0, R11, R9 ;  /* 0x0000000b00191224 */ /* 0x000fe200078e0209 */
[----:B------:R-:W-:Y:S01]  /*1230*/  IADD3 R5, P3, R4, R6, RZ ;  /* 0x0000000604057210 */ /* 0x000fe20007f7e0ff */
[C---:B-1----:R-:W-:Y:S01]  /*1240*/  @P2 IMAD R11, R250.reuse, R38, RZ ;  /* 0x00000026fa0b2224 */ /* 0x042fe200078e02ff */
[----:B------:R-:W-:Y:S01]  /*1250*/  SHF.R.S32.HI R20, RZ, 0x1f, R4 ;  /* 0x0000001fff147819 */ /* 0x000fe20000011404 */
[----:B------:R-:W-:-:S03]  /*1260*/  @!P1 IMAD.WIDE.U32 R6, R250, R14, RZ ;  /* 0x0000000efa069225 */ /* 0x000fc600078e00ff */
[----:B------:R-:W-:Y:S01]  /*1270*/  IADD3.X R10, R20, R10, RZ, P3, !PT ;  /* 0x0000000a140a7210 */ /* 0x000fe20001ffe4ff */
[----:B------:R-:W-:Y:S01]  /*1280*/  @P1 IMAD.MOV.U32 R14, RZ, RZ, R8 ;  /* 0x000000ffff0e1224 */ /* 0x000fe200078e0008 */
[----:B------:R-:W-:Y:S01]  /*1290*/  @P2 SEL R8, R11, R0, !P1 ;  /* 0x000000000b082207 */ /* 0x000fe20004800000 */
[----:B------:R-:W-:Y:S01]  /*12a0*/  IMAD R9, R29, R5, RZ ;  /* 0x000000051d097224 */ /* 0x000fe200078e02ff */
[----:B------:R-:W-:Y:S01]  /*12b0*/  @!P1 IADD3 R25, R7, R15, RZ ;  /* 0x0000000f07199210 */ /* 0x000fe20007ffe0ff */
[----:B------:R-:W-:Y:S01]  /*12c0*/  IMAD.WIDE.U32 R16, R28, R5, RZ ;  /* 0x000000051c107225 */ /* 0x000fe200078e00ff */
[----:B------:R-:W-:-:S03]  /*12d0*/  @!P1 MOV R14, R6 ;  /* 0x00000006000e9202 */ /* 0x000fc60000000f00 */
[----:B----4-:R-:W-:Y:S02]  /*12e0*/  @P2 IMAD R11, R46, R27, R8 ;  /* 0x0000001b2e0b2224 */ /* 0x010fe400078e0208 */
[----:B-----5:R-:W-:-:S04]  /*12f0*/  IMAD.WIDE.U32 R6, R39, R22, RZ ;  /* 0x0000001627067225 */ /* 0x020fc800078e00ff */
[----:B------:R-:W-:Y:S01]  /*1300*/  @!P2 IMAD R8, R250, R221, R46 ;  /* 0x000000ddfa08a224 */ /* 0x000fe200078e022e */
[----:B------:R-:W-:Y:S01]  /*1310*/  SEL R27, R6, RZ, P6 ;  /* 0x000000ff061b7207 */ /* 0x000fe20003000000 */
[----:B------:R-:W-:Y:S02]  /*1320*/  @P0 IMAD.IADD R5, R228, 0x1, R241 ;  /* 0x00000001e4050824 */ /* 0x000fe400078e02f1 */
[----:B------:R-:W-:Y:S02]  /*1330*/  IMAD R10, R28, R10, R9 ;  /* 0x0000000a1c0a7224 */ /* 0x000fe400078e0209 */
[----:B------:R-:W-:Y:S01]  /*1340*/  @!P2 IMAD R11, R8, R38, RZ ;  /* 0x00000026080ba224 */ /* 0x000fe200078e02ff */
[----:B------:R-:W-:Y:S01]  /*1350*/  SHF.R.S32.HI R38, RZ, 0x1f, R236 ;  /* 0x0000001fff267819 */ /* 0x000fe200000114ec */
[----:B------:R-:W-:Y:S02]  /*1360*/  IMAD R9, R39, R23, R7 ;  /* 0x0000001727097224 */ /* 0x000fe400078e0207 */
[----:B------:R-:W-:-:S02]  /*1370*/  IMAD R28, R46, R42, RZ ;  /* 0x0000002a2e1c7224 */ /* 0x000fc400078e02ff */
[----:B--2---:R-:W-:Y:S01]  /*1380*/  @P0 IMAD R8, R5, R19, RZ ;  /* 0x0000001305080224 */ /* 0x004fe200078e02ff */
        /* <DEDUP_REMOVED lines=18> */
.L_x_82:
        /* <DEDUP_REMOVED lines=13> */
.L_x_83:
        /* <DEDUP_REMOVED lines=10> */
.L_x_84:
[----:B------:R-:W-:-:S04]  /*1620*/  IMAD R0, R250, R221, R46 ;  /* 0x000000ddfa007224 */ /* 0x000fc800078e022e */
[----:B------:R-:W-:-:S07]  /*1630*/  IMAD R0, R0, R45, RZ ;  /* 0x0000002d00007224 */ /* 0x000fce00078e02ff */
.L_x_85:
[----:B------:R-:W2:Y:S01]  /*1640*/  LDL R47, [R1] ;  /* 0x00000000012f7983 */ /* 0x000ea20000100800 */
[----:B------:R-:W1:Y:S01]  /*1650*/  LDC.64 R22, c[0x0][0x420] ;  /* 0x00010800ff167b82 */ /* 0x000e620000000a00 */
[----:B------:R-:W-:Y:S01]  /*1660*/  IMAD R221, R42, R221, RZ ;  /* 0x000000dd2add7224 */ /* 0x000fe200078e02ff */
[----:B------:R-:W-:Y:S01]  /*1670*/  SHF.R.S32.HI R243, RZ, 0x1f, R242 ;  /* 0x0000001ffff37819 */ /* 0x000fe200000114f2 */
[----:B------:R-:W3:Y:S01]  /*1680*/  S2R R8, SR_TID.X ;  /* 0x0000000000087919 */ /* 0x000ee20000002100 */
[----:B------:R-:W-:Y:S01]  /*1690*/  SHF.R.S32.HI R42, RZ, 0x1f, R216 ;  /* 0x0000001fff2a7819 */ /* 0x000fe200000114d8 */
[----:B------:R-:W-:Y:S01]  /*16a0*/  IMAD.SHL.U32 R226, R221, 0x40, RZ ;  /* 0x00000040dde27824 */ /* 0x000fe200078e00ff */
[----:B------:R-:W-:Y:S01]  /*16b0*/  ULDC UR4, c[0x0][0x398] ;  /* 0x0000e60000047ab9 */ /* 0x000fe20000000800 */
[----:B------:R-:W4:Y:S01]  /*16c0*/  S2R R45, SR_TID.X ;  /* 0x00000000002d7919 */ /* 0x000f220000002100 */
[----:B------:R-:W-:Y:S01]  /*16d0*/  IMAD.IADD R24, R4, 0x1, R0 ;  /* 0x0000000104187824 */ /* 0x000fe200078e0200 */
[----:B------:R-:W-:Y:S01]  /*16e0*/  IADD3 R0, -R192, R35, R236 ;  /* 0x00000023c0007210 */ /* 0x000fe20007ffe1ec */
[----:B------:R-:W-:Y:S01]  /*16f0*/  IMAD.IADD R17, R4, 0x1, R11 ;  /* 0x0000000104117824 */ /* 0x000fe200078e020b */
[----:B------:R-:W-:Y:S01]  /*1700*/  IADD3 R6, P2, P1, R16, R226, R28 ;  /* 0x000000e210067210 */ /* 0x000fe2000795e01c */
[----:B------:R-:W-:Y:S01]  /*1710*/  ULDC.64 UR6, c[0x0][0x258] ;  /* 0x0000960000067ab9 */ /* 0x000fe20000000a00 */
[----:B------:R-:W-:Y:S01]  /*1720*/  SHF.R.S32.HI R5, RZ, 0x1f, R226 ;  /* 0x0000001fff057819 */ /* 0x000fe200000114e2 */
[----:B------:R-:W-:Y:S01]  /*1730*/  VIADD R0, R0, -UR4 ;  /* 0x8000000400007c36 */ /* 0x000fe20008000000 */
[----:B------:R-:W-:Y:S01]  /*1740*/  ULDC.64 UR4, c[0x0][0x428] ;  /* 0x00010a0000047ab9 */ /* 0x000fe20000000a00 */
[----:B------:R-:W-:Y:S01]  /*1750*/  BSSY B1, `(.L_x_81) ;  /* 0x00005db000017945 */ /* 0x000fe20003800000 */
[----:B------:R-:W-:-:S02]  /*1760*/  IADD3.X R5, R7, R5, R29, P2, P1 ;  /* 0x0000000507057210 */ /* 0x000fc400017e241d */
[----:B------:R-:W-:Y:S01]  /*1770*/  IADD3 R10, P2, P1, R27, R6, R30 ;  /* 0x000000061b0a7210 */ /* 0x000fe2000795e01e */
[----:B------:R-:W5:Y:S03]  /*1780*/  LDC.64 R28, c[0x0][0x2b0] ;  /* 0x0000ac00ff1c7b82 */ /* 0x000f660000000a00 */
[----:B------:R-:W-:Y:S01]  /*1790*/  IADD3.X R16, R15, R5, R26, P2, P1 ;  /* 0x000000050f107210 */ /* 0x000fe200017e241a */
[----:B-1----:R-:W-:Y:S01]  /*17a0*/  IMAD R5, R20, R22, RZ ;  /* 0x0000001614057224 */ /* 0x002fe200078e02ff */
[----:B------:R-:W-:Y:S02]  /*17b0*/  IADD3 R6, P1, R242, R14, RZ ;  /* 0x0000000ef2067210 */ /* 0x000fe40007f3e0ff */
[----:B------:R-:W-:Y:S01]  /*17c0*/  IADD3 R9, P2, R216, R4, RZ ;  /* 0x00000004d8097210 */ /* 0x000fe20007f5e0ff */
[----:B------:R-:W-:Y:S01]  /*17d0*/  IMAD R11, R4, R23, R5 ;  /* 0x00000017040b7224 */ /* 0x000fe200078e0205 */
[----:B------:R-:W-:Y:S01]  /*17e0*/  IADD3.X R7, R243, R25, RZ, P1, !PT ;  /* 0x00000019f3077210 */ /* 0x000fe20000ffe4ff */
[----:B------:R-:W1:Y:S01]  /*17f0*/  LDC.64 R26, c[0x0][0x478] ;  /* 0x00011e00ff1a7b82 */ /* 0x000e620000000a00 */
[----:B------:R-:W-:Y:S01]  /*1800*/  SHF.R.S32.HI R15, RZ, 0x1f, R0 ;  /* 0x0000001fff0f7819 */ /* 0x000fe20000011400 */
[----:B------:R-:W-:-:S02]  /*1810*/  IMAD.X R14, R42, 0x1, R20, P2 ;  /* 0x000000012a0e7824 */ /* 0x000fc400010e0614 */
[----:B------:R-:W-:Y:S01]  /*1820*/  IMAD.WIDE.U32 R4, R4, R22, R6 ;  /* 0x0000001604047225 */ /* 0x000fe200078e0006 */
[----:B---3--:R-:W-:Y:S02]  /*1830*/  SHF.R.S32.HI R8, RZ, 0x1f, R8 ;  /* 0x0000001fff087819 */ /* 0x008fe40000011408 */
[----:B------:R-:W-:Y:S01]  /*1840*/  LEA.HI R15, R15, R0, RZ, 0x6 ;  /* 0x000000000f0f7211 */ /* 0x000fe200078f30ff */
[-C--:B------:R-:W-:Y:S01]  /*1850*/  IMAD R14, R14, R36.reuse, RZ ;  /* 0x000000240e0e7224 */ /* 0x080fe200078e02ff */
[----:B----4-:R-:W-:Y:S01]  /*1860*/  LEA.HI R8, R8, R45, RZ, 0x5 ;  /* 0x0000002d08087211 */ /* 0x010fe200078f28ff */
[----:B------:R-:W-:-:S03]  /*1870*/  IMAD.WIDE.U32 R6, R9, R36, R242 ;  /* 0x0000002409067225 */ /* 0x000fc600078e00f2 */
[----:B------:R-:W-:Y:S01]  /*1880*/  SHF.R.S32.HI R8, RZ, 0x5, R8 ;  /* 0x00000005ff087819 */ /* 0x000fe20000011408 */
[----:B------:R-:W-:Y:S01]  /*1890*/  IMAD R14, R9, R37, R14 ;  /* 0x00000025090e7224 */ /* 0x000fe200078e020e */
[----:B------:R-:W-:Y:S01]  /*18a0*/  IADD3 R6, P2, R34, R6, RZ ;  /* 0x0000000622067210 */ /* 0x000fe20007f5e0ff */
[C---:B------:R-:W-:Y:S02]  /*18b0*/  IMAD R9, R44.reuse, UR6, RZ ;  /* 0x000000062c097c24 */ /* 0x040fe4000f8e02ff */
[----:B------:R-:W-:Y:S01]  /*18c0*/  IMAD.IADD R5, R5, 0x1, R11 ;  /* 0x0000000105057824 */ /* 0x000fe200078e020b */
[----:B------:R-:W-:Y:S01]  /*18d0*/  IADD3.X R7, R31, R7, R14, P2, !PT ;  /* 0x000000071f077210 */ /* 0x000fe200017fe40e */
[----:B------:R-:W-:Y:S02]  /*18e0*/  IMAD R0, R44, UR4, RZ ;  /* 0x000000042c007c24 */ /* 0x000fe4000f8e02ff */
[C---:B------:R-:W-:Y:S02]  /*18f0*/  IMAD R9, R46.reuse, UR7, R9 ;  /* 0x000000072e097c24 */ /* 0x040fe4000f8e0209 */
[----:B------:R-:W-:Y:S01]  /*1900*/  IMAD.WIDE.U32 R6, R46, UR6, R6 ;  /* 0x000000062e067c25 */ /* 0x000fe2000f8e0006 */
[----:B------:R-:W-:-:S03]  /*1910*/  ULDC.64 UR6, c[0x0][0x210] ;  /* 0x0000840000067ab9 */ /* 0x000fc60000000a00 */
[----:B------:R-:W-:Y:S01]  /*1920*/  IMAD R0, R46, UR5, R0 ;  /* 0x000000052e007c24 */ /* 0x000fe2000f8e0200 */
[----:B------:R-:W-:Y:S01]  /*1930*/  LEA R186, P2, R6, UR6, 0x1 ;  /* 0x0000000606ba7c11 */ /* 0x000fe2000f8408ff */
[----:B------:R-:W-:Y:S01]  /*1940*/  IMAD.WIDE.U32 R4, R46, UR4, R4 ;  /* 0x000000042e047c25 */ /* 0x000fe2000f8e0004 */
[----:B------:R-:W-:-:S03]  /*1950*/  ULDC.64 UR4, c[0x0][0x400] ;  /* 0x0001000000047ab9 */ /* 0x000fc60000000a00 */
[----:B------:R-:W-:Y:S01]  /*1960*/  IMAD.IADD R9, R7, 0x1, R9 ;  /* 0x0000000107097824 */ /* 0x000fe200078e0209 */
[----:B------:R-:W-:Y:S01]  /*1970*/  IADD3 R5, R5, R0, RZ ;  /* 0x0000000005057210 */ /* 0x000fe20007ffe0ff */
[----:B------:R-:W-:-:S03]  /*1980*/  IMAD R0, R42, R22, RZ ;  /* 0x000000162a007224 */ /* 0x000fc600078e02ff */
[----:B------:R-:W-:Y:S01]  /*1990*/  LEA.HI.X R187, R6, UR7, R9, 0x1, P2 ;  /* 0x0000000706bb7c11 */ /* 0x000fe200090f0c09 */
[C---:B------:R-:W-:Y:S02]  /*19a0*/  IMAD R0, R216.reuse, R23, R0 ;  /* 0x00000017d8007224 */ /* 0x040fe400078e0200 */
[----:B------:R-:W-:-:S04]  /*19b0*/  IMAD.WIDE.U32 R4, R216, R22, R4 ;  /* 0x00000016d8047225 */ /* 0x000fc800078e0004 */
[----:B------:R-:W-:Y:S02]  /*19c0*/  IMAD.IADD R0, R5, 0x1, R0 ;  /* 0x0000000105007824 */ /* 0x000fe400078e0200 */
[----:B-1----:R-:W-:-:S04]  /*19d0*/  IMAD.WIDE R6, R24, 0x4, R26 ;  /* 0x0000000418067825 */ /* 0x002fc800078e021a */
[----:B------:R-:W-:Y:S01]  /*19e0*/  IMAD.MOV.U32 R213, RZ, RZ, R6 ;  /* 0x000000ffffd57224 */ /* 0x000fe200078e0006 */
[----:B------:R-:W-:Y:S01]  /*19f0*/  MOV R212, R7 ;  /* 0x0000000700d47202 */ /* 0x000fe20000000f00 */
[----:B--2---:R-:W-:-:S05]  /*1a00*/  IMAD R8, R8, R221, R47 ;  /* 0x000000dd08087224 */ /* 0x004fca00078e022f */
[----:B------:R-:W-:-:S04]  /*1a10*/  IADD3 R10, P1, R8, R10, RZ ;  /* 0x0000000a080a7210 */ /* 0x000fc80007f3e0ff */
[----:B------:R-:W-:Y:S02]  /*1a20*/  LEA.HI.X.SX32 R16, R8, R16, 0x1, P1 ;  /* 0x0000001008107211 */ /* 0x000fe400008f0eff */
[----:B------:R-:W-:Y:S02]  /*1a30*/  SHF.R.S32.HI R8, RZ, 0x6, R15 ;  /* 0x00000006ff087819 */ /* 0x000fe4000001140f */
[C---:B------:R-:W-:Y:S02]  /*1a40*/  LEA R195, P1, R10.reuse, UR4, 0x2 ;  /* 0x000000040ac37c11 */ /* 0x040fe4000f8210ff */
[----:B------:R-:W-:Y:S02]  /*1a50*/  VIMNMX R227, RZ, R8, !PT ;  /* 0x00000008ffe37248 */ /* 0x000fe40007fe0100 */
[----:B------:R-:W-:Y:S01]  /*1a60*/  LEA.HI.X R194, R10, UR5, R16, 0x2, P1 ;  /* 0x000000050ac27c11 */ /* 0x000fe200088f1410 */
[----:B------:R-:W-:Y:S01]  /*1a70*/  ULDC.64 UR4, c[0x0][0x3e0] ;  /* 0x0000f80000047ab9 */ /* 0x000fe20000000a00 */
[----:B------:R-:W-:Y:S01]  /*1a80*/  ISETP.GT.AND P2, PT, R183, R227, PT ;  /* 0x000000e3b700720c */ /* 0x000fe20003f44270 */
[----:B-----5:R-:W-:Y:S01]  /*1a90*/  IMAD.WIDE R10, R17, 0x4, R28 ;  /* 0x00000004110a7825 */ /* 0x020fe200078e021c */
[----:B------:R-:W-:-:S03]  /*1aa0*/  LEA R184, P1, R4, UR4, 0x1 ;  /* 0x0000000404b87c11 */ /* 0x000fc6000f8208ff */
[----:B------:R-:W-:Y:S01]  /*1ab0*/  IMAD.MOV.U32 R210, RZ, RZ, R11 ;  /* 0x000000ffffd27224 */ /* 0x000fe200078e000b */
[----:B------:R-:W-:Y:S01]  /*1ac0*/  LEA.HI.X R185, R4, UR5, R0, 0x1, P1 ;  /* 0x0000000504b97c11 */ /* 0x000fe200088f0c00 */
[----:B------:R-:W-:Y:S01]  /*1ad0*/  VIADD R183, R183, 0xffffffff ;  /* 0xffffffffb7b77836 */ /* 0x000fe20000000000 */
[----:B------:R-:W-:-:S05]  /*1ae0*/  MOV R211, R10 ;  /* 0x0000000a00d37202 */ /* 0x000fca0000000f00 */
[----:B------:R-:W-:Y:S05]  /*1af0*/  @P2 BRA `(.L_x_86) ;  /* 0x0000000800d02947 */ /* 0x000fea0003800000 */
[----:B------:R-:W1:Y:S01]  /*1b00*/  @P0 LDC.64 R4, c[0x0][0x450] ;  /* 0x00011400ff040b82 */ /* 0x000e620000000a00 */
[CC--:B------:R-:W-:Y:S02]  /*1b10*/  @P0 IADD3 R8, R228.reuse, R241.reuse, RZ ;  /* 0x000000f1e4080210 */ /* 0x0c0fe40007ffe0ff */
[----:B------:R-:W-:Y:S02]  /*1b20*/  @P0 IADD3 R0, R228, R241, RZ ;  /* 0x000000f1e4000210 */ /* 0x000fe40007ffe0ff */
[----:B------:R-:W-:-:S03]  /*1b30*/  IADD3 R17, R216, 0x20, RZ ;  /* 0x00000020d8117810 */ /* 0x000fc60007ffe0ff */
[----:B------:R-:W2:Y:S01]  /*1b40*/  @P0 LDC.64 R12, c[0x0][0x458] ;  /* 0x00011600ff0c0b82 */ /* 0x000ea20000000a00 */
[C---:B-1----:R-:W-:Y:S02]  /*1b50*/  @P0 IMAD R11, R8.reuse, R5, RZ ;  /* 0x00000005080b0224 */ /* 0x042fe400078e02ff */
[----:B------:R-:W-:-:S05]  /*1b60*/  @P0 IMAD.WIDE.U32 R8, R8, R4, RZ ;  /* 0x0000000408080225 */ /* 0x000fca00078e00ff */
[----:B------:R-:W-:Y:S01]  /*1b70*/  @P0 IADD3 R14, R9, R11, RZ ;  /* 0x0000000b090e0210 */ /* 0x000fe20007ffe0ff */
[C---:B--2---:R-:W-:Y:S01]  /*1b80*/  @P0 IMAD R10, R0.reuse, R13, RZ ;  /* 0x0000000d000a0224 */ /* 0x044fe200078e02ff */
[----:B------:R-:W-:Y:S01]  /*1b90*/  @P0 MOV R11, R8 ;  /* 0x00000008000b0202 */ /* 0x000fe20000000f00 */
[----:B------:R-:W-:-:S04]  /*1ba0*/  @P0 IMAD.WIDE.U32 R6, R0, R12, RZ ;  /* 0x0000000c00060225 */ /* 0x000fc800078e00ff */
[----:B------:R-:W-:Y:S01]  /*1bb0*/  IMAD R0, R229, -0x80, R192 ;  /* 0xffffff80e5007824 */ /* 0x000fe200078e02c0 */
        /* <DEDUP_REMOVED lines=15> */
.L_x_87:
        /* <DEDUP_REMOVED lines=13> */
.L_x_88:
[----:B------:R-:W-:Y:S01]  /*1d80*/  IMAD R8, R38, R4, RZ ;  /* 0x0000000426087224 */ /* 0x000fe200078e02ff */
[----:B------:R-:W-:Y:S01]  /*1d90*/  ISETP.GE.AND P3, PT, R216, R0, PT ;  /* 0x00000000d800720c */ /* 0x000fe20003f66270 */
[----:B------:R-:W-:Y:S01]  /*1da0*/  IMAD.WIDE.U32 R6, R236, R4, R242 ;  /* 0x00000004ec067225 */ /* 0x000fe200078e00f2 */
[----:B------:R-:W-:Y:S01]  /*1db0*/  ULDC.64 UR4, c[0x0][0x468] ;  /* 0x00011a0000047ab9 */ /* 0x000fe20000000a00 */
[----:B------:R-:W-:Y:S01]  /*1dc0*/  IADD3 R10, R216, 0x40, RZ ;  /* 0x00000040d80a7810 */ /* 0x000fe20007ffe0ff */
[----:B------:R-:W-:Y:S01]  /*1dd0*/  BSSY B0, `(.L_x_89) ;  /* 0x0000017000007945 */ /* 0x000fe20003800000 */
[----:B------:R-:W-:Y:S01]  /*1de0*/  IMAD R8, R236, R5, R8 ;  /* 0x00000005ec087224 */ /* 0x000fe200078e0208 */
[----:B------:R-:W-:Y:S02]  /*1df0*/  IADD3 R6, P0, R11, R6, RZ ;  /* 0x000000060b067210 */ /* 0x000fe40007f1e0ff */
[----:B------:R-:W-:Y:S02]  /*1e00*/  IADD3 R9, R216, 0x60, RZ ;  /* 0x00000060d8097810 */ /* 0x000fe40007ffe0ff */
[----:B------:R-:W-:Y:S01]  /*1e10*/  IADD3.X R7, R14, R7, R8, P0, !PT ;  /* 0x000000070e077210 */ /* 0x000fe200007fe408 */
[----:B------:R-:W-:Y:S01]  /*1e20*/  IMAD R8, R44, UR4, RZ ;  /* 0x000000042c087c24 */ /* 0x000fe2000f8e02ff */
[----:B------:R-:W-:-:S02]  /*1e30*/  ISETP.GE.AND P2, PT, R17, R0, PT ;  /* 0x000000001100720c */ /* 0x000fc40003f46270 */
[-C--:B------:R-:W-:Y:S01]  /*1e40*/  ISETP.GE.AND P1, PT, R10, R0.reuse, PT ;  /* 0x000000000a00720c */ /* 0x080fe20003f26270 */
[----:B------:R-:W-:Y:S01]  /*1e50*/  IMAD.WIDE.U32 R6, R46, UR4, R6 ;  /* 0x000000042e067c25 */ /* 0x000fe2000f8e0006 */
[----:B------:R-:W-:-:S03]  /*1e60*/  ISETP.GE.AND P0, PT, R9, R0, PT ;  /* 0x000000000900720c */ /* 0x000fc60003f06270 */
        /* <DEDUP_REMOVED lines=13> */
.L_x_90:
[----:B------:R-:W-:Y:S05]  /*1f40*/  BSYNC B0 ;  /* 0x0000000000007941 */ /* 0x000fea0003800000 */
.L_x_89:
        /* <DEDUP_REMOVED lines=14> */
.L_x_92:
[----:B------:R-:W-:Y:S05]  /*2030*/  BSYNC B0 ;  /* 0x0000000000007941 */ /* 0x000fea0003800000 */
.L_x_91:
        /* <DEDUP_REMOVED lines=14> */
.L_x_94:
[----:B------:R-:W-:Y:S05]  /*2120*/  BSYNC B0 ;  /* 0x0000000000007941 */ /* 0x000fea0003800000 */
.L_x_93:
        /* <DEDUP_REMOVED lines=13> */
.L_x_96:
[----:B------:R-:W-:Y:S05]  /*2200*/  BSYNC B0 ;  /* 0x0000000000007941 */ /* 0x000fea0003800000 */
.L_x_95:
        /* <DEDUP_REMOVED lines=22> */
.L_x_98:
[----:B------:R-:W-:Y:S05]  /*2370*/  BSYNC B0 ;  /* 0x0000000000007941 */ /* 0x000fea0003800000 */
.L_x_97:
        /* <DEDUP_REMOVED lines=14> */
.L_x_100:
[----:B------:R-:W-:Y:S05]  /*2460*/  BSYNC B0 ;  /* 0x0000000000007941 */ /* 0x000fea0003800000 */
.L_x_99:
        /* <DEDUP_REMOVED lines=14> */
.L_x_102:
[----:B------:R-:W-:Y:S05]  /*2550*/  BSYNC B0 ;  /* 0x0000000000007941 */ /* 0x000fea0003800000 */
.L_x_101:
        /* <DEDUP_REMOVED lines=14> */
.L_x_86:
[----:B------:R-:W-:Y:S01]  /*2640*/  IMAD R0, R229, -0x80, R192 ;  /* 0xffffff80e5007824 */ /* 0x000fe200078e02c0 */
[----:B------:R-:W-:Y:S01]  /*2650*/  ULDC.64 UR4, c[0x0][0x268] ;  /* 0x00009a0000047ab9 */ /* 0x000fe20000000a00 */
[C---:B------:R-:W-:Y:S01]  /*2660*/  VIADD R9, R216.reuse, 0x20 ;  /* 0x00000020d8097836 */ /* 0x040fe20000000000 */
[----:B------:R-:W-:Y:S01]  /*2670*/  SHF.R.S32.HI R43, RZ, 0x1f, R244 ;  /* 0x0000001fff2b7819 */ /* 0x000fe200000114f4 */
[C---:B------:R-:W-:Y:S01]  /*2680*/  VIADD R7, R216.reuse, 0x40 ;  /* 0x00000040d8077836 */ /* 0x040fe20000000000 */
[----:B------:R-:W-:Y:S01]  /*2690*/  ISETP.GE.AND P5, PT, R216, R0, PT ;  /* 0x00000000d800720c */ /* 0x000fe20003fa6270 */
[----:B------:R-:W-:Y:S01]  /*26a0*/  IMAD R6, R38, R12, RZ ;  /* 0x0000000c26067224 */ /* 0x000fe200078e02ff */
[----:B------:R-:W-:Y:S01]  /*26b0*/  ISETP.GE.AND P4, PT, R9, R0, PT ;  /* 0x000000000900720c */ /* 0x000fe20003f86270 */
[----:B------:R-:W-:Y:S01]  /*26c0*/  IMAD.WIDE.U32 R4, R236, R12, R242 ;  /* 0x0000000cec047225 */ /* 0x000fe200078e00f2 */
[----:B------:R-:W-:-:S03]  /*26d0*/  ISETP.GE.AND P3, PT, R7, R0, PT ;  /* 0x000000000700720c */ /* 0x000fc60003f66270 */
[----:B------:R-:W-:Y:S01]  /*26e0*/  VIADD R8, R216, 0x60 ;  /* 0x00000060d8087836 */ /* 0x000fe20000000000 */
[----:B------:R-:W-:Y:S01]  /*26f0*/  IADD3 R4, P0, R32, R4, RZ ;  /* 0x0000000420047210 */ /* 0x000fe20007f1e0ff */
[----:B------:R-:W-:Y:S02]  /*2700*/  IMAD R6, R236, R13, R6 ;  /* 0x0000000dec067224 */ /* 0x000fe400078e0206 */
[----:B------:R-:W-:Y:S01]  /*2710*/  IMAD R34, R183, -0x40, R35 ;  /* 0xffffffc0b7227824 */ /* 0x000fe200078e0223 */
[----:B------:R-:W-:Y:S01]  /*2720*/  ISETP.GE.AND P1, PT, R8, R0, PT ;  /* 0x000000000800720c */ /* 0x000fe20003f26270 */
[----:B------:R-:W1:Y:S01]  /*2730*/  @!P5 LDC.64 R26, c[0x0][0x220] ;  /* 0x00008800ff1adb82 */ /* 0x000e620000000a00 */
[----:B------:R-:W-:Y:S01]  /*2740*/  IADD3.X R5, R33, R5, R6, P0, !PT ;  /* 0x0000000521057210 */ /* 0x000fe200007fe406 */
[----:B------:R-:W-:Y:S01]  /*2750*/  IMAD R0, R39, UR4, RZ ;  /* 0x0000000427007c24 */ /* 0x000fe2000f8e02ff */
[----:B------:R-:W-:-:S05]  /*2760*/  @!P4 IADD3 R8, P2, R216, 0x20, RZ ;  /* 0x00000020d808c810 */ /* 0x000fca0007f5e0ff */
[----:B------:R-:W-:Y:S01]  /*2770*/  @P6 BAR.SYNC.DEFER_BLOCKING 0x0 ;  /* 0x0000000000006b1d */ /* 0x000fe20000010000 */
[-C--:B------:R-:W-:Y:S01]  /*2780*/  ISETP.GE.AND P0, PT, R9, R34.reuse, PT ;  /* 0x000000220900720c */ /* 0x080fe20003f06270 */
[----:B------:R-:W-:Y:S01]  /*2790*/  IMAD R10, R21, UR5, R0 ;  /* 0x00000005150a7c24 */ /* 0x000fe2000f8e0200 */
[C---:B------:R-:W-:Y:S01]  /*27a0*/  ISETP.GE.AND P6, PT, R216.reuse, R34, PT ;  /* 0x00000022d800720c */ /* 0x040fe20003fc6270 */
[----:B------:R-:W-:Y:S01]  /*27b0*/  @!P4 IMAD.X R6, RZ, RZ, R42, P2 ;  /* 0x000000ffff06c224 */ /* 0x000fe200010e062a */
[----:B------:R-:W-:-:S03]  /*27c0*/  @!P3 IADD3 R0, P2, R216, 0x40, RZ ;  /* 0x00000040d800b810 */ /* 0x000fc60007f5e0ff */
[----:B------:R-:W2:Y:S01]  /*27d0*/  @!P4 LDC.64 R28, c[0x0][0x220] ;  /* 0x00008800ff1ccb82 */ /* 0x000ea20000000a00 */
[----:B------:R-:W-:Y:S01]  /*27e0*/  IMAD.WIDE.U32 R4, R21, UR4, R4 ;  /* 0x0000000415047c25 */ /* 0x000fe2000f8e0004 */
[----:B------:R-:W-:-:S03]  /*27f0*/  ULDC.64 UR4, c[0x0][0x260] ;  /* 0x0000980000047ab9 */ /* 0x000fc60000000a00 */
[----:B------:R-:W-:Y:S02]  /*2800*/  IMAD.IADD R5, R5, 0x1, R10 ;  /* 0x0000000105057824 */ /* 0x000fe400078e020a */
[-C--:B------:R-:W-:Y:S01]  /*2810*/  @!P5 IMAD R9, R42, R12.reuse, RZ ;  /* 0x0000000c2a09d224 */ /* 0x080fe200078e02ff */
[----:B------:R-:W3:Y:S01]  /*2820*/  @!P3 LDC.64 R30, c[0x0][0x220] ;  /* 0x00008800ff1ebb82 */ /* 0x000ee20000000a00 */
[----:B------:R-:W-:Y:S01]  /*2830*/  @!P3 IMAD.X R7, RZ, RZ, R42, P2 ;  /* 0x000000ffff07b224 */ /* 0x000fe200010e062a */
[----:B------:R-:W-:Y:S01]  /*2840*/  @!P4 MOV R11, R5 ;  /* 0x00000005000bc202 */ /* 0x000fe20000000f00 */
[-C--:B------:R-:W-:Y:S01]  /*2850*/  @!P4 IMAD R6, R6, R12.reuse, RZ ;  /* 0x0000000c0606c224 */ /* 0x080fe200078e02ff */
[C---:B------:R-:W-:Y:S01]  /*2860*/  @!P1 IADD3 R15, P2, R216.reuse, 0x60, RZ ;  /* 0x00000060d80f9810 */ /* 0x040fe20007f5e0ff */
[----:B------:R-:W-:Y:S02]  /*2870*/  @!P5 IMAD R14, R216, R13, R9 ;  /* 0x0000000dd80ed224 */ /* 0x000fe400078e0209 */
[----:B------:R-:W-:Y:S01]  /*2880*/  @!P3 IMAD R9, R7, R12, RZ ;  /* 0x0000000c0709b224 */ /* 0x000fe200078e02ff */
[----:B------:R-:W4:Y:S01]  /*2890*/  @!P1 LDC.64 R32, c[0x0][0x220] ;  /* 0x00008800ff209b82 */ /* 0x000f220000000a00 */
[----:B------:R-:W-:-:S02]  /*28a0*/  @!P4 IMAD.MOV.U32 R10, RZ, RZ, R4 ;  /* 0x000000ffff0ac224 */ /* 0x000fc400078e0004 */
[----:B------:R-:W-:Y:S02]  /*28b0*/  @!P4 IMAD R20, R8, R13, R6 ;  /* 0x0000000d0814c224 */ /* 0x000fe400078e0206 */
[----:B------:R-:W-:-:S04]  /*28c0*/  @!P5 IMAD.WIDE.U32 R6, R216, R12, R4 ;  /* 0x0000000cd806d225 */ /* 0x000fc800078e0004 */
[----:B------:R-:W-:-:S04]  /*28d0*/  @!P4 IMAD.WIDE.U32 R10, R8, R12, R10 ;  /* 0x0000000c080ac225 */ /* 0x000fc800078e000a */
[----:B------:R-:W-:Y:S02]  /*28e0*/  @!P3 IMAD R24, R0, R13, R9 ;  /* 0x0000000d0018b224 */ /* 0x000fe400078e0209 */
[----:B------:R-:W-:Y:S02]  /*28f0*/  @!P3 IMAD.MOV.U32 R8, RZ, RZ, R4 ;  /* 0x000000ffff08b224 */ /* 0x000fe400078e0004 */
[----:B------:R-:W-:Y:S02]  /*2900*/  @!P3 IMAD.MOV.U32 R9, RZ, RZ, R5 ;  /* 0x000000ffff09b224 */ /* 0x000fe400078e0005 */
[----:B------:R-:W-:Y:S01]  /*2910*/  @!P1 IMAD.X R17, RZ, RZ, R42, P2 ;  /* 0x000000ffff119224 */ /* 0x000fe200010e062a */
[----:B-1----:R-:W-:Y:S01]  /*2920*/  @!P5 LEA R16, P2, R6, R26, 0x1 ;  /* 0x0000001a0610d211 */ /* 0x002fe200078408ff */
[----:B------:R-:W-:Y:S02]  /*2930*/  @!P5 IMAD.IADD R14, R7, 0x1, R14 ;  /* 0x00000001070ed824 */ /* 0x000fe400078e020e */
[----:B------:R-:W-:-:S04]  /*2940*/  @!P3 IMAD.WIDE.U32 R8, R0, R12, R8 ;  /* 0x0000000c0008b225 */ /* 0x000fc800078e0008 */
[----:B------:R-:W-:Y:S01]  /*2950*/  @!P1 IMAD R0, R17, R12, RZ ;  /* 0x0000000c11009224 */ /* 0x000fe200078e02ff */
[----:B------:R-:W-:Y:S01]  /*2960*/  @!P5 LEA.HI.X R17, R6, R27, R14, 0x1, P2 ;  /* 0x0000001b0611d211 */ /* 0x000fe200010f0c0e */
[----:B------:R-:W-:Y:S01]  /*2970*/  @!P4 IMAD.IADD R6, R11, 0x1, R20 ;  /* 0x000000010b06c824 */ /* 0x000fe200078e0214 */
[C---:B--2---:R-:W-:Y:S01]  /*2980*/  @!P4 LEA R14, P2, R10.reuse, R28, 0x1 ;  /* 0x0000001c0a0ec211 */ /* 0x044fe200078408ff */
[C---:B------:R-:W-:Y:S01]  /*2990*/  @!P1 IMAD R13, R15.reuse, R13, R0 ;  /* 0x0000000d0f0d9224 */ /* 0x040fe200078e0200 */
[----:B------:R-:W1:Y:S01]  /*29a0*/  @!P3 LDC.64 R26, c[0x0][0x218] ;  /* 0x00008600ff1abb82 */ /* 0x000e620000000a00 */
[----:B------:R-:W-:Y:S01]  /*29b0*/  @!P1 IMAD.WIDE.U32 R4, R15, R12, R4 ;  /* 0x0000000c0f049225 */ /* 0x000fe200078e0004 */
[----:B------:R-:W-:Y:S02]  /*29c0*/  @!P4 LEA.HI.X R15, R10, R29, R6, 0x1, P2 ;  /* 0x0000001d0a0fc211 */ /* 0x000fe400010f0c06 */
[----:B---3--:R-:W-:Y:S01]  /*29d0*/  @!P3 LEA R10, P2, R8, R30, 0x1 ;  /* 0x0000001e080ab211 */ /* 0x008fe200078408ff */
[----:B------:R-:W-:-:S02]  /*29e0*/  @!P3 IMAD.IADD R0, R9, 0x1, R24 ;  /* 0x000000010900b824 */ /* 0x000fc400078e0218 */
[----:B------:R-:W-:Y:S01]  /*29f0*/  IMAD.SHL.U32 R23, R23, 0x40, RZ ;  /* 0x0000004017177824 */ /* 0x000fe200078e00ff */
[----:B------:R-:W2:Y:S01]  /*2a00*/  @!P4 LDC.64 R24, c[0x0][0x218] ;  /* 0x00008600ff18cb82 */ /* 0x000ea20000000a00 */
[----:B------:R-:W-:Y:S01]  /*2a10*/  IMAD.MOV.U32 R208, RZ, RZ, 0x7f800000 ;  /* 0x7f800000ffd07424 */ /* 0x000fe200078e00ff */
[----:B------:R-:W-:Y:S01]  /*2a20*/  @!P3 LEA.HI.X R11, R8, R31, R0, 0x1, P2 ;  /* 0x0000001f080bb211 */ /* 0x000fe200010f0c00 */
[----:B------:R-:W-:Y:S01]  /*2a30*/  IMAD.WIDE.U32 R8, R22, 0x40, RZ ;  /* 0x0000004016087825 */ /* 0x000fe200078e00ff */
[----:B------:R-:W-:Y:S02]  /*2a40*/  @!P1 IADD3 R0, R5, R13, RZ ;  /* 0x0000000d05009210 */ /* 0x000fe40007ffe0ff */
[----:B----4-:R-:W-:Y:S01]  /*2a50*/  @!P1 LEA R6, P2, R4, R32, 0x1 ;  /* 0x0000002004069211 */ /* 0x010fe200078408ff */
[----:B------:R-:W-:Y:S01]  /*2a60*/  IMAD.WIDE.U32 R12, R36, 0x40, RZ ;  /* 0x00000040240c7825 */ /* 0x000fe200078e00ff */
[----:B------:R-:W3:Y:S02]  /*2a70*/  @!P1 LDC.64 R28, c[0x0][0x218] ;  /* 0x00008600ff1c9b82 */ /* 0x000ee40000000a00 */
[----:B------:R-:W-:Y:S01]  /*2a80*/  @!P1 LEA.HI.X R7, R4, R33, R0, 0x1, P2 ;  /* 0x0000002104079211 */ /* 0x000fe200010f0c00 */
[----:B------:R-:W-:Y:S01]  /*2a90*/  IMAD.MOV.U32 R209, RZ, RZ, 0x7f800000 ;  /* 0x7f800000ffd17424 */ /* 0x000fe200078e00ff */
[----:B------:R-:W-:Y:S01]  /*2aa0*/  LEA.HI R0, R183, R183, RZ, 0x1 ;  /* 0x000000b7b7007211 */ /* 0x000fe200078f08ff */
[----:B------:R-:W-:Y:S01]  /*2ab0*/  IMAD.MOV.U32 R206, RZ, RZ, 0x7f800000 ;  /* 0x7f800000ffce7424 */ /* 0x000fe200078e00ff */
[----:B------:R-:W-:Y:S01]  /*2ac0*/  @!P0 IADD3 R4, P2, R184, R8, RZ ;  /* 0x00000008b8048210 */ /* 0x000fe20007f5e0ff */
[----:B------:R-:W-:Y:S01]  /*2ad0*/  IMAD.MOV.U32 R207, RZ, RZ, 0x7f800000 ;  /* 0x7f800000ffcf7424 */ /* 0x000fe200078e00ff */
[----:B------:R-:W-:-:S02]  /*2ae0*/  LOP3.LUT R0, R0, 0xfffffffe, RZ, 0xc0, !PT ;  /* 0xfffffffe00007812 */ /* 0x000fc400078ec0ff */
[----:B------:R-:W-:Y:S01]  /*2af0*/  @!P0 IADD3.X R5, R185, R9, R23, P2, !PT ;  /* 0x00000009b9058210 */ /* 0x000fe200017fe417 */
[----:B------:R-:W-:Y:S01]  /*2b00*/  IMAD.SHL.U32 R9, R37, 0x40, RZ ;  /* 0x0000004025097824 */ /* 0x000fe200078e00ff */
[----:B------:R-:W-:Y:S01]  /*2b10*/  @!P0 IADD3 R8, P2, R186, R12, RZ ;  /* 0x0000000cba088210 */ /* 0x000fe20007f5e0ff */
[----:B------:R-:W-:Y:S01]  /*2b20*/  IMAD.IADD R0, R183, 0x1, -R0 ;  /* 0x00000001b7007824 */ /* 0x000fe200078e0a00 */
[----:B------:R-:W4:Y:S01]  /*2b30*/  @!P5 LDC.64 R22, c[0x0][0x218] ;  /* 0x00008600ff16db82 */ /* 0x000f220000000a00 */
[----:B------:R-:W-:Y:S01]  /*2b40*/  IMAD R12, R237, 0x2, R181 ;  /* 0x00000002ed0c7824 */ /* 0x000fe200078e02b5 */
[----:B------:R-:W-:Y:S02]  /*2b50*/  @!P0 IADD3.X R9, R187, R13, R9, P2, !PT ;  /* 0x0000000dbb098210 */ /* 0x000fe400017fe409 */
[----:B------:R-:W-:Y:S01]  /*2b60*/  ISETP.NE.AND P2, PT, R0, 0x1, PT ;  /* 0x000000010000780c */ /* 0x000fe20003f45270 */
[----:B------:R-:W-:Y:S01]  /*2b70*/  VIADD R0, R237, 0x1000 ;  /* 0x00001000ed007836 */ /* 0x000fe20000000000 */
[----:B------:R1:W-:Y:S04]  /*2b80*/  @P5 STS.128 [R12+0xa000], RZ ;  /* 0x00a000ff0c005388 */ /* 0x0003e80000000c00 */
[----:B------:R-:W-:Y:S01]  /*2b90*/  @!PT LDS RZ, [RZ] ;  /* 0x00000000fffff984 */ /* 0x000fe20000000800 */
[----:B------:R-:W-:Y:S01]  /*2ba0*/  @!PT LDS RZ, [RZ] ;  /* 0x00000000fffff984 */ /* 0x000fe20000000800 */
[----:B------:R-:W-:Y:S01]  /*2bb0*/  @!PT LDS RZ, [RZ] ;  /* 0x00000000fffff984 */ /* 0x000fe20000000800 */
[----:B------:R-:W-:Y:S01]  /*2bc0*/  @!P5 LDGSTS.E.BYPASS.LTC128B.128 [R12+0xa000], desc[UR12][R16.64] ;  /* 0x0a000000100cdfae */ /* 0x000fe2000b901d4c */
[----:B------:R-:W-:-:S03]  /*2bd0*/  SEL R0, R0, R237, !P2 ;  /* 0x000000ed00007207 */ /* 0x000fc60005000000 */
[----:B------:R1:W-:Y:S02]  /*2be0*/  @P4 STS.128 [R12+0xb000], RZ ;  /* 0x00b000ff0c004388 */ /* 0x0003e40000000c00 */
[----:B------:R-:W-:Y:S01]  /*2bf0*/  IMAD R193, R0, 0x2, R181 ;  /* 0x0000000200c17824 */ /* 0x000fe200078e02b5 */
[----:B------:R-:W-:Y:S01]  /*2c00*/  IADD3 R0, R244, 0x28, RZ ;  /* 0x00000028f4007810 */ /* 0x000fe20007ffe0ff */
[----:B------:R-:W-:Y:S01]  /*2c10*/  @!PT LDS RZ, [RZ] ;  /* 0x00000000fffff984 */ /* 0x000fe20000000800 */
[----:B------:R-:W-:Y:S01]  /*2c20*/  @!PT LDS RZ, [RZ] ;  /* 0x00000000fffff984 */ /* 0x000fe20000000800 */
[----:B------:R-:W-:Y:S01]  /*2c30*/  @!PT LDS RZ, [RZ] ;  /* 0x00000000fffff984 */ /* 0x000fe20000000800 */
[----:B------:R-:W-:Y:S04]  /*2c40*/  @!P4 LDGSTS.E.BYPASS.LTC128B.128 [R12+0xb000], desc[UR12][R14.64] ;  /* 0x0b0000000e0ccfae */ /* 0x000fe8000b901d4c */
[----:B------:R1:W-:Y:S04]  /*2c50*/  @P3 STS.128 [R12+0xc000], RZ ;  /* 0x00c000ff0c003388 */ /* 0x0003e80000000c00 */
        /* <DEDUP_REMOVED lines=8> */
[----:B------:R2:W-:Y:S04]  /*2ce0*/  @!P1 LDGSTS.E.BYPASS.LTC128B.128 [R12+0xd000], desc[UR12][R6.64] ;  /* 0x0d000000060c9fae */ /* 0x0005e8000b901d4c */
[----:B------:R-:W0:Y:S04]  /*2cf0*/  LDGDEPBAR ;  /* 0x00000000000079af */ /* 0x000e280000000000 */
        /* <DEDUP_REMOVED lines=10> */
[----:B------:R1:W-:Y:S01]  /*2da0*/  @P6 STS [R193], RZ ;  /* 0x000000ffc1006388 */ /* 0x0003e20000000800 */
[----:B--2---:R-:W-:-:S03]  /*2db0*/  SHF.R.S32.HI R6, RZ, 0x1f, R0 ;  /* 0x0000001fff067819 */ /* 0x004fc60000011400 */
[----:B------:R2:W-:Y:S01]  /*2dc0*/  @P6 STS [R193+0x4], RZ ;  /* 0x000004ffc1006388 */ /* 0x0005e20000000800 */
[----:B------:R-:W-:-:S03]  /*2dd0*/  IMAD R7, R38, R18, RZ ;  /* 0x0000001226077224 */ /* 0x000fc600078e02ff */
[----:B------:R2:W-:Y:S04]  /*2de0*/  @P6 STS [R193+0x8], RZ ;  /* 0x000008ffc1006388 */ /* 0x0005e80000000800 */
[----:B------:R2:W-:Y:S04]  /*2df0*/  @P6 STS [R193+0xc], RZ ;  /* 0x00000cffc1006388 */ /* 0x0005e80000000800 */
[----:B------:R-:W-:Y:S01]  /*2e00*/  @!PT LDS RZ, [RZ] ;  /* 0x00000000fffff984 */ /* 0x000fe20000000800 */
[----:B------:R-:W-:Y:S01]  /*2e10*/  @!PT LDS RZ, [RZ] ;  /* 0x00000000fffff984 */ /* 0x000fe20000000800 */
[----:B------:R-:W-:Y:S01]  /*2e20*/  @!PT LDS RZ, [RZ] ;  /* 0x00000000fffff984 */ /* 0x000fe20000000800 */
[----:B------:R-:W-:Y:S01]  /*2e30*/  @!P6 LDGSTS.E.BYPASS.LTC128B.128 [R193], desc[UR12][R186.64] ;  /* 0x00000000bac1efae */ /* 0x000fe2000b901d4c */
[----:B------:R-:W-:-:S03]  /*2e40*/  ISETP.GE.AND P6, PT, R0, R34, PT ;  /* 0x000000220000720c */ /* 0x000fc60003fc6270 */
[----:B------:R2:W-:Y:S01]  /*2e50*/  @P0 STS [R193+0x1000], RZ ;  /* 0x001000ffc1000388 */ /* 0x0005e20000000800 */
[----:B---3--:R-:W-:-:S03]  /*2e60*/  IMAD.WIDE.U32 R4, R236, R18, R242 ;  /* 0x00000012ec047225 */ /* 0x008fc600078e00f2 */
[----:B------:R2:W-:Y:S04]  /*2e70*/  @P0 STS [R193+0x1004], RZ ;  /* 0x001004ffc1000388 */ /* 0x0005e80000000800 */
[----:B------:R2:W-:Y:S04]  /*2e80*/  @P0 STS [R193+0x1008], RZ ;  /* 0x001008ffc1000388 */ /* 0x0005e80000000800 */
[----:B------:R2:W-:Y:S04]  /*2e90*/  @P0 STS [R193+0x100c], RZ ;  /* 0x00100cffc1000388 */ /* 0x0005e80000000800 */
[----:B------:R-:W-:Y:S01]  /*2ea0*/  @!PT LDS RZ, [RZ] ;  /* 0x00000000fffff984 */ /* 0x000fe20000000800 */
[----:B------:R-:W-:Y:S01]  /*2eb0*/  @!PT LDS RZ, [RZ] ;  /* 0x00000000fffff984 */ /* 0x000fe20000000800 */
[----:B------:R-:W-:Y:S01]  /*2ec0*/  @!PT LDS RZ, [RZ] ;  /* 0x00000000fffff984 */ /* 0x000fe20000000800 */
[----:B------:R3:W-:Y:S01]  /*2ed0*/  @!P0 LDGSTS.E.BYPASS.LTC128B.128 [R193+0x1000], desc[UR12][R8.64] ;  /* 0x0100000008c18fae */ /* 0x0007e2000b901d4c */
[----:B------:R-:W-:-:S03]  /*2ee0*/  @!P6 LEA R16, P0, R0, R211, 0x2 ;  /* 0x000000d30010e211 */ /* 0x000fc600078010ff */
[----:B------:R2:W-:Y:S01]  /*2ef0*/  @P5 STS.128 [R12+0x6000], RZ ;  /* 0x006000ff0c005388 */ /* 0x0005e20000000c00 */
[----:B------:R-:W-:Y:S01]  /*2f00*/  @!P6 LEA.HI.X R17, R0, R210, R6, 0x2, P0 ;  /* 0x000000d20011e211 */ /* 0x000fe200000f1406 */
[----:B------:R-:W-:Y:S01]  /*2f10*/  IMAD R0, R236, R19, R7 ;  /* 0x00000013ec007224 */ /* 0x000fe200078e0207 */
[----:B------:R-:W-:Y:S01]  /*2f20*/  IADD3 R4, P0, R40, R4, RZ ;  /* 0x0000000428047210 */ /* 0x000fe20007f1e0ff */
[----:B------:R-:W-:Y:S02]  /*2f30*/  IMAD R6, R39, UR4, RZ ;  /* 0x0000000427067c24 */ /* 0x000fe4000f8e02ff */
[----:B------:R-:W5:Y:S01]  /*2f40*/  @!P6 LDG.E R207, desc[UR12][R16.64] ;  /* 0x0000000c10cfe981 */ /* 0x000f62000c1e1900 */
[----:B------:R-:W-:Y:S01]  /*2f50*/  IADD3.X R5, R41, R5, R0, P0, !PT ;  /* 0x0000000529057210 */ /* 0x000fe200007fe400 */
[C---:B------:R-:W-:Y:S02]  /*2f60*/  IMAD R6, R21.reuse, UR5, R6 ;  /* 0x0000000515067c24 */ /* 0x040fe4000f8e0206 */
[----:B------:R-:W-:-:S04]  /*2f70*/  IMAD.WIDE.U32 R4, R21, UR4, R4 ;  /* 0x0000000415047c25 */ /* 0x000fc8000f8e0004 */
[----:B------:R-:W-:Y:S02]  /*2f80*/  IMAD R140, R182, 0x2, R181 ;  /* 0x00000002b68c7824 */ /* 0x000fe400078e02b5 */
[C---:B------:R-:W-:Y:S02]  /*2f90*/  IMAD.SHL.U32 R215, R221.reuse, 0x10, RZ ;  /* 0x00000010ddd77824 */ /* 0x040fe400078e00ff */
[----:B------:R-:W-:Y:S02]  /*2fa0*/  IMAD.SHL.U32 R214, R221, 0x8, RZ ;  /* 0x00000008ddd67824 */ /* 0x000fe400078e00ff */
[----:B------:R-:W-:Y:S01]  /*2fb0*/  IMAD.MOV.U32 R178, RZ, RZ, 0x20 ;  /* 0x00000020ffb27424 */ /* 0x000fe200078e00ff */
[----:B---3--:R-:W-:Y:S01]  /*2fc0*/  @!P4 IADD3 R8, P0, R216, 0x20, RZ ;  /* 0x00000020d808c810 */ /* 0x008fe20007f1e0ff */
[----:B------:R-:W-:Y:S02]  /*2fd0*/  IMAD.IADD R5, R5, 0x1, R6 ;  /* 0x0000000105057824 */ /* 0x000fe400078e0206 */
[----:B------:R-:W-:-:S02]  /*2fe0*/  IMAD.MOV.U32 R132, RZ, RZ, 0x40 ;  /* 0x00000040ff847424 */ /* 0x000fc400078e00ff */
[----:B------:R-:W-:Y:S01]  /*2ff0*/  IMAD R170, R180, 0x2, R181 ;  /* 0x00000002b4aa7824 */ /* 0x000fe200078e02b5 */
[----:B------:R-:W-:Y:S01]  /*3000*/  SHF.L.U64.HI R232, R244, 0x2, R43 ;  /* 0x00000002f4e87819 */ /* 0x000fe2000001022b */
[--C-:B------:R-:W-:Y:S01]  /*3010*/  @!P4 IMAD.X R0, RZ, RZ, R42.reuse, P0 ;  /* 0x000000ffff00c224 */ /* 0x100fe200000e062a */
[----:B------:R-:W-:Y:S01]  /*3020*/  @!P3 IADD3 R11, P0, R216, 0x40, RZ ;  /* 0x00000040d80bb810 */ /* 0x000fe20007f1e0ff */
[-C--:B------:R-:W-:Y:S01]  /*3030*/  @!P5 IMAD R6, R42, R18.reuse, RZ ;  /* 0x000000122a06d224 */ /* 0x080fe200078e02ff */
[----:B------:R-:W-:Y:S01]  /*3040*/  IADD3 R231, R236, 0x80, RZ ;  /* 0x00000080ece77810 */ /* 0x000fe20007ffe0ff */
[-C--:B------:R-:W-:Y:S01]  /*3050*/  @!P4 IMAD R0, R0, R18.reuse, RZ ;  /* 0x000000120000c224 */ /* 0x080fe200078e02ff */
[----:B------:R-:W-:Y:S01]  /*3060*/  CS2R R94, SRZ ;  /* 0x00000000005e7805 */ /* 0x000fe2000001ff00 */
[----:B------:R-:W-:Y:S01]  /*3070*/  @!P3 IMAD.X R15, RZ, RZ, R42, P0 ;  /* 0x000000ffff0fb224 */ /* 0x000fe200000e062a */
[C---:B------:R-:W-:Y:S01]  /*3080*/  @!P1 IADD3 R13, P0, R216.reuse, 0x60, RZ ;  /* 0x00000060d80d9810 */ /* 0x040fe20007f1e0ff */
[-C--:B------:R-:W-:Y:S01]  /*3090*/  @!P5 IMAD R10, R216, R19.reuse, R6 ;  /* 0x00000013d80ad224 */ /* 0x080fe200078e0206 */
[----:B------:R-:W-:Y:S01]  /*30a0*/  CS2R R92, SRZ ;  /* 0x00000000005c7805 */ /* 0x000fe2000001ff00 */
[----:B------:R-:W-:Y:S01]  /*30b0*/  @!P5 IMAD.MOV.U32 R6, RZ, RZ, R4 ;  /* 0x000000ffff06d224 */ /* 0x000fe200078e0004 */
[----:B------:R-:W-:Y:S01]  /*30c0*/  CS2R R98, SRZ ;  /* 0x0000000000627805 */ /* 0x000fe2000001ff00 */
[----:B------:R-:W-:Y:S01]  /*30d0*/  @!P5 IMAD.MOV.U32 R7, RZ, RZ, R5 ;  /* 0x000000ffff07d224 */ /* 0x000fe200078e0005 */
[----:B------:R-:W-:Y:S01]  /*30e0*/  CS2R R96, SRZ ;  /* 0x0000000000607805 */ /* 0x000fe2000001ff00 */
[----:B------:R-:W-:Y:S01]  /*30f0*/  @!P4 IMAD R20, R8, R19, R0 ;  /* 0x000000130814c224 */ /* 0x000fe200078e0200 */
[----:B------:R-:W-:Y:S01]  /*3100*/  CS2R R90, SRZ ;  /* 0x00000000005a7805 */ /* 0x000fe2000001ff00 */
[----:B------:R-:W-:Y:S01]  /*3110*/  @!P5 IMAD.WIDE.U32 R6, R216, R18, R6 ;  /* 0x00000012d806d225 */ /* 0x000fe200078e0006 */
[----:B------:R-:W-:-:S02]  /*3120*/  CS2R R88, SRZ ;  /* 0x0000000000587805 */ /* 0x000fc4000001ff00 */
[----:B------:R-:W-:Y:S02]  /*3130*/  CS2R R86, SRZ ;  /* 0x0000000000567805 */ /* 0x000fe4000001ff00 */
[----:B------:R-:W-:Y:S01]  /*3140*/  CS2R R84, SRZ ;  /* 0x0000000000547805 */ /* 0x000fe2000001ff00 */
[----:B------:R-:W-:Y:S01]  /*3150*/  @!P1 IMAD.X R0, RZ, RZ, R42, P0 ;  /* 0x000000ffff009224 */ /* 0x000fe200000e062a */
[----:B------:R-:W-:Y:S01]  /*3160*/  @!P5 IADD3 R7, R7, R10, RZ ;  /* 0x0000000a0707d210 */ /* 0x000fe20007ffe0ff */
[----:B------:R-:W-:Y:S01]  /*3170*/  @!P3 IMAD R15, R15, R18, RZ ;  /* 0x000000120f0fb224 */ /* 0x000fe200078e02ff */
[----:B----4-:R-:W-:Y:S01]  /*3180*/  @!P5 LEA R14, P0, R6, R22, 0x1 ;  /* 0x00000016060ed211 */ /* 0x010fe200078008ff */
[-C--:B------:R-:W-:Y:S01]  /*3190*/  @!P1 IMAD R0, R0, R18.reuse, RZ ;  /* 0x0000001200009224 */ /* 0x080fe200078e02ff */
[----:B------:R-:W-:Y:S01]  /*31a0*/  CS2R R78, SRZ ;  /* 0x00000000004e7805 */ /* 0x000fe2000001ff00 */
[----:B------:R-:W-:Y:S01]  /*31b0*/  @!P4 IMAD.WIDE.U32 R8, R8, R18, R4 ;  /* 0x000000120808c225 */ /* 0x000fe200078e0004 */
[----:B------:R-:W-:-:S02]  /*31c0*/  CS2R R76, SRZ ;  /* 0x00000000004c7805 */ /* 0x000fc4000001ff00 */
[----:B------:R-:W-:Y:S02]  /*31d0*/  CS2R R82, SRZ ;  /* 0x0000000000527805 */ /* 0x000fe4000001ff00 */
[----:B------:R-:W-:Y:S01]  /*31e0*/  CS2R R80, SRZ ;  /* 0x0000000000507805 */ /* 0x000fe2000001ff00 */
[----:B------:R-:W-:Y:S01]  /*31f0*/  @!P3 IMAD R21, R11, R19, R15 ;  /* 0x000000130b15b224 */ /* 0x000fe200078e020f */
[----:B------:R-:W-:Y:S01]  /*3200*/  @!P5 LEA.HI.X R15, R6, R23, R7, 0x1, P0 ;  /* 0x00000017060fd211 */ /* 0x000fe200000f0c07 */
[----:B------:R-:W-:Y:S01]  /*3210*/  @!P1 IMAD R19, R13, R19, R0 ;  /* 0x000000130d139224 */ /* 0x000fe200078e0200 */
[----:B------:R-:W-:Y:S01]  /*3220*/  @!P4 LEA R10, P0, R8, R24, 0x1 ;  /* 0x00000018080ac211 */ /* 0x000fe200078008ff */
[----:B------:R-:W-:Y:S01]  /*3230*/  @!P4 IMAD.IADD R0, R9, 0x1, R20 ;  /* 0x000000010900c824 */ /* 0x000fe200078e0214 */
[----:B------:R-:W-:Y:S01]  /*3240*/  CS2R R74, SRZ ;  /* 0x00000000004a7805 */ /* 0x000fe2000001ff00 */
[--C-:B------:R-:W-:Y:S01]  /*3250*/  @!P3 IMAD.MOV.U32 R6, RZ, RZ, R4.reuse ;  /* 0x000000ffff06b224 */ /* 0x100fe200078e0004 */
[----:B------:R-:W-:Y:S01]  /*3260*/  @!PT LDS RZ, [RZ] ;  /* 0x00000000fffff984 */ /* 0x000fe20000000800 */
[----:B------:R-:W-:Y:S01]  /*3270*/  @!PT LDS RZ, [RZ] ;  /* 0x00000000fffff984 */ /* 0x000fe20000000800 */
[----:B------:R-:W-:Y:S01]  /*3280*/  @!PT LDS RZ, [RZ] ;  /* 0x00000000fffff984 */ /* 0x000fe20000000800 */
[----:B------:R-:W-:Y:S01]  /*3290*/  @!P5 LDGSTS.E.BYPASS.LTC128B.128 [R12+0x6000], desc[UR12][R14.64] ;  /* 0x060000000e0cdfae */ /* 0x000fe2000b901d4c */
[--C-:B------:R-:W-:Y:S01]  /*32a0*/  @!P3 IMAD.MOV.U32 R7, RZ, RZ, R5.reuse ;  /* 0x000000ffff07b224 */ /* 0x100fe200078e0005 */
[----:B------:R-:W-:Y:S01]  /*32b0*/  CS2R R72, SRZ ;  /* 0x0000000000487805 */ /* 0x000fe2000001ff00 */
[----:B------:R-:W-:Y:S01]  /*32c0*/  @!P1 IMAD.WIDE.U32 R4, R13, R18, R4 ;  /* 0x000000120d049225 */ /* 0x000fe200078e0004 */
[----:B------:R2:W-:Y:S01]  /*32d0*/  @P4 STS.128 [R12+0x7000], RZ ;  /* 0x007000ff0c004388 */ /* 0x0005e20000000c00 */
[----:B------:R-:W-:-:S02]  /*32e0*/  CS2R R70, SRZ ;  /* 0x0000000000467805 */ /* 0x000fc4000001ff00 */
[----:B------:R-:W-:Y:S01]  /*32f0*/  CS2R R68, SRZ ;  /* 0x0000000000447805 */ /* 0x000fe2000001ff00 */
[----:B------:R-:W-:Y:S01]  /*3300*/  @!P3 IMAD.WIDE.U32 R6, R11, R18, R6 ;  /* 0x000000120b06b225 */ /* 0x000fe200078e0006 */
[----:B------:R-:W-:Y:S02]  /*3310*/  @!P4 LEA.HI.X R11, R8, R25, R0, 0x1, P0 ;  /* 0x00000019080bc211 */ /* 0x000fe400000f0c00 */
[----:B------:R-:W-:Y:S02]  /*3320*/  CS2R R62, SRZ ;  /* 0x00000000003e7805 */ /* 0x000fe4000001ff00 */
[----:B------:R-:W-:Y:S01]  /*3330*/  @!P1 IADD3 R5, R5, R19, RZ ;  /* 0x0000001305059210 */ /* 0x000fe20007ffe0ff */
[----:B------:R-:W-:Y:S01]  /*3340*/  @!P3 IMAD.IADD R9, R7, 0x1, R21 ;  /* 0x000000010709b824 */ /* 0x000fe200078e0215 */
[----:B------:R-:W-:Y:S01]  /*3350*/  CS2R R60, SRZ ;  /* 0x00000000003c7805 */ /* 0x000fe2000001ff00 */
[----:B------:R-:W-:Y:S01]  /*3360*/  @!PT LDS RZ, [RZ] ;  /* 0x00000000fffff984 */ /* 0x000fe20000000800 */
[----:B------:R-:W-:Y:S01]  /*3370*/  @!PT LDS RZ, [RZ] ;  /* 0x00000000fffff984 */ /* 0x000fe20000000800 */
[----:B------:R-:W-:Y:S01]  /*3380*/  @!PT LDS RZ, [RZ] ;  /* 0x00000000fffff984 */ /* 0x000fe20000000800 */
[----:B------:R3:W-:Y:S01]  /*3390*/  @!P4 LDGSTS.E.BYPASS.LTC128B.128 [R12+0x7000], desc[UR12][R10.64] ;  /* 0x070000000a0ccfae */ /* 0x0007e2000b901d4c */
[----:B-1----:R-:W-:Y:S01]  /*33a0*/  @!P3 LEA R8, P4, R6, R26, 0x1 ;  /* 0x0000001a0608b211 */ /* 0x002fe200078808ff */
[C---:B------:R-:W-:Y:S01]  /*33b0*/  VIADD R0, R244.reuse, 0x8 ;  /* 0x00000008f4007836 */ /* 0x040fe20000000000 */
[----:B------:R-:W-:Y:S01]  /*33c0*/  CS2R R66, SRZ ;  /* 0x0000000000427805 */ /* 0x000fe2000001ff00 */
[----:B------:R-:W-:Y:S01]  /*33d0*/  VIADD R7, R244, 0x20 ;  /* 0x00000020f4077836 */ /* 0x000fe20000000000 */
[----:B------:R-:W-:Y:S01]  /*33e0*/  @!P3 LEA.HI.X R9, R6, R27, R9, 0x1, P4 ;  /* 0x0000001b0609b211 */ /* 0x000fe200020f0c09 */
[----:B------:R2:W-:Y:S01]  /*33f0*/  @P3 STS.128 [R12+0x8000], RZ ;  /* 0x008000ff0c003388 */ /* 0x0005e20000000c00 */
[-C--:B------:R-:W-:Y:S01]  /*3400*/  ISETP.GE.AND P5, PT, R0, R34.reuse, PT ;  /* 0x000000220000720c */ /* 0x080fe20003fa6270 */
[----:B------:R-:W-:Y:S01]  /*3410*/  IMAD R225, R221, 0x18, RZ ;  /* 0x00000018dde17824 */ /* 0x000fe200078e02ff */
[-C--:B------:R-:W-:Y:S01]  /*3420*/  ISETP.GE.AND P4, PT, R7, R34.reuse, PT ;  /* 0x000000220700720c */ /* 0x080fe20003f86270 */
[----:B------:R-:W-:Y:S01]  /*3430*/  @!PT LDS RZ, [RZ] ;  /* 0x00000000fffff984 */ /* 0x000fe20000000800 */
[----:B------:R-:W-:Y:S01]  /*3440*/  @!PT LDS RZ, [RZ] ;  /* 0x00000000fffff984 */ /* 0x000fe20000000800 */
[----:B------:R-:W-:Y:S01]  /*3450*/  @!PT LDS RZ, [RZ] ;  /* 0x00000000fffff984 */ /* 0x000fe20000000800 */
[----:B------:R-:W-:Y:S01]  /*3460*/  @!P3 LDGSTS.E.BYPASS.LTC128B.128 [R12+0x8000], desc[UR12][R8.64] ;  /* 0x08000000080cbfae */ /* 0x000fe2000b901d4c */
[C---:B------:R-:W-:Y:S01]  /*3470*/  ISETP.GE.AND P3, PT, R244.reuse, R34, PT ;  /* 0x00000022f400720c */ /* 0x040fe20003f66270 */
[C---:B------:R-:W-:Y:S01]  /*3480*/  IMAD.SHL.U32 R224, R221.reuse, 0x20, RZ ;  /* 0x00000020dde07824 */ /* 0x040fe200078e00ff */
[----:B------:R-:W-:Y:S01]  /*3490*/  SHF.L.U64.HI R0, R244, 0x2, R43 ;  /* 0x00000002f4007819 */ /* 0x000fe2000001022b */
[----:B------:R2:W-:Y:S01]  /*34a0*/  @P1 STS.128 [R12+0x9000], RZ ;  /* 0x009000ff0c001388 */ /* 0x0005e20000000c00 */
[C---:B------:R-:W-:Y:S01]  /*34b0*/  IMAD R223, R221.reuse, 0x28, RZ ;  /* 0x00000028dddf7824 */ /* 0x040fe200078e02ff */
[----:B------:R-:W-:Y:S01]  /*34c0*/  CS2R R64, SRZ ;  /* 0x0000000000407805 */ /* 0x000fe2000001ff00 */
[----:B------:R-:W-:Y:S01]  /*34d0*/  IMAD R222, R221, 0x30, RZ ;  /* 0x00000030ddde7824 */ /* 0x000fe200078e02ff */
[----:B------:R-:W-:Y:S01]  /*34e0*/  CS2R R58, SRZ ;  /* 0x00000000003a7805 */ /* 0x000fe2000001ff00 */
[----:B------:R-:W-:Y:S01]  /*34f0*/  IMAD.MOV R226, RZ, RZ, -R226 ;  /* 0x000000ffffe27224 */ /* 0x000fe200078e0ae2 */
[----:B------:R-:W-:Y:S01]  /*3500*/  CS2R R56, SRZ ;  /* 0x0000000000387805 */ /* 0x000fe2000001ff00 */
[----:B------:R-:W-:Y:S01]  /*3510*/  IMAD R177, R182, 0x2, R181 ;  /* 0x00000002b6b17824 */ /* 0x000fe200078e02b5 */
[----:B------:R-:W-:Y:S01]  /*3520*/  CS2R R54, SRZ ;  /* 0x0000000000367805 */ /* 0x000fe2000001ff00 */
[----:B------:R-:W-:Y:S01]  /*3530*/  IMAD.SHL.U32 R233, R244, 0x4, RZ ;  /* 0x00000004f4e97824 */ /* 0x000fe200078e00ff */
[----:B------:R-:W-:-:S02]  /*3540*/  CS2R R52, SRZ ;  /* 0x0000000000347805 */ /* 0x000fc4000001ff00 */
[----:B------:R-:W-:Y:S02]  /*3550*/  CS2R R46, SRZ ;  /* 0x00000000002e7805 */ /* 0x000fe4000001ff00 */
[----:B------:R-:W-:Y:S02]  /*3560*/  CS2R R44, SRZ ;  /* 0x00000000002c7805 */ /* 0x000fe4000001ff00 */
[----:B---3--:R-:W-:Y:S02]  /*3570*/  @!P1 LEA R10, P0, R4, R28, 0x1 ;  /* 0x0000001c040a9211 */ /* 0x008fe400078008ff */
[----:B------:R-:W-:Y:S02]  /*3580*/  CS2R R50, SRZ ;  /* 0x0000000000327805 */ /* 0x000fe4000001ff00 */
[----:B------:R-:W-:Y:S02]  /*3590*/  CS2R R48, SRZ ;  /* 0x0000000000307805 */ /* 0x000fe4000001ff00 */
[----:B------:R-:W-:-:S02]  /*35a0*/  CS2R R40, SRZ ;  /* 0x0000000000287805 */ /* 0x000fc4000001ff00 */
[----:B------:R-:W-:Y:S01]  /*35b0*/  @!P1 LEA.HI.X R11, R4, R29, R5, 0x1, P0 ;  /* 0x0000001d040b9211 */ /* 0x000fe200000f0c05 */
[----:B------:R-:W-:Y:S01]  /*35c0*/  IMAD.SHL.U32 R4, R244, 0x4, RZ ;  /* 0x00000004f4047824 */ /* 0x000fe200078e00ff */
[----:B------:R-:W-:Y:S02]  /*35d0*/  CS2R R38, SRZ ;  /* 0x0000000000267805 */ /* 0x000fe4000001ff00 */
[----:B------:R-:W-:Y:S01]  /*35e0*/  CS2R R36, SRZ ;  /* 0x0000000000247805 */ /* 0x000fe2000001ff00 */
[----:B------:R-:W-:Y:S01]  /*35f0*/  ULDC UR4, c[0x0][0x2ec] ;  /* 0x0000bb0000047ab9 */ /* 0x000fe20000000800 */
[----:B------:R-:W-:Y:S01]  /*3600*/  @!PT LDS RZ, [RZ] ;  /* 0x00000000fffff984 */ /* 0x000fe20000000800 */
[----:B------:R-:W-:Y:S01]  /*3610*/  @!PT LDS RZ, [RZ] ;  /* 0x00000000fffff984 */ /* 0x000fe20000000800 */
[----:B------:R-:W-:Y:S01]  /*3620*/  @!PT LDS RZ, [RZ] ;  /* 0x00000000fffff984 */ /* 0x000fe20000000800 */
[----:B------:R-:W-:Y:S01]  /*3630*/  @!P1 LDGSTS.E.BYPASS.LTC128B.128 [R12+0x9000], desc[UR12][R10.64] ;  /* 0x090000000a0c9fae */ /* 0x000fe2000b901d4c */
[----:B------:R-:W-:-:S03]  /*3640*/  IADD3 R4, P0, R4, R211, RZ ;  /* 0x000000d304047210 */ /* 0x000fc60007f1e0ff */
[----:B------:R-:W0:Y:S02]  /*3650*/  LDGDEPBAR ;  /* 0x00000000000079af */ /* 0x000e240000000000 */
[----:B------:R-:W-:-:S05]  /*3660*/  IMAD.X R5, R0, 0x1, R210, P0 ;  /* 0x0000000100057824 */ /* 0x000fca00000e06d2 */
[----:B------:R-:W5:Y:S04]  /*3670*/  @!P3 LDG.E R208, desc[UR12][R4.64] ;  /* 0x0000000c04d0b981 */ /* 0x000f68000c1e1900 */
[----:B------:R-:W5:Y:S04]  /*3680*/  @!P5 LDG.E R209, desc[UR12][R4.64+0x20] ;  /* 0x0000200c04d1d981 */ /* 0x000f68000c1e1900 */
[----:B------:R1:W5:Y:S01]  /*3690*/  @!P4 LDG.E R206, desc[UR12][R4.64+0x80] ;  /* 0x0000800c04cec981 */ /* 0x000362000c1e1900 */
[----:B------:R-:W-:-:S04]  /*36a0*/  DEPBAR.LE SB0, 0x1 ;  /* 0x000080400000791a */ /* 0x000fc80000000000 */
[----:B------:R-:W-:Y:S06]  /*36b0*/  BAR.SYNC.DEFER_BLOCKING 0x0 ;  /* 0x0000000000007b1d */ /* 0x000fec0000010000 */
[----:B-1----:R-:W1:Y:S01]  /*36c0*/  S2R R4, SR_TID.X ;  /* 0x0000000000047919 */ /* 0x002e620000002100 */
[----:B------:R2:W3:Y:S04]  /*36d0*/  LDSM.16.M88.4 R136, [R140+0xa000] ;  /* 0x00a000008c88783b */ /* 0x0004e80000000200 */
[----:B------:R-:W4:Y:S04]  /*36e0*/  LDSM.16.M88.4 R140, [R140+0xa800] ;  /* 0x00a800008c8c783b */ /* 0x000f280000000200 */
[----:B------:R2:W2:Y:S04]  /*36f0*/  LDSM.16.M88.4 R144, [R176] ;  /* 0x00000000b090783b */ /* 0x0004a80000000200 */
[----:B------:R2:W2:Y:S04]  /*3700*/  LDSM.16.M88.4 R148, [R176+0x800] ;  /* 0x00080000b094783b */ /* 0x0004a80000000200 */
[----:B------:R2:W2:Y:S01]  /*3710*/  LDSM.16.M88.4 R152, [R174] ;  /* 0x00000000ae98783b */ /* 0x0004a20000000200 */
[----:B-1----:R-:W-:-:S03]  /*3720*/  SHF.R.S32.HI R0, RZ, 0x1f, R4 ;  /* 0x0000001fff007819 */ /* 0x002fc60000011404 */
[----:B------:R1:W1:Y:S01]  /*3730*/  LDSM.16.M88.4 R156, [R174+0x800] ;  /* 0x00080000ae9c783b */ /* 0x0002620000000200 */
[----:B------:R-:W-:-:S03]  /*3740*/  LEA.HI R0, R0, R4, RZ, 0x4 ;  /* 0x0000000400007211 */ /* 0x000fc600078f20ff */
[----:B------:R1:W1:Y:S01]  /*3750*/  LDSM.16.M88.4 R160, [R175] ;  /* 0x00000000afa0783b */ /* 0x0002620000000200 */
[----:B------:R-:W-:-:S03]  /*3760*/  LOP3.LUT R0, R0, 0xfffffff0, RZ, 0xc0, !PT ;  /* 0xfffffff000007812 */ /* 0x000fc600078ec0ff */
[----:B------:R1:W1:Y:S01]  /*3770*/  LDSM.16.M88.4 R164, [R175+0x800] ;  /* 0x00080000afa4783b */ /* 0x0002620000000200 */
[----:B------:R-:W-:-:S04]  /*3780*/  IADD3 R0, -R0, R4, RZ ;  /* 0x0000000400007210 */ /* 0x000fc80007ffe1ff */
[----:B------:R-:W-:Y:S01]  /*3790*/  SHF.R.S32.HI R4, RZ, 0x1f, R0 ;  /* 0x0000001fff047819 */ /* 0x000fe20000011400 */
[----:B------:R-:W-:-:S03]  /*37a0*/  VIADD R235, R215, 0x20 ;  /* 0x00000020d7eb7836 */ /* 0x000fc60000000000 */
[----:B------:R-:W-:Y:S01]  /*37b0*/  LEA.HI R4, R4, R0, RZ, 0x3 ;  /* 0x0000000004047211 */ /* 0x000fe200078f18ff */
[----:B------:R-:W-:-:S03]  /*37c0*/  IMAD.IADD R249, R214, 0x1, R235 ;  /* 0x00000001d6f97824 */ /* 0x000fc600078e02eb */
[----:B------:R-:W-:Y:S01]  /*37d0*/  LOP3.LUT R4, R4, 0xfffffff8, RZ, 0xc0, !PT ;  /* 0xfffffff804047812 */ /* 0x000fe200078ec0ff */
[----:B------:R-:W-:-:S04]  /*37e0*/  IMAD.IADD R219, R214, 0x1, R249 ;  /* 0x00000001d6db7824 */ /* 0x000fc800078e02f9 */
[----:B------:R-:W-:Y:S02]  /*37f0*/  IMAD.IADD R0, R0, 0x1, -R4 ;  /* 0x0000000100007824 */ /* 0x000fe400078e0a04 */
[----:B------:R-:W-:Y:S02]  /*3800*/  VIADD R4, R244, 0x1 ;  /* 0x00000001f4047836 */ /* 0x000fe40000000000 */
[----:B------:R-:W-:Y:S01]  /*3810*/  IMAD.IADD R218, R214, 0x1, R219 ;  /* 0x00000001d6da7824 */ /* 0x000fe200078e02db */
[C---:B------:R-:W-:Y:S02]  /*3820*/  LOP3.LUT P0, RZ, R0.reuse, 0x2, RZ, 0xc0, !PT ;  /* 0x0000000200ff7812 */ /* 0x040fe4000780c0ff */
[----:B------:R-:W-:Y:S01]  /*3830*/  LOP3.LUT P1, RZ, R0, 0x4, RZ, 0xc0, !PT ;  /* 0x0000000400ff7812 */ /* 0x000fe2000782c0ff */
[----:B------:R-:W-:Y:S01]  /*3840*/  VIADD R0, R252, 0x1000 ;  /* 0x00001000fc007836 */ /* 0x000fe20000000000 */
[----:B------:R-:W-:Y:S02]  /*3850*/  IADD3 R234, R192, R4, -R35 ;  /* 0x00000004c0ea7210 */ /* 0x000fe40007ffe823 */
[----:B------:R-:W-:-:S02]  /*3860*/  IADD3 R4, R180, 0x1000, RZ ;  /* 0x00001000b4047810 */ /* 0x000fc40007ffe0ff */
[----:B------:R-:W-:Y:S02]  /*3870*/  IADD3 R35, R35, 0x80, R236 ;  /* 0x0000008023237810 */ /* 0x000fe40007ffe0ec */
[----:B------:R-:W-:Y:S02]  /*3880*/  SEL R4, R4, R180, !P2 ;  /* 0x000000b404047207 */ /* 0x000fe40005000000 */
[----:B------:R-:W-:Y:S02]  /*3890*/  SEL R0, R0, R252, !P2 ;  /* 0x000000fc00007207 */ /* 0x000fe40005000000 */
[----:B------:R-:W-:Y:S02]  /*38a0*/  IADD3 R217, R214, R218, RZ ;  /* 0x000000dad6d97210 */ /* 0x000fe40007ffe0ff */
[----:B------:R-:W-:Y:S01]  /*38b0*/  SEL R178, R178, 0xffffffe0, !P0 ;  /* 0xffffffe0b2b27807 */ /* 0x000fe20004000000 */
[----:B------:R-:W-:Y:S01]  /*38c0*/  IMAD R221, R221, 0x38, RZ ;  /* 0x00000038dddd7824 */ /* 0x000fe200078e02ff */
[----:B------:R-:W-:Y:S01]  /*38d0*/  CS2R R42, SRZ ;  /* 0x00000000002a7805 */ /* 0x000fe2000001ff00 */
[----:B------:R-:W-:Y:S01]  /*38e0*/  IMAD.IADD R230, R35, 0x1, -R192 ;  /* 0x0000000123e67824 */ /* 0x000fe200078e0ac0 */
[----:B------:R-:W-:Y:S01]  /*38f0*/  SEL R132, R132, 0xffffffc0, !P1 ;  /* 0xffffffc084847807 */ /* 0x000fe20004800000 */
[----:B------:R-:W-:-:S02]  /*3900*/  IMAD R169, R4, 0x2, R181 ;  /* 0x0000000204a97824 */ /* 0x000fc400078e02b5 */
[----:B------:R-:W-:Y:S02]  /*3910*/  IMAD R168, R0, 0x2, R181 ;  /* 0x0000000200a87824 */ /* 0x000fe400078e02b5 */
[----:B------:R-:W-:Y:S02]  /*3920*/  IMAD.IADD R220, R214, 0x1, R217 ;  /* 0x00000001d6dc7824 */ /* 0x000fe400078e02d9 */
[----:B------:R-:W-:Y:S02]  /*3930*/  IMAD.IADD R172, R178, 0x1, R170 ;  /* 0x00000001b2ac7824 */ /* 0x000fe400078e02aa */
[----:B-1234-:R-:W-:-:S07]  /*3940*/  IMAD.IADD R171, R173, 0x1, R178 ;  /* 0x00000001adab7824 */ /* 0x01efce00078e02b2 */
.L_x_106:
[----:B------:R-:W0:Y:S01]  /*3950*/  LDGDEPBAR ;  /* 0x00000000000079af */ /* 0x000e220000000000 */
[C---:B------:R-:W-:Y:S01]  /*3960*/  IMAD.IADD R0, R169.reuse, 0x1, R178 ;  /* 0x00000001a9007824 */ /* 0x040fe200078e02b2 */
[----:B-----5:R-:W-:Y:S01]  /*3970*/  FSETP.NEU.FTZ.AND P0, PT, R208, -INF , PT ;  /* 0xff800000d000780b */ /* 0x020fe20003f1d000 */
[--C-:B------:R-:W-:Y:S01]  /*3980*/  IMAD.IADD R128, R169, 0x1, R132.reuse ;  /* 0x00000001a9807824 */ /* 0x100fe200078e0284 */
[C---:B------:R-:W-:Y:S01]  /*3990*/  ISETP.GT.AND P6, PT, R183.reuse, R227, PT ;  /* 0x000000e3b700720c */ /* 0x040fe20003fc4270 */
        /* <DEDUP_REMOVED lines=48> */
[----:B------:R-:W-:Y:S01]  /*3ca0*/  @!P3 IMAD R100, R229, 0x80, R240 ;  /* 0x00000080e564b824 */ /* 0x000fe200078e02f0 */
[----:B------:R-:W-:Y:S01]  /*3cb0*/  @!P3 VIMNMX R116, R0, R192, PT ;  /* 0x000000c00074b248 */ /* 0x000fe20003fe0100 */
[----:B------:R-:W-:Y:S01]  /*3cc0*/  FMUL.FTZ R103, R208, 1.4426950216293334961 ;  /* 0x3fb8aa3bd0677820 */ /* 0x000fe20000410000 */
[----:B------:R-:W-:Y:S01]  /*3cd0*/  FMUL.FTZ R102, R209, 1.4426950216293334961 ;  /* 0x3fb8aa3bd1667820 */ /* 0x000fe20000410000 */
[C---:B------:R-:W-:Y:S04]  /*3ce0*/  HMMA.16816.F32.BF16 R8, R104.reuse, R132, R8 ;  /* 0x000000846808723c */ /* 0x040fe80000041808 */
[CC--:B------:R-:W-:Y:S01]  /*3cf0*/  @!P3 ISETP.GE.AND P2, PT, R100.reuse, R116.reuse, PT ;  /* 0x000000746400b20c */ /* 0x0c0fe20003f46270 */
[----:B------:R-:W-:Y:S01]  /*3d00*/  @!P3 VIADD R112, R100, 0x1 ;  /* 0x000000016470b836 */ /* 0x000fe20000000000 */
[----:B------:R-:W-:Y:S01]  /*3d10*/  FSEL R103, R103, RZ, P0 ;  /* 0x000000ff67677208 */ /* 0x000fe20000000000 */
[-C--:B------:R-:W-:Y:S01]  /*3d20*/  HMMA.16816.F32.BF16 R12, R104, R134.reuse, R12 ;  /* 0x00000086680c723c */ /* 0x080fe2000004180c */
[----:B------:R-:W-:Y:S02]  /*3d30*/  IMAD.MOV.U32 R132, RZ, RZ, 0x40 ;  /* 0x00000040ff847424 */ /* 0x000fe400078e00ff */
[----:B------:R-:W-:Y:S02]  /*3d40*/  FSETP.NEU.FTZ.AND P0, PT, R209, -INF , PT ;  /* 0xff800000d100780b */ /* 0x000fe40003f1d000 */
[----:B------:R-:W-:Y:S01]  /*3d50*/  @!P3 VIADDMNMX R115, R0, 0x8, R192, PT ;  /* 0x000000080073b846 */ /* 0x000fe200038001c0 */
[C---:B------:R-:W-:Y:S05]  /*3d60*/  HMMA.16816.F32.BF16 R16, R108.reuse, R134, R16 ;  /* 0x000000866c10723c */ /* 0x040fea0000041810 */
[----:B------:R-:W-:Y:S02]  /*3d70*/  @!P3 FSEL R4, R4, -INF , !P2 ;  /* 0xff8000000404b808 */ /* 0x000fe40005000000 */
[----:B------:R-:W-:Y:S04]  /*3d80*/  @!P3 ISETP.GE.AND P2, PT, R112, R116, PT ;  /* 0x000000747000b20c */ /* 0x000fe80003f46270 */
[----:B------:R-:W-:Y:S01]  /*3d90*/  @!P3 FSEL R5, R5, -INF , !P2 ;  /* 0xff8000000505b808 */ /* 0x000fe20005000000 */
[--C-:B------:R-:W-:Y:S01]  /*3da0*/  FFMA.FTZ R4, R4, UR4, -R103.reuse ;  /* 0x0000000404047c23 */ /* 0x100fe20008010867 */
[----:B------:R-:W-:Y:S02]  /*3db0*/  FSEL R102, R102, RZ, P0 ;  /* 0x000000ff66667208 */ /* 0x000fe40000000000 */
[-C--:B------:R-:W-:Y:S01]  /*3dc0*/  @!P3 ISETP.GE.AND P2, PT, R100, R115.reuse, PT ;  /* 0x000000736400b20c */ /* 0x080fe20003f46270 */
[----:B------:R1:W-:Y:S01]  /*3dd0*/  MUFU.EX2 R199, R4 ;  /* 0x0000000400c77308 */ /* 0x0003e20000000800 */
[----:B------:R-:W-:Y:S01]  /*3de0*/  @!P3 ISETP.GE.AND P0, PT, R112, R115, PT ;  /* 0x000000737000b20c */ /* 0x000fe20003f06270 */
[----:B------:R-:W-:Y:S01]  /*3df0*/  FFMA.FTZ R5, R5, UR4, -R103 ;  /* 0x0000000405057c23 */ /* 0x000fe20008010867 */
[----:B------:R-:W-:Y:S02]  /*3e00*/  @!P3 FSEL R6, R6, -INF , !P2 ;  /* 0xff8000000606b808 */ /* 0x000fe40005000000 */
[----:B------:R-:W-:Y:S02]  /*3e10*/  @!P3 FSEL R7, R7, -INF , !P0 ;  /* 0xff8000000707b808 */ /* 0x000fe40004000000 */
[----:B------:R-:W-:Y:S03]  /*3e20*/  FSETP.NEU.FTZ.AND P0, PT, R206, -INF , PT ;  /* 0xff800000ce00780b */ /* 0x000fe60003f1d000 */
[----:B------:R-:W2:Y:S01]  /*3e30*/  MUFU.EX2 R198, R5 ;  /* 0x0000000500c67308 */ /* 0x000ea20000000800 */
[--C-:B------:R-:W-:Y:S01]  /*3e40*/  FFMA.FTZ R6, R6, UR4, -R102.reuse ;  /* 0x0000000406067c23 */ /* 0x100fe20008010866 */
[----:B------:R-:W-:Y:S01]  /*3e50*/  FFMA.FTZ R7, R7, UR4, -R102 ;  /* 0x0000000407077c23 */ /* 0x000fe20008010866 */
[--C-:B------:R-:W-:Y:S02]  /*3e60*/  @!P3 VIADDMNMX R114, R0, 0x20, R192.reuse, PT ;  /* 0x000000200072b846 */ /* 0x100fe400038001c0 */
[----:B------:R-:W-:Y:S02]  /*3e70*/  FSEL R101, R101, RZ, P0 ;  /* 0x000000ff65657208 */ /* 0x000fe40000000000 */
[-C--:B------:R-:W-:Y:S03]  /*3e80*/  @!P3 ISETP.GE.AND P0, PT, R112, R114.reuse, PT ;  /* 0x000000727000b20c */ /* 0x080fe60003f06270 */
[----:B------:R-:W-:Y:S01]  /*3e90*/  MUFU.EX2 R196, R6 ;  /* 0x0000000600c47308 */ /* 0x000fe20000000800 */
[----:B-1----:R-:W-:Y:S01]  /*3ea0*/  FMUL.FTZ R4, R207, 1.4426950216293334961 ;  /* 0x3fb8aa3bcf047820 */ /* 0x002fe20000410000 */
[-C--:B------:R-:W-:Y:S02]  /*3eb0*/  @!P3 ISETP.GE.AND P2, PT, R100, R114.reuse, PT ;  /* 0x000000726400b20c */ /* 0x080fe40003f46270 */
[----:B------:R-:W-:Y:S02]  /*3ec0*/  @!P3 VIADDMNMX R113, R0, 0x28, R192, PT ;  /* 0x000000280071b846 */ /* 0x000fe400038001c0 */
[----:B------:R-:W-:Y:S04]  /*3ed0*/  SEL R132, R132, 0xffffffc0, !P1 ;  /* 0xffffffc084847807 */ /* 0x000fe80004800000 */
[----:B------:R1:W-:Y:S01]  /*3ee0*/  MUFU.EX2 R200, R7 ;  /* 0x0000000700c87308 */ /* 0x0003e20000000800 */
[----:B------:R-:W-:Y:S02]  /*3ef0*/  @!P3 FSEL R9, R9, -INF , !P0 ;  /* 0xff8000000909b808 */ /* 0x000fe40004000000 */
[----:B------:R-:W-:Y:S02]  /*3f00*/  FSETP.NEU.FTZ.AND P0, PT, R207, -INF , PT ;  /* 0xff800000cf00780b */ /* 0x000fe40003f1d000 */
[----:B------:R-:W-:Y:S01]  /*3f10*/  @!P3 FSEL R8, R8, -INF , !P2 ;  /* 0xff8000000808b808 */ /* 0x000fe20005000000 */
[--C-:B------:R-:W-:Y:S01]  /*3f20*/  FFMA.FTZ R9, R9, UR4, -R101.reuse ;  /* 0x0000000409097c23 */ /* 0x100fe20008010865 */
[----:B------:R-:W-:Y:S02]  /*3f30*/  FSEL R0, R4, RZ, P0 ;  /* 0x000000ff04007208 */ /* 0x000fe40000000000 */
[-C--:B------:R-:W-:Y:S01]  /*3f40*/  @!P3 ISETP.GE.AND P0, PT, R112, R113.reuse, PT ;  /* 0x000000717000b20c */ /* 0x080fe20003f06270 */
[----:B------:R3:W-:Y:S01]  /*3f50*/  MUFU.EX2 R123, R9 ;  /* 0x00000009007b7308 */ /* 0x0007e20000000800 */
[--C-:B------:R-:W-:Y:S01]  /*3f60*/  FFMA.FTZ R8, R8, UR4, -R101.reuse ;  /* 0x0000000408087c23 */ /* 0x100fe20008010865 */
[-C--:B------:R-:W-:Y:S02]  /*3f70*/  @!P3 ISETP.GE.AND P2, PT, R100, R113.reuse, PT ;  /* 0x000000716400b20c */ /* 0x080fe40003f46270 */
[----:B------:R-:W-:Y:S02]  /*3f80*/  @!P3 FSEL R11, R11, -INF , !P0 ;  /* 0xff8000000b0bb808 */ /* 0x000fe40004000000 */
[----:B------:R-:W-:Y:S01]  /*3f90*/  @!P3 FSEL R10, R10, -INF , !P2 ;  /* 0xff8000000a0ab808 */ /* 0x000fe20005000000 */
[----:B-1----:R-:W1:Y:S03]  /*3fa0*/  LDSM.16.M88.4 R4, [R175+-0x3800] ;  /* 0xffc80000af04783b */ /* 0x002e660000000200 */
[----:B------:R4:W2:Y:S01]  /*3fb0*/  MUFU.EX2 R124, R8 ;  /* 0x00000008007c7308 */ /* 0x0008a20000000800 */
[--C-:B------:R-:W-:Y:S01]  /*3fc0*/  FFMA.FTZ R11, R11, UR4, -R0.reuse ;  /* 0x000000040b0b7c23 */ /* 0x100fe20008010800 */
[--C-:B------:R-:W-:Y:S08]  /*3fd0*/  FFMA.FTZ R10, R10, UR4, -R0.reuse ;  /* 0x000000040a0a7c23 */ /* 0x100ff00008010800 */
[----:B------:R-:W-:Y:S01]  /*3fe0*/  MUFU.EX2 R128, R10 ;  /* 0x0000000a00807308 */ /* 0x000fe20000000800 */
[C---:B---3--:R-:W-:Y:S05]  /*3ff0*/  @!P3 VIADD R9, R100.reuse, 0x8 ;  /* 0x000000086409b836 */ /* 0x048fea0000000000 */
        /* <DEDUP_REMOVED lines=14> */
[----:B------:R-:W-:Y:S01]  /*40e0*/  @!P3 FSEL R15, R15, -INF , !P0 ;  /* 0xff8000000f0fb808 */ /* 0x000fe20004000000 */
[-C--:B-1----:R-:W-:Y:S03]  /*40f0*/  HMMA.16816.F32.BF16 R20, R108, R4.reuse, R20 ;  /* 0x000000046c14723c */ /* 0x082fe60000041814 */
[-C--:B------:R-:W-:Y:S01]  /*4100*/  @!P3 ISETP.GE.AND P0, PT, R9, R116.reuse, PT ;  /* 0x000000740900b20c */ /* 0x080fe20003f06270 */
[----:B------:R-:W-:Y:S03]  /*4110*/  FFMA.FTZ R15, R15, UR4, -R0 ;  /* 0x000000040f0f7c23 */ /* 0x000fe60008010800 */
[----:B------:R-:W-:Y:S01]  /*4120*/  MUFU.EX2 R126, R14 ;  /* 0x0000000e007e7308 */ /* 0x000fe20000000800 */
[C---:B------:R-:W-:Y:S04]  /*4130*/  HMMA.16816.F32.BF16 R24, R104.reuse, R4, R24 ;  /* 0x000000046818723c */ /* 0x040fe80000041818 */
[----:B------:R-:W-:Y:S02]  /*4140*/  @!P3 FSEL R16, R16, -INF , !P0 ;  /* 0xff8000001010b808 */ /* 0x000fe40004000000 */
[-C--:B------:R-:W-:Y:S03]  /*4150*/  HMMA.16816.F32.BF16 R28, R104, R6.reuse, R28 ;  /* 0x00000006681c723c */ /* 0x080fe6000004181c */
[----:B------:R-:W-:Y:S01]  /*4160*/  MUFU.EX2 R125, R15 ;  /* 0x0000000f007d7308 */ /* 0x000fe20000000800 */
[-C--:B------:R-:W-:Y:S02]  /*4170*/  @!P3 ISETP.GE.AND P0, PT, R8, R116.reuse, PT ;  /* 0x000000740800b20c */ /* 0x080fe40003f06270 */
[----:B--2---:R-:W-:Y:S01]  /*4180*/  F2FP.BF16.F32.PACK_AB R5, R198, R199 ;  /* 0x000000c7c605723e */ /* 0x004fe200000010ff */
[----:B------:R-:W-:Y:S04]  /*4190*/  HMMA.16816.F32.BF16 R32, R108, R6, R32 ;  /* 0x000000066c20723c */ /* 0x000fe80000041820 */
[----:B------:R1:W-:Y:S01]  /*41a0*/  STS [R189+0xe000], R5 ;  /* 0x00e00005bd007388 */ /* 0x0003e20000000800 */
[----:B------:R-:W-:Y:S01]  /*41b0*/  @!P3 FSEL R17, R17, -INF , !P0 ;  /* 0xff8000001111b808 */ /* 0x000fe20004000000 */
[C---:B------:R-:W-:Y:S01]  /*41c0*/  @!P3 VIADD R4, R100.reuse, 0x18 ;  /* 0x000000186404b836 */ /* 0x040fe20000000000 */
[-C--:B------:R-:W-:Y:S01]  /*41d0*/  @!P3 ISETP.GE.AND P0, PT, R9, R115.reuse, PT ;  /* 0x000000730900b20c */ /* 0x080fe20003f06270 */
[----:B------:R-:W-:Y:S03]  /*41e0*/  @!P3 VIADD R9, R100, 0x10 ;  /* 0x000000106409b836 */ /* 0x000fe60000000000 */
[----:B------:R-:W-:Y:S01]  /*41f0*/  @!P3 FSEL R18, R18, -INF , !P0 ;  /* 0xff8000001212b808 */ /* 0x000fe20004000000 */
[--C-:B------:R-:W-:Y:S01]  /*4200*/  FFMA.FTZ R16, R16, UR4, -R103.reuse ;  /* 0x0000000410107c23 */ /* 0x100fe20008010867 */
[-C--:B------:R-:W-:Y:S01]  /*4210*/  @!P3 ISETP.GE.AND P0, PT, R8, R115.reuse, PT ;  /* 0x000000730800b20c */ /* 0x080fe20003f06270 */
[C---:B------:R-:W-:Y:S02]  /*4220*/  @!P3 VIADD R8, R100.reuse, 0x11 ;  /* 0x000000116408b836 */ /* 0x040fe40000000000 */
[--C-:B------:R-:W-:Y:S01]  /*4230*/  FFMA.FTZ R17, R17, UR4, -R103.reuse ;  /* 0x0000000411117c23 */ /* 0x100fe20008010867 */
[----:B------:R-:W-:Y:S01]  /*4240*/  @!P3 VIADD R100, R100, 0x19 ;  /* 0x000000196464b836 */ /* 0x000fe20000000000 */
[----:B------:R-:W-:Y:S01]  /*4250*/  @!P3 FSEL R19, R19, -INF , !P0 ;  /* 0xff8000001313b808 */ /* 0x000fe20004000000 */
[--C-:B------:R-:W-:Y:S01]  /*4260*/  FFMA.FTZ R18, R18, UR4, -R102.reuse ;  /* 0x0000000412127c23 */ /* 0x100fe20008010866 */
[-C--:B------:R-:W-:Y:S01]  /*4270*/  @!P3 ISETP.GE.AND P0, PT, R9, R116.reuse, PT ;  /* 0x000000740900b20c */ /* 0x080fe20003f06270 */
[----:B------:R-:W-:Y:S02]  /*4280*/  MUFU.EX2 R201, R16 ;  /* 0x0000001000c97308 */ /* 0x000fe40000000800 */
[--C-:B------:R-:W-:Y:S01]  /*4290*/  FFMA.FTZ R19, R19, UR4, -R102.reuse ;  /* 0x0000000413137c23 */ /* 0x100fe20008010866 */
[----:B------:R-:W-:Y:S02]  /*42a0*/  @!P3 FSEL R20, R20, -INF , !P0 ;  /* 0xff8000001414b808 */ /* 0x000fe40004000000 */
[----:B------:R-:W-:Y:S05]  /*42b0*/  @!P3 ISETP.GE.AND P0, PT, R8, R116, PT ;  /* 0x000000740800b20c */ /* 0x000fea0003f06270 */
[----:B------:R-:W2:Y:S01]  /*42c0*/  MUFU.EX2 R197, R17 ;  /* 0x0000001100c57308 */ /* 0x000ea20000000800 */
[----:B------:R-:W-:Y:S01]  /*42d0*/  @!P3 FSEL R21, R21, -INF , !P0 ;  /* 0xff8000001515b808 */ /* 0x000fe20004000000 */
[--C-:B------:R-:W-:Y:S01]  /*42e0*/  FFMA.FTZ R20, R20, UR4, -R103.reuse ;  /* 0x0000000414147c23 */ /* 0x100fe20008010867 */
[-C--:B------:R-:W-:Y:S02]  /*42f0*/  @!P3 ISETP.GE.AND P0, PT, R9, R115.reuse, PT ;  /* 0x000000730900b20c */ /* 0x080fe40003f06270 */
[----:B-1----:R-:W-:Y:S01]  /*4300*/  F2FP.BF16.F32.PACK_AB R5, R123, R124 ;  /* 0x0000007c7b05723e */ /* 0x002fe200000010ff */
[----:B------:R-:W-:Y:S01]  /*4310*/  FFMA.FTZ R21, R21, UR4, -R103 ;  /* 0x0000000415157c23 */ /* 0x000fe20008010867 */
[----:B------:R-:W-:Y:S03]  /*4320*/  @!P3 FSEL R22, R22, -INF , !P0 ;  /* 0xff8000001616b808 */ /* 0x000fe60004000000 */
[----:B------:R-:W-:Y:S01]  /*4330*/  MUFU.EX2 R205, R18 ;  /* 0x0000001200cd7308 */ /* 0x000fe20000000800 */
[----:B------:R-:W-:Y:S01]  /*4340*/  @!P3 ISETP.GE.AND P0, PT, R8, R115, PT ;  /* 0x000000730800b20c */ /* 0x000fe20003f06270 */
[--C-:B------:R-:W-:Y:S03]  /*4350*/  FFMA.FTZ R22, R22, UR4, -R102.reuse ;  /* 0x0000000416167c23 */ /* 0x100fe60008010866 */
[----:B------:R-:W-:Y:S02]  /*4360*/  @!P3 FSEL R23, R23, -INF , !P0 ;  /* 0xff8000001717b808 */ /* 0x000fe40004000000 */
[-C--:B------:R-:W-:Y:S03]  /*4370*/  @!P3 ISETP.GE.AND P0, PT, R9, R114.reuse, PT ;  /* 0x000000720900b20c */ /* 0x080fe60003f06270 */
[----:B------:R-:W1:Y:S01]  /*4380*/  MUFU.EX2 R204, R19 ;  /* 0x0000001300cc7308 */ /* 0x000e620000000800 */
[----:B--2---:R-:W-:Y:S01]  /*4390*/  F2FP.BF16.F32.PACK_AB R7, R197, R201 ;  /* 0x000000c9c507723e */ /* 0x004fe200000010ff */
[----:B------:R-:W-:Y:S01]  /*43a0*/  FFMA.FTZ R23, R23, UR4, -R102 ;  /* 0x0000000417177c23 */ /* 0x000fe20008010866 */
[----:B------:R-:W-:Y:S02]  /*43b0*/  @!P3 FSEL R24, R24, -INF , !P0 ;  /* 0xff8000001818b808 */ /* 0x000fe40004000000 */
[-C--:B------:R-:W-:Y:S05]  /*43c0*/  @!P3 ISETP.GE.AND P0, PT, R8, R114.reuse, PT ;  /* 0x000000720800b20c */ /* 0x080fea0003f06270 */
[----:B------:R-:W-:Y:S01]  /*43d0*/  MUFU.EX2 R134, R20 ;  /* 0x0000001400867308 */ /* 0x000fe20000000800 */
[----:B------:R-:W-:Y:S01]  /*43e0*/  @!P3 FSEL R25, R25, -INF , !P0 ;  /* 0xff8000001919b808 */ /* 0x000fe20004000000 */
[--C-:B------:R-:W-:Y:S01]  /*43f0*/  FFMA.FTZ R24, R24, UR4, -R101.reuse ;  /* 0x0000000418187c23 */ /* 0x100fe20008010865 */
[-C--:B------:R-:W-:Y:S03]  /*4400*/  @!P3 ISETP.GE.AND P0, PT, R9, R113.reuse, PT ;  /* 0x000000710900b20c */ /* 0x080fe60003f06270 */
[--C-:B------:R-:W-:Y:S01]  /*4410*/  FFMA.FTZ R25, R25, UR4, -R101.reuse ;  /* 0x0000000419197c23 */ /* 0x100fe20008010865 */
[----:B------:R-:W-:Y:S03]  /*4420*/  @!P3 FSEL R26, R26, -INF , !P0 ;  /* 0xff8000001a1ab808 */ /* 0x000fe60004000000 */
[----:B------:R-:W2:Y:S01]  /*4430*/  MUFU.EX2 R135, R21 ;  /* 0x0000001500877308 */ /* 0x000ea20000000800 */
[----:B------:R-:W-:Y:S02]  /*4440*/  @!P3 ISETP.GE.AND P0, PT, R8, R113, PT ;  /* 0x000000710800b20c */ /* 0x000fe40003f06270 */
[----:B-1----:R-:W-:Y:S01]  /*4450*/  F2FP.BF16.F32.PACK_AB R6, R204, R205 ;  /* 0x000000cdcc06723e */ /* 0x002fe200000010ff */
[--C-:B------:R-:W-:Y:S01]  /*4460*/  FFMA.FTZ R26, R26, UR4, -R0.reuse ;  /* 0x000000041a1a7c23 */ /* 0x100fe20008010800 */
[----:B------:R-:W-:Y:S02]  /*4470*/  @!P3 FSEL R27, R27, -INF , !P0 ;  /* 0xff8000001b1bb808 */ /* 0x000fe40004000000 */
[-C--:B------:R-:W-:Y:S03]  /*4480*/  @!P3 ISETP.GE.AND P0, PT, R4, R114.reuse, PT ;  /* 0x000000720400b20c */ /* 0x080fe60003f06270 */
[----:B------:R-:W-:Y:S01]  /*4490*/  MUFU.EX2 R203, R22 ;  /* 0x0000001600cb7308 */ /* 0x000fe20000000800 */
[--C-:B------:R-:W-:Y:S01]  /*44a0*/  FFMA.FTZ R27, R27, UR4, -R0.reuse ;  /* 0x000000041b1b7c23 */ /* 0x100fe20008010800 */
[----:B------:R-:W-:Y:S02]  /*44b0*/  @!P3 FSEL R28, R28, -INF , !P0 ;  /* 0xff8000001c1cb808 */ /* 0x000fe40004000000 */
[----:B------:R-:W-:Y:S06]  /*44c0*/  @!P3 ISETP.GE.AND P0, PT, R100, R114, PT ;  /* 0x000000726400b20c */ /* 0x000fec0003f06270 */
        /* <DEDUP_REMOVED lines=14> */
[-C--:B------:R-:W-:Y:S02]  /*45b0*/  @!P3 ISETP.GE.AND P0, PT, R4, R115.reuse, PT ;  /* 0x000000730400b20c */ /* 0x080fe40003f06270 */
        /* <DEDUP_REMOVED lines=27> */
[----:B------:R3:W-:Y:S04]  /*4770*/  STS [R191+0xf400], R6 ;  /* 0x00f40006bf007388 */ /* 0x0007e80000000800 */
[----:B------:R-:W-:Y:S01]  /*4780*/  MUFU.EX2 R120, R26 ;  /* 0x0000001a00787308 */ /* 0x000fe20000000800 */
[----:B------:R-:W-:Y:S01]  /*4790*/  F2FP.BF16.F32.PACK_AB R0, R129, R130 ;  /* 0x000000828100723e */ /* 0x000fe200000010ff */
[----:B------:R4:W-:Y:S08]  /*47a0*/  STS [R188+0xe000], R5 ;  /* 0x00e00005bc007388 */ /* 0x0009f00000000800 */
[----:B------:R-:W3:Y:S01]  /*47b0*/  MUFU.EX2 R119, R27 ;  /* 0x0000001b00777308 */ /* 0x000ee20000000800 */
[----:B-1----:R-:W-:Y:S09]  /*47c0*/  F2FP.BF16.F32.PACK_AB R4, R202, R203 ;  /* 0x000000cbca04723e */ /* 0x002ff200000010ff */
[----:B------:R-:W-:Y:S01]  /*47d0*/  MUFU.EX2 R112, R28 ;  /* 0x0000001c00707308 */ /* 0x000fe20000000800 */
[----:B--2---:R-:W-:Y:S01]  /*47e0*/  F2FP.BF16.F32.PACK_AB R7, R117, R118 ;  /* 0x000000767507723e */ /* 0x004fe200000010ff */
[----:B------:R1:W-:Y:S04]  /*47f0*/  STS [R188+0xe400], R4 ;  /* 0x00e40004bc007388 */ /* 0x0003e80000000800 */
[----:B------:R2:W-:Y:S04]  /*4800*/  STS [R190+0xe000], R0 ;  /* 0x00e00000be007388 */ /* 0x0005e80000000800 */
[----:B------:R-:W1:Y:S01]  /*4810*/  MUFU.EX2 R111, R101 ;  /* 0x00000065006f7308 */ /* 0x000e620000000800 */
[----:B---3--:R-:W-:Y:S02]  /*4820*/  F2FP.BF16.F32.PACK_AB R6, R119, R120 ;  /* 0x000000787706723e */ /* 0x008fe400000010ff */
[----:B----4-:R-:W-:Y:S07]  /*4830*/  F2FP.BF16.F32.PACK_AB R5, R131, R133 ;  /* 0x000000858305723e */ /* 0x010fee00000010ff */
[----:B------:R-:W2:Y:S01]  /*4840*/  MUFU.EX2 R114, R30 ;  /* 0x0000001e00727308 */ /* 0x000ea20000000800 */
[----:B------:R-:W-:Y:S04]  /*4850*/  STS [R190+0xe400], R5 ;  /* 0x00e40005be007388 */ /* 0x000fe80000000800 */
[----:B------:R-:W-:Y:S04]  /*4860*/  STS [R188+0xf000], R7 ;  /* 0x00f00007bc007388 */ /* 0x000fe80000000800 */
[----:B------:R-:W-:Y:S01]  /*4870*/  STS [R188+0xf400], R6 ;  /* 0x00f40006bc007388 */ /* 0x000fe20000000800 */
[----:B-1----:R-:W-:Y:S02]  /*4880*/  F2FP.BF16.F32.PACK_AB R4, R111, R112 ;  /* 0x000000706f04723e */ /* 0x002fe400000010ff */
[----:B--2---:R-:W-:Y:S03]  /*4890*/  F2FP.BF16.F32.PACK_AB R0, R110, R114 ;  /* 0x000000726e00723e */ /* 0x004fe600000010ff */
[----:B------:R-:W-:Y:S04]  /*48a0*/  STS [R190+0xf000], R4 ;  /* 0x00f00004be007388 */ /* 0x000fe80000000800 */
        /* <DEDUP_REMOVED lines=88> */
[----:B------:R-:W-:Y:S04]  /*4e30*/  LOP3.LUT R0, R183, 0x1, RZ, 0xc0, !PT ;  /* 0x00000001b7007812 */ /* 0x000fe800078ec0ff */
[----:B------:R-:W-:Y:S01]  /*4e40*/  ISETP.NE.U32.AND P2, PT, R0, 0x1, PT ;  /* 0x000000010000780c */ /* 0x000fe20003f45070 */
[----:B------:R-:W-:Y:S02]  /*4e50*/  IMAD.MOV.U32 R0, RZ, RZ, -0x2000 ;  /* 0xffffe000ff007424 */ /* 0x000fe400078e00ff */
[----:B------:R-:W2:Y:S03]  /*4e60*/  LDC R34, c[0x0][0x244] ;  /* 0x00009100ff227b82 */ /* 0x000ea60000000800 */
[----:B------:R-:W-:Y:S05]  /*4e70*/  SEL R0, R0, 0x2000, !P2 ;  /* 0x0000200000007807 */ /* 0x000fea0005000000 */
[--C-:B------:R-:W-:Y:S02]  /*4e80*/  IMAD.IADD R193, R193, 0x1, R0.reuse ;  /* 0x00000001c1c17824 */ /* 0x100fe400078e0200 */
[----:B------:R-:W-:Y:S02]  /*4e90*/  IMAD.IADD R169, R169, 0x1, R0 ;  /* 0x00000001a9a97824 */ /* 0x000fe400078e0200 */
[C---:B-1----:R-:W-:Y:S05]  /*4ea0*/  IMAD.U32 R4, R23.reuse, -0x40, RZ ;  /* 0xffffffc017047824 */ /* 0x042fea00078e00ff */
[C---:B------:R-:W-:Y:S04]  /*4eb0*/  LEA R5, P0, R4.reuse, R186, 0x1 ;  /* 0x000000ba04057211 */ /* 0x040fe800078008ff */
[----:B------:R-:W-:Y:S01]  /*4ec0*/  LEA.HI.X.SX32 R4, R4, R187, 0x1, P0 ;  /* 0x000000bb04047211 */ /* 0x000fe200000f0eff */
[----:B------:R-:W-:Y:S04]  /*4ed0*/  IMAD.MOV.U32 R186, RZ, RZ, R5 ;  /* 0x000000ffffba7224 */ /* 0x000fe800078e0005 */
[----:B------:R-:W-:Y:S01]  /*4ee0*/  IMAD.MOV.U32 R187, RZ, RZ, R4 ;  /* 0x000000ffffbb7224 */ /* 0x000fe200078e0004 */
[C---:B------:R-:W-:Y:S04]  /*4ef0*/  LEA R4, P0, R23.reuse, R186, 0x6 ;  /* 0x000000ba17047211 */ /* 0x040fe800078030ff */
[----:B------:R-:W-:Y:S01]  /*4f00*/  @!PT LDS RZ, [RZ] ;  /* 0x00000000fffff984 */ /* 0x000fe20000000800 */
[----:B------:R-:W-:Y:S01]  /*4f10*/  @!PT LDS RZ, [RZ] ;  /* 0x00000000fffff984 */ /* 0x000fe20000000800 */
[----:B------:R-:W-:Y:S01]  /*4f20*/  @!PT LDS RZ, [RZ] ;  /* 0x00000000fffff984 */ /* 0x000fe20000000800 */
[----:B------:R1:W-:Y:S01]  /*4f30*/  LDGSTS.E.BYPASS.LTC128B.128 [R193], desc[UR12][R186.64] ;  /* 0x00000000bac17fae */ /* 0x0003e2000b901d4c */
[----:B--2---:R-:W-:Y:S05]  /*4f40*/  LEA.HI.X R5, R23, R187, R34, 0x6, P0 ;  /* 0x000000bb17057211 */ /* 0x004fea00000f3422 */
[----:B------:R1:W-:Y:S04]  /*4f50*/  LDGSTS.E.BYPASS.LTC128B.128 [R193+0x1000], desc[UR12][R4.64] ;  /* 0x0100000004c17fae */ /* 0x0003e8000b901d4c */
[----:B------:R-:W0:Y:S02]  /*4f60*/  LDGDEPBAR ;  /* 0x00000000000079af */ /* 0x000e240000000000 */
.L_x_104:
[----:B------:R-:W-:Y:S01]  /*4f70*/  F2FP.BF16.F32.PACK_AB R0, R32, R33 ;  /* 0x000000212000723e */ /* 0x000fe200000010ff */
[----:B------:R2:W-:Y:S01]  /*4f80*/  STS [R189+0xa000], R6 ;  /* 0x00a00006bd007388 */ /* 0x0005e20000000800 */
[C---:B-----5:R-:W-:Y:S01]  /*4f90*/  FADD.FTZ R8, -R105.reuse, R8 ;  /* 0x0000000869087221 */ /* 0x060fe20000010100 */
[----:B------:R-:W-:Y:S01]  /*4fa0*/  FADD.FTZ R9, -R105, R9 ;  /* 0x0000000969097221 */ /* 0x000fe20000010100 */
[----:B------:R-:W-:Y:S01]  /*4fb0*/  FADD.FTZ R11, -R104, R11 ;  /* 0x0000000b680b7221 */ /* 0x000fe20000010100 */
[----:B------:R3:W-:Y:S01]  /*4fc0*/  STS [R189+0xa400], R7 ;  /* 0x00a40007bd007388 */ /* 0x0007e20000000800 */
[----:B-1----:R-:W-:Y:S01]  /*4fd0*/  FMUL.FTZ R5, R124, R8 ;  /* 0x000000087c057220 */ /* 0x002fe20000410000 */
        /* <DEDUP_REMOVED lines=22> */
[----:B--2---:R-:W-:Y:S01]  /*5140*/  FMUL.FTZ R6, R119, R27 ;  /* 0x0000001b77067220 */ /* 0x004fe20000410000 */
[----:B---3--:R-:W-:Y:S01]  /*5150*/  FMUL.FTZ R7, R121, R13 ;  /* 0x0000000d79077220 */ /* 0x008fe20000410000 */
[----:B------:R-:W-:Y:S01]  /*5160*/  FADD.FTZ R28, -R105, R28 ;  /* 0x0000001c691c7221 */ /* 0x000fe20000010100 */
[----:B------:R-:W-:Y:S01]  /*5170*/  FADD.FTZ R30, -R104, R30 ;  /* 0x0000001e681e7221 */ /* 0x000fe20000010100 */
[----:B------:R-:W-:Y:S01]  /*5180*/  F2FP.BF16.F32.PACK_AB R17, R19, R22 ;  /* 0x000000161311723e */ /* 0x000fe200000010ff */
[----:B------:R-:W-:Y:S01]  /*5190*/  FMUL.FTZ R8, R111, R29 ;  /* 0x0000001d6f087220 */ /* 0x000fe20000410000 */
[----:B-1----:R-:W-:Y:S01]  /*51a0*/  F2FP.BF16.F32.PACK_AB R0, R4, R5 ;  /* 0x000000050400723e */ /* 0x002fe200000010ff */
        /* <DEDUP_REMOVED lines=92> */
[----:B------:R1:W-:Y:S01]  /*5770*/  LDGSTS.E.BYPASS.LTC128B.128 [R120+0x4000], desc[UR12][R184.64] ;  /* 0x04000000b8787fae */ /* 0x0003e2000b901d4c */
[----:B--2---:R-:W-:Y:S05]  /*5780*/  LEA.HI.X R5, R5, R185, R6, 0x6, P0 ;  /* 0x000000b905057211 */ /* 0x004fea00000f3406 */
[----:B------:R1:W-:Y:S04]  /*5790*/  LDGSTS.E.BYPASS.LTC128B.128 [R120+0x5000], desc[UR12][R4.64] ;  /* 0x0500000004787fae */ /* 0x0003e8000b901d4c */
[----:B------:R-:W0:Y:S02]  /*57a0*/  LDGDEPBAR ;  /* 0x00000000000079af */ /* 0x000e240000000000 */
.L_x_105:
[----:B------:R-:W-:Y:S01]  /*57b0*/  LDSM.16.M88.4 R16, [R173] ;  /* 0x00000000ad10783b */ /* 0x000fe20000000200 */
[--C-:B------:R-:W-:Y:S01]  /*57c0*/  IMAD.IADD R0, R179, 0x1, R132.reuse ;  /* 0x00000001b3007824 */ /* 0x100fe200078e0284 */
[----:B------:R-:W-:Y:S01]  /*57d0*/  LEA R195, P0, R226, R118, 0x2 ;  /* 0x00000076e2c37211 */ /* 0x000fe200078010ff */
[----:B------:R-:W-:Y:S01]  /*57e0*/  IMAD.IADD R116, R173, 0x1, R132 ;  /* 0x00000001ad747824 */ /* 0x000fe200078e0284 */
[----:B------:R-:W1:Y:S01]  /*57f0*/  LDSM.16.MT88.4 R8, [R3+0x2000] ;  /* 0x002000000308783b */ /* 0x000e620000004200 */
[----:B------:R-:W-:Y:S01]  /*5800*/  IMAD.IADD R117, R132, 0x1, R171 ;  /* 0x0000000184757824 */ /* 0x000fe200078e02ab */
[----:B------:R-:W-:Y:S02]  /*5810*/  LEA.HI.X.SX32 R194, R226, R119, 0x2, P0 ;  /* 0x00000077e2c27211 */ /* 0x000fe400000f16ff */
[----:B------:R-:W2:Y:S04]  /*5820*/  LDSM.16.MT88.4 R20, [R0] ;  /* 0x000000000014783b */ /* 0x000ea80000004200 */
[----:B------:R-:W-:Y:S04]  /*5830*/  LDSM.16.M88.4 R24, [R171] ;  /* 0x00000000ab18783b */ /* 0x000fe80000000200 */
        /* <DEDUP_REMOVED lines=62> */
[----:B------:R-:W-:Y:S03]  /*5c20*/  IMAD.IADD R0, R132, 0x1, R168 ;  /* 0x0000000184007824 */ /* 0x000fe600078e02a8 */
[----:B------:R1:W5:Y:S01]  /*5c30*/  @P6 LDG.E R207, desc[UR12][R22.64+0xa0] ;  /* 0x0000a00c16cf6981 */ /* 0x000362000c1e1900 */
[-C--:B------:R-:W-:Y:S03]  /*5c40*/  LEA.HI.X.SX32 R25, R214, R21.reuse, 0x2, P2 ;  /* 0x00000015d6197211 */ /* 0x080fe600010f16ff */
[----:B------:R2:W-:Y:S04]  /*5c50*/  REDG.E.ADD.F32.FTZ.RN.STRONG.GPU desc[UR12][R20.64], R4 ;  /* 0x00000004140079a6 */ /* 0x0005e8000c10f38c */
[----:B------:R3:W-:Y:S04]  /*5c60*/  REDG.E.ADD.F32.FTZ.RN.STRONG.GPU desc[UR12][R24.64], R5 ;  /* 0x00000005180079a6 */ /* 0x0007e8000c10f38c */
[----:B------:R-:W-:Y:S01]  /*5c70*/  LDSM.16.MT88.4 R28, [R2+0xa800] ;  /* 0x00a80000021c783b */ /* 0x000fe20000004200 */
[CC--:B-1----:R-:W-:Y:S04]  /*5c80*/  LEA R22, P0, R215.reuse, R20.reuse, 0x2 ;  /* 0x00000014d7167211 */ /* 0x0c2fe800078010ff */
[-C--:B------:R-:W-:Y:S02]  /*5c90*/  LEA.HI.X.SX32 R23, R215, R21.reuse, 0x2, P0 ;  /* 0x00000015d7177211 */ /* 0x080fe400000f16ff */
[CC--:B--2---:R-:W-:Y:S02]  /*5ca0*/  LEA R4, P2, R225.reuse, R20.reuse, 0x2 ;  /* 0x00000014e1047211 */ /* 0x0c4fe400078410ff */
[CC--:B------:R-:W-:Y:S01]  /*5cb0*/  LEA R26, P0, R224.reuse, R20.reuse, 0x2 ;  /* 0x00000014e01a7211 */ /* 0x0c0fe200078010ff */
[----:B------:R1:W-:Y:S01]  /*5cc0*/  REDG.E.ADD.F32.FTZ.RN.STRONG.GPU desc[UR12][R22.64], R6 ;  /* 0x00000006160079a6 */ /* 0x0003e2000c10f38c */
[-C--:B---3--:R-:W-:Y:S02]  /*5cd0*/  LEA.HI.X.SX32 R5, R225, R21.reuse, 0x2, P2 ;  /* 0x00000015e1057211 */ /* 0x088fe400010f16ff */
[-C--:B------:R-:W-:Y:S03]  /*5ce0*/  LEA.HI.X.SX32 R27, R224, R21.reuse, 0x2, P0 ;  /* 0x00000015e01b7211 */ /* 0x080fe600000f16ff */
        /* <DEDUP_REMOVED lines=69> */
[C---:B--2---:R-:W-:Y:S01]  /*6140*/  LOP3.LUT R0, R183.reuse, 0x1, RZ, 0xc0, !PT ;  /* 0x00000001b7007812 */ /* 0x044fe200078ec0ff */
[-C--:B------:R-:W-:Y:S03]  /*6150*/  HMMA.16816.F32.BF16 R84, R8, R4.reuse, R84 ;  /* 0x000000040854723c */ /* 0x080fe60000041854 */
[----:B------:R-:W-:Y:S02]  /*6160*/  ISETP.NE.U32.AND P0, PT, R0, 0x1, PT ;  /* 0x000000010000780c */ /* 0x000fe40003f05070 */
[C---:B------:R-:W-:Y:S01]  /*6170*/  VIADD R0, R168.reuse, 0xffffe000 ;  /* 0xffffe000a8007836 */ /* 0x040fe20000000000 */
        /* <DEDUP_REMOVED lines=71> */
[----:B------:R1:W-:Y:S01]  /*65f0*/  STS [R248], R13 ;  /* 0x0000000df8007388 */ /* 0x0003e20000000800 */
[----:B------:R-:W-:Y:S02]  /*6600*/  F2FP.BF16.F32.PACK_AB R6, R6, R90 ;  /* 0x0000005a0606723e */ /* 0x000fe400000010ff */
[----:B------:R-:W-:Y:S01]  /*6610*/  F2FP.BF16.F32.PACK_AB R0, R0, R92 ;  /* 0x0000005c0000723e */ /* 0x000fe200000010ff */
[----:B------:R-:W-:Y:S01]  /*6620*/  STS [R251], R12 ;  /* 0x0000000cfb007388 */ /* 0x000fe20000000800 */
        /* <DEDUP_REMOVED lines=66> */
.L_x_107:
        /* <DEDUP_REMOVED lines=13> */
.L_x_108:
[----:B------:R1:W-:Y:S01]  /*6b20*/  STS [R247+0x6000], R60 ;  /* 0x0060003cf7007388 */ /* 0x0003e20000000800 */
[--C-:B------:R-:W-:Y:S01]  /*6b30*/  SHF.R.S32.HI R9, RZ, 0x1f, R242.reuse ;  /* 0x0000001fff097819 */ /* 0x100fe200000114f2 */
[----:B------:R-:W-:Y:S01]  /*6b40*/  IMAD.MOV.U32 R8, RZ, RZ, R242 ;  /* 0x000000ffff087224 */ /* 0x000fe200078e00f2 */
[----:B------:R-:W-:Y:S01]  /*6b50*/  SHF.R.S32.HI R24, RZ, 0x1f, R236 ;  /* 0x0000001fff187819 */ /* 0x000fe200000114ec */
[----:B------:R1:W-:Y:S01]  /*6b60*/  STS [R247+0x6400], R62 ;  /* 0x0064003ef7007388 */ /* 0x0003e20000000800 */
[----:B------:R-:W-:Y:S01]  /*6b70*/  IMAD R0, R229, -0x80, R192 ;  /* 0xffffff80e5007824 */ /* 0x000fe200078e02c0 */
[----:B------:R-:W-:Y:S01]  /*6b80*/  ULDC.64 UR4, c[0x0][0x468] ;  /* 0x00011a0000047ab9 */ /* 0x000fe20000000a00 */
[-C--:B------:R-:W-:Y:S01]  /*6b90*/  IMAD.WIDE.U32 R6, R236, R4.reuse, R8 ;  /* 0x00000004ec067225 */ /* 0x080fe200078e0008 */
[----:B------:R-:W-:Y:S01]  /*6ba0*/  BAR.SYNC.DEFER_BLOCKING 0x0 ;  /* 0x0000000000007b1d */ /* 0x000fe20000010000 */
[----:B------:R-:W-:Y:S02]  /*6bb0*/  SHF.R.S32.HI R27, RZ, 0x1f, R216 ;  /* 0x0000001fff1b7819 */ /* 0x000fe400000114d8 */
[----:B------:R-:W-:Y:S01]  /*6bc0*/  IMAD R10, R24, R4, RZ ;  /* 0x00000004180a7224 */ /* 0x000fe200078e02ff */
[C---:B------:R-:W-:Y:S01]  /*6bd0*/  ISETP.GE.AND P4, PT, R216.reuse, R0, PT ;  /* 0x00000000d800720c */ /* 0x040fe20003f86270 */
[----:B------:R-:W-:Y:S01]  /*6be0*/  VIADD R13, R216, 0x20 ;  /* 0x00000020d80d7836 */ /* 0x000fe20000000000 */
[----:B------:R-:W-:Y:S01]  /*6bf0*/  IADD3 R6, P0, R11, R6, RZ ;  /* 0x000000060b067210 */ /* 0x000fe20007f1e0ff */
[----:B------:R-:W-:Y:S01]  /*6c00*/  IMAD R10, R236, R5, R10 ;  /* 0x00000005ec0a7224 */ /* 0x000fe200078e020a */
[----:B------:R-:W3:Y:S01]  /*6c10*/  S2R R41, SR_CTAID.Z ;  /* 0x0000000000297919 */ /* 0x000ee20000002700 */
[C---:B------:R-:W-:Y:S01]  /*6c20*/  VIADD R11, R216.reuse, 0x60 ;  /* 0x00000060d80b7836 */ /* 0x040fe20000000000 */
[----:B------:R-:W-:Y:S01]  /*6c30*/  ISETP.GE.AND P3, PT, R13, R0, PT ;  /* 0x000000000d00720c */ /* 0x000fe20003f66270 */
[----:B------:R-:W-:Y:S01]  /*6c40*/  BSSY B0, `(.L_x_109) ;  /* 0x000001a000007945 */ /* 0x000fe20003800000 */
[----:B------:R-:W-:-:S02]  /*6c50*/  IADD3 R13, R216, 0x40, RZ ;  /* 0x00000040d80d7810 */ /* 0x000fc40007ffe0ff */
[----:B------:R-:W-:Y:S02]  /*6c60*/  IADD3.X R7, R12, R7, R10, P0, !PT ;  /* 0x000000070c077210 */ /* 0x000fe400007fe40a */
[-C--:B------:R-:W-:Y:S02]  /*6c70*/  ISETP.GE.AND P2, PT, R13, R0.reuse, PT ;  /* 0x000000000d00720c */ /* 0x080fe40003f46270 */
[----:B------:R-:W-:Y:S01]  /*6c80*/  ISETP.GE.AND P1, PT, R11, R0, PT ;  /* 0x000000000b00720c */ /* 0x000fe20003f26270 */
        /* <DEDUP_REMOVED lines=21> */
.L_x_110:
[----:B------:R-:W-:Y:S05]  /*6de0*/  BSYNC B0 ;  /* 0x0000000000007941 */ /* 0x000fea0003800000 */
.L_x_109:
        /* <DEDUP_REMOVED lines=14> */
.L_x_112:
[----:B------:R-:W-:Y:S05]  /*6ed0*/  BSYNC B0 ;  /* 0x0000000000007941 */ /* 0x000fea0003800000 */
.L_x_111:
        /* <DEDUP_REMOVED lines=15> */
.L_x_114:
[----:B------:R-:W-:Y:S05]  /*6fd0*/  BSYNC B0 ;  /* 0x0000000000007941 */ /* 0x000fea0003800000 */
.L_x_113:
        /* <DEDUP_REMOVED lines=14> */
.L_x_116:
[----:B------:R-:W-:Y:S05]  /*70c0*/  BSYNC B0 ;  /* 0x0000000000007941 */ /* 0x000fea0003800000 */
.L_x_115:
        /* <DEDUP_REMOVED lines=23> */
.L_x_118:
[----:B------:R-:W-:Y:S05]  /*7240*/  BSYNC B0 ;  /* 0x0000000000007941 */ /* 0x000fea0003800000 */
.L_x_117:
        /* <DEDUP_REMOVED lines=14> */
.L_x_120:
[----:B------:R-:W-:Y:S05]  /*7330*/  BSYNC B0 ;  /* 0x0000000000007941 */ /* 0x000fea0003800000 */
.L_x_119:
        /* <DEDUP_REMOVED lines=14> */
.L_x_122:
[----:B------:R-:W-:Y:S05]  /*7420*/  BSYNC B0 ;  /* 0x0000000000007941 */ /* 0x000fea0003800000 */
.L_x_121:
        /* <DEDUP_REMOVED lines=13> */
.L_x_103:
[----:B------:R-:W-:Y:S05]  /*7500*/  BSYNC B1 ;  /* 0x0000000000017941 */ /* 0x000fea0003800000 */
.L_x_81:
[----:B------:R-:W1:Y:S02]  /*7510*/  LDC R0, c[0x0][0xc] ;  /* 0x00000300ff007b82 */ /* 0x000e640000000800 */
[----:B-1----:R-:W-:-:S04]  /*7520*/  IADD3 R229, R0, R229, RZ ;  /* 0x000000e500e57210 */ /* 0x002fc80007ffe0ff */
[----:B------:R-:W-:-:S13]  /*7530*/  ISETP.GE.AND P0, PT, R229, UR10, PT ;  /* 0x0000000ae5007c0c */ /* 0x000fda000bf06270 */
[----:B------:R-:W-:Y:S05]  /*7540*/  @P0 BRA `(.L_x_123) ;  /* 0x0000000000040947 */ /* 0x000fea0003800000 */
[----:B------:R-:W-:Y:S05]  /*7550*/  BRA `(.L_x_124) ;  /* 0xffffff9400087947 */ /* 0x000fea000383ffff */
.L_x_123:
[----:B------:R-:W-:Y:S05]  /*7560*/  EXIT ;  /* 0x000000000000794d */ /* 0x000fea0003800000 */
.L_x_125:
        /* <DEDUP_REMOVED lines=9> */
.L_x_1257:


//--------------------- .text._ZN5flash44flash_bwd_dq_dk_dv_loop_seqk_parallel_kernelI23Flash_bwd_kernel_traitsILi64ELi64ELi128ELi8ELi2ELi4ELi4ELb1ELb0EN7cutlass10bfloat16_tE19Flash_kernel_traitsILi64ELi64ELi128ELi8ES3_EELb0ELb1ELb0ELb1ELb0ELb0ELb0EEEvNS_16Flash_bwd_paramsE --------------------------
	.section	.text._ZN5flash44flash_bwd_dq_dk_dv_loop_seqk_parallel_kernelI23Flash_bwd_kernel_traitsILi64ELi64ELi128ELi8ELi2ELi4ELi4ELb1ELb0EN7cutlass10bfloat16_tE19Flash_kernel_traitsILi64ELi64ELi128ELi8ES3_EELb0ELb1ELb0ELb1ELb0ELb0ELb0EEEvNS_16Flash_bwd_paramsE,"ax",@progbits
	.align	128
        .global         _ZN5flash44flash_bwd_dq_dk_dv_loop_seqk_parallel_kernelI23Flash_bwd_kernel_traitsILi64ELi64ELi128ELi8ELi2ELi4ELi4ELb1ELb0EN7cutlass10bfloat16_tE19Flash_kernel_traitsILi64ELi64ELi128ELi8ES3_EELb0ELb1ELb0ELb1ELb0ELb0ELb0EEEvNS_16Flash_bwd_paramsE
        .type           _ZN5flash44flash_bwd_dq_dk_dv_loop_seqk_parallel_kernelI23Flash_bwd_kernel_traitsILi64ELi64ELi128ELi8ELi2ELi4ELi4ELb1ELb0EN7cutlass10bfloat16_tE19Flash_kernel_traitsILi64ELi64ELi128ELi8ES3_EELb0ELb1ELb0ELb1ELb0ELb0ELb0EEEvNS_16Flash_bwd_paramsE,@function
        .size           _ZN5flash44flash_bwd_dq_dk_dv_loop_seqk_parallel_kernelI23Flash_bwd_kernel_traitsILi64ELi64ELi128ELi8ELi2ELi4ELi4ELb1ELb0EN7cutlass10bfloat16_tE19Flash_kernel_traitsILi64ELi64ELi128ELi8ES3_EELb0ELb1ELb0ELb1ELb0ELb0ELb0EEEvNS_16Flash_bwd_paramsE,(.L_x_1258 - _ZN5flash44flash_bwd_dq_dk_dv_loop_seqk_parallel_kernelI23Flash_bwd_kernel_traitsILi64ELi64ELi128ELi8ELi2ELi4ELi4ELb1ELb0EN7cutlass10bfloat16_tE19Flash_kernel_traitsILi64ELi64ELi128ELi8ES3_EELb0ELb1ELb0ELb1ELb0ELb0ELb0EEEvNS_16Flash_bwd_paramsE)
        .other          _ZN5flash44flash_bwd_dq_dk_dv_loop_seqk_parallel_kernelI23Flash_bwd_kernel_traitsILi64ELi64ELi128ELi8ELi2ELi4ELi4ELb1ELb0EN7cutlass10bfloat16_tE19Flash_kernel_traitsILi64ELi64ELi128ELi8ES3_EELb0ELb1ELb0ELb1ELb0ELb0ELb0EEEvNS_16Flash_bwd_paramsE,@"STO_CUDA_ENTRY STV_DEFAULT"
_ZN5flash44flash_bwd_dq_dk_dv_loop_seqk_parallel_kernelI23Flash_bwd_kernel_traitsILi64ELi64ELi128ELi8ELi2ELi4ELi4ELb1ELb0EN7cutlass10bfloat16_tE19Flash_kernel_traitsILi64ELi64ELi128ELi8ES3_EELb0ELb1ELb0ELb1ELb0ELb0ELb0EEEvNS_16Flash_bwd_paramsE:
.text._ZN5flash44flash_bwd_dq_dk_dv_loop_seqk_parallel_kernelI23Flash_bwd_kernel_traitsILi64ELi64ELi128ELi8ELi2ELi4ELi4ELb1ELb0EN7cutlass10bfloat16_tE19Flash_kernel_traitsILi64ELi64ELi128ELi8ES3_EELb0ELb1ELb0ELb1ELb0ELb0ELb0EEEvNS_16Flash_bwd_paramsE:
        /* <DEDUP_REMOVED lines=15> */
[----:B------:R-:W-:Y:S01]  /*00f0*/  IMAD.MOV.U32 R194, RZ, RZ, -0x10 ;  /* 0xfffffff0ffc27424 */ /* 0x000fe200078e00ff */
[----:B------:R-:W-:Y:S01]  /*0100*/  ULDC.64 UR8, c[0x0][0x300] ;  /* 0x0000c00000087ab9 */ /* 0x000fe20000000a00 */
[----:B------:R-:W3:Y:S01]  /*0110*/  S2R R248, SR_CTAID.Z ;  /* 0x0000000000f87919 */ /* 0x000ee20000002700 */
[----:B-1----:R-:W-:-:S04]  /*0120*/  SHF.R.S32.HI R15, RZ, 0x1f, R17 ;  /* 0x0000001fff0f7819 */ /* 0x002fc80000011411 */
[CC--:B------:R-:W-:Y:S02]  /*0130*/  LEA.HI R4, R15.reuse, R17.reuse, RZ, 0x4 ;  /* 0x000000110f047211 */ /* 0x0c0fe400078f20ff */
[----:B------:R-:W-:Y:S02]  /*0140*/  LEA.HI R19, R15, R17, RZ, 0x3 ;  /* 0x000000110f137211 */ /* 0x000fe400078f18ff */
[----:B------:R-:W-:Y:S02]  /*0150*/  SHF.R.S32.HI R3, RZ, 0x4, R4 ;  /* 0x00000004ff037819 */ /* 0x000fe40000011404 */
[----:B--2---:R-:W-:Y:S02]  /*0160*/  LEA R181, R181, R0, 0x18 ;  /* 0x00000000b5b57211 */ /* 0x004fe400078ec0ff */
[----:B------:R-:W-:Y:S02]  /*0170*/  LEA.HI R2, R4, R3, RZ, 0x1 ;  /* 0x0000000304027211 */ /* 0x000fe400078f08ff */
[----:B------:R-:W-:-:S02]  /*0180*/  SHF.R.S32.HI R234, RZ, 0x3, R19 ;  /* 0x00000003ffea7819 */ /* 0x000fc40000011413 */
[----:B------:R-:W-:Y:S02]  /*0190*/  LOP3.LUT R2, R2, 0xfffffffe, RZ, 0xc0, !PT ;  /* 0xfffffffe02027812 */ /* 0x000fe400078ec0ff */
[----:B------:R-:W-:Y:S02]  /*01a0*/  LOP3.LUT R0, R19, 0xfffffff8, RZ, 0xc0, !PT ;  /* 0xfffffff813007812 */ /* 0x000fe400078ec0ff */
[-C--:B------:R-:W-:Y:S01]  /*01b0*/  LEA.HI R18, R15, R17.reuse, RZ, 0x2 ;  /* 0x000000110f127211 */ /* 0x080fe200078f10ff */
[----:B------:R-:W-:Y:S01]  /*01c0*/  IMAD.IADD R13, R3, 0x1, -R2 ;  /* 0x00000001030d7824 */ /* 0x000fe200078e0a02 */
[----:B------:R-:W-:Y:S01]  /*01d0*/  LEA.HI R11, R15, R17, RZ, 0x5 ;  /* 0x000000110f0b7211 */ /* 0x000fe200078f28ff */
[----:B------:R-:W-:Y:S01]  /*01e0*/  IMAD.SHL.U32 R2, R234, 0x40, RZ ;  /* 0x00000040ea027824 */ /* 0x000fe200078e00ff */
[----:B------:R-:W-:Y:S01]  /*01f0*/  SHF.R.S32.HI R9, RZ, 0x2, R18 ;  /* 0x00000002ff097819 */ /* 0x000fe20000011412 */
[----:B------:R-:W-:Y:S01]  /*0200*/  IMAD.IADD R0, R17, 0x1, -R0 ;  /* 0x0000000111007824 */ /* 0x000fe200078e0a00 */
[----:B------:R-:W-:-:S02]  /*0210*/  SHF.R.S32.HI R3, RZ, 0x1f, R18 ;  /* 0x0000001fff037819 */ /* 0x000fc40000011412 */
[----:B------:R-:W-:Y:S01]  /*0220*/  LOP3.LUT R2, R2, 0x1c0, RZ, 0xc0, !PT ;  /* 0x000001c002027812 */ /* 0x000fe200078ec0ff */
[----:B------:R-:W-:Y:S01]  /*0230*/  IMAD.SHL.U32 R226, R0, 0x8, RZ ;  /* 0x0000000800e27824 */ /* 0x000fe200078e00ff */
[----:B------:R-:W-:Y:S02]  /*0240*/  LEA.HI R3, R3, R9, RZ, 0x3 ;  /* 0x0000000903037211 */ /* 0x000fe400078f18ff */
[--C-:B------:R-:W-:Y:S02]  /*0250*/  SHF.R.S32.HI R22, RZ, 0x5, R11.reuse ;  /* 0x00000005ff167819 */ /* 0x100fe4000001140b */
[----:B------:R-:W-:Y:S02]  /*0260*/  SHF.R.S32.HI R7, RZ, 0x1f, R11 ;  /* 0x0000001fff077819 */ /* 0x000fe4000001140b */
[----:B------:R-:W-:Y:S02]  /*0270*/  LOP3.LUT R5, R3, 0xfffffff8, RZ, 0xc0, !PT ;  /* 0xfffffff803057812 */ /* 0x000fe400078ec0ff */
[----:B------:R-:W-:-:S02]  /*0280*/  SHF.R.U32.HI R6, RZ, 0x3, R2 ;  /* 0x00000003ff067819 */ /* 0x000fc40000011602 */
[----:B------:R-:W-:Y:S01]  /*0290*/  LOP3.LUT R3, R2, 0x38, R226, 0xf8, !PT ;  /* 0x0000003802037812 */ /* 0x000fe200078ef8e2 */
[----:B------:R-:W-:Y:S01]  /*02a0*/  IMAD.IADD R9, R9, 0x1, -R5 ;  /* 0x0000000109097824 */ /* 0x000fe200078e0a05 */
[----:B------:R-:W-:Y:S02]  /*02b0*/  LOP3.LUT R2, R4, 0xfffffff0, RZ, 0xc0, !PT ;  /* 0xfffffff004027812 */ /* 0x000fe400078ec0ff */
[----:B------:R-:W-:Y:S02]  /*02c0*/  LEA.HI R4, R7, R22, RZ, 0x2 ;  /* 0x0000001607047211 */ /* 0x000fe400078f10ff */
[----:B------:R-:W-:Y:S01]  /*02d0*/  LOP3.LUT R14, R3, R6, RZ, 0x3c, !PT ;  /* 0x00000006030e7212 */ /* 0x000fe200078e3cff */
[----:B------:R-:W-:Y:S01]  /*02e0*/  IMAD.IADD R2, R17, 0x1, -R2 ;  /* 0x0000000111027824 */ /* 0x000fe200078e0a02 */
[----:B------:R-:W-:Y:S02]  /*02f0*/  LOP3.LUT R3, R4, 0xfffffffc, RZ, 0xc0, !PT ;  /* 0xfffffffc04037812 */ /* 0x000fe400078ec0ff */
[----:B------:R-:W-:-:S02]  /*0300*/  LOP3.LUT P4, RZ, R0, 0x2, RZ, 0xc0, !PT ;  /* 0x0000000200ff7812 */ /* 0x000fc4000788c0ff */
[C---:B------:R-:W-:Y:S01]  /*0310*/  LOP3.LUT P3, RZ, R0.reuse, 0x4, RZ, 0xc0, !PT ;  /* 0x0000000400ff7812 */ /* 0x040fe2000786c0ff */
[----:B------:R-:W-:Y:S01]  /*0320*/  IMAD.SHL.U32 R0, R0, 0x40, RZ ;  /* 0x0000004000007824 */ /* 0x000fe200078e00ff */
[----:B------:R-:W-:Y:S01]  /*0330*/  SHF.R.S32.HI R5, RZ, 0x1f, R2 ;  /* 0x0000001fff057819 */ /* 0x000fe20000011402 */
[----:B------:R-:W-:Y:S01]  /*0340*/  IMAD.IADD R10, R22, 0x1, -R3 ;  /* 0x00000001160a7824 */ /* 0x000fe200078e0a03 */
[----:B------:R-:W-:Y:S02]  /*0350*/  LEA.HI R3, R15, R17, RZ, 0x6 ;  /* 0x000000110f037211 */ /* 0x000fe400078f30ff */
[----:B------:R-:W-:Y:S01]  /*0360*/  LOP3.LUT R0, R0, 0x1c0, RZ, 0xc0, !PT ;  /* 0x000001c000007812 */ /* 0x000fe200078ec0ff */
[----:B------:R-:W-:Y:S01]  /*0370*/  IMAD.SHL.U32 R4, R10, 0x10, RZ ;  /* 0x000000100a047824 */ /* 0x000fe200078e00ff */
[----:B------:R-:W-:Y:S02]  /*0380*/  LEA.HI R12, R5, R2, RZ, 0x3 ;  /* 0x00000002050c7211 */ /* 0x000fe400078f18ff */
[----:B------:R-:W-:-:S02]  /*0390*/  LOP3.LUT R183, R0, 0x8, R19, 0xf8, !PT ;  /* 0x0000000800b77812 */ /* 0x000fc400078ef813 */
[----:B------:R-:W-:Y:S01]  /*03a0*/  LOP3.LUT R8, R0, 0x30, R4, 0xf8, !PT ;  /* 0x0000003000087812 */ /* 0x000fe200078ef804 */
[----:B------:R-:W-:Y:S01]  /*03b0*/  IMAD.SHL.U32 R4, R13, 0x200, RZ ;  /* 0x000002000d047824 */ /* 0x000fe200078e00ff */
[----:B------:R-:W-:Y:S02]  /*03c0*/  SHF.R.S32.HI R3, RZ, 0x6, R3 ;  /* 0x00000006ff037819 */ /* 0x000fe40000011403 */
[----:B------:R-:W-:Y:S02]  /*03d0*/  SHF.R.U32.HI R0, RZ, 0x3, R0 ;  /* 0x00000003ff007819 */ /* 0x000fe40000011600 */
[----:B------:R-:W-:Y:S01]  /*03e0*/  LOP3.LUT R7, R12, 0xfffffff8, RZ, 0xc0, !PT ;  /* 0xfffffff80c077812 */ /* 0x000fe200078ec0ff */
[----:B------:R-:W-:Y:S01]  /*03f0*/  IMAD R6, R3, 0x800, R4 ;  /* 0x0000080003067824 */ /* 0x000fe200078e0204 */
[----:B------:R-:W-:Y:S02]  /*0400*/  LOP3.LUT R183, R183, R0, RZ, 0x3c, !PT ;  /* 0x00000000b7b77212 */ /* 0x000fe400078e3cff */
[----:B------:R-:W-:Y:S01]  /*0410*/  LOP3.LUT R5, R9, 0x1, RZ, 0xc0, !PT ;  /* 0x0000000109057812 */ /* 0x000fe200078ec0ff */
[----:B------:R-:W-:Y:S01]  /*0420*/  IMAD.IADD R16, R2, 0x1, -R7 ;  /* 0x0000000102107824 */ /* 0x000fe200078e0a07 */
[----:B------:R-:W-:Y:S01]  /*0430*/  LOP3.LUT R2, R8, 0x8, R19, 0xf8, !PT ;  /* 0x0000000808027812 */ /* 0x000fe200078ef813 */
[----:B------:R-:W-:Y:S01]  /*0440*/  IMAD.IADD R183, R6, 0x1, R183 ;  /* 0x0000000106b77824 */ /* 0x000fe200078e02b7 */
[----:B------:R-:W-:Y:S01]  /*0450*/  LOP3.LUT R6, R11, 0xffffffe0, RZ, 0xc0, !PT ;  /* 0xffffffe00b067812 */ /* 0x000fe200078ec0ff */
[----:B------:R-:W-:Y:S01]  /*0460*/  IMAD R8, R3, 0x200, R14 ;  /* 0x0000020003087824 */ /* 0x000fe200078e020e */
[----:B------:R-:W-:-:S02]  /*0470*/  LOP3.LUT R4, R4, R2, R0, 0xf6, !PT ;  /* 0x0000000204047212 */ /* 0x000fc400078ef600 */
[----:B------:R-:W-:Y:S01]  /*0480*/  LEA.HI R0, R15, R17, RZ, 0x7 ;  /* 0x000000110f007211 */ /* 0x000fe200078f38ff */
[----:B------:R-:W-:Y:S01]  /*0490*/  IMAD.IADD R21, R17, 0x1, -R6 ;  /* 0x0000000111157824 */ /* 0x000fe200078e0a06 */
[----:B------:R-:W-:Y:S01]  /*04a0*/  ISETP.NE.U32.AND P0, PT, R5, 0x1, PT ;  /* 0x000000010500780c */ /* 0x000fe20003f05070 */
[----:B------:R-:W-:Y:S01]  /*04b0*/  IMAD.SHL.U32 R6, R3, 0x20, RZ ;  /* 0x0000002003067824 */ /* 0x000fe200078e00ff */
[----:B------:R-:W-:Y:S02]  /*04c0*/  LOP3.LUT R5, R18, 0x7ffffffc, RZ, 0xc0, !PT ;  /* 0x7ffffffc12057812 */ /* 0x000fe400078ec0ff */
[----:B------:R-:W-:Y:S01]  /*04d0*/  SHF.R.S32.HI R7, RZ, 0x7, R0 ;  /* 0x00000007ff077819 */ /* 0x000fe20000011400 */
[----:B------:R-:W-:Y:S01]  /*04e0*/  STL [R1+0x2c], R21 ;  /* 0x00002c1501007387 */ /* 0x000fe20000100800 */
[----:B------:R-:W-:Y:S01]  /*04f0*/  LEA.HI R0, R11, R22, RZ, 0x1 ;  /* 0x000000160b007211 */ /* 0x000fe200078f08ff */
[----:B------:R-:W-:Y:S01]  /*0500*/  IMAD.IADD R5, R17, 0x1, -R5 ;  /* 0x0000000111057824 */ /* 0x000fe200078e0a05 */
[----:B------:R-:W-:Y:S01]  /*0510*/  R2P PR, R9, 0x6 ;  /* 0x0000000609007804 */ /* 0x000fe20000000000 */
[----:B------:R-:W-:Y:S01]  /*0520*/  IMAD.SHL.U32 R17, R17, 0x2, RZ ;  /* 0x0000000211117824 */ /* 0x000fe200078e00ff */
[----:B------:R1:W-:Y:S01]  /*0530*/  STL [R1+0x8], R8 ;  /* 0x0000080801007387 */ /* 0x0003e20000100800 */
[----:B------:R-:W-:Y:S01]  /*0540*/  IMAD.SHL.U32 R2, R7, 0x8, RZ ;  /* 0x0000000807027824 */ /* 0x000fe200078e00ff */
[----:B------:R-:W-:Y:S01]  /*0550*/  SHF.R.S32.HI R14, RZ, 0x1f, R21 ;  /* 0x0000001fff0e7819 */ /* 0x000fe20000011415 */
[----:B------:R-:W-:Y:S01]  /*0560*/  IMAD.SHL.U32 R5, R5, 0x2, RZ ;  /* 0x0000000205057824 */ /* 0x000fe200078e00ff */
[----:B------:R-:W-:-:S02]  /*0570*/  LOP3.LUT R3, R6, 0x6, R17, 0xf8, !PT ;  /* 0x0000000606037812 */ /* 0x000fc400078ef811 */
[----:B------:R-:W-:Y:S01]  /*0580*/  LOP3.LUT R2, R2, 0x8, RZ, 0xc0, !PT ;  /* 0x0000000802027812 */ /* 0x000fe200078ec0ff */
[--C-:B------:R-:W-:Y:S01]  /*0590*/  IMAD R7, R7, 0x1000, R5.reuse ;  /* 0x0000100007077824 */ /* 0x100fe200078e0205 */
[----:B------:R-:W-:Y:S01]  /*05a0*/  SEL R174, R174, 0xffffffc0, !P3 ;  /* 0xffffffc0aeae7807 */ /* 0x000fe20005800000 */
[----:B------:R2:W-:Y:S01]  /*05b0*/  STL [R1+0x30], R3 ;  /* 0x0000300301007387 */ /* 0x0005e20000100800 */
[----:B------:R-:W-:Y:S01]  /*05c0*/  IMAD R5, R10, 0x400, R5 ;  /* 0x000004000a057824 */ /* 0x000fe200078e0205 */
[----:B------:R-:W-:Y:S02]  /*05d0*/  SEL R194, R194, 0x10, !P0 ;  /* 0x00000010c2c27807 */ /* 0x000fe40004000000 */
[----:B-1----:R-:W-:Y:S01]  /*05e0*/  LOP3.LUT R8, R0, 0xfffffffe, RZ, 0xc0, !PT ;  /* 0xfffffffe00087812 */ /* 0x002fe200078ec0ff */
[----:B------:R-:W-:Y:S02]  /*05f0*/  IMAD.SHL.U32 R0, R9, 0x40, RZ ;  /* 0x0000004009007824 */ /* 0x000fe400078e00ff */
[----:B------:R-:W-:-:S02]  /*0600*/  IMAD.SHL.U32 R9, R13, 0x10, RZ ;  /* 0x000000100d097824 */ /* 0x000fc400078e00ff */
[----:B------:R-:W-:Y:S01]  /*0610*/  IMAD.IADD R8, R22, 0x1, -R8 ;  /* 0x0000000116087824 */ /* 0x000fe200078e0a08 */
[----:B------:R-:W-:Y:S02]  /*0620*/  LOP3.LUT R0, R0, 0x1c0, RZ, 0xc0, !PT ;  /* 0x000001c000007812 */ /* 0x000fe400078ec0ff */
[----:B------:R-:W-:Y:S02]  /*0630*/  LOP3.LUT R11, R2, 0x10, R9, 0xf8, !PT ;  /* 0x00000010020b7812 */ /* 0x000fe400078ef809 */
[----:B--2---:R-:W-:Y:S02]  /*0640*/  SHF.R.U32.HI R3, RZ, 0x3, R0 ;  /* 0x00000003ff037819 */ /* 0x004fe40000011600 */
[----:B------:R-:W-:Y:S02]  /*0650*/  LOP3.LUT R6, R0, 0x20, R6, 0xf8, !PT ;  /* 0x0000002000067812 */ /* 0x000fe400078ef806 */
[----:B------:R-:W-:Y:S01]  /*0660*/  LOP3.LUT R9, R3, R0, R2, 0x1e, !PT ;  /* 0x0000000003097212 */ /* 0x000fe200078e1e02 */
[----:B------:R-:W-:Y:S01]  /*0670*/  IMAD R2, R8, 0x400, R7 ;  /* 0x0000040008027824 */ /* 0x000fe200078e0207 */
[----:B------:R-:W-:-:S02]  /*0680*/  LEA.HI R0, R14, R21, RZ, 0x2 ;  /* 0x000000150e007211 */ /* 0x000fc400078f10ff */
[----:B------:R-:W-:Y:S01]  /*0690*/  LOP3.LUT R6, R6, R3, RZ, 0x3c, !PT ;  /* 0x0000000306067212 */ /* 0x000fe200078e3cff */
[----:B------:R-:W-:Y:S01]  /*06a0*/  IMAD.SHL.U32 R3, R16, 0x40, RZ ;  /* 0x0000004010037824 */ /* 0x000fe200078e00ff */
[----:B------:R-:W-:Y:S01]  /*06b0*/  SHF.R.S32.HI R0, RZ, 0x2, R0 ;  /* 0x00000002ff007819 */ /* 0x000fe20000011400 */
[----:B------:R-:W-:Y:S02]  /*06c0*/  IMAD.IADD R9, R5, 0x1, R9 ;  /* 0x0000000105097824 */ /* 0x000fe400078e0209 */
[----:B------:R-:W-:Y:S01]  /*06d0*/  IMAD.IADD R193, R6, 0x1, R2 ;  /* 0x0000000106c17824 */ /* 0x000fe200078e0202 */
[----:B------:R-:W-:Y:S01]  /*06e0*/  LOP3.LUT R2, R3, 0x1c0, RZ, 0xc0, !PT ;  /* 0x000001c003027812 */ /* 0x000fe200078ec0ff */
[----:B------:R-:W-:Y:S02]  /*06f0*/  IMAD.SHL.U32 R5, R12, 0x40, RZ ;  /* 0x000000400c057824 */ /* 0x000fe400078e00ff */
[----:B------:R-:W-:Y:S01]  /*0700*/  IMAD R7, R8, 0x10, R0 ;  /* 0x0000001008077824 */ /* 0x000fe200078e0200 */
[----:B------:R-:W-:Y:S01]  /*0710*/  SHF.R.U32.HI R3, RZ, 0x3, R2 ;  /* 0x00000003ff037819 */ /* 0x000fe20000011602 */
[----:B------:R-:W-:Y:S01]  /*0720*/  IMAD.SHL.U32 R6, R13, 0x8, RZ ;  /* 0x000000080d067824 */ /* 0x000fe200078e00ff */
[----:B------:R-:W-:Y:S01]  /*0730*/  LOP3.LUT R0, R5, 0xfffffe00, RZ, 0xc0, !PT ;  /* 0xfffffe0005007812 */ /* 0x000fe200078ec0ff */
[----:B------:R-:W-:Y:S01]  /*0740*/  VIADD R5, R7, 0xffffffc0 ;  /* 0xffffffc007057836 */ /* 0x000fe20000000000 */
[----:B------:R1:W-:Y:S01]  /*0750*/  STL [R1+0x14], R7 ;  /* 0x0000140701007387 */ /* 0x0003e20000100800 */
[----:B------:R-:W-:-:S02]  /*0760*/  IMAD R193, R193, 0x2, R181 ;  /* 0x00000002c1c17824 */ /* 0x000fc400078e02b5 */
[--C-:B------:R-:W-:Y:S02]  /*0770*/  IMAD R182, R8, 0x400, R0.reuse ;  /* 0x0000040008b67824 */ /* 0x100fe400078e0200 */
[----:B------:R-:W-:Y:S02]  /*0780*/  IMAD R8, R10, 0x400, R0 ;  /* 0x000004000a087824 */ /* 0x000fe400078e0200 */
[----:B------:R-:W-:Y:S01]  /*0790*/  IMAD.IADD R195, R193, 0x1, R194 ;  /* 0x00000001c1c37824 */ /* 0x000fe200078e02c2 */
[----:B-1----:R-:W-:Y:S02]  /*07a0*/  LOP3.LUT R7, R2, 0x8, R6, 0xf8, !PT ;  /* 0x0000000802077812 */ /* 0x002fe400078ef806 */
[----:B------:R-:W-:Y:S02]  /*07b0*/  LOP3.LUT R2, R3, R11, R2, 0x1e, !PT ;  /* 0x0000000b03027212 */ /* 0x000fe400078e1e02 */
[----:B------:R-:W-:Y:S02]  /*07c0*/  SHF.R.S32.HI R6, RZ, 0x1f, R5 ;  /* 0x0000001fff067819 */ /* 0x000fe40000011405 */
[----:B------:R-:W-:-:S02]  /*07d0*/  LOP3.LUT R179, R2, R0, RZ, 0xfc, !PT ;  /* 0x0000000002b37212 */ /* 0x000fc400078efcff */
[----:B------:R-:W-:Y:S01]  /*07e0*/  LOP3.LUT R2, R7, R3, RZ, 0x3c, !PT ;  /* 0x0000000307027212 */ /* 0x000fe200078e3cff */
[----:B------:R-:W-:Y:S01]  /*07f0*/  VIADD R3, R181, 0x6000 ;  /* 0x00006000b5037836 */ /* 0x000fe20000000000 */
[----:B------:R-:W-:Y:S01]  /*0800*/  SHF.L.U64.HI R5, R5, 0x2, R6 ;  /* 0x0000000205057819 */ /* 0x000fe20000010206 */
[----:B------:R-:W-:Y:S02]  /*0810*/  IMAD.SHL.U32 R0, R179, 0x2, RZ ;  /* 0x00000002b3007824 */ /* 0x000fe400078e00ff */
[----:B------:R-:W-:Y:S02]  /*0820*/  IMAD R7, R9, 0x2, R3 ;  /* 0x0000000209077824 */ /* 0x000fe400078e0203 */
[----:B------:R-:W-:Y:S01]  /*0830*/  IMAD.IADD R180, R3, 0x1, R0 ;  /* 0x0000000103b47824 */ /* 0x000fe200078e0200 */
[----:B------:R1:W-:Y:S01]  /*0840*/  STL [R1+0xc], R5 ;  /* 0x00000c0501007387 */ /* 0x0003e20000100800 */
[----:B------:R-:W-:Y:S02]  /*0850*/  IMAD.IADD R182, R182, 0x1, R2 ;  /* 0x00000001b6b67824 */ /* 0x000fe400078e0202 */
[----:B------:R-:W-:Y:S01]  /*0860*/  IMAD.MOV.U32 R3, RZ, RZ, 0x20 ;  /* 0x00000020ff037424 */ /* 0x000fe200078e00ff */
[----:B------:R-:W-:Y:S01]  /*0870*/  STL [R1+0x4], R20 ;  /* 0x0000041401007387 */ /* 0x000fe20000100800 */
[----:B------:R-:W-:-:S02]  /*0880*/  IMAD.IADD R2, R2, 0x1, R8 ;  /* 0x0000000102027824 */ /* 0x000fc400078e0208 */
[----:B------:R-:W-:Y:S01]  /*0890*/  VIADD R0, R181, 0xa000 ;  /* 0x0000a000b5007836 */ /* 0x000fe20000000000 */
[----:B------:R-:W-:Y:S01]  /*08a0*/  SEL R175, R3, 0xffffffe0, !P4 ;  /* 0xffffffe003af7807 */ /* 0x000fe20006000000 */
[----:B------:R-:W-:Y:S01]  /*08b0*/  STL [R1+0x18], R7 ;  /* 0x0000180701007387 */ /* 0x000fe20000100800 */
[----:B------:R-:W-:Y:S02]  /*08c0*/  VIADD R6, R7, 0x420 ;  /* 0x0000042007067836 */ /* 0x000fe40000000000 */
[--C-:B------:R-:W-:Y:S01]  /*08d0*/  IMAD R171, R2, 0x2, R0.reuse ;  /* 0x0000000202ab7824 */ /* 0x100fe200078e0200 */
[----:B------:R-:W-:Y:S01]  /*08e0*/  SEL R2, R3, 0xffffffe0, !P1 ;  /* 0xffffffe003027807 */ /* 0x000fe20004800000 */
[----:B------:R-:W-:Y:S02]  /*08f0*/  IMAD R0, R183, 0x2, R0 ;  /* 0x00000002b7007824 */ /* 0x000fe400078e0200 */
[----:B------:R-:W-:Y:S02]  /*0900*/  @P1 VIADD R6, R7, 0x3e0 ;  /* 0x000003e007061836 */ /* 0x000fe40000000000 */
[----:B------:R-:W-:-:S02]  /*0910*/  IMAD.IADD R174, R0, 0x1, R174 ;  /* 0x0000000100ae7824 */ /* 0x000fc400078e02ae */
[----:B------:R-:W-:Y:S02]  /*0920*/  IMAD.IADD R176, R0, 0x1, R175 ;  /* 0x0000000100b07824 */ /* 0x000fe400078e02af */
[----:B------:R-:W-:Y:S02]  /*0930*/  IMAD.IADD R0, R2, 0x1, R7 ;  /* 0x0000000102007824 */ /* 0x000fe400078e0207 */
[----:B------:R-:W-:Y:S02]  /*0940*/  IMAD.IADD R192, R193, 0x1, R2 ;  /* 0x00000001c1c07824 */ /* 0x000fe400078e0202 */
[C---:B-1----:R-:W-:Y:S01]  /*0950*/  VIADD R5, R7.reuse, 0x40 ;  /* 0x0000004007057836 */ /* 0x042fe20000000000 */
[----:B------:R1:W-:Y:S01]  /*0960*/  STL [R1+0x24], R0 ;  /* 0x0000240001007387 */ /* 0x0003e20000100800 */
[----:B------:R-:W-:Y:S02]  /*0970*/  @P2 VIADD R5, R7, 0xffffffc0 ;  /* 0xffffffc007052836 */ /* 0x000fe40000000000 */
[----:B------:R-:W-:-:S02]  /*0980*/  IMAD R3, R4, 0x2, R181 ;  /* 0x0000000204037824 */ /* 0x000fc400078e02b5 */
[----:B------:R-:W-:Y:S01]  /*0990*/  IMAD.IADD R175, R175, 0x1, R174 ;  /* 0x00000001afaf7824 */ /* 0x000fe200078e02ae */
[----:B------:R2:W-:Y:S01]  /*09a0*/  STL [R1+0x1c], R5 ;  /* 0x00001c0501007387 */ /* 0x0005e20000100800 */
[----:B------:R-:W-:-:S03]  /*09b0*/  IMAD.IADD R194, R194, 0x1, R192 ;  /* 0x00000001c2c27824 */ /* 0x000fc600078e02c0 */
[----:B------:R2:W-:Y:S01]  /*09c0*/  STL [R1+0x28], R6 ;  /* 0x0000280601007387 */ /* 0x0005e20000100800 */
[----:B-1----:R-:W-:-:S05]  /*09d0*/  IMAD.IADD R0, R2, 0x1, R5 ;  /* 0x0000000102007824 */ /* 0x002fca00078e0205 */
[----:B---3--:R2:W-:Y:S02]  /*09e0*/  STL [R1+0x20], R0 ;  /* 0x0000200001007387 */ /* 0x0085e40000100800 */
.L_x_194:
[----:B-1----:R-:W1:Y:S01]  /*09f0*/  S2R R45, SR_CTAID.Y ;  /* 0x00000000002d7919 */ /* 0x002e620000002600 */
[----:B--2---:R-:W2:Y:S01]  /*0a00*/  LDC.64 R4, c[0x0][0x2f0] ;  /* 0x0000bc00ff047b82 */ /* 0x004ea20000000a00 */
[----:B------:R-:W-:Y:S01]  /*0a10*/  ISETP.NE.U32.AND P3, PT, RZ, UR8, PT ;  /* 0x00000008ff007c0c */ /* 0x000fe2000bf65070 */
[----:B------:R-:W-:-:S03]  /*0a20*/  IMAD.MOV.U32 R0, RZ, RZ, -0x1 ;  /* 0xffffffffff007424 */ /* 0x000fc600078e00ff */
[----:B------:R-:W-:-:S03]  /*0a30*/  ISETP.NE.AND.EX P3, PT, RZ, UR9, PT, P3 ;  /* 0x00000009ff007c0c */ /* 0x000fc6000bf65330 */
[----:B---3--:R-:W3:Y:S08]  /*0a40*/  LDC.64 R10, c[0x0][0x308] ;  /* 0x0000c200ff0a7b82 */ /* 0x008ef00000000a00 */
[----:B----4-:R-:W4:Y:S08]  /*0a50*/  LDC.U8 R15, c[0x0][0x3c2] ;  /* 0x0000f080ff0f7b82 */ /* 0x010f300000000000 */
[----:B-----5:R-:W5:Y:S01]  /*0a60*/  LDC.64 R6, c[0x0][0x2f8] ;  /* 0x0000be00ff067b82 */ /* 0x020f620000000a00 */
[----:B--2---:R-:W-:-:S04]  /*0a70*/  ISETP.NE.U32.AND P4, PT, R4, RZ, PT ;  /* 0x000000ff0400720c */ /* 0x004fc80003f85070 */
[----:B------:R-:W-:Y:S01]  /*0a80*/  ISETP.NE.AND.EX P4, PT, R5, RZ, PT, P4 ;  /* 0x000000ff0500720c */ /* 0x000fe20003f85340 */
[----:B-1----:R-:W-:Y:S01]  /*0a90*/  IMAD.SHL.U32 R14, R45, 0x4, RZ ;  /* 0x000000042d0e7824 */ /* 0x002fe200078e00ff */
[----:B---3--:R-:W-:Y:S02]  /*0aa0*/  ISETP.NE.U32.AND P2, PT, R10, RZ, PT ;  /* 0x000000ff0a00720c */ /* 0x008fe40003f45070 */
[----:B------:R-:W-:Y:S02]  /*0ab0*/  SHF.R.S32.HI R41, RZ, 0x1f, R45 ;  /* 0x0000001fff297819 */ /* 0x000fe4000001142d */
[----:B------:R-:W-:Y:S02]  /*0ac0*/  ISETP.NE.AND.EX P2, PT, R11, RZ, PT, P2 ;  /* 0x000000ff0b00720c */ /* 0x000fe40003f45320 */
[----:B------:R-:W-:Y:S02]  /*0ad0*/  SHF.L.U64.HI R13, R45, 0x2, R41 ;  /* 0x000000022d0d7819 */ /* 0x000fe40000010229 */
[----:B------:R-:W-:-:S02]  /*0ae0*/  IADD3 R4, P0, R14, R4, RZ ;  /* 0x000000040e047210 */ /* 0x000fc40007f1e0ff */
[----:B------:R-:W-:-:S03]  /*0af0*/  @P3 IADD3 R8, P1, R14, UR8, RZ ;  /* 0x000000080e083c10 */ /* 0x000fc6000ff3e0ff */
[C---:B------:R-:W-:Y:S01]  /*0b00*/  IMAD.X R5, R13.reuse, 0x1, R5, P0 ;  /* 0x000000010d057824 */ /* 0x040fe200000e0605 */
[----:B------:R-:W-:Y:S01]  /*0b10*/  @P3 IADD3.X R9, R13, UR9, RZ, P1, !PT ;  /* 0x000000090d093c10 */ /* 0x000fe20008ffe4ff */
[----:B------:R-:W-:-:S03]  /*0b20*/  IMAD.MOV.U32 R246, RZ, RZ, RZ ;  /* 0x000000fffff67224 */ /* 0x000fc600078e00ff */
[----:B------:R-:W2:Y:S04]  /*0b30*/  @P4 LDG.E R0, desc[UR12][R4.64] ;  /* 0x0000000c04004981 */ /* 0x000ea8000c1e1900 */
[----:B------:R1:W2:Y:S01]  /*0b40*/  @P4 LDG.E R12, desc[UR12][R4.64+0x4] ;  /* 0x0000040c040c4981 */ /* 0x0002a2000c1e1900 */
[----:B-----5:R-:W-:-:S03]  /*0b50*/  ISETP.EQ.U32.AND P1, PT, R6, RZ, PT ;  /* 0x000000ff0600720c */ /* 0x020fc60003f22070 */
[----:B------:R3:W5:Y:S01]  /*0b60*/  @P3 LDG.E R246, desc[UR12][R8.64] ;  /* 0x0000000c08f63981 */ /* 0x000762000c1e1900 */
[----:B----4-:R-:W-:-:S04]  /*0b70*/  ISETP.NE.AND P3, PT, R15, RZ, PT ;  /* 0x000000ff0f00720c */ /* 0x010fc80003f65270 */
[----:B------:R-:W-:Y:S01]  /*0b80*/  ISETP.EQ.OR.EX P1, PT, R7, RZ, !P3, P1 ;  /* 0x000000ff0700720c */ /* 0x000fe20005f22710 */
[----:B------:R-:W-:Y:S01]  /*0b90*/  IMAD.MOV.U32 R46, RZ, RZ, -0x1 ;  /* 0xffffffffff2e7424 */ /* 0x000fe200078e00ff */
[----:B-1----:R-:W-:Y:S02]  /*0ba0*/  @P2 IADD3 R4, P0, R14, R10, RZ ;  /* 0x0000000a0e042210 */ /* 0x002fe40007f1e0ff */
[----:B------:R-:W1:Y:S03]  /*0bb0*/  @!P2 LDC R10, c[0x0][0x2cc] ;  /* 0x0000b300ff0aab82 */ /* 0x000e660000000800 */
[----:B------:R-:W-:-:S05]  /*0bc0*/  @P2 IMAD.X R5, R13, 0x1, R11, P0 ;  /* 0x000000010d052824 */ /* 0x000fca00000e060b */
[----:B------:R4:W5:Y:S01]  /*0bd0*/  @P2 LDG.E R2, desc[UR12][R4.64] ;  /* 0x0000000c04022981 */ /* 0x000962000c1e1900 */
[----:B---3--:R-:W3:Y:S01]  /*0be0*/  @!P2 LDC.64 R8, c[0x0][0x318] ;  /* 0x0000c600ff08ab82 */ /* 0x008ee20000000a00 */
[----:B----4-:R-:W-:-:S05]  /*0bf0*/  IADD3 R4, P0, R14, R6, RZ ;  /* 0x000000060e047210 */ /* 0x010fca0007f1e0ff */
[----:B------:R-:W-:-:S05]  /*0c00*/  IMAD.X R5, R13, 0x1, R7, P0 ;  /* 0x000000010d057824 */ /* 0x000fca00000e0607 */
[----:B------:R-:W4:Y:S01]  /*0c10*/  @!P1 LDG.E R46, desc[UR12][R4.64] ;  /* 0x0000000c042e9981 */ /* 0x000f22000c1e1900 */
[----:B------:R-:W-:-:S04]  /*0c20*/  ISETP.NE.U32.AND P1, PT, R6, RZ, PT ;  /* 0x000000ff0600720c */ /* 0x000fc80003f25070 */
[----:B------:R-:W-:Y:S02]  /*0c30*/  ISETP.NE.AND.EX P1, PT, R7, RZ, PT, P1 ;  /* 0x000000ff0700720c */ /* 0x000fe40003f25310 */
[----:B---3--:R-:W-:-:S04]  /*0c40*/  @!P2 ISETP.NE.U32.AND P0, PT, R8, RZ, PT ;  /* 0x000000ff0800a20c */ /* 0x008fc80003f05070 */
[----:B------:R-:W-:-:S04]  /*0c50*/  @!P2 ISETP.NE.AND.EX P0, PT, R9, RZ, PT, P0 ;  /* 0x000000ff0900a20c */ /* 0x000fc80003f05300 */
[----:B-1----:R-:W-:Y:S01]  /*0c60*/  @!P2 SEL R6, R10, RZ, P0 ;  /* 0x000000ff0a06a207 */ /* 0x002fe20000000000 */
[----:B--2---:R-:W-:-:S06]  /*0c70*/  @P4 IMAD.IADD R32, R12, 0x1, -R0 ;  /* 0x000000010c204824 */ /* 0x004fcc00078e0a00 */
[----:B------:R-:W1:Y:S01]  /*0c80*/  @!P4 LDC R32, c[0x0][0x2c4] ;  /* 0x0000b100ff20cb82 */ /* 0x000e620000000800 */
[----:B-----5:R-:W-:-:S07]  /*0c90*/  @P2 IMAD.IADD R200, R2, 0x1, -R246 ;  /* 0x0000000102c82824 */ /* 0x020fce00078e0af6 */
[----:B------:R-:W2:Y:S01]  /*0ca0*/  LDC R2, c[0x0][0x2c8] ;  /* 0x0000b200ff027b82 */ /* 0x000ea20000000800 */
[----:B----4-:R3:W-:Y:S01]  /*0cb0*/  STL [R1+0x10], R46 ;  /* 0x0000102e01007387 */ /* 0x0107e20000100800 */
[----:B-1----:R-:W-:Y:S05]  /*0cc0*/  @!P1 BRA `(.L_x_126) ;  /* 0x00000000000c9947 */ /* 0x002fea0003800000 */
[----:B--2---:R-:W2:Y:S02]  /*0cd0*/  @P3 LDG.E R2, desc[UR12][R4.64+0x4] ;  /* 0x0000040c04023981 */ /* 0x004ea4000c1e1900 */
[----:B--2---:R-:W-:-:S06]  /*0ce0*/  @P3 IADD3 R2, R2, -R46, RZ ;  /* 0x8000002e02023210 */ /* 0x004fcc0007ffe0ff */
[----:B------:R1:W5:Y:S02]  /*0cf0*/  @!P3 LDG.E R2, desc[UR12][R4.64] ;  /* 0x0000000c0402b981 */ /* 0x000364000c1e1900 */
.L_x_126:
[----:B------:R-:W4:Y:S01]  /*0d00*/  LDL R44, [R1+0x4] ;  /* 0x00000400012c7983 */ /* 0x000f220000100800 */
[----:B--2--5:R-:W-:Y:S01]  /*0d10*/  @!P2 IADD3 R200, R6, R2, -R246 ;  /* 0x0000000206c8a210 */ /* 0x024fe20007ffe8f6 */
[----:B----4-:R-:W-:-:S05]  /*0d20*/  IMAD.SHL.U32 R24, R44, 0x80, RZ ;  /* 0x000000802c187824 */ /* 0x010fca00078e00ff */
[----:B------:R-:W-:-:S13]  /*0d30*/  ISETP.GT.AND P0, PT, R200, R24, PT ;  /* 0x00000018c800720c */ /* 0x000fda0003f04270 */
[----:B------:R-:W-:Y:S05]  /*0d40*/  @!P0 BRA `(.L_x_127) ;  /* 0x0000007400388947 */ /* 0x000fea0003800000 */
[----:B------:R-:W2:Y:S01]  /*0d50*/  LDC R18, c[0x0][0x278] ;  /* 0x00009e00ff127b82 */ /* 0x000ea20000000800 */
[----:B------:R-:W-:Y:S01]  /*0d60*/  IABS R6, R248 ;  /* 0x000000f800067213 */ /* 0x000fe20000000000 */
[----:B------:R-:W4:Y:S01]  /*0d70*/  S2R R30, SR_CTAID.X ;  /* 0x00000000001e7919 */ /* 0x000f220000002500 */
[----:B------:R-:W-:Y:S02]  /*0d80*/  ISETP.NE.AND P0, PT, R46, -0x1, PT ;  /* 0xffffffff2e00780c */ /* 0x000fe40003f05270 */
[----:B------:R-:W-:Y:S02]  /*0d90*/  ISETP.NE.AND P2, PT, R0, -0x1, PT ;  /* 0xffffffff0000780c */ /* 0x000fe40003f45270 */
[----:B------:R-:W-:Y:S01]  /*0da0*/  SHF.R.S32.HI R249, RZ, 0x1f, R248 ;  /* 0x0000001ffff97819 */ /* 0x000fe200000114f8 */
[----:B------:R-:W5:Y:S08]  /*0db0*/  LDC.64 R8, c[0x0][0x228] ;  /* 0x00008a00ff087b82 */ /* 0x000f700000000a00 */
[----:B------:R-:W3:Y:S01]  /*0dc0*/  LDC.64 R34, c[0x0][0x240] ;  /* 0x00009000ff227b82 */ /* 0x000ee20000000a00 */
[----:B--2---:R-:W-:-:S07]  /*0dd0*/  IABS R11, R18 ;  /* 0x00000012000b7213 */ /* 0x004fce0000000000 */
[----:B------:R-:W2:Y:S01]  /*0de0*/  LDC R42, c[0x0][0x2d4] ;  /* 0x0000b500ff2a7b82 */ /* 0x000ea20000000800 */
[----:B-1----:R-:W1:Y:S01]  /*0df0*/  I2F.RP R4, R11 ;  /* 0x0000000b00047306 */ /* 0x002e620000209400 */
[----:B-----5:R-:W-:-:S06]  /*0e00*/  IMAD R10, R41, R8, RZ ;  /* 0x00000008290a7224 */ /* 0x020fcc00078e02ff */
[----:B------:R-:W5:Y:S01]  /*0e10*/  LDC.U8 R19, c[0x0][0x3d8] ;  /* 0x0000f600ff137b82 */ /* 0x000f620000000000 */
[C---:B------:R-:W-:Y:S02]  /*0e20*/  IMAD R10, R45.reuse, R9, R10 ;  /* 0x000000092d0a7224 */ /* 0x040fe400078e020a */
[----:B------:R-:W-:-:S05]  /*0e30*/  IMAD.WIDE.U32 R8, R45, R8, RZ ;  /* 0x000000082d087225 */ /* 0x000fca00078e00ff */
[----:B------:R-:W4:Y:S01]  /*0e40*/  LDC R40, c[0x0][0x2dc] ;  /* 0x0000b700ff287b82 */ /* 0x000f220000000800 */
[----:B------:R-:W-:Y:S01]  /*0e50*/  IMAD.IADD R33, R9, 0x1, R10 ;  /* 0x0000000109217824 */ /* 0x000fe200078e020a */
[----:B-1----:R-:W1:Y:S01]  /*0e60*/  MUFU.RCP R4, R4 ;  /* 0x0000000400047308 */ /* 0x002e620000001000 */
[----:B------:R-:W-:-:S04]  /*0e70*/  SHF.L.U64.HI R9, R45, 0x7, R41 ;  /* 0x000000072d097819 */ /* 0x000fc80000010229 */
[----:B------:R-:W-:Y:S01]  /*0e80*/  SEL R9, R9, RZ, P4 ;  /* 0x000000ff09097207 */ /* 0x000fe20002000000 */
[----:B------:R-:W4:Y:S08]  /*0e90*/  LDC R240, c[0x0][0x270] ;  /* 0x00009c00fff07b82 */ /* 0x000f300000000800 */
[----:B------:R-:W5:Y:S01]  /*0ea0*/  @P0 LDC.64 R14, c[0x0][0x250] ;  /* 0x00009400ff0e0b82 */ /* 0x000f620000000a00 */
[----:B-1----:R-:W-:-:S04]  /*0eb0*/  IADD3 R4, R4, 0xffffffe, RZ ;  /* 0x0ffffffe04047810 */ /* 0x002fc80007ffe0ff */
[----:B------:R-:W1:Y:S03]  /*0ec0*/  F2I.FTZ.U32.TRUNC.NTZ R5, R4 ;  /* 0x0000000400057305 */ /* 0x000e66000021f000 */
[----:B------:R-:W5:Y:S01]  /*0ed0*/  @!P2 LDC.64 R12, c[0x0][0x418] ;  /* 0x00010600ff0cab82 */ /* 0x000f620000000a00 */
[----:B----4-:R-:W-:-:S07]  /*0ee0*/  IMAD.WIDE R26, R40, R240, RZ ;  /* 0x000000f0281a7225 */ /* 0x010fce00078e02ff */
[----:B------:R-:W4:Y:S01]  /*0ef0*/  @P2 LDC.64 R16, c[0x0][0x420] ;  /* 0x00010800ff102b82 */ /* 0x000f220000000a00 */
[----:B-1----:R-:W-:Y:S01]  /*0f00*/  IMAD.MOV R2, RZ, RZ, -R5 ;  /* 0x000000ffff027224 */ /* 0x002fe200078e0a05 */
[----:B------:R-:W-:-:S06]  /*0f10*/  MOV R4, RZ ;  /* 0x000000ff00047202 */ /* 0x000fcc0000000f00 */
[----:B------:R-:W1:Y:S01]  /*0f20*/  LDC R29, c[0x0][0x2c4] ;  /* 0x0000b100ff1d7b82 */ /* 0x000e620000000800 */
[----:B------:R-:W-:-:S04]  /*0f30*/  IMAD R2, R2, R11, RZ ;  /* 0x0000000b02027224 */ /* 0x000fc800078e02ff */
[----:B------:R-:W-:Y:S01]  /*0f40*/  IMAD.HI.U32 R2, R5, R2, R4 ;  /* 0x0000000205027227 */ /* 0x000fe200078e0004 */
[----:B------:R-:W-:Y:S02]  /*0f50*/  IADD3 R5, R32, 0x3f, RZ ;  /* 0x0000003f20057810 */ /* 0x000fe40007ffe0ff */
[----:B------:R-:W1:Y:S03]  /*0f60*/  LDC.64 R20, c[0x0][0x488] ;  /* 0x00012200ff147b82 */ /* 0x000e660000000a00 */
[----:B------:R-:W-:-:S04]  /*0f70*/  IMAD.HI.U32 R2, R2, R6, RZ ;  /* 0x0000000602027227 */ /* 0x000fc800078e00ff */
[----:B------:R-:W-:Y:S01]  /*0f80*/  IMAD.MOV R4, RZ, RZ, -R2 ;  /* 0x000000ffff047224 */ /* 0x000fe200078e0a02 */
[----:B------:R-:W1:Y:S03]  /*0f90*/  LDC.U8 R31, c[0x0][0x480] ;  /* 0x00012000ff1f7b82 */ /* 0x000e660000000000 */
[----:B------:R-:W-:Y:S01]  /*0fa0*/  IMAD R4, R11, R4, R6 ;  /* 0x000000040b047224 */ /* 0x000fe200078e0206 */
[----:B------:R-:W-:-:S04]  /*0fb0*/  SHF.R.S32.HI R6, RZ, 0x1f, R5 ;  /* 0x0000001fff067819 */ /* 0x000fc80000011405 */
[----:B------:R-:W-:Y:S02]  /*0fc0*/  ISETP.GT.U32.AND P5, PT, R11, R4, PT ;  /* 0x000000040b00720c */ /* 0x000fe40003fa4070 */
[----:B------:R-:W-:Y:S01]  /*0fd0*/  LEA.HI R23, R6, R5, RZ, 0x6 ;  /* 0x0000000506177211 */ /* 0x000fe200078f30ff */
[----:B---3--:R-:W-:-:S03]  /*0fe0*/  IMAD.WIDE.U32 R6, R0, R34, RZ ;  /* 0x0000002200067225 */ /* 0x008fc600078e00ff */
[----:B------:R-:W-:Y:S01]  /*0ff0*/  SHF.R.S32.HI R187, RZ, 0x6, R23 ;  /* 0x00000006ffbb7819 */ /* 0x000fe20000011417 */
[----:B------:R-:W-:Y:S01]  /*1000*/  IMAD R5, R0, R35, RZ ;  /* 0x0000002300057224 */ /* 0x000fe200078e02ff */
[----:B------:R-:W-:Y:S02]  /*1010*/  SEL R39, R8, R6, !P2 ;  /* 0x0000000608277207 */ /* 0x000fe40005000000 */
[----:B--2---:R-:W-:Y:S01]  /*1020*/  SHF.R.S32.HI R6, RZ, 0x1f, R42 ;  /* 0x0000001fff067819 */ /* 0x004fe2000001142a */
[----:B------:R-:W-:Y:S01]  /*1030*/  @P2 IMAD.IADD R33, R7, 0x1, R5 ;  /* 0x0000000107212824 */ /* 0x000fe200078e0205 */
[----:B------:R-:W-:Y:S02]  /*1040*/  LOP3.LUT R7, R248, R18, RZ, 0x3c, !PT ;  /* 0x00000012f8077212 */ /* 0x000fe400078e3cff */
[----:B------:R-:W-:Y:S01]  /*1050*/  @!P5 IADD3 R4, R4, -R11, RZ ;  /* 0x8000000b0404d210 */ /* 0x000fe20007ffe0ff */
[----:B------:R-:W-:Y:S01]  /*1060*/  IMAD R6, R6, R45, RZ ;  /* 0x0000002d06067224 */ /* 0x000fe200078e02ff */
[----:B------:R-:W-:-:S02]  /*1070*/  @!P5 IADD3 R2, R2, 0x1, RZ ;  /* 0x000000010202d810 */ /* 0x000fc40007ffe0ff */
[----:B------:R-:W-:Y:S01]  /*1080*/  ISETP.GE.U32.AND P3, PT, R4, R11, PT ;  /* 0x0000000b0400720c */ /* 0x000fe20003f66070 */
[----:B------:R-:W-:Y:S01]  /*1090*/  IMAD.WIDE.U32 R10, R45, R42, RZ ;  /* 0x0000002a2d0a7225 */ /* 0x000fe200078e00ff */
[----:B------:R-:W-:Y:S02]  /*10a0*/  @P0 IADD3 R4, R246, R46, RZ ;  /* 0x0000002ef6040210 */ /* 0x000fe40007ffe0ff */
[----:B------:R-:W-:Y:S01]  /*10b0*/  ISETP.GE.AND P1, PT, R7, RZ, PT ;  /* 0x000000ff0700720c */ /* 0x000fe20003f26270 */
[----:B------:R-:W-:Y:S01]  /*10c0*/  IMAD R6, R41, R42, R6 ;  /* 0x0000002a29067224 */ /* 0x000fe200078e0206 */
[----:B------:R-:W-:Y:S01]  /*10d0*/  ISETP.NE.AND P5, PT, R18, RZ, PT ;  /* 0x000000ff1200720c */ /* 0x000fe20003fa5270 */
[C---:B-----5:R-:W-:Y:S02]  /*10e0*/  @P0 IMAD R8, R4.reuse, R15, RZ ;  /* 0x0000000f04080224 */ /* 0x060fe400078e02ff */
[----:B------:R-:W-:-:S04]  /*10f0*/  @P0 IMAD.WIDE.U32 R4, R4, R14, RZ ;  /* 0x0000000e04040225 */ /* 0x000fc800078e00ff */
[----:B------:R-:W-:Y:S01]  /*1100*/  @P3 IADD3 R2, R2, 0x1, RZ ;  /* 0x0000000102023810 */ /* 0x000fe20007ffe0ff */
[----:B------:R-:W-:Y:S01]  /*1110*/  IMAD R7, R27, R10, RZ ;  /* 0x0000000a1b077224 */ /* 0x000fe200078e02ff */
[----:B------:R-:W-:Y:S01]  /*1120*/  ISETP.NE.AND P3, PT, R19, RZ, PT ;  /* 0x000000ff1300720c */ /* 0x000fe20003f65270 */
[----:B------:R-:W-:Y:S01]  /*1130*/  IMAD.IADD R6, R11, 0x1, R6 ;  /* 0x000000010b067824 */ /* 0x000fe200078e0206 */
[----:B------:R-:W-:Y:S01]  /*1140*/  @P0 IADD3 R38, R5, R8, RZ ;  /* 0x0000000805260210 */ /* 0x000fe20007ffe0ff */
[----:B------:R-:W-:Y:S01]  /*1150*/  @P0 IMAD.MOV.U32 R37, RZ, RZ, R4 ;  /* 0x000000ffff250224 */ /* 0x000fe200078e0004 */
[----:B------:R-:W-:Y:S01]  /*1160*/  MOV R22, R2 ;  /* 0x0000000200167202 */ /* 0x000fe20000000f00 */
[C---:B------:R-:W-:Y:S02]  /*1170*/  IMAD R8, R26.reuse, R6, R7 ;  /* 0x000000061a087224 */ /* 0x040fe400078e0207 */
[----:B------:R-:W-:-:S04]  /*1180*/  IMAD.WIDE.U32 R6, R26, R10, RZ ;  /* 0x0000000a1a067225 */ /* 0x000fc800078e00ff */
[----:B------:R-:W-:Y:S01]  /*1190*/  IMAD.WIDE.U32 R4, R26, R0, RZ ;  /* 0x000000001a047225 */ /* 0x000fe200078e00ff */
[----:B------:R-:W-:Y:S01]  /*11a0*/  IADD3 R25, R7, R8, RZ ;  /* 0x0000000807197210 */ /* 0x000fe20007ffe0ff */
[----:B------:R-:W2:Y:S02]  /*11b0*/  @P3 LDC R28, c[0x0][0x2e4] ;  /* 0x0000b900ff1c3b82 */ /* 0x000ea40000000800 */
[----:B------:R-:W-:Y:S01]  /*11c0*/  IMAD R2, R27, R0, RZ ;  /* 0x000000001b027224 */ /* 0x000fe200078e02ff */
[----:B------:R-:W-:Y:S01]  /*11d0*/  SEL R36, R6, R4, !P2 ;  /* 0x0000000406247207 */ /* 0x000fe20005000000 */
[----:B------:R-:W-:Y:S01]  /*11e0*/  @!P1 IMAD.MOV R22, RZ, RZ, -R22 ;  /* 0x000000ffff169224 */ /* 0x000fe200078e0a16 */
[----:B------:R-:W-:Y:S01]  /*11f0*/  @!P5 LOP3.LUT R22, RZ, R18, RZ, 0x33, !PT ;  /* 0x00000012ff16d212 */ /* 0x000fe200078e33ff */
[----:B------:R-:W-:Y:S01]  /*1200*/  IMAD.SHL.U32 R8, R45, 0x80, RZ ;  /* 0x000000802d087824 */ /* 0x000fe200078e00ff */
[----:B------:R-:W-:Y:S01]  /*1210*/  @P2 IADD3 R25, R5, R2, RZ ;  /* 0x0000000205192210 */ /* 0x000fe20007ffe0ff */
[----:B------:R-:W-:Y:S01]  /*1220*/  @!P2 IMAD R2, R41, R12, RZ ;  /* 0x0000000c2902a224 */ /* 0x000fe200078e02ff */
[----:B------:R-:W3:Y:S01]  /*1230*/  @P0 LDC.64 R18, c[0x0][0x248] ;  /* 0x00009200ff120b82 */ /* 0x000ee20000000a00 */
[----:B------:R-:W-:Y:S01]  /*1240*/  LOP3.LUT R4, R23, 0xffffffc0, RZ, 0xc0, !PT ;  /* 0xffffffc017047812 */ /* 0x000fe200078ec0ff */
[----:B----4-:R-:W-:Y:S01]  /*1250*/  @P2 IMAD.WIDE.U32 R6, R0, R16, RZ ;  /* 0x0000001000062225 */ /* 0x010fe200078e00ff */
[----:B------:R-:W-:-:S03]  /*1260*/  SEL R8, R8, RZ, P4 ;  /* 0x000000ff08087207 */ /* 0x000fc60002000000 */
[C---:B------:R-:W-:Y:S01]  /*1270*/  @!P2 IMAD R10, R45.reuse, R13, R2 ;  /* 0x0000000d2d0aa224 */ /* 0x040fe200078e0202 */
[----:B------:R-:W-:Y:S01]  /*1280*/  IADD3 R2, R4, -0x40, RZ ;  /* 0xffffffc004027810 */ /* 0x000fe20007ffe0ff */
[C---:B-1----:R-:W-:Y:S02]  /*1290*/  @P3 IMAD R13, R45.reuse, R29, RZ ;  /* 0x0000001d2d0d3224 */ /* 0x042fe400078e02ff */
[----:B------:R-:W-:Y:S01]  /*12a0*/  @!P2 IMAD.WIDE.U32 R4, R45, R12, RZ ;  /* 0x0000000c2d04a225 */ /* 0x000fe200078e00ff */
[----:B------:R-:W-:Y:S02]  /*12b0*/  IADD3 R8, P1, R2, R8, RZ ;  /* 0x0000000802087210 */ /* 0x000fe40007f3e0ff */
[----:B------:R-:W-:Y:S01]  /*12c0*/  SHF.R.S32.HI R11, RZ, 0x1f, R2 ;  /* 0x0000001fff0b7819 */ /* 0x000fe20000011402 */
[----:B------:R-:W-:Y:S01]  /*12d0*/  @P2 IMAD R17, R0, R17, R7 ;  /* 0x0000001100112224 */ /* 0x000fe200078e0207 */
[----:B------:R-:W-:Y:S01]  /*12e0*/  @!P2 IADD3 R17, R5, R10, RZ ;  /* 0x0000000a0511a210 */ /* 0x000fe20007ffe0ff */
[----:B------:R-:W-:Y:S01]  /*12f0*/  @P2 IMAD.MOV.U32 R16, RZ, RZ, R6 ;  /* 0x000000ffff102224 */ /* 0x000fe200078e0006 */
[----:B------:R-:W-:Y:S01]  /*1300*/  IADD3.X R9, R11, R9, RZ, P1, !PT ;  /* 0x000000090b097210 */ /* 0x000fe20000ffe4ff */
[----:B------:R-:W-:Y:S01]  /*1310*/  IMAD R7, R27, R8, RZ ;  /* 0x000000081b077224 */ /* 0x000fe200078e02ff */
[----:B------:R-:W-:Y:S01]  /*1320*/  @P3 SEL R6, R13, R0, !P2 ;  /* 0x000000000d063207 */ /* 0x000fe20005000000 */
[----:B------:R-:W-:Y:S01]  /*1330*/  IMAD.WIDE.U32 R12, R26, R8, RZ ;  /* 0x000000081a0c7225 */ /* 0x000fe200078e00ff */
[----:B------:R-:W-:-:S02]  /*1340*/  @!P2 MOV R16, R4 ;  /* 0x000000040010a202 */ /* 0x000fc40000000f00 */
[----:B------:R-:W-:Y:S01]  /*1350*/  ISETP.NE.AND P1, PT, R31, RZ, PT ;  /* 0x000000ff1f00720c */ /* 0x000fe20003f25270 */
[----:B------:R-:W-:Y:S02]  /*1360*/  IMAD R27, R26, R9, R7 ;  /* 0x000000091a1b7224 */ /* 0x000fe400078e0207 */
[----:B------:R-:W-:-:S04]  /*1370*/  IMAD.WIDE.U32 R4, R30, R20, RZ ;  /* 0x000000141e047225 */ /* 0x000fc800078e00ff */
[----:B--2---:R-:W-:Y:S01]  /*1380*/  @P3 IMAD R10, R248, R28, R6 ;  /* 0x0000001cf80a3224 */ /* 0x004fe200078e0206 */
[----:B------:R-:W-:Y:S01]  /*1390*/  SEL R28, R4, RZ, P1 ;  /* 0x000000ff041c7207 */ /* 0x000fe20000800000 */
[----:B------:R-:W-:Y:S02]  /*13a0*/  @!P3 IMAD R7, R45, R240, R248 ;  /* 0x000000f02d07b224 */ /* 0x000fe400078e02f8 */
[----:B------:R-:W-:Y:S02]  /*13b0*/  @P0 IMAD.IADD R6, R246, 0x1, R46 ;  /* 0x00000001f6060824 */ /* 0x000fe400078e022e */
[----:B------:R-:W-:Y:S02]  /*13c0*/  @!P3 IMAD R10, R7, R29, RZ ;  /* 0x0000001d070ab224 */ /* 0x000fe400078e02ff */
[----:B------:R-:W-:Y:S01]  /*13d0*/  IMAD R8, R30, R21, R5 ;  /* 0x000000151e087224 */ /* 0x000fe200078e0205 */
[----:B------:R-:W-:Y:S01]  /*13e0*/  SHF.R.S32.HI R30, RZ, 0x1f, R24 ;  /* 0x0000001fff1e7819 */ /* 0x000fe20000011418 */
        /* <DEDUP_REMOVED lines=20> */
.L_x_128:
        /* <DEDUP_REMOVED lines=13> */
.L_x_129:
        /* <DEDUP_REMOVED lines=10> */
.L_x_130:
[----:B------:R-:W-:-:S04]  /*16a0*/  IMAD R0, R45, R240, R248 ;  /* 0x000000f02d007224 */ /* 0x000fc800078e02f8 */
[----:B------:R-:W-:-:S07]  /*16b0*/  IMAD R0, R0, R42, RZ ;  /* 0x0000002a00007224 */ /* 0x000fce00078e02ff */
.L_x_131:
[----:B------:R-:W2:Y:S01]  /*16c0*/  LDL R48, [R1+0x2c] ;  /* 0x00002c0001307983 */ /* 0x000ea20000100800 */
[----:B------:R-:W-:Y:S01]  /*16d0*/  IMAD R240, R40, R240, RZ ;  /* 0x000000f028f07224 */ /* 0x000fe200078e02ff */
[----:B------:R-:W1:Y:S01]  /*16e0*/  LDC.64 R20, c[0x0][0x420] ;  /* 0x00010800ff147b82 */ /* 0x000e620000000a00 */
[----:B------:R-:W-:Y:S01]  /*16f0*/  IMAD.IADD R13, R2, 0x1, R10 ;  /* 0x00000001020d7824 */ /* 0x000fe200078e020a */
[----:B------:R-:W3:Y:S01]  /*1700*/  S2R R8, SR_TID.X ;  /* 0x0000000000087919 */ /* 0x000ee20000002100 */
[----:B------:R-:W-:Y:S01]  /*1710*/  IMAD.SHL.U32 R239, R240, 0x40, RZ ;  /* 0x00000040f0ef7824 */ /* 0x000fe200078e00ff */
[----:B------:R-:W-:Y:S01]  /*1720*/  SHF.R.S32.HI R227, RZ, 0x1f, R226 ;  /* 0x0000001fffe37819 */ /* 0x000fe200000114e2 */
[----:B------:R-:W-:Y:S01]  /*1730*/  ULDC UR4, c[0x0][0x398] ;  /* 0x0000e60000047ab9 */ /* 0x000fe20000000800 */
[----:B------:R-:W4:Y:S01]  /*1740*/  S2R R47, SR_TID.X ;  /* 0x00000000002f7919 */ /* 0x000f220000002100 */
[----:B------:R-:W-:Y:S01]  /*1750*/  ULDC.64 UR6, c[0x0][0x258] ;  /* 0x0000960000067ab9 */ /* 0x000fe20000000a00 */
[----:B------:R-:W-:Y:S01]  /*1760*/  IADD3 R5, P3, P2, R12, R239, R9 ;  /* 0x000000ef0c057210 */ /* 0x000fe20007a7e009 */
[----:B------:R-:W5:Y:S01]  /*1770*/  LDC.64 R42, c[0x0][0x2b0] ;  /* 0x0000ac00ff2a7b82 */ /* 0x000f620000000a00 */
[----:B------:R-:W-:Y:S01]  /*1780*/  SHF.R.S32.HI R4, RZ, 0x1f, R239 ;  /* 0x0000001fff047819 */ /* 0x000fe200000114ef */
[----:B------:R-:W-:Y:S03]  /*1790*/  BSSY B1, `(.L_x_127) ;  /* 0x00006a9000017945 */ /* 0x000fe60003800000 */
[----:B------:R-:W-:Y:S01]  /*17a0*/  IADD3.X R4, R6, R4, R26, P3, P2 ;  /* 0x0000000406047210 */ /* 0x000fe20001fe441a */
[----:B------:R-:W-:Y:S01]  /*17b0*/  IMAD.IADD R26, R2, 0x1, R0 ;  /* 0x00000001021a7824 */ /* 0x000fe200078e0200 */
[----:B------:R-:W-:-:S02]  /*17c0*/  IADD3 R9, P3, P2, R28, R5, R36 ;  /* 0x000000051c097210 */ /* 0x000fc40007a7e024 */
[----:B------:R-:W-:Y:S02]  /*17d0*/  IADD3 R0, -R200, R32, R24 ;  /* 0x00000020c8007210 */ /* 0x000fe40007ffe118 */
[----:B------:R-:W-:Y:S02]  /*17e0*/  IADD3.X R12, R23, R4, R25, P3, P2 ;  /* 0x00000004170c7210 */ /* 0x000fe40001fe4419 */
[----:B------:R-:W-:Y:S01]  /*17f0*/  SHF.R.S32.HI R23, RZ, 0x1f, R234 ;  /* 0x0000001fff177819 */ /* 0x000fe200000114ea */
[----:B------:R-:W-:Y:S01]  /*1800*/  VIADD R0, R0, -UR4 ;  /* 0x8000000400007c36 */ /* 0x000fe20008000000 */
[----:B------:R-:W-:Y:S01]  /*1810*/  IADD3 R7, P3, R234, R2, RZ ;  /* 0x00000002ea077210 */ /* 0x000fe20007f7e0ff */
[----:B------:R-:W-:Y:S01]  /*1820*/  ULDC.64 UR4, c[0x0][0x428] ;  /* 0x00010a0000047ab9 */ /* 0x000fe20000000a00 */
[----:B------:R-:W-:-:S03]  /*1830*/  IADD3 R4, P2, R226, R16, RZ ;  /* 0x00000010e2047210 */ /* 0x000fc60007f5e0ff */
[----:B------:R-:W-:Y:S01]  /*1840*/  IMAD.X R10, R23, 0x1, R11, P3 ;  /* 0x00000001170a7824 */ /* 0x000fe200018e060b */
[----:B------:R-:W-:Y:S02]  /*1850*/  IADD3.X R5, R227, R17, RZ, P2, !PT ;  /* 0x00000011e3057210 */ /* 0x000fe400017fe4ff */
[----:B------:R-:W5:Y:S01]  /*1860*/  LDC.64 R16, c[0x0][0x478] ;  /* 0x00011e00ff107b82 */ /* 0x000f620000000a00 */
[----:B------:R-:W-:Y:S01]  /*1870*/  IMAD R10, R10, R34, RZ ;  /* 0x000000220a0a7224 */ /* 0x000fe200078e02ff */
[----:B---3--:R-:W-:Y:S01]  /*1880*/  SHF.R.S32.HI R8, RZ, 0x1f, R8 ;  /* 0x0000001fff087819 */ /* 0x008fe20000011408 */
[----:B-1----:R-:W-:-:S03]  /*1890*/  IMAD.WIDE.U32 R4, R2, R20, R4 ;  /* 0x0000001402047225 */ /* 0x002fc600078e0004 */
[----:B----4-:R-:W-:Y:S01]  /*18a0*/  LEA.HI R8, R8, R47, RZ, 0x5 ;  /* 0x0000002f08087211 */ /* 0x010fe200078f28ff */
[----:B------:R-:W-:-:S03]  /*18b0*/  IMAD R10, R7, R35, R10 ;  /* 0x00000023070a7224 */ /* 0x000fc600078e020a */
[----:B------:R-:W-:-:S05]  /*18c0*/  SHF.R.S32.HI R8, RZ, 0x5, R8 ;  /* 0x00000005ff087819 */ /* 0x000fca0000011408 */
[----:B--2---:R-:W-:Y:S02]  /*18d0*/  IMAD R6, R8, R240, R48 ;  /* 0x000000f008067224 */ /* 0x004fe400078e0230 */
[----:B------:R-:W-:Y:S01]  /*18e0*/  IMAD R8, R11, R20, RZ ;  /* 0x000000140b087224 */ /* 0x000fe200078e02ff */
[----:B------:R-:W-:Y:S02]  /*18f0*/  SHF.R.S32.HI R11, RZ, 0x1f, R0 ;  /* 0x0000001fff0b7819 */ /* 0x000fe40000011400 */
[----:B------:R-:W-:Y:S01]  /*1900*/  IADD3 R9, P2, R6, R9, RZ ;  /* 0x0000000906097210 */ /* 0x000fe20007f5e0ff */
[----:B------:R-:W-:Y:S01]  /*1910*/  IMAD R8, R2, R21, R8 ;  /* 0x0000001502087224 */ /* 0x000fe200078e0208 */
[----:B------:R-:W-:Y:S01]  /*1920*/  LEA.HI R11, R11, R0, RZ, 0x6 ;  /* 0x000000000b0b7211 */ /* 0x000fe200078f30ff */
[----:B------:R-:W-:Y:S01]  /*1930*/  IMAD R2, R249, UR6, RZ ;  /* 0x00000006f9027c24 */ /* 0x000fe2000f8e02ff */
[----:B------:R-:W-:Y:S01]  /*1940*/  LEA.HI.X.SX32 R12, R6, R12, 0x1, P2 ;  /* 0x0000000c060c7211 */ /* 0x000fe200010f0eff */
[----:B------:R-:W-:-:S04]  /*1950*/  IMAD.WIDE.U32 R6, R7, R34, R226 ;  /* 0x0000002207067225 */ /* 0x000fc800078e00e2 */
[----:B------:R-:W-:Y:S01]  /*1960*/  IMAD.IADD R5, R5, 0x1, R8 ;  /* 0x0000000105057824 */ /* 0x000fe200078e0208 */
[----:B------:R-:W-:Y:S01]  /*1970*/  IADD3 R6, P3, R39, R6, RZ ;  /* 0x0000000627067210 */ /* 0x000fe20007f7e0ff */
[----:B------:R-:W-:Y:S02]  /*1980*/  IMAD R0, R249, UR4, RZ ;  /* 0x00000004f9007c24 */ /* 0x000fe4000f8e02ff */
[C---:B------:R-:W-:Y:S01]  /*1990*/  IMAD R8, R248.reuse, UR7, R2 ;  /* 0x00000007f8087c24 */ /* 0x040fe2000f8e0202 */
[----:B------:R-:W-:Y:S01]  /*19a0*/  IADD3.X R7, R33, R7, R10, P3, !PT ;  /* 0x0000000721077210 */ /* 0x000fe20001ffe40a */
[C---:B------:R-:W-:Y:S01]  /*19b0*/  IMAD R0, R248.reuse, UR5, R0 ;  /* 0x00000005f8007c24 */ /* 0x040fe2000f8e0200 */
[----:B------:R-:W-:Y:S01]  /*19c0*/  SHF.R.S32.HI R2, RZ, 0x6, R11 ;  /* 0x00000006ff027819 */ /* 0x000fe2000001140b */
[C---:B------:R-:W-:Y:S01]  /*19d0*/  IMAD.WIDE.U32 R4, R248.reuse, UR4, R4 ;  /* 0x00000004f8047c25 */ /* 0x040fe2000f8e0004 */
[----:B------:R-:W-:Y:S02]  /*19e0*/  ULDC.64 UR4, c[0x0][0x400] ;  /* 0x0001000000047ab9 */ /* 0x000fe40000000a00 */
[----:B------:R-:W-:Y:S01]  /*19f0*/  VIMNMX R245, RZ, R2, !PT ;  /* 0x00000002fff57248 */ /* 0x000fe20007fe0100 */
[----:B------:R-:W-:Y:S01]  /*1a00*/  IMAD.WIDE.U32 R6, R248, UR6, R6 ;  /* 0x00000006f8067c25 */ /* 0x000fe2000f8e0006 */
[----:B------:R-:W-:Y:S01]  /*1a10*/  ULDC.64 UR6, c[0x0][0x210] ;  /* 0x0000840000067ab9 */ /* 0x000fe20000000a00 */
[----:B------:R-:W-:-:S02]  /*1a20*/  IADD3 R5, R5, R0, RZ ;  /* 0x0000000005057210 */ /* 0x000fc40007ffe0ff */
[----:B------:R-:W-:Y:S01]  /*1a30*/  IMAD.IADD R8, R7, 0x1, R8 ;  /* 0x0000000107087824 */ /* 0x000fe200078e0208 */
[----:B------:R-:W-:Y:S01]  /*1a40*/  LEA R190, P3, R6, UR6, 0x1 ;  /* 0x0000000606be7c11 */ /* 0x000fe2000f8608ff */
[-C--:B------:R-:W-:Y:S01]  /*1a50*/  IMAD R0, R23, R20.reuse, RZ ;  /* 0x0000001417007224 */ /* 0x080fe200078e02ff */
[----:B------:R-:W-:Y:S01]  /*1a60*/  LEA R203, P2, R9, UR4, 0x2 ;  /* 0x0000000409cb7c11 */ /* 0x000fe2000f8410ff */
[----:B------:R-:W-:Y:S01]  /*1a70*/  IMAD.WIDE.U32 R4, R234, R20, R4 ;  /* 0x00000014ea047225 */ /* 0x000fe200078e0004 */
[----:B------:R-:W-:Y:S02]  /*1a80*/  LEA.HI.X R191, R6, UR7, R8, 0x1, P3 ;  /* 0x0000000706bf7c11 */ /* 0x000fe400098f0c08 */
[----:B------:R-:W-:Y:S01]  /*1a90*/  ISETP.GT.AND P3, PT, R187, R245, PT ;  /* 0x000000f5bb00720c */ /* 0x000fe20003f64270 */
[----:B------:R-:W-:Y:S01]  /*1aa0*/  IMAD R0, R234, R21, R0 ;  /* 0x00000015ea007224 */ /* 0x000fe200078e0200 */
[----:B------:R-:W-:Y:S01]  /*1ab0*/  LEA.HI.X R201, R9, UR5, R12, 0x2, P2 ;  /* 0x0000000509c97c11 */ /* 0x000fe200090f140c */
[----:B------:R-:W-:Y:S01]  /*1ac0*/  ULDC.64 UR4, c[0x0][0x3e0] ;  /* 0x0000f80000047ab9 */ /* 0x000fe20000000a00 */
[----:B-----5:R-:W-:Y:S01]  /*1ad0*/  IMAD.WIDE R12, R13, 0x4, R42 ;  /* 0x000000040d0c7825 */ /* 0x020fe200078e022a */
[----:B------:R-:W-:-:S03]  /*1ae0*/  LEA R188, P2, R4, UR4, 0x1 ;  /* 0x0000000404bc7c11 */ /* 0x000fc6000f8408ff */
[----:B------:R-:W-:Y:S01]  /*1af0*/  IMAD.IADD R0, R5, 0x1, R0 ;  /* 0x0000000105007824 */ /* 0x000fe200078e0200 */
[----:B------:R-:W-:Y:S01]  /*1b00*/  MOV R229, R12 ;  /* 0x0000000c00e57202 */ /* 0x000fe20000000f00 */
[----:B------:R-:W-:-:S03]  /*1b10*/  IMAD.WIDE R6, R26, 0x4, R16 ;  /* 0x000000041a067825 */ /* 0x000fc600078e0210 */
        /* <DEDUP_REMOVED lines=31> */
.L_x_133:
        /* <DEDUP_REMOVED lines=13> */
.L_x_134:
[-C--:B------:R-:W-:Y:S01]  /*1de0*/  IMAD R0, R30, R4.reuse, RZ ;  /* 0x000000041e007224 */ /* 0x080fe200078e02ff */
[----:B------:R-:W-:Y:S01]  /*1df0*/  ULDC UR4, c[0x0][0x2d0] ;  /* 0x0000b40000047ab9 */ /* 0x000fe20000000800 */
[----:B------:R-:W-:Y:S01]  /*1e00*/  IMAD.WIDE.U32 R6, R24, R4, R226 ;  /* 0x0000000418067225 */ /* 0x000fe200078e00e2 */
[----:B------:R-:W-:Y:S01]  /*1e10*/  ISETP.GE.AND P3, PT, R226, UR4, PT ;  /* 0x00000004e2007c0c */ /* 0x000fe2000bf66270 */
[----:B------:R-:W-:Y:S01]  /*1e20*/  ULDC.64 UR4, c[0x0][0x468] ;  /* 0x00011a0000047ab9 */ /* 0x000fe20000000a00 */
[----:B------:R-:W-:Y:S01]  /*1e30*/  BSSY B0, `(.L_x_135) ;  /* 0x000001b000007945 */ /* 0x000fe20003800000 */
[----:B------:R-:W-:Y:S01]  /*1e40*/  IMAD R8, R24, R5, R0 ;  /* 0x0000000518087224 */ /* 0x000fe200078e0200 */
[----:B------:R-:W-:Y:S01]  /*1e50*/  IADD3 R6, P0, R2, R6, RZ ;  /* 0x0000000602067210 */ /* 0x000fe20007f1e0ff */
[----:B------:R-:W-:Y:S02]  /*1e60*/  IMAD R0, R44, -0x80, R200 ;  /* 0xffffff802c007824 */ /* 0x000fe400078e02c8 */
[----:B------:R-:W-:Y:S01]  /*1e70*/  VIADD R2, R234, 0x20 ;  /* 0x00000020ea027836 */ /* 0x000fe20000000000 */
[----:B------:R-:W-:Y:S01]  /*1e80*/  IADD3.X R7, R10, R7, R8, P0, !PT ;  /* 0x000000070a077210 */ /* 0x000fe200007fe408 */
[C---:B------:R-:W-:Y:S01]  /*1e90*/  VIADD R9, R234.reuse, 0x40 ;  /* 0x00000040ea097836 */ /* 0x040fe20000000000 */
[----:B------:R-:W-:-:S02]  /*1ea0*/  IADD3 R8, R234, 0x60, RZ ;  /* 0x00000060ea087810 */ /* 0x000fc40007ffe0ff */
[-C--:B------:R-:W-:Y:S01]  /*1eb0*/  ISETP.GE.OR P2, PT, R2, R0.reuse, P3 ;  /* 0x000000000200720c */ /* 0x080fe20001f46670 */
[----:B------:R-:W-:Y:S01]  /*1ec0*/  IMAD R2, R249, UR4, RZ ;  /* 0x00000004f9027c24 */ /* 0x000fe2000f8e02ff */
[-C--:B------:R-:W-:Y:S01]  /*1ed0*/  ISETP.GE.OR P1, PT, R9, R0.reuse, P3 ;  /* 0x000000000900720c */ /* 0x080fe20001f26670 */
[----:B------:R-:W-:Y:S01]  /*1ee0*/  IMAD.WIDE.U32 R6, R248, UR4, R6 ;  /* 0x00000004f8067c25 */ /* 0x000fe2000f8e0006 */
[-C--:B------:R-:W-:Y:S02]  /*1ef0*/  ISETP.GE.OR P0, PT, R8, R0.reuse, P3 ;  /* 0x000000000800720c */ /* 0x080fe40001f06670 */
[----:B------:R-:W-:Y:S01]  /*1f00*/  ISETP.GE.OR P3, PT, R234, R0, P3 ;  /* 0x00000000ea00720c */ /* 0x000fe20001f66670 */
[----:B------:R-:W-:-:S05]  /*1f10*/  IMAD R0, R248, UR5, R2 ;  /* 0x00000005f8007c24 */ /* 0x000fca000f8e0202 */
[----:B------:R-:W-:-:S07]  /*1f20*/  IADD3 R0, R7, R0, RZ ;  /* 0x0000000007007210 */ /* 0x000fce0007ffe0ff */
        /* <DEDUP_REMOVED lines=11> */
.L_x_136:
[----:B------:R-:W-:Y:S05]  /*1fe0*/  BSYNC B0 ;  /* 0x0000000000007941 */ /* 0x000fea0003800000 */
.L_x_135:
[----:B------:R-:W-:Y:S04]  /*1ff0*/  BSSY B0, `(.L_x_137) ;  /* 0x000000e000007945 */ /* 0x000fe80003800000 */
[----:B------:R-:W-:Y:S05]  /*2000*/  @P2 BRA `(.L_x_138) ;  /* 0x0000000000302947 */ /* 0x000fea0003800000 */
[----:B------:R-:W-:Y:S01]  /*2010*/  IADD3 R2, P4, R234, 0x20, RZ ;  /* 0x00000020ea027810 */ /* 0x000fe20007f9e0ff */
[----:B------:R-:W-:Y:S01]  /*2020*/  ULDC.64 UR4, c[0x0][0x3f0] ;  /* 0x0000fc0000047ab9 */ /* 0x000fe20000000a00 */
[----:B------:R-:W-:-:S03]  /*2030*/  MOV R9, R0 ;  /* 0x0000000000097202 */ /* 0x000fc60000000f00 */
[----:B------:R-:W-:-:S04]  /*2040*/  IMAD.X R8, RZ, RZ, R23, P4 ;  /* 0x000000ffff087224 */ /* 0x000fc800020e0617 */
[----:B-1----:R-:W-:Y:S02]  /*2050*/  IMAD R10, R8, R4, RZ ;  /* 0x00000004080a7224 */ /* 0x002fe400078e02ff */
[----:B------:R-:W-:-:S04]  /*2060*/  IMAD.MOV.U32 R8, RZ, RZ, R6 ;  /* 0x000000ffff087224 */ /* 0x000fc800078e0006 */
[----:B------:R-:W-:-:S04]  /*2070*/  IMAD.WIDE.U32 R8, R2, R4, R8 ;  /* 0x0000000402087225 */ /* 0x000fc800078e0008 */
[----:B------:R-:W-:Y:S01]  /*2080*/  IMAD R2, R2, R5, R10 ;  /* 0x0000000502027224 */ /* 0x000fe200078e020a */
[----:B------:R-:W-:-:S04]  /*2090*/  LEA R10, P4, R8, UR4, 0x1 ;  /* 0x00000004080a7c11 */ /* 0x000fc8000f8808ff */
[----:B------:R-:W-:-:S04]  /*20a0*/  IADD3 R2, R9, R2, RZ ;  /* 0x0000000209027210 */ /* 0x000fc80007ffe0ff */
[----:B------:R-:W-:-:S05]  /*20b0*/  LEA.HI.X R11, R8, UR5, R2, 0x1, P4 ;  /* 0x00000005080b7c11 */ /* 0x000fca000a0f0c02 */
[----:B------:R2:W-:Y:S02]  /*20c0*/  STG.E.128 desc[UR12][R10.64], RZ ;  /* 0x000000ff0a007986 */ /* 0x0005e4000c101d0c */
.L_x_138:
[----:B------:R-:W-:Y:S05]  /*20d0*/  BSYNC B0 ;  /* 0x0000000000007941 */ /* 0x000fea0003800000 */
.L_x_137:
[----:B------:R-:W-:Y:S04]  /*20e0*/  BSSY B0, `(.L_x_139) ;  /* 0x000000e000007945 */ /* 0x000fe80003800000 */
[----:B------:R-:W-:Y:S05]  /*20f0*/  @P1 BRA `(.L_x_140) ;  /* 0x0000000000301947 */ /* 0x000fea0003800000 */
[----:B------:R-:W-:Y:S01]  /*2100*/  IADD3 R2, P4, R234, 0x40, RZ ;  /* 0x00000040ea027810 */ /* 0x000fe20007f9e0ff */
[----:B------:R-:W-:Y:S01]  /*2110*/  ULDC.64 UR4, c[0x0][0x3f0] ;  /* 0x0000fc0000047ab9 */ /* 0x000fe20000000a00 */
[----:B------:R-:W-:-:S03]  /*2120*/  MOV R9, R0 ;  /* 0x0000000000097202 */ /* 0x000fc60000000f00 */
[----:B------:R-:W-:-:S04]  /*2130*/  IMAD.X R8, RZ, RZ, R23, P4 ;  /* 0x000000ffff087224 */ /* 0x000fc800020e0617 */
[----:B-12---:R-:W-:Y:S02]  /*2140*/  IMAD R10, R8, R4, RZ ;  /* 0x00000004080a7224 */ /* 0x006fe400078e02ff */
[----:B------:R-:W-:-:S04]  /*2150*/  IMAD.MOV.U32 R8, RZ, RZ, R6 ;  /* 0x000000ffff087224 */ /* 0x000fc800078e0006 */
[----:B------:R-:W-:-:S04]  /*2160*/  IMAD.WIDE.U32 R8, R2, R4, R8 ;  /* 0x0000000402087225 */ /* 0x000fc800078e0008 */
[----:B------:R-:W-:Y:S01]  /*2170*/  IMAD R2, R2, R5, R10 ;  /* 0x0000000502027224 */ /* 0x000fe200078e020a */
[----:B------:R-:W-:-:S04]  /*2180*/  LEA R10, P4, R8, UR4, 0x1 ;  /* 0x00000004080a7c11 */ /* 0x000fc8000f8808ff */
[----:B------:R-:W-:-:S04]  /*2190*/  IADD3 R2, R9, R2, RZ ;  /* 0x0000000209027210 */ /* 0x000fc80007ffe0ff */
[----:B------:R-:W-:-:S05]  /*21a0*/  LEA.HI.X R11, R8, UR5, R2, 0x1, P4 ;  /* 0x00000005080b7c11 */ /* 0x000fca000a0f0c02 */
[----:B------:R3:W-:Y:S02]  /*21b0*/  STG.E.128 desc[UR12][R10.64], RZ ;  /* 0x000000ff0a007986 */ /* 0x0007e4000c101d0c */
.L_x_140:
[----:B------:R-:W-:Y:S05]  /*21c0*/  BSYNC B0 ;  /* 0x0000000000007941 */ /* 0x000fea0003800000 */
.L_x_139:
[----:B------:R-:W-:Y:S04]  /*21d0*/  BSSY B0, `(.L_x_141) ;  /* 0x000000d000007945 */ /* 0x000fe80003800000 */
[----:B------:R-:W-:Y:S05]  /*21e0*/  @P0 BRA `(.L_x_142) ;  /* 0x00000000002c0947 */ /* 0x000fea0003800000 */
[----:B------:R-:W-:Y:S01]  /*21f0*/  IADD3 R2, P4, R234, 0x60, RZ ;  /* 0x00000060ea027810 */ /* 0x000fe20007f9e0ff */
[----:B------:R-:W-:-:S03]  /*2200*/  ULDC.64 UR4, c[0x0][0x3f0] ;  /* 0x0000fc0000047ab9 */ /* 0x000fc60000000a00 */
[----:B------:R-:W-:-:S05]  /*2210*/  IADD3.X R7, RZ, R23, RZ, P4, !PT ;  /* 0x00000017ff077210 */ /* 0x000fca00027fe4ff */
[----:B------:R-:W-:Y:S01]  /*2220*/  IMAD R8, R7, R4, RZ ;  /* 0x0000000407087224 */ /* 0x000fe200078e02ff */
[----:B------:R-:W-:-:S03]  /*2230*/  MOV R7, R0 ;  /* 0x0000000000077202 */ /* 0x000fc60000000f00 */
[----:B------:R-:W-:-:S04]  /*2240*/  IMAD.WIDE.U32 R6, R2, R4, R6 ;  /* 0x0000000402067225 */ /* 0x000fc800078e0006 */
[----:B------:R-:W-:Y:S01]  /*2250*/  IMAD R2, R2, R5, R8 ;  /* 0x0000000502027224 */ /* 0x000fe200078e0208 */
[----:B------:R-:W-:-:S04]  /*2260*/  LEA R4, P4, R6, UR4, 0x1 ;  /* 0x0000000406047c11 */ /* 0x000fc8000f8808ff */
[----:B------:R-:W-:-:S04]  /*2270*/  IADD3 R2, R7, R2, RZ ;  /* 0x0000000207027210 */ /* 0x000fc80007ffe0ff */
[----:B------:R-:W-:-:S05]  /*2280*/  LEA.HI.X R5, R6, UR5, R2, 0x1, P4 ;  /* 0x0000000506057c11 */ /* 0x000fca000a0f0c02 */
[----:B------:R4:W-:Y:S02]  /*2290*/  STG.E.128 desc[UR12][R4.64], RZ ;  /* 0x000000ff04007986 */ /* 0x0009e4000c101d0c */
.L_x_142:
[----:B------:R-:W-:Y:S05]  /*22a0*/  BSYNC B0 ;  /* 0x0000000000007941 */ /* 0x000fea0003800000 */
.L_x_141:
[-C--:B----4-:R-:W-:Y:S01]  /*22b0*/  IMAD.WIDE.U32 R4, R24, R12.reuse, R226 ;  /* 0x0000000c18047225 */ /* 0x090fe200078e00e2 */
[----:B------:R-:W-:Y:S01]  /*22c0*/  ULDC.64 UR4, c[0x0][0x470] ;  /* 0x00011c0000047ab9 */ /* 0x000fe20000000a00 */
[----:B------:R-:W-:Y:S02]  /*22d0*/  BSSY B0, `(.L_x_143) ;  /* 0x0000014000007945 */ /* 0x000fe40003800000 */
[----:B------:R-:W-:Y:S01]  /*22e0*/  IMAD R0, R30, R12, RZ ;  /* 0x0000000c1e007224 */ /* 0x000fe200078e02ff */
[----:B------:R-:W-:-:S03]  /*22f0*/  IADD3 R4, P4, R14, R4, RZ ;  /* 0x000000040e047210 */ /* 0x000fc60007f9e0ff */
[----:B------:R-:W-:Y:S02]  /*2300*/  IMAD R2, R24, R13, R0 ;  /* 0x0000000d18027224 */ /* 0x000fe400078e0200 */
[----:B------:R-:W-:-:S03]  /*2310*/  IMAD R0, R249, UR4, RZ ;  /* 0x00000004f9007c24 */ /* 0x000fc6000f8e02ff */
        /* <DEDUP_REMOVED lines=15> */
.L_x_144:
[----:B------:R-:W-:Y:S05]  /*2410*/  BSYNC B0 ;  /* 0x0000000000007941 */ /* 0x000fea0003800000 */
.L_x_143:
[----:B------:R-:W-:Y:S04]  /*2420*/  BSSY B0, `(.L_x_145) ;  /* 0x000000e000007945 */ /* 0x000fe80003800000 */
        /* <DEDUP_REMOVED lines=12> */
[----:B------:R4:W-:Y:S02]  /*24f0*/  STG.E.128 desc[UR12][R8.64], RZ ;  /* 0x000000ff08007986 */ /* 0x0009e4000c101d0c */
.L_x_146:
[----:B------:R-:W-:Y:S05]  /*2500*/  BSYNC B0 ;  /* 0x0000000000007941 */ /* 0x000fea0003800000 */
.L_x_145:
        /* <DEDUP_REMOVED lines=14> */
.L_x_148:
[----:B------:R-:W-:Y:S05]  /*25f0*/  BSYNC B0 ;  /* 0x0000000000007941 */ /* 0x000fea0003800000 */
.L_x_147:
[----:B------:R-:W-:Y:S05]  /*2600*/  @P0 BRA `(.L_x_149) ;  /* 0x0000005c00040947 */ /* 0x000fea0003800000 */
[----:B------:R-:W-:Y:S01]  /*2610*/  IADD3 R2, P0, R234, 0x60, RZ ;  /* 0x00000060ea027810 */ /* 0x000fe20007f1e0ff */
[----:B------:R-:W-:Y:S01]  /*2620*/  IMAD.MOV.U32 R6, RZ, RZ, R4 ;  /* 0x000000ffff067224 */ /* 0x000fe200078e0004 */
[----:B------:R-:W-:Y:S01]  /*2630*/  MOV R7, R0 ;  /* 0x0000000000077202 */ /* 0x000fe20000000f00 */
[----:B------:R-:W-:Y:S02]  /*2640*/  ULDC.64 UR4, c[0x0][0x3f8] ;  /* 0x0000fe0000047ab9 */ /* 0x000fe40000000a00 */
[----:B------:R-:W-:Y:S02]  /*2650*/  IMAD.X R5, RZ, RZ, R23, P0 ;  /* 0x000000ffff057224 */ /* 0x000fe400000e0617 */
[----:B------:R-:W-:-:S04]  /*2660*/  IMAD.WIDE.U32 R6, R2, R12, R6 ;  /* 0x0000000c02067225 */ /* 0x000fc800078e0006 */
[----:B------:R-:W-:Y:S01]  /*2670*/  IMAD R5, R5, R12, RZ ;  /* 0x0000000c05057224 */ /* 0x000fe200078e02ff */
[----:B------:R-:W-:-:S03]  /*2680*/  LEA R4, P0, R6, UR4, 0x1 ;  /* 0x0000000406047c11 */ /* 0x000fc6000f8008ff */
[----:B------:R-:W-:-:S05]  /*2690*/  IMAD R2, R2, R13, R5 ;  /* 0x0000000d02027224 */ /* 0x000fca00078e0205 */
[----:B------:R-:W-:-:S04]  /*26a0*/  IADD3 R2, R7, R2, RZ ;  /* 0x0000000207027210 */ /* 0x000fc80007ffe0ff */
[----:B------:R-:W-:-:S05]  /*26b0*/  LEA.HI.X R5, R6, UR5, R2, 0x1, P0 ;  /* 0x0000000506057c11 */ /* 0x000fca00080f0c02 */
[----:B------:R1:W-:Y:S01]  /*26c0*/  STG.E.128 desc[UR12][R4.64], RZ ;  /* 0x000000ff04007986 */ /* 0x0003e2000c101d0c */
[----:B------:R-:W-:Y:S05]  /*26d0*/  BRA `(.L_x_149) ;  /* 0x0000005800d07947 */ /* 0x000fea0003800000 */
.L_x_132:
[----:B------:R-:W2:Y:S01]  /*26e0*/  LDL R17, [R1+0x8] ;  /* 0x0000080001117983 */ /* 0x000ea20000100800 */
[----:B------:R-:W-:Y:S01]  /*26f0*/  IMAD R0, R44, -0x80, R200 ;  /* 0xffffff802c007824 */ /* 0x000fe200078e02c8 */
[----:B------:R-:W-:Y:S01]  /*2700*/  ULDC.64 UR4, c[0x0][0x268] ;  /* 0x00009a0000047ab9 */ /* 0x000fe20000000a00 */
[C---:B------:R-:W-:Y:S01]  /*2710*/  VIADD R6, R234.reuse, 0x60 ;  /* 0x00000060ea067836 */ /* 0x040fe20000000000 */
[C---:B------:R-:W-:Y:S01]  /*2720*/  LEA.HI R10, R187.reuse, R187, RZ, 0x1 ;  /* 0x000000bbbb0a7211 */ /* 0x040fe200078f08ff */
[C---:B------:R-:W-:Y:S01]  /*2730*/  VIADD R4, R234.reuse, 0x40 ;  /* 0x00000040ea047836 */ /* 0x040fe20000000000 */
[----:B------:R-:W-:Y:S01]  /*2740*/  ISETP.GE.AND P3, PT, R234, R0, PT ;  /* 0x00000000ea00720c */ /* 0x000fe20003f66270 */
[----:B------:R-:W-:Y:S01]  /*2750*/  IMAD R2, R30, R14, RZ ;  /* 0x0000000e1e027224 */ /* 0x000fe200078e02ff */
[-C--:B------:R-:W-:Y:S01]  /*2760*/  ISETP.GE.AND P4, PT, R6, R0.reuse, PT ;  /* 0x000000000600720c */ /* 0x080fe20003f86270 */
[----:B------:R-:W-:Y:S01]  /*2770*/  IMAD R11, R187, -0x40, R32 ;  /* 0xffffffc0bb0b7824 */ /* 0x000fe200078e0220 */
[----:B------:R-:W-:Y:S01]  /*2780*/  P2R R16, PR, RZ, 0x8 ;  /* 0x00000008ff107803 */ /* 0x000fe20000000000 */
[----:B------:R-:W-:Y:S01]  /*2790*/  @P1 BAR.SYNC.DEFER_BLOCKING 0x0 ;  /* 0x0000000000001b1d */ /* 0x000fe20000010000 */
[----:B------:R-:W-:Y:S01]  /*27a0*/  IADD3 R6, R234, 0x20, RZ ;  /* 0x00000020ea067810 */ /* 0x000fe20007ffe0ff */
[----:B------:R-:W-:Y:S01]  /*27b0*/  IMAD R2, R24, R15, R2 ;  /* 0x0000000f18027224 */ /* 0x000fe200078e0202 */
[----:B------:R-:W-:Y:S01]  /*27c0*/  ISETP.NE.AND P1, PT, R16, RZ, PT ;  /* 0x000000ff1000720c */ /* 0x000fe20003f25270 */
[----:B------:R-:W-:Y:S01]  /*27d0*/  IMAD R8, R27, UR4, RZ ;  /* 0x000000041b087c24 */ /* 0x000fe2000f8e02ff */
[----:B------:R-:W-:Y:S01]  /*27e0*/  ISETP.GE.AND P5, PT, R4, R0, PT ;  /* 0x000000000400720c */ /* 0x000fe20003fa6270 */
[--C-:B------:R-:W-:Y:S01]  /*27f0*/  IMAD.WIDE.U32 R4, R24, R14, R226.reuse ;  /* 0x0000000e18047225 */ /* 0x100fe200078e00e2 */
[C---:B------:R-:W-:Y:S01]  /*2800*/  ISETP.GE.AND P6, PT, R6.reuse, R0, PT ;  /* 0x000000000600720c */ /* 0x040fe20003fc6270 */
[----:B------:R-:W-:Y:S01]  /*2810*/  BSSY B0, `(.L_x_150) ;  /* 0x0000022000007945 */ /* 0x000fe20003800000 */
[----:B------:R-:W-:Y:S01]  /*2820*/  ISETP.GE.AND P2, PT, R6, R11, PT ;  /* 0x0000000b0600720c */ /* 0x000fe20003f46270 */
[----:B------:R-:W-:Y:S01]  /*2830*/  IMAD.WIDE.U32 R6, R24, R18, R226 ;  /* 0x0000001218067225 */ /* 0x000fe200078e00e2 */
[----:B------:R-:W-:-:S02]  /*2840*/  IADD3 R4, P0, R37, R4, RZ ;  /* 0x0000000425047210 */ /* 0x000fc40007f1e0ff */
[----:B------:R-:W-:Y:S02]  /*2850*/  ISETP.GE.AND P3, PT, R234, R11, PT ;  /* 0x0000000bea00720c */ /* 0x000fe40003f66270 */
[----:B------:R-:W-:Y:S01]  /*2860*/  IADD3.X R5, R38, R5, R2, P0, !PT ;  /* 0x0000000526057210 */ /* 0x000fe200007fe402 */
[----:B------:R-:W-:Y:S01]  /*2870*/  IMAD R2, R30, R18, RZ ;  /* 0x000000121e027224 */ /* 0x000fe200078e02ff */
[----:B------:R-:W-:Y:S02]  /*2880*/  IADD3 R12, P0, R29, R6, RZ ;  /* 0x000000061d0c7210 */ /* 0x000fe40007f1e0ff */
[----:B------:R-:W-:Y:S01]  /*2890*/  LOP3.LUT R10, R10, 0xfffffffe, RZ, 0xc0, !PT ;  /* 0xfffffffe0a0a7812 */ /* 0x000fe200078ec0ff */
[----:B------:R-:W-:Y:S02]  /*28a0*/  IMAD R9, R24, R19, R2 ;  /* 0x0000001318097224 */ /* 0x000fe400078e0202 */
[C---:B------:R-:W-:Y:S02]  /*28b0*/  IMAD R2, R22.reuse, UR5, R8 ;  /* 0x0000000516027c24 */ /* 0x040fe4000f8e0208 */
[----:B------:R-:W-:Y:S01]  /*28c0*/  IMAD.WIDE.U32 R4, R22, UR4, R4 ;  /* 0x0000000416047c25 */ /* 0x000fe2000f8e0004 */
[----:B------:R-:W-:-:S04]  /*28d0*/  IADD3.X R13, R31, R7, R9, P0, !PT ;  /* 0x000000071f0d7210 */ /* 0x000fc800007fe409 */
[----:B------:R-:W-:Y:S01]  /*28e0*/  IADD3 R2, R5, R2, RZ ;  /* 0x0000000205027210 */ /* 0x000fe20007ffe0ff */
[----:B--2---:R-:W-:-:S05]  /*28f0*/  IMAD R0, R17, 0x2, R181 ;  /* 0x0000000211007824 */ /* 0x004fca00078e02b5 */
[----:B------:R1:W-:Y:S01]  /*2900*/  @P1 STS.128 [R0+0xa000], RZ ;  /* 0x00a000ff00001388 */ /* 0x0003e20000000c00 */
[----:B------:R-:W-:Y:S05]  /*2910*/  @P1 BRA `(.L_x_151) ;  /* 0x0000000000441947 */ /* 0x000fea0003800000 */
        /* <DEDUP_REMOVED lines=17> */
.L_x_151:
[----:B------:R-:W-:Y:S05]  /*2a30*/  BSYNC B0 ;  /* 0x0000000000007941 */ /* 0x000fea0003800000 */
.L_x_150:
[----:B------:R4:W-:Y:S01]  /*2a40*/  @P6 STS.128 [R0+0xb000], RZ ;  /* 0x00b000ff00006388 */ /* 0x0009e20000000c00 */
[----:B------:R-:W-:Y:S04]  /*2a50*/  BSSY B0, `(.L_x_152) ;  /* 0x0000015000007945 */ /* 0x000fe80003800000 */
[----:B------:R-:W-:Y:S05]  /*2a60*/  @P6 BRA `(.L_x_153) ;  /* 0x00000000004c6947 */ /* 0x000fea0003800000 */
        /* <DEDUP_REMOVED lines=15> */
[----:B------:R-:W-:Y:S01]  /*2b60*/  @!PT LDS RZ, [RZ] ;  /* 0x00000000fffff984 */ /* 0x000fe20000000800 */
[----:B------:R-:W-:Y:S01]  /*2b70*/  @!PT LDS RZ, [RZ] ;  /* 0x00000000fffff984 */ /* 0x000fe20000000800 */
[----:B------:R-:W-:Y:S01]  /*2b80*/  @!PT LDS RZ, [RZ] ;  /* 0x00000000fffff984 */ /* 0x000fe20000000800 */
[----:B------:R3:W-:Y:S02]  /*2b90*/  LDGSTS.E.BYPASS.LTC128B.128 [R0+0xb000], desc[UR12][R8.64] ;  /* 0x0b00000008007fae */ /* 0x0007e4000b901d4c */
.L_x_153:
[----:B------:R-:W-:Y:S05]  /*2ba0*/  BSYNC B0 ;  /* 0x0000000000007941 */ /* 0x000fea0003800000 */
.L_x_152:
        /* <DEDUP_REMOVED lines=22> */
.L_x_155:
[----:B------:R-:W-:Y:S05]  /*2d10*/  BSYNC B0 ;  /* 0x0000000000007941 */ /* 0x000fea0003800000 */
.L_x_154:
        /* <DEDUP_REMOVED lines=22> */
.L_x_157:
[----:B------:R-:W-:Y:S05]  /*2e80*/  BSYNC B0 ;  /* 0x0000000000007941 */ /* 0x000fea0003800000 */
.L_x_156:
[----:B------:R-:W0:Y:S01]  /*2e90*/  LDGDEPBAR ;  /* 0x00000000000079af */ /* 0x000e220000000000 */
[----:B------:R-:W-:Y:S01]  /*2ea0*/  BSSY B0, `(.L_x_158) ;  /* 0x000000c000007945 */ /* 0x000fe20003800000 */
[----:B------:R-:W-:Y:S02]  /*2eb0*/  IADD3 R2, R187, -R10, RZ ;  /* 0x8000000abb027210 */ /* 0x000fe40007ffe0ff */
        /* <DEDUP_REMOVED lines=10> */
.L_x_159:
[----:B------:R-:W-:Y:S05]  /*2f60*/  BSYNC B0 ;  /* 0x0000000000007941 */ /* 0x000fea0003800000 */
.L_x_158:
[----:B------:R1:W-:Y:S01]  /*2f70*/  @P2 STS.128 [R0+0x5000], RZ ;  /* 0x005000ff00002388 */ /* 0x0003e20000000c00 */
[----:B------:R-:W-:Y:S01]  /*2f80*/  ISETP.NE.AND P1, PT, R2, 0x1, PT ;  /* 0x000000010200780c */ /* 0x000fe20003f25270 */
[----:B------:R-:W-:Y:S01]  /*2f90*/  VIADD R2, R17, 0x1000 ;  /* 0x0000100011027836 */ /* 0x000fe20000000000 */
[----:B------:R-:W-:Y:S04]  /*2fa0*/  BSSY B0, `(.L_x_160) ;  /* 0x000000e000007945 */ /* 0x000fe80003800000 */
[----:B------:R-:W-:-:S05]  /*2fb0*/  SEL R2, R2, R17, !P1 ;  /* 0x0000001102027207 */ /* 0x000fca0004800000 */
[----:B------:R-:W-:Y:S01]  /*2fc0*/  IMAD R185, R2, 0x2, R181 ;  /* 0x0000000202b97824 */ /* 0x000fe200078e02b5 */
[----:B------:R-:W-:Y:S05]  /*2fd0*/  @P2 BRA `(.L_x_161) ;  /* 0x0000000000282947 */ /* 0x000fea0003800000 */
[----:B------:R-:W-:Y:S02]  /*2fe0*/  ULDC UR4, c[0x0][0x2d0] ;  /* 0x0000b40000047ab9 */ /* 0x000fe40000000800 */
[----:B------:R-:W-:-:S13]  /*2ff0*/  ISETP.GE.AND P0, PT, R226, UR4, PT ;  /* 0x00000004e2007c0c */ /* 0x000fda000bf06270 */
[----:B------:R1:W-:Y:S01]  /*3000*/  @P0 STS.128 [R0+0x5000], RZ ;  /* 0x005000ff00000388 */ /* 0x0003e20000000c00 */
[----:B------:R-:W-:Y:S05]  /*3010*/  @P0 BRA `(.L_x_161) ;  /* 0x0000000000180947 */ /* 0x000fea0003800000 */
[----:B---3--:R-:W-:-:S04]  /*3020*/  LEA R4, P0, R20, R188, 0x6 ;  /* 0x000000bc14047211 */ /* 0x008fc800078030ff */
[----:B------:R-:W-:-:S05]  /*3030*/  LEA.HI.X R5, R20, R189, R21, 0x6, P0 ;  /* 0x000000bd14057211 */ /* 0x000fca00000f3415 */
[----:B------:R-:W-:Y:S01]  /*3040*/  @!PT LDS RZ, [RZ] ;  /* 0x00000000fffff984 */ /* 0x000fe20000000800 */
[----:B------:R-:W-:Y:S01]  /*3050*/  @!PT LDS RZ, [RZ] ;  /* 0x00000000fffff984 */ /* 0x000fe20000000800 */
[----:B------:R-:W-:Y:S01]  /*3060*/  @!PT LDS RZ, [RZ] ;  /* 0x00000000fffff984 */ /* 0x000fe20000000800 */
[----:B------:R3:W-:Y:S04]  /*3070*/  LDGSTS.E.BYPASS.LTC128B.128 [R0+0x5000], desc[UR12][R4.64] ;  /* 0x0500000004007fae */ /* 0x0007e8000b901d4c */
.L_x_161:
[----:B------:R-:W-:Y:S05]  /*3080*/  BSYNC B0 ;  /* 0x0000000000007941 */ /* 0x000fea0003800000 */
.L_x_160:
[----:B------:R1:W-:Y:S01]  /*3090*/  @P3 STS [R185], RZ ;  /* 0x000000ffb9003388 */ /* 0x0003e20000000800 */
[----:B------:R-:W-:Y:S03]  /*30a0*/  BSSY B0, `(.L_x_162) ;  /* 0x0000010000007945 */ /* 0x000fe60003800000 */
        /* <DEDUP_REMOVED lines=15> */
.L_x_163:
[----:B------:R-:W-:Y:S05]  /*31a0*/  BSYNC B0 ;  /* 0x0000000000007941 */ /* 0x000fea0003800000 */
.L_x_162:
[----:B------:R1:W-:Y:S01]  /*31b0*/  @P2 STS [R185+0x1000], RZ ;  /* 0x001000ffb9002388 */ /* 0x0003e20000000800 */
[----:B------:R-:W-:Y:S03]  /*31c0*/  BSSY B0, `(.L_x_164) ;  /* 0x0000012000007945 */ /* 0x000fe60003800000 */
[----:B------:R1:W-:Y:S04]  /*31d0*/  @P2 STS [R185+0x1004], RZ ;  /* 0x001004ffb9002388 */ /* 0x0003e80000000800 */
[----:B------:R1:W-:Y:S04]  /*31e0*/  @P2 STS [R185+0x1008], RZ ;  /* 0x001008ffb9002388 */ /* 0x0003e80000000800 */
[----:B------:R1:W-:Y:S01]  /*31f0*/  @P2 STS [R185+0x100c], RZ ;  /* 0x00100cffb9002388 */ /* 0x0003e20000000800 */
[----:B------:R-:W-:Y:S05]  /*3200*/  @P2 BRA `(.L_x_165) ;  /* 0x0000000000342947 */ /* 0x000fea0003800000 */
[----:B------:R-:W-:Y:S02]  /*3210*/  ULDC UR4, c[0x0][0x2d0] ;  /* 0x0000b40000047ab9 */ /* 0x000fe40000000800 */
[----:B------:R-:W-:-:S13]  /*3220*/  ISETP.GE.AND P0, PT, R226, UR4, PT ;  /* 0x00000004e2007c0c */ /* 0x000fda000bf06270 */
[----:B------:R1:W-:Y:S04]  /*3230*/  @P0 STS [R185+0x1000], RZ ;  /* 0x001000ffb9000388 */ /* 0x0003e80000000800 */
[----:B------:R1:W-:Y:S04]  /*3240*/  @P0 STS [R185+0x1004], RZ ;  /* 0x001004ffb9000388 */ /* 0x0003e80000000800 */
[----:B------:R1:W-:Y:S04]  /*3250*/  @P0 STS [R185+0x1008], RZ ;  /* 0x001008ffb9000388 */ /* 0x0003e80000000800 */
[----:B------:R1:W-:Y:S01]  /*3260*/  @P0 STS [R185+0x100c], RZ ;  /* 0x00100cffb9000388 */ /* 0x0003e20000000800 */
[----:B------:R-:W-:Y:S05]  /*3270*/  @P0 BRA `(.L_x_165) ;  /* 0x0000000000180947 */ /* 0x000fea0003800000 */
[----:B---3--:R-:W-:-:S04]  /*3280*/  LEA R4, P0, R34, R190, 0x6 ;  /* 0x000000be22047211 */ /* 0x008fc800078030ff */
[----:B------:R-:W-:-:S05]  /*3290*/  LEA.HI.X R5, R34, R191, R35, 0x6, P0 ;  /* 0x000000bf22057211 */ /* 0x000fca00000f3423 */
[----:B------:R-:W-:Y:S01]  /*32a0*/  @!PT LDS RZ, [RZ] ;  /* 0x00000000fffff984 */ /* 0x000fe20000000800 */
[----:B------:R-:W-:Y:S01]  /*32b0*/  @!PT LDS RZ, [RZ] ;  /* 0x00000000fffff984 */ /* 0x000fe20000000800 */
[----:B------:R-:W-:Y:S01]  /*32c0*/  @!PT LDS RZ, [RZ] ;  /* 0x00000000fffff984 */ /* 0x000fe20000000800 */
[----:B------:R3:W-:Y:S04]  /*32d0*/  LDGSTS.E.BYPASS.LTC128B.128 [R185+0x1000], desc[UR12][R4.64] ;  /* 0x0100000004b97fae */ /* 0x0007e8000b901d4c */
.L_x_165:
[----:B------:R-:W-:Y:S05]  /*32e0*/  BSYNC B0 ;  /* 0x0000000000007941 */ /* 0x000fea0003800000 */
.L_x_164:
[----:B------:R-:W-:Y:S01]  /*32f0*/  ISETP.NE.AND P0, PT, R16, RZ, PT ;  /* 0x000000ff1000720c */ /* 0x000fe20003f05270 */
[----:B------:R-:W-:Y:S01]  /*3300*/  ULDC.64 UR4, c[0x0][0x260] ;  /* 0x0000980000047ab9 */ /* 0x000fe20000000a00 */
[----:B------:R-:W-:Y:S01]  /*3310*/  BSSY B0, `(.L_x_166) ;  /* 0x0000018000007945 */ /* 0x000fe20003800000 */
[----:B------:R-:W-:Y:S02]  /*3320*/  IMAD R2, R27, UR4, RZ ;  /* 0x000000041b027c24 */ /* 0x000fe4000f8e02ff */
[----:B---3--:R-:W-:-:S04]  /*3330*/  IMAD.WIDE.U32 R4, R22, UR4, R12 ;  /* 0x0000000416047c25 */ /* 0x008fc8000f8e000c */
[----:B------:R-:W-:-:S04]  /*3340*/  IMAD R2, R22, UR5, R2 ;  /* 0x0000000516027c24 */ /* 0x000fc8000f8e0202 */
[----:B------:R3:W-:Y:S01]  /*3350*/  @P0 STS.128 [R0+0x6000], RZ ;  /* 0x006000ff00000388 */ /* 0x0007e20000000c00 */
[----:B------:R-:W-:Y:S01]  /*3360*/  IADD3 R2, R5, R2, RZ ;  /* 0x0000000205027210 */ /* 0x000fe20007ffe0ff */
        /* <DEDUP_REMOVED lines=18> */
.L_x_167:
[----:B------:R-:W-:Y:S05]  /*3490*/  BSYNC B0 ;  /* 0x0000000000007941 */ /* 0x000fea0003800000 */
.L_x_166:
[----:B------:R1:W-:Y:S01]  /*34a0*/  @P6 STS.128 [R0+0x7000], RZ ;  /* 0x007000ff00006388 */ /* 0x0003e20000000c00 */
[----:B------:R-:W-:Y:S04]  /*34b0*/  BSSY B0, `(.L_x_168) ;  /* 0x0000015000007945 */ /* 0x000fe80003800000 */
[----:B------:R-:W-:Y:S05]  /*34c0*/  @P6 BRA `(.L_x_169) ;  /* 0x00000000004c6947 */ /* 0x000fea0003800000 */
[----:B------:R-:W-:Y:S02]  /*34d0*/  ULDC UR4, c[0x0][0x2d0] ;  /* 0x0000b40000047ab9 */ /* 0x000fe40000000800 */
[----:B------:R-:W-:-:S13]  /*34e0*/  ISETP.GE.AND P0, PT, R226, UR4, PT ;  /* 0x00000004e2007c0c */ /* 0x000fda000bf06270 */
[----:B------:R1:W-:Y:S01]  /*34f0*/  @P0 STS.128 [R0+0x7000], RZ ;  /* 0x007000ff00000388 */ /* 0x0003e20000000c00 */
        /* <DEDUP_REMOVED lines=16> */
.L_x_169:
[----:B------:R-:W-:Y:S05]  /*3600*/  BSYNC B0 ;  /* 0x0000000000007941 */ /* 0x000fea0003800000 */
.L_x_168:
        /* <DEDUP_REMOVED lines=22> */
.L_x_171:
[----:B------:R-:W-:Y:S05]  /*3770*/  BSYNC B0 ;  /* 0x0000000000007941 */ /* 0x000fea0003800000 */
.L_x_170:
        /* <DEDUP_REMOVED lines=22> */
.L_x_173:
[----:B------:R-:W-:Y:S05]  /*38e0*/  BSYNC B0 ;  /* 0x0000000000007941 */ /* 0x000fea0003800000 */
.L_x_172:
[----:B------:R-:W2:Y:S01]  /*38f0*/  LDL R13, [R1+0x14] ;  /* 0x00001400010d7983 */ /* 0x000ea20000100800 */
[----:B------:R-:W-:Y:S02]  /*3900*/  ULDC.64 UR4, c[0x0][0x3c8] ;  /* 0x0000f20000047ab9 */ /* 0x000fe40000000a00 */
[----:B------:R-:W-:Y:S01]  /*3910*/  ISETP.NE.U32.AND P3, PT, RZ, UR4, PT ;  /* 0x00000004ff007c0c */ /* 0x000fe2000bf65070 */
[----:B------:R-:W0:Y:S03]  /*3920*/  LDGDEPBAR ;  /* 0x00000000000079af */ /* 0x000e260000000000 */
[----:B------:R-:W-:Y:S01]  /*3930*/  ISETP.NE.AND.EX P3, PT, RZ, UR5, PT, P3 ;  /* 0x00000005ff007c0c */ /* 0x000fe2000bf65330 */
[----:B------:R-:W-:Y:S01]  /*3940*/  IMAD.MOV.U32 R224, RZ, RZ, 0x7f800000 ;  /* 0x7f800000ffe07424 */ /* 0x000fe200078e00ff */
[----:B------:R-:W2:Y:S11]  /*3950*/  LDL R14, [R1+0x30] ;  /* 0x00003000010e7983 */ /* 0x000eb60000100800 */
[----:B-1----:R-:W1:Y:S01]  /*3960*/  @P3 LDC.64 R8, c[0x0][0x3d0] ;  /* 0x0000f400ff083b82 */ /* 0x002e620000000a00 */
[----:B------:R-:W-:-:S02]  /*3970*/  IMAD.MOV.U32 R225, RZ, RZ, 0x7f800000 ;  /* 0x7f800000ffe17424 */ /* 0x000fc400078e00ff */
[----:B------:R-:W-:Y:S02]  /*3980*/  IMAD.MOV.U32 R223, RZ, RZ, 0x7f800000 ;  /* 0x7f800000ffdf7424 */ /* 0x000fe400078e00ff */
[----:B------:R-:W-:Y:S01]  /*3990*/  IMAD.MOV.U32 R222, RZ, RZ, 0x7f800000 ;  /* 0x7f800000ffde7424 */ /* 0x000fe200078e00ff */
[----:B------:R-:W-:-:S04]  /*39a0*/  DEPBAR.LE SB0, 0x1 ;  /* 0x000080400000791a */ /* 0x000fc80000000000 */
[----:B-1----:R-:W-:-:S04]  /*39b0*/  @P3 IMAD.WIDE.U32 R6, R45, R8, R248 ;  /* 0x000000082d063225 */ /* 0x002fc800078e00f8 */
[C---:B--234-:R-:W-:Y:S01]  /*39c0*/  VIADD R0, R13.reuse, 0x28 ;  /* 0x000000280d007836 */ /* 0x05cfe20000000000 */
[----:B------:R-:W-:Y:S01]  /*39d0*/  SHF.R.S32.HI R12, RZ, 0x1f, R13 ;  /* 0x0000001fff0c7819 */ /* 0x000fe2000001140d */
[C---:B------:R-:W-:Y:S01]  /*39e0*/  VIADD R2, R13.reuse, 0x8 ;  /* 0x000000080d027836 */ /* 0x040fe20000000000 */
[CC--:B------:R-:W-:Y:S01]  /*39f0*/  ISETP.GE.AND P6, PT, R13.reuse, R11.reuse, PT ;  /* 0x0000000b0d00720c */ /* 0x0c0fe20003fc6270 */
[C---:B------:R-:W-:Y:S01]  /*3a00*/  VIADD R4, R13.reuse, 0x20 ;  /* 0x000000200d047836 */ /* 0x040fe20000000000 */
[-C--:B------:R-:W-:Y:S02]  /*3a10*/  ISETP.GE.AND P2, PT, R0, R11.reuse, PT ;  /* 0x0000000b0000720c */ /* 0x080fe40003f46270 */
[-C--:B------:R-:W-:Y:S02]  /*3a20*/  ISETP.GE.AND P5, PT, R2, R11.reuse, PT ;  /* 0x0000000b0200720c */ /* 0x080fe40003fa6270 */
[----:B------:R-:W-:Y:S01]  /*3a30*/  ISETP.GE.AND P4, PT, R4, R11, PT ;  /* 0x0000000b0400720c */ /* 0x000fe20003f86270 */
[----:B------:R-:W-:Y:S01]  /*3a40*/  IMAD.SHL.U32 R4, R13, 0x4, RZ ;  /* 0x000000040d047824 */ /* 0x000fe200078e00ff */
[----:B------:R-:W-:-:S07]  /*3a50*/  SHF.R.S32.HI R2, RZ, 0x1f, R0 ;  /* 0x0000001fff027819 */ /* 0x000fce0000011400 */
[----:B------:R-:W-:-:S04]  /*3a60*/  @!P2 LEA R10, P0, R0, R229, 0x2 ;  /* 0x000000e5000aa211 */ /* 0x000fc800078010ff */
[----:B------:R-:W-:Y:S01]  /*3a70*/  @!P2 LEA.HI.X R11, R0, R228, R2, 0x2, P0 ;  /* 0x000000e4000ba211 */ /* 0x000fe200000f1402 */
[----:B------:R-:W-:Y:S01]  /*3a80*/  @P3 IMAD R0, R41, R8, RZ ;  /* 0x0000000829003224 */ /* 0x000fe200078e02ff */
[----:B------:R-:W-:Y:S02]  /*3a90*/  IADD3 R4, P0, R4, R229, RZ ;  /* 0x000000e504047210 */ /* 0x000fe40007f1e0ff */
[----:B------:R-:W-:Y:S01]  /*3aa0*/  SHF.L.U64.HI R2, R13, 0x2, R12 ;  /* 0x000000020d027819 */ /* 0x000fe2000001020c */
[----:B------:R-:W5:Y:S01]  /*3ab0*/  @!P2 LDG.E R223, desc[UR12][R10.64] ;  /* 0x0000000c0adfa981 */ /* 0x000f62000c1e1900 */
[----:B------:R-:W-:-:S03]  /*3ac0*/  @P3 IMAD R9, R45, R9, R0 ;  /* 0x000000092d093224 */ /* 0x000fc600078e0200 */
[----:B------:R-:W-:-:S05]  /*3ad0*/  IMAD.X R5, R2, 0x1, R228, P0 ;  /* 0x0000000102057824 */ /* 0x000fca00000e06e4 */
[----:B------:R-:W5:Y:S04]  /*3ae0*/  @!P6 LDG.E R224, desc[UR12][R4.64] ;  /* 0x0000000c04e0e981 */ /* 0x000f68000c1e1900 */
[----:B------:R-:W5:Y:S04]  /*3af0*/  @!P5 LDG.E R225, desc[UR12][R4.64+0x20] ;  /* 0x0000200c04e1d981 */ /* 0x000f68000c1e1900 */
[----:B------:R1:W5:Y:S01]  /*3b00*/  @!P4 LDG.E R222, desc[UR12][R4.64+0x80] ;  /* 0x0000800c04dec981 */ /* 0x000362000c1e1900 */
[----:B------:R-:W-:Y:S01]  /*3b10*/  BAR.SYNC.DEFER_BLOCKING 0x0 ;  /* 0x0000000000007b1d */ /* 0x000fe20000010000 */
[----:B------:R-:W-:Y:S01]  /*3b20*/  @P3 IMAD.IADD R9, R7, 0x1, R9 ;  /* 0x0000000107093824 */ /* 0x000fe200078e0209 */
[----:B------:R-:W-:-:S04]  /*3b30*/  @P3 LEA R8, P0, R6, UR4, 0x2 ;  /* 0x0000000406083c11 */ /* 0x000fc8000f8010ff */
[----:B------:R-:W-:Y:S01]  /*3b40*/  @P3 LEA.HI.X R9, R6, UR5, R9, 0x2, P0 ;  /* 0x0000000506093c11 */ /* 0x000fe200080f1409 */
[----:B------:R-:W-:Y:S01]  /*3b50*/  IMAD R140, R183, 0x2, R181 ;  /* 0x00000002b78c7824 */ /* 0x000fe200078e02b5 */
[----:B------:R-:W2:Y:S01]  /*3b60*/  S2R R2, SR_TID.X ;  /* 0x0000000000027919 */ /* 0x000ea20000002100 */
[C---:B------:R-:W-:Y:S02]  /*3b70*/  IMAD.SHL.U32 R233, R240.reuse, 0x10, RZ ;  /* 0x00000010f0e97824 */ /* 0x040fe400078e00ff */
[----:B------:R-:W-:Y:S02]  /*3b80*/  IMAD.SHL.U32 R232, R240, 0x8, RZ ;  /* 0x00000008f0e87824 */ /* 0x000fe400078e00ff */
[----:B------:R-:W-:Y:S02]  /*3b90*/  VIADD R168, R179, 0x1000 ;  /* 0x00001000b3a87836 */ /* 0x000fe40000000000 */
[----:B------:R-:W-:Y:S02]  /*3ba0*/  VIADD R169, R182, 0x1000 ;  /* 0x00001000b6a97836 */ /* 0x000fe40000000000 */
[----:B------:R-:W-:-:S02]  /*3bb0*/  IMAD.MOV.U32 R178, RZ, RZ, 0x20 ;  /* 0x00000020ffb27424 */ /* 0x000fc400078e00ff */
[----:B------:R-:W-:Y:S01]  /*3bc0*/  IMAD R186, R44, 0x80, R14 ;  /* 0x000000802cba7824 */ /* 0x000fe200078e020e */
[----:B------:R-:W-:Y:S01]  /*3bd0*/  IADD3 R24, R32, 0x80, R24 ;  /* 0x0000008020187810 */ /* 0x000fe20007ffe018 */
[----:B-1----:R-:W1:Y:S01]  /*3be0*/  @P3 LDC R5, c[0x0][0x2e8] ;  /* 0x0000ba00ff053b82 */ /* 0x002e620000000800 */
[----:B------:R-:W-:Y:S02]  /*3bf0*/  VIADD R4, R13, 0x1 ;  /* 0x000000010d047836 */ /* 0x000fe40000000000 */
[----:B------:R-:W-:Y:S01]  /*3c00*/  IMAD.MOV.U32 R128, RZ, RZ, 0x40 ;  /* 0x00000040ff807424 */ /* 0x000fe200078e00ff */
[----:B------:R-:W3:Y:S01]  /*3c10*/  @P3 LDG.E R8, desc[UR12][R8.64] ;  /* 0x0000000c08083981 */ /* 0x000ee2000c1e1900 */
[----:B------:R-:W-:Y:S01]  /*3c20*/  IMAD R170, R182, 0x2, R181 ;  /* 0x00000002b6aa7824 */ /* 0x000fe200078e02b5 */
[----:B------:R-:W-:Y:S01]  /*3c30*/  CS2R R94, SRZ ;  /* 0x00000000005e7805 */ /* 0x000fe2000001ff00 */
[----:B------:R-:W-:Y:S01]  /*3c40*/  IMAD.MOV.U32 R184, RZ, RZ, RZ ;  /* 0x000000ffffb87224 */ /* 0x000fe200078e00ff */
[----:B------:R-:W4:Y:S01]  /*3c50*/  LDSM.16.M88.4 R136, [R140+0xa000] ;  /* 0x00a000008c88783b */ /* 0x000f220000000200 */
[C---:B------:R-:W-:Y:S01]  /*3c60*/  IMAD R244, R240.reuse, 0x18, RZ ;  /* 0x00000018f0f47824 */ /* 0x040fe200078e02ff */
[----:B------:R-:W-:Y:S01]  /*3c70*/  CS2R R92, SRZ ;  /* 0x00000000005c7805 */ /* 0x000fe2000001ff00 */
[C---:B------:R-:W-:Y:S01]  /*3c80*/  IMAD.SHL.U32 R243, R240.reuse, 0x20, RZ ;  /* 0x00000020f0f37824 */ /* 0x040fe200078e00ff */
[----:B------:R-:W1:Y:S01]  /*3c90*/  LDSM.16.M88.4 R140, [R140+0xa800] ;  /* 0x00a800008c8c783b */ /* 0x000e620000000200 */
[C---:B------:R-:W-:Y:S01]  /*3ca0*/  IMAD R242, R240.reuse, 0x28, RZ ;  /* 0x00000028f0f27824 */ /* 0x040fe200078e02ff */
[----:B------:R-:W-:Y:S01]  /*3cb0*/  CS2R R98, SRZ ;  /* 0x0000000000627805 */ /* 0x000fe2000001ff00 */
[----:B------:R-:W-:Y:S01]  /*3cc0*/  IMAD R241, R240, 0x30, RZ ;  /* 0x00000030f0f17824 */ /* 0x000fe200078e02ff */
[----:B------:R-:W1:Y:S01]  /*3cd0*/  LDSM.16.M88.4 R144, [R176] ;  /* 0x00000000b090783b */ /* 0x000e620000000200 */
[----:B------:R-:W-:Y:S01]  /*3ce0*/  IMAD.MOV R239, RZ, RZ, -R239 ;  /* 0x000000ffffef7224 */ /* 0x000fe200078e0aef */
[----:B------:R-:W-:-:S02]  /*3cf0*/  CS2R R96, SRZ ;  /* 0x0000000000607805 */ /* 0x000fc4000001ff00 */
[----:B--2---:R-:W-:Y:S01]  /*3d00*/  SHF.R.S32.HI R0, RZ, 0x1f, R2 ;  /* 0x0000001fff007819 */ /* 0x004fe20000011402 */
[----:B------:R-:W2:Y:S01]  /*3d10*/  LDSM.16.M88.4 R148, [R176+0x800] ;  /* 0x00080000b094783b */ /* 0x000ea20000000200 */
[----:B------:R-:W-:Y:S01]  /*3d20*/  IMAD R177, R183, 0x2, R181 ;  /* 0x00000002b7b17824 */ /* 0x000fe200078e02b5 */
[----:B------:R-:W-:Y:S02]  /*3d30*/  CS2R R90, SRZ ;  /* 0x00000000005a7805 */ /* 0x000fe4000001ff00 */
[----:B------:R-:W-:Y:S01]  /*3d40*/  LEA.HI R0, R0, R2, RZ, 0x4 ;  /* 0x0000000200007211 */ /* 0x000fe200078f20ff */
[----:B------:R-:W1:Y:S01]  /*3d50*/  LDSM.16.M88.4 R152, [R174] ;  /* 0x00000000ae98783b */ /* 0x000e620000000200 */
[----:B------:R-:W-:Y:S01]  /*3d60*/  IMAD.SHL.U32 R252, R13, 0x4, RZ ;  /* 0x000000040dfc7824 */ /* 0x000fe200078e00ff */
[----:B------:R-:W-:Y:S02]  /*3d70*/  CS2R R88, SRZ ;  /* 0x0000000000587805 */ /* 0x000fe4000001ff00 */
[----:B------:R-:W-:Y:S01]  /*3d80*/  LOP3.LUT R0, R0, 0xfffffff0, RZ, 0xc0, !PT ;  /* 0xfffffff000007812 */ /* 0x000fe200078ec0ff */
[----:B------:R-:W1:Y:S01]  /*3d90*/  LDSM.16.M88.4 R156, [R174+0x800] ;  /* 0x00080000ae9c783b */ /* 0x000e620000000200 */
[----:B------:R-:W-:-:S02]  /*3da0*/  CS2R R86, SRZ ;  /* 0x0000000000567805 */ /* 0x000fc4000001ff00 */
[----:B------:R-:W-:Y:S02]  /*3db0*/  CS2R R84, SRZ ;  /* 0x0000000000547805 */ /* 0x000fe4000001ff00 */
[----:B------:R-:W-:Y:S01]  /*3dc0*/  CS2R R78, SRZ ;  /* 0x00000000004e7805 */ /* 0x000fe2000001ff00 */
[----:B------:R-:W-:Y:S01]  /*3dd0*/  IMAD.IADD R0, R2, 0x1, -R0 ;  /* 0x0000000102007824 */ /* 0x000fe200078e0a00 */
[----:B------:R-:W1:Y:S01]  /*3de0*/  LDSM.16.M88.4 R160, [R175] ;  /* 0x00000000afa0783b */ /* 0x000e620000000200 */
[----:B------:R-:W-:Y:S02]  /*3df0*/  CS2R R76, SRZ ;  /* 0x00000000004c7805 */ /* 0x000fe4000001ff00 */
[----:B------:R-:W-:Y:S02]  /*3e00*/  CS2R R82, SRZ ;  /* 0x0000000000527805 */ /* 0x000fe4000001ff00 */
[----:B------:R-:W-:Y:S02]  /*3e10*/  CS2R R80, SRZ ;  /* 0x0000000000507805 */ /* 0x000fe4000001ff00 */
[----:B------:R-:W-:Y:S01]  /*3e20*/  SHF.R.S32.HI R2, RZ, 0x1f, R0 ;  /* 0x0000001fff027819 */ /* 0x000fe20000011400 */
[----:B------:R-:W2:Y:S01]  /*3e30*/  LDSM.16.M88.4 R164, [R175+0x800] ;  /* 0x00080000afa4783b */ /* 0x000ea20000000200 */
[----:B------:R-:W-:-:S02]  /*3e40*/  CS2R R74, SRZ ;  /* 0x00000000004a7805 */ /* 0x000fc4000001ff00 */
[----:B------:R-:W-:Y:S02]  /*3e50*/  CS2R R72, SRZ ;  /* 0x0000000000487805 */ /* 0x000fe4000001ff00 */
[----:B------:R-:W-:Y:S02]  /*3e60*/  LEA.HI R2, R2, R0, RZ, 0x3 ;  /* 0x0000000002027211 */ /* 0x000fe400078f18ff */
[----:B------:R-:W-:Y:S02]  /*3e70*/  CS2R R70, SRZ ;  /* 0x0000000000467805 */ /* 0x000fe4000001ff00 */
[----:B------:R-:W-:Y:S02]  /*3e80*/  CS2R R68, SRZ ;  /* 0x0000000000447805 */ /* 0x000fe4000001ff00 */
[----:B------:R-:W-:Y:S02]  /*3e90*/  CS2R R62, SRZ ;  /* 0x00000000003e7805 */ /* 0x000fe4000001ff00 */
[----:B------:R-:W-:-:S02]  /*3ea0*/  LOP3.LUT R2, R2, 0xfffffff8, RZ, 0xc0, !PT ;  /* 0xfffffff802027812 */ /* 0x000fc400078ec0ff */
[----:B------:R-:W-:Y:S02]  /*3eb0*/  CS2R R60, SRZ ;  /* 0x00000000003c7805 */ /* 0x000fe4000001ff00 */
[----:B------:R-:W-:Y:S02]  /*3ec0*/  CS2R R66, SRZ ;  /* 0x0000000000427805 */ /* 0x000fe4000001ff00 */
[----:B------:R-:W-:Y:S02]  /*3ed0*/  CS2R R64, SRZ ;  /* 0x0000000000407805 */ /* 0x000fe4000001ff00 */
[----:B------:R-:W-:Y:S01]  /*3ee0*/  CS2R R58, SRZ ;  /* 0x00000000003a7805 */ /* 0x000fe2000001ff00 */
[----:B------:R-:W-:Y:S01]  /*3ef0*/  IMAD.IADD R0, R0, 0x1, -R2 ;  /* 0x0000000100007824 */ /* 0x000fe200078e0a02 */
[----:B------:R-:W-:Y:S02]  /*3f00*/  IADD3 R2, R200, R4, -R32 ;  /* 0x00000004c8027210 */ /* 0x000fe40007ffe820 */
[----:B------:R-:W-:-:S02]  /*3f10*/  CS2R R56, SRZ ;  /* 0x0000000000387805 */ /* 0x000fc4000001ff00 */
[----:B------:R-:W-:Y:S02]  /*3f20*/  CS2R R54, SRZ ;  /* 0x0000000000367805 */ /* 0x000fe4000001ff00 */
[----:B------:R-:W-:Y:S02]  /*3f30*/  CS2R R52, SRZ ;  /* 0x0000000000347805 */ /* 0x000fe4000001ff00 */
[C---:B------:R-:W-:Y:S01]  /*3f40*/  LOP3.LUT P0, RZ, R0.reuse, 0x2, RZ, 0xc0, !PT ;  /* 0x0000000200ff7812 */ /* 0x040fe2000780c0ff */
[----:B------:R4:W-:Y:S01]  /*3f50*/  STL [R1], R2 ;  /* 0x0000000201007387 */ /* 0x0009e20000100800 */
[----:B------:R-:W-:Y:S01]  /*3f60*/  LOP3.LUT P2, RZ, R0, 0x4, RZ, 0xc0, !PT ;  /* 0x0000000400ff7812 */ /* 0x000fe2000784c0ff */
[----:B------:R-:W-:Y:S01]  /*3f70*/  VIADD R0, R13, 0xffffffc0 ;  /* 0xffffffc00d007836 */ /* 0x000fe20000000000 */
[----:B-1----:R-:W3:Y:S01]  /*3f80*/  @P3 MUFU.RCP R5, R5 ;  /* 0x0000000500053308 */ /* 0x002ee20000001000 */
[----:B------:R-:W-:Y:S02]  /*3f90*/  CS2R R46, SRZ ;  /* 0x00000000002e7805 */ /* 0x000fe4000001ff00 */
[----:B------:R-:W-:Y:S01]  /*3fa0*/  CS2R R50, SRZ ;  /* 0x0000000000327805 */ /* 0x000fe2000001ff00 */
[----:B------:R-:W-:Y:S01]  /*3fb0*/  IMAD.SHL.U32 R247, R0, 0x4, RZ ;  /* 0x0000000400f77824 */ /* 0x000fe200078e00ff */
[----:B------:R-:W-:Y:S01]  /*3fc0*/  SEL R168, R168, R179, !P1 ;  /* 0x000000b3a8a87207 */ /* 0x000fe20004800000 */
[C---:B------:R-:W-:Y:S01]  /*3fd0*/  VIADD R211, R186.reuse, 0x8 ;  /* 0x00000008bad37836 */ /* 0x040fe20000000000 */
[----:B------:R-:W-:Y:S01]  /*3fe0*/  SEL R169, R169, R182, !P1 ;  /* 0x000000b6a9a97207 */ /* 0x000fe20004800000 */
[----:B------:R-:W-:Y:S01]  /*3ff0*/  VIADD R210, R186, 0x1 ;  /* 0x00000001bad27836 */ /* 0x000fe20000000000 */
[----:B------:R-:W-:-:S02]  /*4000*/  CS2R R48, SRZ ;  /* 0x0000000000307805 */ /* 0x000fc4000001ff00 */
[----:B------:R-:W-:Y:S02]  /*4010*/  CS2R R42, SRZ ;  /* 0x00000000002a7805 */ /* 0x000fe4000001ff00 */
[----:B------:R-:W-:Y:S02]  /*4020*/  CS2R R40, SRZ ;  /* 0x0000000000287805 */ /* 0x000fe4000001ff00 */
[----:B------:R-:W-:Y:S02]  /*4030*/  CS2R R38, SRZ ;  /* 0x0000000000267805 */ /* 0x000fe4000001ff00 */
[----:B------:R-:W-:Y:S02]  /*4040*/  CS2R R36, SRZ ;  /* 0x0000000000247805 */ /* 0x000fe4000001ff00 */
[----:B------:R-:W-:Y:S01]  /*4050*/  SHF.L.U64.HI R250, R13, 0x2, R12 ;  /* 0x000000020dfa7819 */ /* 0x000fe2000001020c */
[----:B------:R-:W-:Y:S01]  /*4060*/  IMAD.MOV.U32 R212, RZ, RZ, R185 ;  /* 0x000000ffffd47224 */ /* 0x000fe200078e00b9 */
[----:B------:R-:W-:Y:S01]  /*4070*/  ULDC UR4, c[0x0][0x2d0] ;  /* 0x0000b40000047ab9 */ /* 0x000fe20000000800 */
[----:B------:R-:W-:Y:S01]  /*4080*/  ULDC UR5, c[0x0][0x2ec] ;  /* 0x0000bb0000057ab9 */ /* 0x000fe20000000800 */
[----:B----4-:R-:W-:-:S04]  /*4090*/  VIADD R2, R233, 0x20 ;  /* 0x00000020e9027836 */ /* 0x010fc80000000000 */
[----:B------:R-:W-:-:S04]  /*40a0*/  IMAD.IADD R0, R232, 0x1, R2 ;  /* 0x00000001e8007824 */ /* 0x000fc800078e0202 */
[----:B------:R-:W-:Y:S01]  /*40b0*/  IMAD.IADD R237, R232, 0x1, R0 ;  /* 0x00000001e8ed7824 */ /* 0x000fe200078e0200 */
[----:B------:R-:W-:-:S03]  /*40c0*/  SEL R178, R178, 0xffffffe0, !P0 ;  /* 0xffffffe0b2b27807 */ /* 0x000fc60004000000 */
[----:B------:R-:W-:Y:S02]  /*40d0*/  IMAD.IADD R236, R232, 0x1, R237 ;  /* 0x00000001e8ec7824 */ /* 0x000fe400078e02ed */
[C---:B------:R-:W-:Y:S02]  /*40e0*/  VIADD R199, R186.reuse, 0x9 ;  /* 0x00000009bac77836 */ /* 0x040fe40000000000 */
[C---:B------:R-:W-:Y:S02]  /*40f0*/  VIADD R202, R186.reuse, 0x19 ;  /* 0x00000019baca7836 */ /* 0x040fe40000000000 */
[C---:B------:R-:W-:Y:S02]  /*4100*/  VIADD R198, R186.reuse, 0x18 ;  /* 0x00000018bac67836 */ /* 0x040fe40000000000 */
[C---:B------:R-:W-:Y:S02]  /*4110*/  VIADD R197, R186.reuse, 0x11 ;  /* 0x00000011bac57836 */ /* 0x040fe40000000000 */
[----:B------:R-:W-:-:S02]  /*4120*/  VIADD R196, R186, 0x10 ;  /* 0x00000010bac47836 */ /* 0x000fc40000000000 */
[----:B------:R-:W-:Y:S01]  /*4130*/  IMAD.IADD R235, R232, 0x1, R236 ;  /* 0x00000001e8eb7824 */ /* 0x000fe200078e02ec */
[----:B------:R-:W-:Y:S01]  /*4140*/  CS2R R44, SRZ ;  /* 0x00000000002c7805 */ /* 0x000fe2000001ff00 */
[----:B------:R-:W-:Y:S01]  /*4150*/  IMAD R240, R240, 0x38, RZ ;  /* 0x00000038f0f07824 */ /* 0x000fe200078e02ff */
[----:B------:R-:W-:Y:S01]  /*4160*/  I2FP.F32.S32 R209, R186 ;  /* 0x000000ba00d17245 */ /* 0x000fe20000201400 */
[----:B------:R-:W-:Y:S01]  /*4170*/  IMAD.IADD R251, R24, 0x1, -R200 ;  /* 0x0000000118fb7824 */ /* 0x000fe200078e0ac8 */
[----:B------:R-:W-:Y:S01]  /*4180*/  I2FP.F32.S32 R211, R211 ;  /* 0x000000d300d37245 */ /* 0x000fe20000201400 */
[--C-:B------:R-:W-:Y:S01]  /*4190*/  IMAD R168, R168, 0x2, R181.reuse ;  /* 0x00000002a8a87824 */ /* 0x100fe200078e02b5 */
[----:B------:R-:W-:Y:S01]  /*41a0*/  I2FP.F32.S32 R210, R210 ;  /* 0x000000d200d27245 */ /* 0x000fe20000201400 */
[----:B------:R-:W-:Y:S01]  /*41b0*/  IMAD R169, R169, 0x2, R181 ;  /* 0x00000002a9a97824 */ /* 0x000fe200078e02b5 */
[----:B------:R-:W-:Y:S01]  /*41c0*/  I2FP.F32.S32 R208, R199 ;  /* 0x000000c700d07245 */ /* 0x000fe20000201400 */
[----:B------:R-:W-:Y:S01]  /*41d0*/  IMAD.IADD R238, R232, 0x1, R235 ;  /* 0x00000001e8ee7824 */ /* 0x000fe200078e02eb */
[----:B------:R-:W-:Y:S01]  /*41e0*/  I2FP.F32.S32 R207, R202 ;  /* 0x000000ca00cf7245 */ /* 0x000fe20000201400 */
[----:B------:R-:W-:Y:S01]  /*41f0*/  IMAD.IADD R173, R178, 0x1, R170 ;  /* 0x00000001b2ad7824 */ /* 0x000fe200078e02aa */
[----:B------:R-:W-:Y:S01]  /*4200*/  I2FP.F32.S32 R206, R198 ;  /* 0x000000c600ce7245 */ /* 0x000fe20000201400 */
[----:B------:R-:W-:Y:S01]  /*4210*/  IMAD.IADD R172, R171, 0x1, R178 ;  /* 0x00000001abac7824 */ /* 0x000fe200078e02b2 */
[----:B------:R-:W-:-:S02]  /*4220*/  I2FP.F32.S32 R205, R197 ;  /* 0x000000c500cd7245 */ /* 0x000fc40000201400 */
[----:B------:R-:W-:Y:S02]  /*4230*/  I2FP.F32.S32 R204, R196 ;  /* 0x000000c400cc7245 */ /* 0x000fe40000201400 */
[----:B------:R-:W-:Y:S01]  /*4240*/  SEL R128, R128, 0xffffffc0, !P2 ;  /* 0xffffffc080807807 */ /* 0x000fe20005000000 */
[----:B--23--:R-:W-:-:S07]  /*4250*/  @P3 FMUL.FTZ R184, R8, R5 ;  /* 0x0000000508b83220 */ /* 0x00cfce0000410000 */
.L_x_176:
[----:B------:R-:W2:Y:S01]  /*4260*/  LDL R2, [R1+0x4] ;  /* 0x0000040001027983 */ /* 0x000ea20000100800 */
[C---:B------:R-:W-:Y:S01]  /*4270*/  IMAD.IADD R0, R169.reuse, 0x1, R178 ;  /* 0x00000001a9007824 */ /* 0x040fe200078e02b2 */
[----:B------:R-:W-:Y:S02]  /*4280*/  IADD3 R124, R169, R128, RZ ;  /* 0x00000080a97c7210 */ /* 0x000fe40007ffe0ff */
[----:B------:R-:W3:Y:S01]  /*4290*/  LDL R213, [R1] ;  /* 0x0000000001d57983 */ /* 0x000ee20000100800 */
[----:B-----5:R-:W-:Y:S02]  /*42a0*/  FSETP.NEU.FTZ.AND P0, PT, R224, -INF , PT ;  /* 0xff800000e000780b */ /* 0x020fe40003f1d000 */
[----:B------:R-:W-:Y:S01]  /*42b0*/  ISETP.GT.AND P6, PT, R187, R245, PT ;  /* 0x000000f5bb00720c */ /* 0x000fe20003fc4270 */
[----:B------:R-:W0:Y:S01]  /*42c0*/  LDGDEPBAR ;  /* 0x00000000000079af */ /* 0x000e220000000000 */
[----:B------:R-:W-:Y:S04]  /*42d0*/  DEPBAR.LE SB0, 0x0 ;  /* 0x000080000000791a */ /* 0x000fe80000000000 */
[----:B------:R-:W-:Y:S06]  /*42e0*/  BAR.SYNC.DEFER_BLOCKING 0x0 ;  /* 0x0000000000007b1d */ /* 0x000fec0000010000 */
[----:B------:R-:W-:Y:S08]  /*42f0*/  LDSM.16.M88.4 R32, [R169] ;  /* 0x00000000a920783b */ /* 0x000ff00000000200 */
[----:B------:R-:W1:Y:S08]  /*4300*/  LDSM.16.M88.4 R16, [R177+0x6000] ;  /* 0x00600000b110783b */ /* 0x000e700000000200 */
[----:B------:R-:W4:Y:S08]  /*4310*/  LDSM.16.M88.4 R28, [R169+0x1000] ;  /* 0x00100000a91c783b */ /* 0x000f300000000200 */
[----:B------:R-:W4:Y:S08]  /*4320*/  LDSM.16.M88.4 R100, [R177+0x6800] ;  /* 0x00680000b164783b */ /* 0x000f300000000200 */
[----:B------:R-:W-:Y:S08]  /*4330*/  LDSM.16.M88.4 R104, [R0] ;  /* 0x000000000068783b */ /* 0x000ff00000000200 */
[----:B------:R-:W4:Y:S01]  /*4340*/  LDSM.16.M88.4 R108, [R176+-0x4000] ;  /* 0xffc00000b06c783b */ /* 0x000f220000000200 */
[-C--:B-1----:R-:W-:Y:S07]  /*4350*/  HMMA.16816.F32.BF16 R4, R32, R16.reuse, RZ ;  /* 0x000000102004723c */ /* 0x082fee00000418ff */
[----:B------:R1:W1:Y:S01]  /*4360*/  LDSM.16.M88.4 R112, [R0+0x1000] ;  /* 0x001000000070783b */ /* 0x0002620000000200 */
[C---:B----4-:R-:W-:Y:S07]  /*4370*/  HMMA.16816.F32.BF16 R8, R28.reuse, R16, RZ ;  /* 0x000000101c08723c */ /* 0x050fee00000418ff */
[----:B------:R-:W4:Y:S01]  /*4380*/  LDSM.16.M88.4 R116, [R176+-0x3800] ;  /* 0xffc80000b074783b */ /* 0x000f220000000200 */
[-C--:B------:R-:W-:Y:S07]  /*4390*/  HMMA.16816.F32.BF16 R12, R28, R18.reuse, RZ ;  /* 0x000000121c0c723c */ /* 0x080fee00000418ff */
[----:B------:R-:W-:Y:S01]  /*43a0*/  LDSM.16.M88.4 R120, [R174+-0x4000] ;  /* 0xffc00000ae78783b */ /* 0x000fe20000000200 */
[C---:B------:R-:W-:Y:S07]  /*43b0*/  HMMA.16816.F32.BF16 R16, R32.reuse, R18, RZ ;  /* 0x000000122010723c */ /* 0x040fee00000418ff */
[----:B------:R-:W-:Y:S01]  /*43c0*/  LDSM.16.M88.4 R132, [R175+-0x4000] ;  /* 0xffc00000af84783b */ /* 0x000fe20000000200 */
[-C--:B------:R-:W-:Y:S03]  /*43d0*/  HMMA.16816.F32.BF16 R20, R32, R100.reuse, RZ ;  /* 0x000000642014723c */ /* 0x080fe600000418ff */
[----:B-1----:R-:W-:Y:S03]  /*43e0*/  IMAD.IADD R0, R0, 0x1, R128 ;  /* 0x0000000100007824 */ /* 0x002fe600078e0280 */
[C---:B------:R-:W-:Y:S02]  /*43f0*/  HMMA.16816.F32.BF16 R24, R28.reuse, R100, RZ ;  /* 0x000000641c18723c */ /* 0x040fe400000418ff */
[----:B------:R-:W-:Y:S04]  /*4400*/  LDSM.16.M88.4 R128, [R0] ;  /* 0x000000000080783b */ /* 0x000fe80000000200 */
[-C--:B------:R-:W-:Y:S06]  /*4410*/  HMMA.16816.F32.BF16 R28, R28, R102.reuse, RZ ;  /* 0x000000661c1c723c */ /* 0x080fec00000418ff */
[----:B------:R-:W-:Y:S01]  /*4420*/  HMMA.16816.F32.BF16 R32, R32, R102, RZ ;  /* 0x000000662020723c */ /* 0x000fe200000418ff */
[----:B------:R-:W1:Y:S05]  /*4430*/  LDSM.16.M88.4 R100, [R124] ;  /* 0x000000007c64783b */ /* 0x000e6a0000000200 */
[-C--:B------:R-:W-:Y:S03]  /*4440*/  HMMA.16816.F32.BF16 R4, R104, R108.reuse, R4 ;  /* 0x0000006c6804723c */ /* 0x080fe60000041804 */
[----:B------:R-:W1:Y:S03]  /*4450*/  LDSM.16.M88.4 R124, [R124+0x1000] ;  /* 0x001000007c7c783b */ /* 0x000e660000000200 */
[C---:B------:R-:W-:Y:S06]  /*4460*/  HMMA.16816.F32.BF16 R8, R112.reuse, R108, R8 ;  /* 0x0000006c7008723c */ /* 0x040fec0000041808 */
[-C--:B------:R-:W-:Y:S06]  /*4470*/  HMMA.16816.F32.BF16 R12, R112, R110.reuse, R12 ;  /* 0x0000006e700c723c */ /* 0x080fec000004180c */
[C---:B------:R-:W-:Y:S01]  /*4480*/  HMMA.16816.F32.BF16 R16, R104.reuse, R110, R16 ;  /* 0x0000006e6810723c */ /* 0x040fe20000041810 */
[----:B------:R-:W1:Y:S05]  /*4490*/  LDSM.16.M88.4 R108, [R174+-0x3800] ;  /* 0xffc80000ae6c783b */ /* 0x000e6a0000000200 */
[-C--:B----4-:R-:W-:Y:S06]  /*44a0*/  HMMA.16816.F32.BF16 R20, R104, R116.reuse, R20 ;  /* 0x000000746814723c */ /* 0x090fec0000041814 */
[C---:B------:R-:W-:Y:S06]  /*44b0*/  HMMA.16816.F32.BF16 R24, R112.reuse, R116, R24 ;  /* 0x000000747018723c */ /* 0x040fec0000041818 */
[-C--:B------:R-:W-:Y:S06]  /*44c0*/  HMMA.16816.F32.BF16 R28, R112, R118.reuse, R28 ;  /* 0x00000076701c723c */ /* 0x080fec000004181c */
[----:B------:R-:W-:Y:S01]  /*44d0*/  HMMA.16816.F32.BF16 R32, R104, R118, R32 ;  /* 0x000000766820723c */ /* 0x000fe20000041820 */
[----:B------:R-:W4:Y:S05]  /*44e0*/  LDSM.16.M88.4 R104, [R0+0x1000] ;  /* 0x001000000068783b */ /* 0x000f2a0000000200 */
[-C--:B-1----:R-:W-:Y:S06]  /*44f0*/  HMMA.16816.F32.BF16 R4, R100, R120.reuse, R4 ;  /* 0x000000786404723c */ /* 0x082fec0000041804 */
[C---:B------:R-:W-:Y:S06]  /*4500*/  HMMA.16816.F32.BF16 R8, R124.reuse, R120, R8 ;  /* 0x000000787c08723c */ /* 0x040fec0000041808 */
[-C--:B------:R-:W-:Y:S06]  /*4510*/  HMMA.16816.F32.BF16 R12, R124, R122.reuse, R12 ;  /* 0x0000007a7c0c723c */ /* 0x080fec000004180c */
[C---:B------:R-:W-:Y:S06]  /*4520*/  HMMA.16816.F32.BF16 R16, R100.reuse, R122, R16 ;  /* 0x0000007a6410723c */ /* 0x040fec0000041810 */
[-C--:B------:R-:W-:Y:S06]  /*4530*/  HMMA.16816.F32.BF16 R20, R100, R108.reuse, R20 ;  /* 0x0000006c6414723c */ /* 0x080fec0000041814 */
[C---:B------:R-:W-:Y:S06]  /*4540*/  HMMA.16816.F32.BF16 R24, R124.reuse, R108, R24 ;  /* 0x0000006c7c18723c */ /* 0x040fec0000041818 */
[-C--:B------:R-:W-:Y:S05]  /*4550*/  HMMA.16816.F32.BF16 R28, R124, R110.reuse, R28 ;  /* 0x0000006e7c1c723c */ /* 0x080fea000004181c */
[----:B------:R-:W-:Y:S01]  /*4560*/  FMUL.FTZ R108, R224, 1.4426950216293334961 ;  /* 0x3fb8aa3be06c7820 */ /* 0x000fe20000410000 */
[----:B------:R-:W-:Y:S05]  /*4570*/  HMMA.16816.F32.BF16 R32, R100, R110, R32 ;  /* 0x0000006e6420723c */ /* 0x000fea0000041820 */
[----:B------:R-:W-:Y:S01]  /*4580*/  FSEL R108, R108, RZ, P0 ;  /* 0x000000ff6c6c7208 */ /* 0x000fe20000000000 */
[-C--:B------:R-:W-:Y:S01]  /*4590*/  HMMA.16816.F32.BF16 R4, R128, R132.reuse, R4 ;  /* 0x000000848004723c */ /* 0x080fe20000041804 */
[----:B------:R-:W-:Y:S04]  /*45a0*/  MOV R111, 0x40 ;  /* 0x00000040006f7802 */ /* 0x000fe80000000f00 */
[C---:B------:R-:W-:Y:S01]  /*45b0*/  FMUL.FTZ R102, R225.reuse, 1.4426950216293334961 ;  /* 0x3fb8aa3be1667820 */ /* 0x040fe20000410000 */
[C---:B----4-:R-:W-:Y:S04]  /*45c0*/  HMMA.16816.F32.BF16 R8, R104.reuse, R132, R8 ;  /* 0x000000846808723c */ /* 0x050fe80000041808 */
[----:B------:R-:W-:Y:S01]  /*45d0*/  FSETP.NEU.FTZ.AND P0, PT, R225, -INF , PT ;  /* 0xff800000e100780b */ /* 0x000fe20003f1d000 */
[----:B------:R-:W-:Y:S01]  /*45e0*/  FMUL.FTZ R100, R222, 1.4426950216293334961 ;  /* 0x3fb8aa3bde647820 */ /* 0x000fe20000410000 */
[-C--:B------:R-:W-:Y:S05]  /*45f0*/  HMMA.16816.F32.BF16 R12, R104, R134.reuse, R12 ;  /* 0x00000086680c723c */ /* 0x080fea000004180c */
[----:B------:R-:W-:Y:S01]  /*4600*/  FSEL R102, R102, RZ, P0 ;  /* 0x000000ff66667208 */ /* 0x000fe20000000000 */
[C---:B------:R-:W-:Y:S04]  /*4610*/  HMMA.16816.F32.BF16 R16, R128.reuse, R134, R16 ;  /* 0x000000868010723c */ /* 0x040fe80000041810 */
[----:B------:R-:W-:Y:S02]  /*4620*/  FSETP.NEU.FTZ.AND P0, PT, R222, -INF , PT ;  /* 0xff800000de00780b */ /* 0x000fe40003f1d000 */
[CC--:B------:R-:W-:Y:S01]  /*4630*/  FFMA.FTZ R4, R209.reuse, R184.reuse, R4 ;  /* 0x000000b8d1047223 */ /* 0x0c0fe20000010004 */
[CC--:B------:R-:W-:Y:S01]  /*4640*/  FFMA.FTZ R5, R210.reuse, R184.reuse, R5 ;  /* 0x000000b8d2057223 */ /* 0x0c0fe20000010005 */
[CC--:B------:R-:W-:Y:S03]  /*4650*/  FFMA.FTZ R6, R209.reuse, R184.reuse, R6 ;  /* 0x000000b8d1067223 */ /* 0x0c0fe60000010006 */
[-C--:B------:R-:W-:Y:S01]  /*4660*/  FFMA.FTZ R7, R210, R184.reuse, R7 ;  /* 0x000000b8d2077223 */ /* 0x080fe20000010007 */
[-C--:B------:R-:W-:Y:S01]  /*4670*/  FFMA.FTZ R8, R209, R184.reuse, R8 ;  /* 0x000000b8d1087223 */ /* 0x080fe20000010008 */
[----:B------:R-:W-:Y:S01]  /*4680*/  FSEL R100, R100, RZ, P0 ;  /* 0x000000ff64647208 */ /* 0x000fe20000000000 */
[CC--:B------:R-:W-:Y:S01]  /*4690*/  FFMA.FTZ R11, R210.reuse, R184.reuse, R11 ;  /* 0x000000b8d20b7223 */ /* 0x0c0fe2000001000b */
[----:B------:R-:W-:Y:S01]  /*46a0*/  FSETP.NEU.FTZ.AND P0, PT, R223, -INF , PT ;  /* 0xff800000df00780b */ /* 0x000fe20003f1d000 */
[-C--:B------:R-:W-:Y:S01]  /*46b0*/  FFMA.FTZ R9, R210, R184.reuse, R9 ;  /* 0x000000b8d2097223 */ /* 0x080fe20000010009 */
[-C--:B------:R-:W-:Y:S01]  /*46c0*/  FFMA.FTZ R10, R209, R184.reuse, R10 ;  /* 0x000000b8d10a7223 */ /* 0x080fe2000001000a */
[CC--:B------:R-:W-:Y:S01]  /*46d0*/  FFMA.FTZ R12, R211.reuse, R184.reuse, R12 ;  /* 0x000000b8d30c7223 */ /* 0x0c0fe2000001000c */
[CC--:B------:R-:W-:Y:S01]  /*46e0*/  FFMA.FTZ R13, R208.reuse, R184.reuse, R13 ;  /* 0x000000b8d00d7223 */ /* 0x0c0fe2000001000d */
[CC--:B------:R-:W-:Y:S01]  /*46f0*/  FFMA.FTZ R14, R211.reuse, R184.reuse, R14 ;  /* 0x000000b8d30e7223 */ /* 0x0c0fe2000001000e */
[CC--:B------:R-:W-:Y:S03]  /*4700*/  FFMA.FTZ R15, R208.reuse, R184.reuse, R15 ;  /* 0x000000b8d00f7223 */ /* 0x0c0fe6000001000f */
[CC--:B------:R-:W-:Y:S01]  /*4710*/  FFMA.FTZ R16, R211.reuse, R184.reuse, R16 ;  /* 0x000000b8d3107223 */ /* 0x0c0fe20000010010 */
[CC--:B------:R-:W-:Y:S01]  /*4720*/  FFMA.FTZ R17, R208.reuse, R184.reuse, R17 ;  /* 0x000000b8d0117223 */ /* 0x0c0fe20000010011 */
[-C--:B------:R-:W-:Y:S01]  /*4730*/  FFMA.FTZ R18, R211, R184.reuse, R18 ;  /* 0x000000b8d3127223 */ /* 0x080fe20000010012 */
[----:B------:R-:W-:Y:S01]  /*4740*/  FFMA.FTZ R19, R208, R184, R19 ;  /* 0x000000b8d0137223 */ /* 0x000fe20000010013 */
[----:B--2---:R-:W-:Y:S01]  /*4750*/  SHF.L.U32 R0, R2, 0x7, RZ ;  /* 0x0000000702007819 */ /* 0x004fe200000006ff */
[----:B------:R-:W-:Y:S03]  /*4760*/  IMAD.SHL.U32 R2, R187, 0x40, RZ ;  /* 0x00000040bb027824 */ /* 0x000fe600078e00ff */
[----:B------:R-:W-:Y:S02]  /*4770*/  IADD3 R0, R0, 0x80, RZ ;  /* 0x0000008000007810 */ /* 0x000fe40007ffe0ff */
[----:B------:R-:W-:Y:S04]  /*4780*/  ISETP.GE.AND P3, PT, R2, R251, PT ;  /* 0x000000fb0200720c */ /* 0x000fe80003f66270 */
[-C--:B------:R-:W-:Y:S01]  /*4790*/  ISETP.LT.AND P3, PT, R0, R200.reuse, P3 ;  /* 0x000000c80000720c */ /* 0x080fe20001f61270 */
[----:B------:R-:W-:Y:S05]  /*47a0*/  FMUL.FTZ R0, R223, 1.4426950216293334961 ;  /* 0x3fb8aa3bdf007820 */ /* 0x000fea0000410000 */
[----:B------:R-:W-:Y:S07]  /*47b0*/  FSEL R0, R0, RZ, P0 ;  /* 0x000000ff00007208 */ /* 0x000fee0000000000 */
[----:B---3--:R-:W-:Y:S01]  /*47c0*/  @!P3 IMAD.IADD R2, R213, 0x1, R2 ;  /* 0x00000001d502b824 */ /* 0x008fe200078e0202 */
[----:B------:R-:W-:Y:S04]  /*47d0*/  @!P3 IADD3 R110, R186, 0x1, RZ ;  /* 0x00000001ba6eb810 */ /* 0x000fe80007ffe0ff */
[C---:B------:R-:W-:Y:S02]  /*47e0*/  @!P3 VIMNMX R109, R2.reuse, R200, PT ;  /* 0x000000c8026db248 */ /* 0x040fe40003fe0100 */
[--C-:B------:R-:W-:Y:S02]  /*47f0*/  @!P3 VIADDMNMX R103, R2, 0x8, R200.reuse, PT ;  /* 0x000000080267b846 */ /* 0x100fe400038001c8 */
[-C--:B------:R-:W-:Y:S02]  /*4800*/  @!P3 ISETP.GE.AND P1, PT, R186, R109.reuse, PT ;  /* 0x0000006dba00b20c */ /* 0x080fe40003f26270 */
[--C-:B------:R-:W-:Y:S02]  /*4810*/  @!P3 VIADDMNMX R101, R2, 0x20, R200.reuse, PT ;  /* 0x000000200265b846 */ /* 0x100fe400038001c8 */
[----:B------:R-:W-:Y:S02]  /*4820*/  @!P3 FSEL R4, R4, -INF , !P1 ;  /* 0xff8000000404b808 */ /* 0x000fe40004800000 */
[----:B------:R-:W-:Y:S02]  /*4830*/  @!P3 ISETP.GE.AND P1, PT, R110, R109, PT ;  /* 0x0000006d6e00b20c */ /* 0x000fe40003f26270 */
[----:B------:R-:W-:Y:S01]  /*4840*/  @!P3 VIADDMNMX R2, R2, 0x28, R200, PT ;  /* 0x000000280202b846 */ /* 0x000fe200038001c8 */
[--C-:B------:R-:W-:Y:S01]  /*4850*/  FFMA.FTZ R4, R4, UR5, -R108.reuse ;  /* 0x0000000504047c23 */ /* 0x100fe2000801086c */
[----:B------:R-:W-:Y:S02]  /*4860*/  @!P3 FSEL R5, R5, -INF , !P1 ;  /* 0xff8000000505b808 */ /* 0x000fe40004800000 */
[-C--:B------:R-:W-:Y:S01]  /*4870*/  @!P3 ISETP.GE.AND P1, PT, R186, R103.reuse, PT ;  /* 0x00000067ba00b20c */ /* 0x080fe20003f26270 */
[----:B------:R-:W-:Y:S01]  /*4880*/  MUFU.EX2 R120, R4 ;  /* 0x0000000400787308 */ /* 0x000fe20000000800 */
[-C--:B------:R-:W-:Y:S01]  /*4890*/  @!P3 ISETP.GE.AND P0, PT, R110, R2.reuse, PT ;  /* 0x000000026e00b20c */ /* 0x080fe20003f06270 */
[----:B------:R-:W-:Y:S01]  /*48a0*/  FFMA.FTZ R5, R5, UR5, -R108 ;  /* 0x0000000505057c23 */ /* 0x000fe2000801086c */
[----:B------:R-:W-:Y:S02]  /*48b0*/  @!P3 FSEL R6, R6, -INF , !P1 ;  /* 0xff8000000606b808 */ /* 0x000fe40004800000 */
[----:B------:R-:W-:Y:S02]  /*48c0*/  @!P3 ISETP.GE.AND P1, PT, R110, R103, PT ;  /* 0x000000676e00b20c */ /* 0x000fe40003f26270 */
[----:B------:R-:W-:Y:S03]  /*48d0*/  @!P3 FSEL R11, R11, -INF , !P0 ;  /* 0xff8000000b0bb808 */ /* 0x000fe60004000000 */
[----:B------:R-:W1:Y:S01]  /*48e0*/  MUFU.EX2 R220, R5 ;  /* 0x0000000500dc7308 */ /* 0x000e620000000800 */
[----:B------:R-:W-:Y:S01]  /*48f0*/  @!P3 FSEL R7, R7, -INF , !P1 ;  /* 0xff8000000707b808 */ /* 0x000fe20004800000 */
[----:B------:R-:W-:Y:S01]  /*4900*/  FFMA.FTZ R6, R6, UR5, -R102 ;  /* 0x0000000506067c23 */ /* 0x000fe20008010866 */
[-C--:B------:R-:W-:Y:S01]  /*4910*/  @!P3 ISETP.GE.AND P1, PT, R186, R101.reuse, PT ;  /* 0x00000065ba00b20c */ /* 0x080fe20003f26270 */
[----:B------:R-:W-:Y:S02]  /*4920*/  FFMA.FTZ R11, R11, UR5, -R0 ;  /* 0x000000050b0b7c23 */ /* 0x000fe40008010800 */
[----:B------:R-:W-:Y:S01]  /*4930*/  FFMA.FTZ R7, R7, UR5, -R102 ;  /* 0x0000000507077c23 */ /* 0x000fe20008010866 */
[----:B------:R-:W-:Y:S03]  /*4940*/  @!P3 FSEL R8, R8, -INF , !P1 ;  /* 0xff8000000808b808 */ /* 0x000fe60004800000 */
[----:B------:R-:W-:Y:S01]  /*4950*/  MUFU.EX2 R219, R6 ;  /* 0x0000000600db7308 */ /* 0x000fe20000000800 */
[----:B------:R-:W-:Y:S01]  /*4960*/  @!P3 ISETP.GE.AND P1, PT, R110, R101, PT ;  /* 0x000000656e00b20c */ /* 0x000fe20003f26270 */
[--C-:B------:R-:W-:Y:S03]  /*4970*/  FFMA.FTZ R8, R8, UR5, -R100.reuse ;  /* 0x0000000508087c23 */ /* 0x100fe60008010864 */
[----:B------:R-:W-:Y:S02]  /*4980*/  @!P3 FSEL R9, R9, -INF , !P1 ;  /* 0xff8000000909b808 */ /* 0x000fe40004800000 */
[-C--:B------:R-:W-:Y:S03]  /*4990*/  @!P3 ISETP.GE.AND P1, PT, R186, R2.reuse, PT ;  /* 0x00000002ba00b20c */ /* 0x080fe60003f26270 */
[----:B------:R2:W-:Y:S01]  /*49a0*/  MUFU.EX2 R126, R8 ;  /* 0x00000008007e7308 */ /* 0x0005e20000000800 */
[----:B------:R-:W-:Y:S01]  /*49b0*/  FFMA.FTZ R9, R9, UR5, -R100 ;  /* 0x0000000509097c23 */ /* 0x000fe20008010864 */
[----:B------:R-:W-:Y:S02]  /*49c0*/  @!P3 FSEL R10, R10, -INF , !P1 ;  /* 0xff8000000a0ab808 */ /* 0x000fe40004800000 */
[----:B------:R-:W-:Y:S06]  /*49d0*/  @!P3 ISETP.GE.AND P1, PT, R202, R103, PT ;  /* 0x00000067ca00b20c */ /* 0x000fec0003f26270 */
[----:B------:R3:W-:Y:S01]  /*49e0*/  MUFU.EX2 R221, R7 ;  /* 0x0000000700dd7308 */ /* 0x0007e20000000800 */
[----:B------:R-:W-:Y:S09]  /*49f0*/  FFMA.FTZ R10, R10, UR5, -R0 ;  /* 0x000000050a0a7c23 */ /* 0x000ff20008010800 */
[----:B------:R-:W-:Y:S01]  /*4a00*/  MUFU.EX2 R125, R9 ;  /* 0x00000009007d7308 */ /* 0x000fe20000000800 */
[----:B--2---:R-:W-:Y:S05]  /*4a10*/  @!P3 VIADD R8, R186, 0x8 ;  /* 0x00000008ba08b836 */ /* 0x004fea0000000000 */
[-C--:B------:R-:W-:Y:S04]  /*4a20*/  @!P3 ISETP.GE.AND P0, PT, R8, R101.reuse, PT ;  /* 0x000000650800b20c */ /* 0x080fe80003f06270 */
[----:B------:R-:W-:Y:S01]  /*4a30*/  MUFU.EX2 R132, R10 ;  /* 0x0000000a00847308 */ /* 0x000fe20000000800 */
[----:B---3--:R-:W2:Y:S01]  /*4a40*/  LDSM.16.M88.4 R4, [R175+-0x3800] ;  /* 0xffc80000af04783b */ /* 0x008ea20000000200 */
[----:B------:R-:W-:Y:S02]  /*4a50*/  @!P3 FSEL R12, R12, -INF , !P0 ;  /* 0xff8000000c0cb808 */ /* 0x000fe40004000000 */
[----:B------:R-:W-:Y:S03]  /*4a60*/  @!P3 ISETP.GE.AND P0, PT, R199, R101, PT ;  /* 0x00000065c700b20c */ /* 0x000fe60003f06270 */
[--C-:B------:R-:W-:Y:S01]  /*4a70*/  FFMA.FTZ R12, R12, UR5, -R100.reuse ;  /* 0x000000050c0c7c23 */ /* 0x100fe20008010864 */
[----:B------:R-:W-:Y:S02]  /*4a80*/  @!P3 FSEL R13, R13, -INF , !P0 ;  /* 0xff8000000d0db808 */ /* 0x000fe40004000000 */
[----:B------:R-:W-:Y:S01]  /*4a90*/  MUFU.EX2 R127, R11 ;  /* 0x0000000b007f7308 */ /* 0x000fe20000000800 */
[-C--:B------:R-:W-:Y:S02]  /*4aa0*/  @!P3 ISETP.GE.AND P0, PT, R8, R2.reuse, PT ;  /* 0x000000020800b20c */ /* 0x080fe40003f06270 */
[----:B------:R-:W-:Y:S02]  /*4ab0*/  FFMA.FTZ R13, R13, UR5, -R100 ;  /* 0x000000050d0d7c23 */ /* 0x000fe40008010864 */
[----:B------:R-:W-:Y:S02]  /*4ac0*/  @!P3 FSEL R14, R14, -INF , !P0 ;  /* 0xff8000000e0eb808 */ /* 0x000fe40004000000 */
[----:B------:R-:W-:Y:S03]  /*4ad0*/  @!P3 ISETP.GE.AND P0, PT, R199, R2, PT ;  /* 0x00000002c700b20c */ /* 0x000fe60003f06270 */
[----:B------:R-:W-:Y:S01]  /*4ae0*/  MUFU.EX2 R122, R12 ;  /* 0x0000000c007a7308 */ /* 0x000fe20000000800 */
[--C-:B------:R-:W-:Y:S01]  /*4af0*/  FFMA.FTZ R14, R14, UR5, -R0.reuse ;  /* 0x000000050e0e7c23 */ /* 0x100fe20008010800 */
[----:B------:R-:W-:Y:S02]  /*4b00*/  @!P3 FSEL R15, R15, -INF , !P0 ;  /* 0xff8000000f0fb808 */ /* 0x000fe40004000000 */
[-C--:B------:R-:W-:Y:S03]  /*4b10*/  @!P3 ISETP.GE.AND P0, PT, R8, R109.reuse, PT ;  /* 0x0000006d0800b20c */ /* 0x080fe60003f06270 */
[----:B------:R-:W-:Y:S01]  /*4b20*/  FFMA.FTZ R15, R15, UR5, -R0 ;  /* 0x000000050f0f7c23 */ /* 0x000fe20008010800 */
[----:B------:R-:W-:Y:S02]  /*4b30*/  @!P3 FSEL R16, R16, -INF , !P0 ;  /* 0xff8000001010b808 */ /* 0x000fe40004000000 */
[----:B------:R-:W-:Y:S01]  /*4b40*/  MUFU.EX2 R121, R13 ;  /* 0x0000000d00797308 */ /* 0x000fe20000000800 */
[----:B------:R-:W-:Y:S02]  /*4b50*/  @!P3 ISETP.GE.AND P0, PT, R199, R109, PT ;  /* 0x0000006dc700b20c */ /* 0x000fe40003f06270 */
[--C-:B------:R-:W-:Y:S02]  /*4b60*/  FFMA.FTZ R16, R16, UR5, -R108.reuse ;  /* 0x0000000510107c23 */ /* 0x100fe4000801086c */
[----:B------:R-:W-:Y:S02]  /*4b70*/  @!P3 FSEL R17, R17, -INF , !P0 ;  /* 0xff8000001111b808 */ /* 0x000fe40004000000 */
[-C--:B------:R-:W-:Y:S03]  /*4b80*/  @!P3 ISETP.GE.AND P0, PT, R8, R103.reuse, PT ;  /* 0x000000670800b20c */ /* 0x080fe60003f06270 */
[----:B------:R-:W-:Y:S01]  /*4b90*/  MUFU.EX2 R216, R16 ;  /* 0x0000001000d87308 */ /* 0x000fe20000000800 */
[----:B------:R-:W-:Y:S01]  /*4ba0*/  FFMA.FTZ R17, R17, UR5, -R108 ;  /* 0x0000000511117c23 */ /* 0x000fe2000801086c */
[----:B------:R-:W-:Y:S02]  /*4bb0*/  @!P3 FSEL R18, R18, -INF , !P0 ;  /* 0xff8000001212b808 */ /* 0x000fe40004000000 */
[----:B------:R-:W-:Y:S01]  /*4bc0*/  @!P3 ISETP.GE.AND P0, PT, R199, R103, PT ;  /* 0x00000067c700b20c */ /* 0x000fe20003f06270 */
[-C--:B--2---:R-:W-:Y:S05]  /*4bd0*/  HMMA.16816.F32.BF16 R20, R128, R4.reuse, R20 ;  /* 0x000000048014723c */ /* 0x084fea0000041814 */
[----:B------:R-:W2:Y:S01]  /*4be0*/  MUFU.EX2 R215, R17 ;  /* 0x0000001100d77308 */ /* 0x000ea20000000800 */
[----:B------:R-:W-:Y:S01]  /*4bf0*/  @!P3 FSEL R19, R19, -INF , !P0 ;  /* 0xff8000001313b808 */ /* 0x000fe20004000000 */
[--C-:B------:R-:W-:Y:S01]  /*4c00*/  FFMA.FTZ R18, R18, UR5, -R102.reuse ;  /* 0x0000000512127c23 */ /* 0x100fe20008010866 */
[-C--:B------:R-:W-:Y:S01]  /*4c10*/  @!P3 ISETP.GE.AND P0, PT, R196, R109.reuse, PT ;  /* 0x0000006dc400b20c */ /* 0x080fe20003f06270 */
[C---:B------:R-:W-:Y:S06]  /*4c20*/  HMMA.16816.F32.BF16 R24, R104.reuse, R4, R24 ;  /* 0x000000046818723c */ /* 0x040fec0000041818 */
[----:B------:R-:W-:Y:S01]  /*4c30*/  MUFU.EX2 R218, R18 ;  /* 0x0000001200da7308 */ /* 0x000fe20000000800 */
[----:B------:R-:W-:Y:S01]  /*4c40*/  FFMA.FTZ R19, R19, UR5, -R102 ;  /* 0x0000000513137c23 */ /* 0x000fe20008010866 */
[-C--:B------:R-:W-:Y:S03]  /*4c50*/  HMMA.16816.F32.BF16 R28, R104, R6.reuse, R28 ;  /* 0x00000006681c723c */ /* 0x080fe6000004181c */
[----:B-1----:R-:W-:Y:S03]  /*4c60*/  F2FP.BF16.F32.PACK_AB R4, R220, R120 ;  /* 0x00000078dc04723e */ /* 0x002fe600000010ff */
[----:B------:R-:W-:Y:S02]  /*4c70*/  HMMA.16816.F32.BF16 R32, R128, R6, R32 ;  /* 0x000000068020723c */ /* 0x000fe40000041820 */
[----:B------:R-:W1:Y:S01]  /*4c80*/  MUFU.EX2 R217, R19 ;  /* 0x0000001300d97308 */ /* 0x000e620000000800 */
[----:B------:R3:W-:Y:S02]  /*4c90*/  STS [R193+0xe000], R4 ;  /* 0x00e00004c1007388 */ /* 0x0007e40000000800 */
[CC--:B------:R-:W-:Y:S01]  /*4ca0*/  FFMA.FTZ R20, R204.reuse, R184.reuse, R20 ;  /* 0x000000b8cc147223 */ /* 0x0c0fe20000010014 */
[CC--:B------:R-:W-:Y:S01]  /*4cb0*/  FFMA.FTZ R21, R205.reuse, R184.reuse, R21 ;  /* 0x000000b8cd157223 */ /* 0x0c0fe20000010015 */
[-C--:B------:R-:W-:Y:S05]  /*4cc0*/  FFMA.FTZ R22, R204, R184.reuse, R22 ;  /* 0x000000b8cc167223 */ /* 0x080fea0000010016 */
[----:B------:R-:W-:Y:S01]  /*4cd0*/  MUFU.EX2 R124, R14 ;  /* 0x0000000e007c7308 */ /* 0x000fe20000000800 */
[----:B------:R-:W-:Y:S01]  /*4ce0*/  @!P3 FSEL R20, R20, -INF , !P0 ;  /* 0xff8000001414b808 */ /* 0x000fe20004000000 */
[-C--:B------:R-:W-:Y:S01]  /*4cf0*/  FFMA.FTZ R23, R205, R184.reuse, R23 ;  /* 0x000000b8cd177223 */ /* 0x080fe20000010017 */
[----:B------:R-:W-:Y:S01]  /*4d00*/  @!P3 ISETP.GE.AND P0, PT, R197, R109, PT ;  /* 0x0000006dc500b20c */ /* 0x000fe20003f06270 */
[CC--:B------:R-:W-:Y:S01]  /*4d10*/  FFMA.FTZ R24, R204.reuse, R184.reuse, R24 ;  /* 0x000000b8cc187223 */ /* 0x0c0fe20000010018 */
[-C--:B------:R-:W-:Y:S01]  /*4d20*/  FFMA.FTZ R25, R205, R184.reuse, R25 ;  /* 0x000000b8cd197223 */ /* 0x080fe20000010019 */
[-C--:B------:R-:W-:Y:S01]  /*4d30*/  FFMA.FTZ R26, R204, R184.reuse, R26 ;  /* 0x000000b8cc1a7223 */ /* 0x080fe2000001001a */
[----:B------:R-:W-:Y:S01]  /*4d40*/  @!P3 FSEL R21, R21, -INF , !P0 ;  /* 0xff8000001515b808 */ /* 0x000fe20004000000 */
[-C--:B------:R-:W-:Y:S01]  /*4d50*/  FFMA.FTZ R27, R205, R184.reuse, R27 ;  /* 0x000000b8cd1b7223 */ /* 0x080fe2000001001b */
[-C--:B------:R-:W-:Y:S01]  /*4d60*/  @!P3 ISETP.GE.AND P0, PT, R196, R103.reuse, PT ;  /* 0x00000067c400b20c */ /* 0x080fe20003f06270 */
[CC--:B------:R-:W-:Y:S01]  /*4d70*/  FFMA.FTZ R28, R206.reuse, R184.reuse, R28 ;  /* 0x000000b8ce1c7223 */ /* 0x0c0fe2000001001c */
[-C--:B------:R-:W-:Y:S01]  /*4d80*/  FFMA.FTZ R29, R207, R184.reuse, R29 ;  /* 0x000000b8cf1d7223 */ /* 0x080fe2000001001d */
[-C--:B------:R-:W-:Y:S01]  /*4d90*/  FFMA.FTZ R30, R206, R184.reuse, R30 ;  /* 0x000000b8ce1e7223 */ /* 0x080fe2000001001e */
[----:B------:R-:W-:Y:S01]  /*4da0*/  @!P3 FSEL R22, R22, -INF , !P0 ;  /* 0xff8000001616b808 */ /* 0x000fe20004000000 */
[CC--:B------:R-:W-:Y:S01]  /*4db0*/  FFMA.FTZ R32, R206.reuse, R184.reuse, R32 ;  /* 0x000000b8ce207223 */ /* 0x0c0fe20000010020 */
[----:B------:R-:W-:Y:S01]  /*4dc0*/  @!P3 ISETP.GE.AND P0, PT, R197, R103, PT ;  /* 0x00000067c500b20c */ /* 0x000fe20003f06270 */
[-C--:B------:R-:W-:Y:S01]  /*4dd0*/  FFMA.FTZ R33, R207, R184.reuse, R33 ;  /* 0x000000b8cf217223 */ /* 0x080fe20000010021 */
[----:B------:R-:W-:Y:S01]  /*4de0*/  FFMA.FTZ R34, R206, R184, R34 ;  /* 0x000000b8ce227223 */ /* 0x000fe20000010022 */
[----:B--2---:R-:W-:Y:S01]  /*4df0*/  F2FP.BF16.F32.PACK_AB R6, R215, R216 ;  /* 0x000000d8d706723e */ /* 0x004fe200000010ff */
[----:B------:R-:W-:Y:S01]  /*4e00*/  FFMA.FTZ R31, R207, R184, R31 ;  /* 0x000000b8cf1f7223 */ /* 0x000fe2000001001f */
[----:B------:R-:W-:Y:S01]  /*4e10*/  @!P3 FSEL R23, R23, -INF , !P0 ;  /* 0xff8000001717b808 */ /* 0x000fe20004000000 */
[--C-:B------:R-:W-:Y:S01]  /*4e20*/  FFMA.FTZ R20, R20, UR5, -R108.reuse ;  /* 0x0000000514147c23 */ /* 0x100fe2000801086c */
[-C--:B------:R-:W-:Y:S01]  /*4e30*/  @!P3 ISETP.GE.AND P0, PT, R196, R101.reuse, PT ;  /* 0x00000065c400b20c */ /* 0x080fe20003f06270 */
[----:B------:R-:W-:Y:S01]  /*4e40*/  MUFU.EX2 R123, R15 ;  /* 0x0000000f007b7308 */ /* 0x000fe20000000800 */
[----:B-1----:R-:W-:Y:S01]  /*4e50*/  F2FP.BF16.F32.PACK_AB R5, R217, R218 ;  /* 0x000000dad905723e */ /* 0x002fe200000010ff */
[----:B------:R-:W-:Y:S01]  /*4e60*/  FFMA.FTZ R21, R21, UR5, -R108 ;  /* 0x0000000515157c23 */ /* 0x000fe2000801086c */
[----:B------:R-:W-:Y:S01]  /*4e70*/  @!P3 FSEL R24, R24, -INF , !P0 ;  /* 0xff8000001818b808 */ /* 0x000fe20004000000 */
[--C-:B------:R-:W-:Y:S01]  /*4e80*/  FFMA.FTZ R22, R22, UR5, -R102.reuse ;  /* 0x0000000516167c23 */ /* 0x100fe20008010866 */
[-C--:B------:R-:W-:Y:S01]  /*4e90*/  @!P3 ISETP.GE.AND P0, PT, R197, R101.reuse, PT ;  /* 0x00000065c500b20c */ /* 0x080fe20003f06270 */
[----:B------:R-:W-:Y:S01]  /*4ea0*/  FFMA.FTZ R23, R23, UR5, -R102 ;  /* 0x0000000517177c23 */ /* 0x000fe20008010866 */
[----:B---3--:R-:W-:Y:S03]  /*4eb0*/  F2FP.BF16.F32.PACK_AB R4, R125, R126 ;  /* 0x0000007e7d04723e */ /* 0x008fe600000010ff */
[----:B------:R-:W-:Y:S01]  /*4ec0*/  MUFU.EX2 R135, R20 ;  /* 0x0000001400877308 */ /* 0x000fe20000000800 */
[----:B------:R-:W-:Y:S01]  /*4ed0*/  @!P3 FSEL R25, R25, -INF , !P0 ;  /* 0xff8000001919b808 */ /* 0x000fe20004000000 */
[----:B------:R-:W-:Y:S01]  /*4ee0*/  FFMA.FTZ R35, R207, R184, R35 ;  /* 0x000000b8cf237223 */ /* 0x000fe20000010023 */
[-C--:B------:R-:W-:Y:S01]  /*4ef0*/  @!P3 ISETP.GE.AND P0, PT, R196, R2.reuse, PT ;  /* 0x00000002c400b20c */ /* 0x080fe20003f06270 */
[--C-:B------:R-:W-:Y:S01]  /*4f00*/  FFMA.FTZ R24, R24, UR5, -R100.reuse ;  /* 0x0000000518187c23 */ /* 0x100fe20008010864 */
[----:B------:R-:W-:Y:S01]  /*4f10*/  SEL R128, R111, 0xffffffc0, !P2 ;  /* 0xffffffc06f807807 */ /* 0x000fe20005000000 */
[----:B------:R-:W-:Y:S01]  /*4f20*/  FFMA.FTZ R25, R25, UR5, -R100 ;  /* 0x0000000519197c23 */ /* 0x000fe20008010864 */
[----:B------:R-:W-:Y:S03]  /*4f30*/  @!P3 FSEL R26, R26, -INF , !P0 ;  /* 0xff8000001a1ab808 */ /* 0x000fe60004000000 */
[----:B------:R-:W-:Y:S01]  /*4f40*/  MUFU.EX2 R134, R21 ;  /* 0x0000001500867308 */ /* 0x000fe20000000800 */
[-C--:B------:R-:W-:Y:S02]  /*4f50*/  @!P3 ISETP.GE.AND P0, PT, R197, R2.reuse, PT ;  /* 0x00000002c500b20c */ /* 0x080fe40003f06270 */
[----:B------:R-:W-:Y:S01]  /*4f60*/  @!P3 FSEL R35, R35, -INF , !P1 ;  /* 0xff8000002323b808 */ /* 0x000fe20004800000 */
[--C-:B------:R-:W-:Y:S01]  /*4f70*/  FFMA.FTZ R26, R26, UR5, -R0.reuse ;  /* 0x000000051a1a7c23 */ /* 0x100fe20008010800 */
[----:B------:R-:W-:Y:S02]  /*4f80*/  @!P3 FSEL R27, R27, -INF , !P0 ;  /* 0xff8000001b1bb808 */ /* 0x000fe40004000000 */
[-C--:B------:R-:W-:Y:S03]  /*4f90*/  @!P3 ISETP.GE.AND P0, PT, R198, R101.reuse, PT ;  /* 0x00000065c600b20c */ /* 0x080fe60003f06270 */
[----:B------:R-:W-:Y:S01]  /*4fa0*/  MUFU.EX2 R214, R22 ;  /* 0x0000001600d67308 */ /* 0x000fe20000000800 */
[----:B------:R-:W-:Y:S01]  /*4fb0*/  FFMA.FTZ R27, R27, UR5, -R0 ;  /* 0x000000051b1b7c23 */ /* 0x000fe20008010800 */
[----:B------:R-:W-:Y:S02]  /*4fc0*/  @!P3 FSEL R28, R28, -INF , !P0 ;  /* 0xff8000001c1cb808 */ /* 0x000fe40004000000 */
[----:B------:R-:W-:Y:S06]  /*4fd0*/  @!P3 ISETP.GE.AND P0, PT, R202, R101, PT ;  /* 0x00000065ca00b20c */ /* 0x000fec0003f06270 */
[----:B------:R-:W-:Y:S01]  /*4fe0*/  MUFU.EX2 R213, R23 ;  /* 0x0000001700d57308 */ /* 0x000fe20000000800 */
[----:B------:R-:W-:Y:S01]  /*4ff0*/  @!P3 FSEL R29, R29, -INF , !P0 ;  /* 0xff8000001d1db808 */ /* 0x000fe20004000000 */
[--C-:B------:R-:W-:Y:S01]  /*5000*/  FFMA.FTZ R28, R28, UR5, -R100.reuse ;  /* 0x000000051c1c7c23 */ /* 0x100fe20008010864 */
[-C--:B------:R-:W-:Y:S03]  /*5010*/  @!P3 ISETP.GE.AND P0, PT, R198, R2.reuse, PT ;  /* 0x00000002c600b20c */ /* 0x080fe60003f06270 */
        /* <DEDUP_REMOVED lines=10> */
[----:B------:R-:W-:Y:S03]  /*50c0*/  @!P3 ISETP.GE.AND P0, PT, R198, R103, PT ;  /* 0x00000067c600b20c */ /* 0x000fe60003f06270 */
[----:B------:R-:W-:Y:S01]  /*50d0*/  FFMA.FTZ R108, R33, UR5, -R108 ;  /* 0x00000005216c7c23 */ /* 0x000fe2000801086c */
[----:B------:R-:W-:Y:S02]  /*50e0*/  @!P3 FSEL R34, R34, -INF , !P0 ;  /* 0xff8000002222b808 */ /* 0x000fe40004000000 */
[----:B------:R-:W-:Y:S01]  /*50f0*/  MUFU.EX2 R130, R32 ;  /* 0x0000002000827308 */ /* 0x000fe20000000800 */
[----:B------:R-:W-:Y:S02]  /*5100*/  @!P3 ISETP.GE.AND P0, PT, R202, R2, PT ;  /* 0x00000002ca00b20c */ /* 0x000fe40003f06270 */
[----:B------:R-:W-:Y:S01]  /*5110*/  F2FP.BF16.F32.PACK_AB R2, R221, R219 ;  /* 0x000000dbdd02723e */ /* 0x000fe200000010ff */
[--C-:B------:R-:W-:Y:S01]  /*5120*/  FFMA.FTZ R34, R34, UR5, -R102.reuse ;  /* 0x0000000522227c23 */ /* 0x100fe20008010866 */
[----:B------:R-:W-:Y:S01]  /*5130*/  @!P3 FSEL R31, R31, -INF , !P0 ;  /* 0xff8000001f1fb808 */ /* 0x000fe20004000000 */
[----:B------:R-:W-:Y:S01]  /*5140*/  FFMA.FTZ R102, R35, UR5, -R102 ;  /* 0x0000000523667c23 */ /* 0x000fe20008010866 */
[----:B------:R-:W-:Y:S01]  /*5150*/  IADD3 R110, P0, R252, R231, RZ ;  /* 0x000000e7fc6e7210 */ /* 0x000fe20007f1e0ff */
[----:B------:R1:W-:Y:S02]  /*5160*/  STS [R193+0xe400], R2 ;  /* 0x00e40002c1007388 */ /* 0x0003e40000000800 */
[----:B------:R2:W3:Y:S01]  /*5170*/  MUFU.EX2 R129, R108 ;  /* 0x0000006c00817308 */ /* 0x0004e20000000800 */
[----:B------:R-:W-:Y:S01]  /*5180*/  FFMA.FTZ R0, R31, UR5, -R0 ;  /* 0x000000051f007c23 */ /* 0x000fe20008010800 */
[----:B------:R-:W-:Y:S01]  /*5190*/  IADD3.X R111, R250, R230, RZ, P0, !PT ;  /* 0x000000e6fa6f7210 */ /* 0x000fe200007fe4ff */
[----:B------:R4:W-:Y:S04]  /*51a0*/  STS [R195+0xe000], R6 ;  /* 0x00e00006c3007388 */ /* 0x0009e80000000800 */
[----:B------:R4:W-:Y:S03]  /*51b0*/  STS [R195+0xe400], R5 ;  /* 0x00e40005c3007388 */ /* 0x0009e60000000800 */
[----:B------:R3:W-:Y:S01]  /*51c0*/  MUFU.EX2 R112, R0 ;  /* 0x0000000000707308 */ /* 0x0007e20000000800 */
[----:B------:R4:W-:Y:S04]  /*51d0*/  STS [R193+0xf000], R4 ;  /* 0x00f00004c1007388 */ /* 0x0009e80000000800 */
[----:B------:R-:W4:Y:S05]  /*51e0*/  LDG.E R109, desc[UR12][R110.64] ;  /* 0x0000000c6e6d7981 */ /* 0x000f2a000c1e1900 */
[----:B------:R-:W-:Y:S01]  /*51f0*/  MUFU.EX2 R133, R34 ;  /* 0x0000002200857308 */ /* 0x000fe20000000800 */
[----:B--2---:R-:W2:Y:S01]  /*5200*/  LDG.E R108, desc[UR12][R110.64+0x20] ;  /* 0x0000200c6e6c7981 */ /* 0x004ea2000c1e1900 */
[----:B-1----:R-:W-:Y:S08]  /*5210*/  F2FP.BF16.F32.PACK_AB R2, R127, R132 ;  /* 0x000000847f02723e */ /* 0x002ff000000010ff */
[----:B------:R-:W-:Y:S01]  /*5220*/  MUFU.EX2 R131, R102 ;  /* 0x0000006600837308 */ /* 0x000fe20000000800 */
[----:B---3--:R-:W-:Y:S02]  /*5230*/  F2FP.BF16.F32.PACK_AB R0, R129, R130 ;  /* 0x000000828100723e */ /* 0x008fe400000010ff */
[----:B----4-:R-:W-:Y:S01]  /*5240*/  F2FP.BF16.F32.PACK_AB R6, R121, R122 ;  /* 0x0000007a7906723e */ /* 0x010fe200000010ff */
[----:B------:R1:W-:Y:S01]  /*5250*/  STS [R193+0xf400], R2 ;  /* 0x00f40002c1007388 */ /* 0x0003e20000000800 */
[----:B------:R-:W-:Y:S03]  /*5260*/  F2FP.BF16.F32.PACK_AB R5, R123, R124 ;  /* 0x0000007c7b05723e */ /* 0x000fe600000010ff */
[----:B------:R3:W-:Y:S02]  /*5270*/  STS [R195+0xf000], R6 ;  /* 0x00f00006c3007388 */ /* 0x0007e40000000800 */
[----:B------:R-:W-:Y:S01]  /*5280*/  MUFU.EX2 R119, R26 ;  /* 0x0000001a00777308 */ /* 0x000fe20000000800 */
[----:B------:R-:W-:Y:S01]  /*5290*/  F2FP.BF16.F32.PACK_AB R4, R134, R135 ;  /* 0x000000878604723e */ /* 0x000fe200000010ff */
[----:B------:R4:W-:Y:S04]  /*52a0*/  STS [R195+0xf400], R5 ;  /* 0x00f40005c3007388 */ /* 0x0009e80000000800 */
[----:B------:R4:W-:Y:S04]  /*52b0*/  STS [R192+0xe000], R4 ;  /* 0x00e00004c0007388 */ /* 0x0009e80000000800 */
[----:B------:R-:W4:Y:S10]  /*52c0*/  MUFU.EX2 R118, R27 ;  /* 0x0000001b00767308 */ /* 0x000f340000000800 */
[----:B------:R-:W-:Y:S01]  /*52d0*/  MUFU.EX2 R114, R28 ;  /* 0x0000001c00727308 */ /* 0x000fe20000000800 */
[----:B-1----:R-:W-:Y:S09]  /*52e0*/  F2FP.BF16.F32.PACK_AB R2, R213, R214 ;  /* 0x000000d6d502723e */ /* 0x002ff200000010ff */
[----:B------:R-:W1:Y:S01]  /*52f0*/  MUFU.EX2 R113, R100 ;  /* 0x0000006400717308 */ /* 0x000e620000000800 */
[----:B------:R1:W-:Y:S01]  /*5300*/  STS [R192+0xe400], R2 ;  /* 0x00e40002c0007388 */ /* 0x0003e20000000800 */
[----:B---3--:R-:W-:Y:S02]  /*5310*/  F2FP.BF16.F32.PACK_AB R6, R116, R117 ;  /* 0x000000757406723e */ /* 0x008fe400000010ff */
[----:B----4-:R-:W-:Y:S01]  /*5320*/  F2FP.BF16.F32.PACK_AB R5, R118, R119 ;  /* 0x000000777605723e */ /* 0x010fe200000010ff */
[----:B------:R3:W-:Y:S05]  /*5330*/  STS [R194+0xe000], R0 ;  /* 0x00e00000c2007388 */ /* 0x0007ea0000000800 */
[----:B------:R-:W3:Y:S01]  /*5340*/  MUFU.EX2 R115, R30 ;  /* 0x0000001e00737308 */ /* 0x000ee20000000800 */
[----:B------:R-:W-:Y:S05]  /*5350*/  F2FP.BF16.F32.PACK_AB R4, R131, R133 ;  /* 0x000000858304723e */ /* 0x000fea00000010ff */
[----:B------:R-:W-:Y:S04]  /*5360*/  STS [R194+0xe400], R4 ;  /* 0x00e40004c2007388 */ /* 0x000fe80000000800 */
[----:B------:R-:W-:Y:S04]  /*5370*/  STS [R192+0xf000], R6 ;  /* 0x00f00006c0007388 */ /* 0x000fe80000000800 */
[----:B------:R-:W-:Y:S01]  /*5380*/  STS [R192+0xf400], R5 ;  /* 0x00f40005c0007388 */ /* 0x000fe20000000800 */
[----:B-1----:R-:W-:Y:S02]  /*5390*/  F2FP.BF16.F32.PACK_AB R2, R113, R114 ;  /* 0x000000727102723e */ /* 0x002fe400000010ff */
[----:B---3--:R-:W-:Y:S03]  /*53a0*/  F2FP.BF16.F32.PACK_AB R0, R112, R115 ;  /* 0x000000737000723e */ /* 0x008fe600000010ff */
[----:B------:R-:W-:Y:S04]  /*53b0*/  STS [R194+0xf000], R2 ;  /* 0x00f00002c2007388 */ /* 0x000fe80000000800 */
[----:B------:R1:W-:Y:S04]  /*53c0*/  STS [R194+0xf400], R0 ;  /* 0x00f40000c2007388 */ /* 0x0003e80000000800 */
[----:B------:R-:W3:Y:S08]  /*53d0*/  LDSM.16.M88.4 R32, [R170+0x4000] ;  /* 0x00400000aa20783b */ /* 0x000ef00000000200 */
[----:B------:R-:W4:Y:S08]  /*53e0*/  LDSM.16.M88.4 R28, [R170+0x5000] ;  /* 0x00500000aa1c783b */ /* 0x000f300000000200 */
[----:B------:R-:W4:Y:S01]  /*53f0*/  LDSM.16.M88.4 R100, [R173+0x4000] ;  /* 0x00400000ad64783b */ /* 0x000f220000000200 */
[C---:B-1----:R-:W-:Y:S07]  /*5400*/  IMAD.IADD R0, R128.reuse, 0x1, R170 ;  /* 0x0000000180007824 */ /* 0x042fee00078e02aa */
[----:B------:R-:W1:Y:S08]  /*5410*/  LDSM.16.M88.4 R104, [R173+0x5000] ;  /* 0x00500000ad68783b */ /* 0x000e700000000200 */
[----:B------:R-:W5:Y:S01]  /*5420*/  LDG.E R2, desc[UR12][R110.64+0xa0] ;  /* 0x0000a00c6e027981 */ /* 0x000f62000c1e1900 */
[-C--:B---3--:R-:W-:Y:S06]  /*5430*/  HMMA.16816.F32.BF16 R4, R32, R136.reuse, RZ ;  /* 0x000000882004723c */ /* 0x088fec00000418ff */
[C---:B----4-:R-:W-:Y:S06]  /*5440*/  HMMA.16816.F32.BF16 R8, R28.reuse, R136, RZ ;  /* 0x000000881c08723c */ /* 0x050fec00000418ff */
[-C--:B------:R-:W-:Y:S06]  /*5450*/  HMMA.16816.F32.BF16 R12, R28, R138.reuse, RZ ;  /* 0x0000008a1c0c723c */ /* 0x080fec00000418ff */
[C---:B------:R-:W-:Y:S06]  /*5460*/  HMMA.16816.F32.BF16 R16, R32.reuse, R138, RZ ;  /* 0x0000008a2010723c */ /* 0x040fec00000418ff */
[-C--:B------:R-:W-:Y:S06]  /*5470*/  HMMA.16816.F32.BF16 R20, R32, R140.reuse, RZ ;  /* 0x0000008c2014723c */ /* 0x080fec00000418ff */
[C---:B------:R-:W-:Y:S06]  /*5480*/  HMMA.16816.F32.BF16 R24, R28.reuse, R140, RZ ;  /* 0x0000008c1c18723c */ /* 0x040fec00000418ff */
[-C--:B------:R-:W-:Y:S06]  /*5490*/  HMMA.16816.F32.BF16 R28, R28, R142.reuse, RZ ;  /* 0x0000008e1c1c723c */ /* 0x080fec00000418ff */
[----:B------:R-:W-:Y:S06]  /*54a0*/  HMMA.16816.F32.BF16 R32, R32, R142, RZ ;  /* 0x0000008e2020723c */ /* 0x000fec00000418ff */
[-C--:B------:R-:W-:Y:S06]  /*54b0*/  HMMA.16816.F32.BF16 R4, R100, R144.reuse, R4 ;  /* 0x000000906404723c */ /* 0x080fec0000041804 */
[C---:B-1----:R-:W-:Y:S06]  /*54c0*/  HMMA.16816.F32.BF16 R8, R104.reuse, R144, R8 ;  /* 0x000000906808723c */ /* 0x042fec0000041808 */
[-C--:B------:R-:W-:Y:S06]  /*54d0*/  HMMA.16816.F32.BF16 R12, R104, R146.reuse, R12 ;  /* 0x00000092680c723c */ /* 0x080fec000004180c */
[C---:B------:R-:W-:Y:S06]  /*54e0*/  HMMA.16816.F32.BF16 R16, R100.reuse, R146, R16 ;  /* 0x000000926410723c */ /* 0x040fec0000041810 */
[-C--:B------:R-:W-:Y:S06]  /*54f0*/  HMMA.16816.F32.BF16 R20, R100, R148.reuse, R20 ;  /* 0x000000946414723c */ /* 0x080fec0000041814 */
[C---:B------:R-:W-:Y:S06]  /*5500*/  HMMA.16816.F32.BF16 R24, R104.reuse, R148, R24 ;  /* 0x000000946818723c */ /* 0x040fec0000041818 */
[-C--:B------:R-:W-:Y:S01]  /*5510*/  HMMA.16816.F32.BF16 R28, R104, R150.reuse, R28 ;  /* 0x00000096681c723c */ /* 0x080fe2000004181c */
[----:B------:R-:W1:Y:S05]  /*5520*/  LDSM.16.M88.4 R104, [R0+0x4000] ;  /* 0x004000000068783b */ /* 0x000e6a0000000200 */
[----:B------:R-:W-:Y:S03]  /*5530*/  HMMA.16816.F32.BF16 R32, R100, R150, R32 ;  /* 0x000000966420723c */ /* 0x000fe60000041820 */
[----:B------:R3:W4:Y:S02]  /*5540*/  LDSM.16.M88.4 R100, [R0+0x5000] ;  /* 0x005000000064783b */ /* 0x0007240000000200 */
[----:B---3--:R-:W-:Y:S01]  /*5550*/  IMAD.IADD R0, R128, 0x1, R173 ;  /* 0x0000000180007824 */ /* 0x008fe200078e02ad */
[-C--:B-1----:R-:W-:Y:S06]  /*5560*/  HMMA.16816.F32.BF16 R4, R104, R152.reuse, R4 ;  /* 0x000000986804723c */ /* 0x082fec0000041804 */
[C---:B----4-:R-:W-:Y:S06]  /*5570*/  HMMA.16816.F32.BF16 R8, R100.reuse, R152, R8 ;  /* 0x000000986408723c */ /* 0x050fec0000041808 */
[-C--:B------:R-:W-:Y:S06]  /*5580*/  HMMA.16816.F32.BF16 R12, R100, R154.reuse, R12 ;  /* 0x0000009a640c723c */ /* 0x080fec000004180c */
[C---:B------:R-:W-:Y:S06]  /*5590*/  HMMA.16816.F32.BF16 R16, R104.reuse, R154, R16 ;  /* 0x0000009a6810723c */ /* 0x040fec0000041810 */
[-C--:B------:R-:W-:Y:S06]  /*55a0*/  HMMA.16816.F32.BF16 R20, R104, R156.reuse, R20 ;  /* 0x0000009c6814723c */ /* 0x080fec0000041814 */
[C---:B------:R-:W-:Y:S06]  /*55b0*/  HMMA.16816.F32.BF16 R24, R100.reuse, R156, R24 ;  /* 0x0000009c6418723c */ /* 0x040fec0000041818 */
[-C--:B------:R-:W-:Y:S01]  /*55c0*/  HMMA.16816.F32.BF16 R28, R100, R158.reuse, R28 ;  /* 0x0000009e641c723c */ /* 0x080fe2000004181c */
[----:B------:R-:W1:Y:S05]  /*55d0*/  LDSM.16.M88.4 R100, [R0+0x4000] ;  /* 0x004000000064783b */ /* 0x000e6a0000000200 */
[----:B------:R-:W-:Y:S03]  /*55e0*/  HMMA.16816.F32.BF16 R32, R104, R158, R32 ;  /* 0x0000009e6820723c */ /* 0x000fe60000041820 */
[----:B------:R-:W3:Y:S03]  /*55f0*/  LDSM.16.M88.4 R104, [R0+0x5000] ;  /* 0x005000000068783b */ /* 0x000ee60000000200 */
[-C--:B-1----:R-:W-:Y:S06]  /*5600*/  HMMA.16816.F32.BF16 R4, R100, R160.reuse, R4 ;  /* 0x000000a06404723c */ /* 0x082fec0000041804 */
[C---:B---3--:R-:W-:Y:S06]  /*5610*/  HMMA.16816.F32.BF16 R8, R104.reuse, R160, R8 ;  /* 0x000000a06808723c */ /* 0x048fec0000041808 */
[-C--:B------:R-:W-:Y:S06]  /*5620*/  HMMA.16816.F32.BF16 R12, R104, R162.reuse, R12 ;  /* 0x000000a2680c723c */ /* 0x080fec000004180c */
[C---:B------:R-:W-:Y:S06]  /*5630*/  HMMA.16816.F32.BF16 R16, R100.reuse, R162, R16 ;  /* 0x000000a26410723c */ /* 0x040fec0000041810 */
[C---:B------:R-:W-:Y:S01]  /*5640*/  FADD.FTZ R4, -R109.reuse, R4 ;  /* 0x000000046d047221 */ /* 0x040fe20000010100 */
[-C--:B------:R-:W-:Y:S04]  /*5650*/  HMMA.16816.F32.BF16 R20, R100, R164.reuse, R20 ;  /* 0x000000a46414723c */ /* 0x080fe80000041814 */
[----:B------:R-:W-:Y:S02]  /*5660*/  FMUL.FTZ R120, R120, R4 ;  /* 0x0000000478787220 */ /* 0x000fe40000410000 */
[C---:B------:R-:W-:Y:S01]  /*5670*/  HMMA.16816.F32.BF16 R24, R104.reuse, R164, R24 ;  /* 0x000000a46818723c */ /* 0x040fe20000041818 */
[----:B------:R1:W5:Y:S04]  /*5680*/  LDG.E R4, desc[UR12][R110.64+0x80] ;  /* 0x0000800c6e047981 */ /* 0x000368000c1e1900 */
[C---:B------:R-:W-:Y:S01]  /*5690*/  FADD.FTZ R5, -R109.reuse, R5 ;  /* 0x000000056d057221 */ /* 0x040fe20000010100 */
[-C--:B------:R-:W-:Y:S05]  /*56a0*/  HMMA.16816.F32.BF16 R28, R104, R166.reuse, R28 ;  /* 0x000000a6681c723c */ /* 0x080fea000004181c */
[----:B------:R-:W-:Y:S01]  /*56b0*/  FMUL.FTZ R5, R220, R5 ;  /* 0x00000005dc057220 */ /* 0x000fe20000410000 */
[----:B------:R-:W-:Y:S05]  /*56c0*/  HMMA.16816.F32.BF16 R32, R100, R166, R32 ;  /* 0x000000a66420723c */ /* 0x000fea0000041820 */
[C---:B------:R-:W-:Y:S01]  /*56d0*/  FADD.FTZ R0, -R109.reuse, R16 ;  /* 0x000000106d007221 */ /* 0x040fe20000010100 */
[----:B------:R-:W-:Y:S01]  /*56e0*/  FADD.FTZ R17, -R109, R17 ;  /* 0x000000116d117221 */ /* 0x000fe20000010100 */
[----:B------:R-:W-:Y:S01]  /*56f0*/  F2FP.BF16.F32.PACK_AB R100, R5, R120 ;  /* 0x000000780564723e */ /* 0x000fe200000010ff */
[C---:B------:R-:W-:Y:S03]  /*5700*/  FADD.FTZ R16, -R109.reuse, R20 ;  /* 0x000000146d107221 */ /* 0x040fe60000010100 */
[----:B--2---:R-:W-:Y:S01]  /*5710*/  FADD.FTZ R6, -R108, R6 ;  /* 0x000000066c067221 */ /* 0x004fe20000010100 */
[----:B------:R-:W-:Y:S01]  /*5720*/  FADD.FTZ R20, -R109, R21 ;  /* 0x000000156d147221 */ /* 0x000fe20000010100 */
[----:B------:R-:W-:Y:S01]  /*5730*/  FMUL.FTZ R0, R216, R0 ;  /* 0x00000000d8007220 */ /* 0x000fe20000410000 */
[----:B------:R-:W-:Y:S01]  /*5740*/  FMUL.FTZ R17, R215, R17 ;  /* 0x00000011d7117220 */ /* 0x000fe20000410000 */
[----:B-1----:R-:W-:Y:S01]  /*5750*/  FMUL.FTZ R110, R219, R6 ;  /* 0x00000006db6e7220 */ /* 0x002fe20000410000 */
[----:B------:R-:W-:Y:S01]  /*5760*/  FMUL.FTZ R16, R135, R16 ;  /* 0x0000001087107220 */ /* 0x000fe20000410000 */
[----:B------:R-:W-:Y:S01]  /*5770*/  FMUL.FTZ R20, R134, R20 ;  /* 0x0000001486147220 */ /* 0x000fe20000410000 */
[C---:B------:R-:W-:Y:S01]  /*5780*/  FADD.FTZ R18, -R108.reuse, R18 ;  /* 0x000000126c127221 */ /* 0x040fe20000010100 */
[----:B------:R-:W-:Y:S01]  /*5790*/  FADD.FTZ R6, -R108, R7 ;  /* 0x000000076c067221 */ /* 0x000fe20000010100 */
[----:B------:R-:W-:Y:S02]  /*57a0*/  F2FP.BF16.F32.PACK_AB R17, R17, R0 ;  /* 0x000000001111723e */ /* 0x000fe400000010ff */
[----:B------:R-:W-:Y:S01]  /*57b0*/  F2FP.BF16.F32.PACK_AB R20, R20, R16 ;  /* 0x000000101414723e */ /* 0x000fe200000010ff */
[----:B------:R-:W-:Y:S01]  /*57c0*/  FMUL.FTZ R6, R221, R6 ;  /* 0x00000006dd067220 */ /* 0x000fe20000410000 */
[C---:B------:R-:W-:Y:S01]  /*57d0*/  FADD.FTZ R33, -R109.reuse, R33 ;  /* 0x000000216d217221 */ /* 0x040fe20000010100 */
[----:B------:R-:W-:Y:S01]  /*57e0*/  FADD.FTZ R5, -R109, R32 ;  /* 0x000000206d057221 */ /* 0x000fe20000010100 */
[C---:B------:R-:W-:Y:S01]  /*57f0*/  FADD.FTZ R32, -R108.reuse, R19 ;  /* 0x000000136c207221 */ /* 0x040fe20000010100 */
[----:B------:R-:W-:Y:S01]  /*5800*/  FADD.FTZ R16, -R108, R23 ;  /* 0x000000176c107221 */ /* 0x000fe20000010100 */
        /* <DEDUP_REMOVED lines=8> */
[----:B------:R-:W-:Y:S01]  /*5890*/  F2FP.BF16.F32.PACK_AB R5, R6, R110 ;  /* 0x0000006e0605723e */ /* 0x000fe200000010ff */
[----:B------:R-:W-:Y:S01]  /*58a0*/  FMUL.FTZ R18, R214, R18 ;  /* 0x00000012d6127220 */ /* 0x000fe20000410000 */
[----:B------:R-:W-:Y:S01]  /*58b0*/  FMUL.FTZ R16, R213, R16 ;  /* 0x00000010d5107220 */ /* 0x000fe20000410000 */
        /* <DEDUP_REMOVED lines=37> */
.L_x_174:
[----:B------:R1:W-:Y:S01]  /*5b10*/  STS [R193+0xa400], R5 ;  /* 0x00a40005c1007388 */ /* 0x0003e20000000800 */
[----:B------:R-:W-:Y:S01]  /*5b20*/  F2FP.BF16.F32.PACK_AB R0, R32, R33 ;  /* 0x000000212000723e */ /* 0x000fe200000010ff */
[----:B-----5:R-:W-:Y:S01]  /*5b30*/  FADD.FTZ R11, -R2, R11 ;  /* 0x0000000b020b7221 */ /* 0x020fe20000010100 */
[C---:B------:R-:W-:Y:S01]  /*5b40*/  FADD.FTZ R8, -R4.reuse, R8 ;  /* 0x0000000804087221 */ /* 0x040fe20000010100 */
[----:B------:R-:W-:Y:S01]  /*5b50*/  STS [R193+0xa000], R100 ;  /* 0x00a00064c1007388 */ /* 0x000fe20000000800 */
[----:B------:R-:W-:Y:S01]  /*5b60*/  FADD.FTZ R9, -R4, R9 ;  /* 0x0000000904097221 */ /* 0x000fe20000010100 */
[----:B------:R-:W-:Y:S01]  /*5b70*/  FADD.FTZ R10, -R2, R10 ;  /* 0x0000000a020a7221 */ /* 0x000fe20000010100 */
[C---:B------:R-:W-:Y:S01]  /*5b80*/  FADD.FTZ R13, -R4.reuse, R13 ;  /* 0x0000000d040d7221 */ /* 0x040fe20000010100 */
[----:B------:R2:W-:Y:S01]  /*5b90*/  STS [R195+0xa400], R0 ;  /* 0x00a40000c3007388 */ /* 0x0005e20000000800 */
[C---:B------:R-:W-:Y:S01]  /*5ba0*/  FADD.FTZ R25, -R4.reuse, R25 ;  /* 0x0000001904197221 */ /* 0x040fe20000010100 */
[C---:B------:R-:W-:Y:S01]  /*5bb0*/  FADD.FTZ R29, -R4.reuse, R29 ;  /* 0x0000001d041d7221 */ /* 0x040fe20000010100 */
[C---:B------:R-:W-:Y:S01]  /*5bc0*/  FADD.FTZ R12, -R4.reuse, R12 ;  /* 0x0000000c040c7221 */ /* 0x040fe20000010100 */
[C---:B------:R-:W-:Y:S01]  /*5bd0*/  FADD.FTZ R24, -R4.reuse, R24 ;  /* 0x0000001804187221 */ /* 0x040fe20000010100 */
[----:B------:R-:W-:Y:S01]  /*5be0*/  FADD.FTZ R28, -R4, R28 ;  /* 0x0000001c041c7221 */ /* 0x000fe20000010100 */
[----:B------:R-:W-:Y:S01]  /*5bf0*/  FMUL.FTZ R10, R132, R10 ;  /* 0x0000000a840a7220 */ /* 0x000fe20000410000 */
[----:B------:R-:W-:Y:S01]  /*5c00*/  FMUL.FTZ R4, R127, R11 ;  /* 0x0000000b7f047220 */ /* 0x000fe20000410000 */
[----:B---3--:R-:W-:Y:S01]  /*5c10*/  FMUL.FTZ R6, R126, R8 ;  /* 0x000000087e067220 */ /* 0x008fe20000410000 */
[C---:B------:R-:W-:Y:S01]  /*5c20*/  FADD.FTZ R14, -R2.reuse, R14 ;  /* 0x0000000e020e7221 */ /* 0x040fe20000010100 */
[----:B------:R-:W-:Y:S01]  /*5c30*/  FADD.FTZ R15, -R2, R15 ;  /* 0x0000000f020f7221 */ /* 0x000fe20000010100 */
[----:B------:R-:W3:Y:S01]  /*5c40*/  LDL R101, [R1+0x8] ;  /* 0x0000080001657983 */ /* 0x000ee20000100800 */
[----:B------:R-:W-:Y:S01]  /*5c50*/  FMUL.FTZ R12, R122, R12 ;  /* 0x0000000c7a0c7220 */ /* 0x000fe20000410000 */
[----:B------:R-:W-:Y:S01]  /*5c60*/  FMUL.FTZ R7, R121, R13 ;  /* 0x0000000d79077220 */ /* 0x000fe20000410000 */
[----:B------:R-:W-:Y:S01]  /*5c70*/  FMUL.FTZ R14, R124, R14 ;  /* 0x0000000e7c0e7220 */ /* 0x000fe20000410000 */
[----:B------:R-:W-:Y:S01]  /*5c80*/  FMUL.FTZ R15, R123, R15 ;  /* 0x0000000f7b0f7220 */ /* 0x000fe20000410000 */
[----:B------:R-:W-:Y:S01]  /*5c90*/  F2FP.BF16.F32.PACK_AB R4, R4, R10 ;  /* 0x0000000a0404723e */ /* 0x000fe200000010ff */
[----:B-1----:R-:W-:Y:S01]  /*5ca0*/  FMUL.FTZ R5, R125, R9 ;  /* 0x000000097d057220 */ /* 0x002fe20000410000 */
[----:B------:R-:W-:Y:S01]  /*5cb0*/  STS [R195+0xa000], R17 ;  /* 0x00a00011c3007388 */ /* 0x000fe20000000800 */
[C---:B------:R-:W-:Y:S01]  /*5cc0*/  FADD.FTZ R27, -R2.reuse, R27 ;  /* 0x0000001b021b7221 */ /* 0x040fe20000010100 */
[C---:B------:R-:W-:Y:S01]  /*5cd0*/  FADD.FTZ R31, -R2.reuse, R31 ;  /* 0x0000001f021f7221 */ /* 0x040fe20000010100 */
[C---:B------:R-:W-:Y:S01]  /*5ce0*/  FADD.FTZ R26, -R2.reuse, R26 ;  /* 0x0000001a021a7221 */ /* 0x040fe20000010100 */
[----:B------:R-:W-:Y:S01]  /*5cf0*/  FADD.FTZ R30, -R2, R30 ;  /* 0x0000001e021e7221 */ /* 0x000fe20000010100 */
[----:B------:R-:W-:Y:S01]  /*5d00*/  F2FP.BF16.F32.PACK_AB R7, R7, R12 ;  /* 0x0000000c0707723e */ /* 0x000fe200000010ff */
[----:B------:R-:W-:Y:S01]  /*5d10*/  STS [R193+0xb400], R4 ;  /* 0x00b40004c1007388 */ /* 0x000fe20000000800 */
[----:B--2---:R-:W-:Y:S01]  /*5d20*/  F2FP.BF16.F32.PACK_AB R0, R5, R6 ;  /* 0x000000060500723e */ /* 0x004fe200000010ff */
[----:B------:R-:W-:Y:S01]  /*5d30*/  FMUL.FTZ R24, R117, R24 ;  /* 0x0000001875187220 */ /* 0x000fe20000410000 */
[----:B------:R-:W-:Y:S01]  /*5d40*/  F2FP.BF16.F32.PACK_AB R2, R15, R14 ;  /* 0x0000000e0f02723e */ /* 0x000fe200000010ff */
[----:B------:R-:W-:Y:S01]  /*5d50*/  FMUL.FTZ R9, R116, R25 ;  /* 0x0000001974097220 */ /* 0x000fe20000410000 */
[----:B------:R-:W-:Y:S01]  /*5d60*/  F2FP.BF16.F32.PACK_AB R16, R16, R18 ;  /* 0x000000121010723e */ /* 0x000fe200000010ff */
[----:B------:R1:W-:Y:S01]  /*5d70*/  STS [R193+0xb000], R0 ;  /* 0x00b00000c1007388 */ /* 0x0003e20000000800 */
[----:B------:R-:W-:Y:S01]  /*5d80*/  FMUL.FTZ R26, R119, R26 ;  /* 0x0000001a771a7220 */ /* 0x000fe20000410000 */
[----:B------:R-:W-:Y:S01]  /*5d90*/  FMUL.FTZ R6, R118, R27 ;  /* 0x0000001b76067220 */ /* 0x000fe20000410000 */
[----:B------:R-:W-:Y:S01]  /*5da0*/  F2FP.BF16.F32.PACK_AB R18, R21, R22 ;  /* 0x000000161512723e */ /* 0x000fe200000010ff */
[----:B------:R-:W-:Y:S01]  /*5db0*/  STS [R195+0xb000], R7 ;  /* 0x00b00007c3007388 */ /* 0x000fe20000000800 */
[----:B------:R-:W-:Y:S01]  /*5dc0*/  FMUL.FTZ R28, R114, R28 ;  /* 0x0000001c721c7220 */ /* 0x000fe20000410000 */
[----:B------:R-:W-:Y:S01]  /*5dd0*/  FMUL.FTZ R8, R113, R29 ;  /* 0x0000001d71087220 */ /* 0x000fe20000410000 */
[----:B------:R-:W-:Y:S01]  /*5de0*/  FMUL.FTZ R30, R115, R30 ;  /* 0x0000001e731e7220 */ /* 0x000fe20000410000 */
[----:B------:R2:W-:Y:S01]  /*5df0*/  STS [R195+0xb400], R2 ;  /* 0x00b40002c3007388 */ /* 0x0005e20000000800 */
[----:B------:R-:W-:Y:S01]  /*5e00*/  FMUL.FTZ R5, R112, R31 ;  /* 0x0000001f70057220 */ /* 0x000fe20000410000 */
[----:B------:R-:W-:Y:S02]  /*5e10*/  F2FP.BF16.F32.PACK_AB R9, R9, R24 ;  /* 0x000000180909723e */ /* 0x000fe400000010ff */
[----:B------:R-:W-:Y:S01]  /*5e20*/  STS [R192+0xa000], R20 ;  /* 0x00a00014c0007388 */ /* 0x000fe20000000800 */
[----:B------:R-:W-:Y:S02]  /*5e30*/  F2FP.BF16.F32.PACK_AB R6, R6, R26 ;  /* 0x0000001a0606723e */ /* 0x000fe400000010ff */
[----:B------:R-:W-:Y:S01]  /*5e40*/  F2FP.BF16.F32.PACK_AB R8, R8, R28 ;  /* 0x0000001c0808723e */ /* 0x000fe200000010ff */
[----:B------:R-:W-:Y:S01]  /*5e50*/  STS [R192+0xa400], R16 ;  /* 0x00a40010c0007388 */ /* 0x000fe20000000800 */
[----:B------:R-:W-:Y:S02]  /*5e60*/  F2FP.BF16.F32.PACK_AB R5, R5, R30 ;  /* 0x0000001e0505723e */ /* 0x000fe400000010ff */
[----:B------:R-:W-:Y:S01]  /*5e70*/  MOV R120, R203 ;  /* 0x000000cb00787202 */ /* 0x000fe20000000f00 */
[----:B------:R-:W-:Y:S01]  /*5e80*/  STS [R194+0xa000], R19 ;  /* 0x00a00013c2007388 */ /* 0x000fe20000000800 */
[----:B------:R-:W-:Y:S03]  /*5e90*/  MOV R121, R201 ;  /* 0x000000c900797202 */ /* 0x000fe60000000f00 */
[----:B------:R-:W-:Y:S01]  /*5ea0*/  STS [R194+0xa400], R18 ;  /* 0x00a40012c2007388 */ /* 0x000fe20000000800 */
[----:B-1----:R-:W-:Y:S03]  /*5eb0*/  SHF.L.U32 R0, R179, 0x1, RZ ;  /* 0x00000001b3007819 */ /* 0x002fe600000006ff */
[----:B------:R-:W-:Y:S01]  /*5ec0*/  STS [R192+0xb000], R9 ;  /* 0x00b00009c0007388 */ /* 0x000fe20000000800 */
[----:B------:R-:W-:Y:S03]  /*5ed0*/  IADD3 R0, R0, 0x4000, R181 ;  /* 0x0000400000007810 */ /* 0x000fe60007ffe0b5 */
[----:B------:R-:W-:Y:S01]  /*5ee0*/  STS [R192+0xb400], R6 ;  /* 0x00b40006c0007388 */ /* 0x000fe20000000800 */
[C---:B--2---:R-:W-:Y:S02]  /*5ef0*/  IADD3 R2, R0.reuse, 0x40, RZ ;  /* 0x0000004000027810 */ /* 0x044fe40007ffe0ff */
[----:B------:R-:W-:Y:S01]  /*5f00*/  @P2 IADD3 R2, R0, -0x40, RZ ;  /* 0xffffffc000022810 */ /* 0x000fe20007ffe0ff */
[----:B------:R-:W-:Y:S04]  /*5f10*/  STS [R194+0xb000], R8 ;  /* 0x00b00008c2007388 */ /* 0x000fe80000000800 */
[----:B------:R-:W-:Y:S01]  /*5f20*/  STS [R194+0xb400], R5 ;  /* 0x00b40005c2007388 */ /* 0x000fe20000000800 */
[----:B------:R-:W-:Y:S06]  /*5f30*/  BAR.SYNC.DEFER_BLOCKING 0x0 ;  /* 0x0000000000007b1d */ /* 0x000fec0000010000 */
[----:B------:R-:W-:Y:S04]  /*5f40*/  LDSM.16.MT88.4 R4, [R3+0xe000] ;  /* 0x00e000000304783b */ /* 0x000fe80000004200 */
[----:B------:R-:W1:Y:S04]  /*5f50*/  LDSM.16.MT88.4 R8, [R0] ;  /* 0x000000000008783b */ /* 0x000e680000004200 */
[----:B------:R-:W2:Y:S04]  /*5f60*/  LDSM.16.MT88.4 R12, [R3+0x10000] ;  /* 0x01000000030c783b */ /* 0x000ea80000004200 */
[----:B------:R-:W4:Y:S04]  /*5f70*/  LDSM.16.MT88.4 R16, [R2] ;  /* 0x000000000210783b */ /* 0x000f280000004200 */
        /* <DEDUP_REMOVED lines=9> */
[-C--:B----4-:R-:W-:Y:S06]  /*6010*/  HMMA.16816.F32.BF16 R52, R4, R16.reuse, R52 ;  /* 0x000000100434723c */ /* 0x090fec0000041834 */
[C---:B------:R-:W-:Y:S06]  /*6020*/  HMMA.16816.F32.BF16 R56, R12.reuse, R16, R56 ;  /* 0x000000100c38723c */ /* 0x040fec0000041838 */
[-C--:B------:R-:W-:Y:S01]  /*6030*/  HMMA.16816.F32.BF16 R60, R12, R18.reuse, R60 ;  /* 0x000000120c3c723c */ /* 0x080fe2000004183c */
[----:B------:R-:W-:Y:S05]  /*6040*/  LDSM.16.MT88.4 R12, [R3+0x11000] ;  /* 0x01100000030c783b */ /* 0x000fea0000004200 */
[----:B------:R-:W-:Y:S01]  /*6050*/  HMMA.16816.F32.BF16 R64, R4, R18, R64 ;  /* 0x000000120440723c */ /* 0x000fe20000041840 */
[----:B------:R-:W1:Y:S04]  /*6060*/  LDSM.16.MT88.4 R4, [R3+0xf000] ;  /* 0x00f000000304783b */ /* 0x000e680000004200 */
[----:B------:R-:W2:Y:S01]  /*6070*/  LDSM.16.MT88.4 R16, [R2+0x1000] ;  /* 0x001000000210783b */ /* 0x000ea20000004200 */
[-C--:B------:R-:W-:Y:S06]  /*6080*/  HMMA.16816.F32.BF16 R36, R20, R24.reuse, R36 ;  /* 0x000000181424723c */ /* 0x080fec0000041824 */
        /* <DEDUP_REMOVED lines=9> */
[----:B------:R-:W4:Y:S04]  /*6120*/  LDSM.16.MT88.4 R20, [R3+0xf800] ;  /* 0x00f800000314783b */ /* 0x000f280000004200 */
        /* <DEDUP_REMOVED lines=10> */
[-C--:B----4-:R-:W-:Y:S06]  /*61d0*/  HMMA.16816.F32.BF16 R36, R20, R24.reuse, R36 ;  /* 0x000000181424723c */ /* 0x090fec0000041824 */
[C---:B------:R-:W-:Y:S06]  /*61e0*/  HMMA.16816.F32.BF16 R40, R28.reuse, R24, R40 ;  /* 0x000000181c28723c */ /* 0x040fec0000041828 */
[-C--:B------:R-:W-:Y:S06]  /*61f0*/  HMMA.16816.F32.BF16 R44, R28, R26.reuse, R44 ;  /* 0x0000001a1c2c723c */ /* 0x080fec000004182c */
[C---:B------:R-:W-:Y:S06]  /*6200*/  HMMA.16816.F32.BF16 R48, R20.reuse, R26, R48 ;  /* 0x0000001a1430723c */ /* 0x040fec0000041830 */
[-C--:B------:R-:W-:Y:S05]  /*6210*/  HMMA.16816.F32.BF16 R52, R20, R32.reuse, R52 ;  /* 0x000000201434723c */ /* 0x080fea0000041834 */
[----:B---3--:R-:W-:Y:S01]  /*6220*/  LEA R118, R101, R181, 0x1 ;  /* 0x000000b565767211 */ /* 0x008fe200078e08ff */
        /* <DEDUP_REMOVED lines=28> */
.L_x_175:
[----:B------:R-:W3:Y:S01]  /*63f0*/  LDL R119, [R1+0xc] ;  /* 0x00000c0001777983 */ /* 0x000ee20000100800 */
[--C-:B------:R-:W-:Y:S01]  /*6400*/  IMAD.IADD R2, R180, 0x1, R128.reuse ;  /* 0x00000001b4027824 */ /* 0x100fe200078e0280 */
[----:B------:R-:W-:Y:S01]  /*6410*/  LEA R203, P0, R239, R120, 0x2 ;  /* 0x00000078efcb7211 */ /* 0x000fe200078010ff */
[----:B------:R-:W-:Y:S01]  /*6420*/  IMAD.IADD R116, R171, 0x1, R128 ;  /* 0x00000001ab747824 */ /* 0x000fe200078e0280 */
[----:B------:R-:W-:Y:S01]  /*6430*/  LDSM.16.M88.4 R16, [R171] ;  /* 0x00000000ab10783b */ /* 0x000fe20000000200 */
[----:B------:R-:W-:Y:S01]  /*6440*/  IMAD.IADD R117, R128, 0x1, R172 ;  /* 0x0000000180757824 */ /* 0x000fe200078e02ac */
[----:B------:R-:W-:Y:S02]  /*6450*/  LEA.HI.X.SX32 R201, R239, R121, 0x2, P0 ;  /* 0x00000079efc97211 */ /* 0x000fe400000f16ff */
[----:B------:R-:W2:Y:S04]  /*6460*/  LDSM.16.MT88.4 R8, [R0+0x2000] ;  /* 0x002000000008783b */ /* 0x000ea80000004200 */
[----:B------:R-:W1:Y:S04]  /*6470*/  LDSM.16.MT88.4 R20, [R2] ;  /* 0x000000000214783b */ /* 0x000e680000004200 */
[----:B------:R-:W-:Y:S04]  /*6480*/  LDSM.16.M88.4 R24, [R172] ;  /* 0x00000000ac18783b */ /* 0x000fe80000000200 */
[----:B------:R-:W4:Y:S04]  /*6490*/  LDSM.16.MT88.4 R28, [R0+0x2800] ;  /* 0x00280000001c783b */ /* 0x000f280000004200 */
        /* <DEDUP_REMOVED lines=10> */
[C---:B----4-:R-:W-:Y:S06]  /*6540*/  HMMA.16816.F32.BF16 R4, R24.reuse, R28, R4 ;  /* 0x0000001c1804723c */ /* 0x050fec0000041804 */
[C---:B------:R-:W-:Y:S01]  /*6550*/  HMMA.16816.F32.BF16 R8, R24.reuse, R30, R8 ;  /* 0x0000001e1808723c */ /* 0x040fe20000041808 */
[----:B------:R-:W-:Y:S05]  /*6560*/  LDSM.16.M88.4 R28, [R171+0x2000] ;  /* 0x00200000ab1c783b */ /* 0x000fea0000000200 */
[C---:B------:R-:W-:Y:S06]  /*6570*/  HMMA.16816.F32.BF16 R12, R24.reuse, R32, R12 ;  /* 0x00000020180c723c */ /* 0x040fec000004180c */
[----:B------:R-:W-:Y:S01]  /*6580*/  HMMA.16816.F32.BF16 R16, R24, R34, R16 ;  /* 0x000000221810723c */ /* 0x000fe20000041810 */
[----:B------:R-:W2:Y:S04]  /*6590*/  LDSM.16.MT88.4 R24, [R2+0x1800] ;  /* 0x001800000218783b */ /* 0x000ea80000004200 */
[----:B------:R-:W4:Y:S01]  /*65a0*/  LDSM.16.MT88.4 R32, [R0+0x4000] ;  /* 0x004000000020783b */ /* 0x000f220000004200 */
[C---:B------:R-:W-:Y:S06]  /*65b0*/  HMMA.16816.F32.BF16 R4, R100.reuse, R104, R4 ;  /* 0x000000686404723c */ /* 0x040fec0000041804 */
[C---:B------:R-:W-:Y:S01]  /*65c0*/  HMMA.16816.F32.BF16 R8, R100.reuse, R106, R8 ;  /* 0x0000006a6408723c */ /* 0x040fe20000041808 */
[----:B------:R-:W-:Y:S05]  /*65d0*/  LDSM.16.MT88.4 R104, [R0+0x4800] ;  /* 0x004800000068783b */ /* 0x000fea0000004200 */
[C---:B-1----:R-:W-:Y:S06]  /*65e0*/  HMMA.16816.F32.BF16 R12, R100.reuse, R20, R12 ;  /* 0x00000014640c723c */ /* 0x042fec000004180c */
[----:B------:R-:W-:Y:S01]  /*65f0*/  HMMA.16816.F32.BF16 R16, R100, R22, R16 ;  /* 0x000000166410723c */ /* 0x000fe20000041810 */
[----:B------:R-:W1:Y:S04]  /*6600*/  LDSM.16.MT88.4 R20, [R2+0x2000] ;  /* 0x002000000214783b */ /* 0x000e680000004200 */
[----:B------:R-:W1:Y:S01]  /*6610*/  LDSM.16.M88.4 R100, [R172+0x2000] ;  /* 0x00200000ac64783b */ /* 0x000e620000000200 */
[C---:B------:R-:W-:Y:S06]  /*6620*/  HMMA.16816.F32.BF16 R4, R108.reuse, R112, R4 ;  /* 0x000000706c04723c */ /* 0x040fec0000041804 */
[C---:B------:R-:W-:Y:S01]  /*6630*/  HMMA.16816.F32.BF16 R8, R108.reuse, R114, R8 ;  /* 0x000000726c08723c */ /* 0x040fe20000041808 */
[----:B------:R-:W-:Y:S05]  /*6640*/  LDSM.16.MT88.4 R112, [R0+0x5000] ;  /* 0x005000000070783b */ /* 0x000fea0000004200 */
[C---:B--2---:R-:W-:Y:S06]  /*6650*/  HMMA.16816.F32.BF16 R12, R108.reuse, R24, R12 ;  /* 0x000000186c0c723c */ /* 0x044fec000004180c */
[----:B------:R-:W-:Y:S01]  /*6660*/  HMMA.16816.F32.BF16 R16, R108, R26, R16 ;  /* 0x0000001a6c10723c */ /* 0x000fe20000041810 */
[----:B------:R-:W2:Y:S04]  /*6670*/  LDSM.16.MT88.4 R24, [R2+0x2800] ;  /* 0x002800000218783b */ /* 0x000ea80000004200 */
[----:B------:R-:W2:Y:S01]  /*6680*/  LDSM.16.M88.4 R108, [R116+0x2000] ;  /* 0x00200000746c783b */ /* 0x000ea20000000200 */
[C---:B----4-:R-:W-:Y:S06]  /*6690*/  HMMA.16816.F32.BF16 R4, R28.reuse, R32, R4 ;  /* 0x000000201c04723c */ /* 0x050fec0000041804 */
[C---:B------:R-:W-:Y:S01]  /*66a0*/  HMMA.16816.F32.BF16 R8, R28.reuse, R34, R8 ;  /* 0x000000221c08723c */ /* 0x040fe20000041808 */
[----:B------:R4:W-:Y:S05]  /*66b0*/  LDSM.16.MT88.4 R32, [R0+0x5800] ;  /* 0x005800000020783b */ /* 0x0009ea0000004200 */
[C---:B-1----:R-:W-:Y:S06]  /*66c0*/  HMMA.16816.F32.BF16 R12, R28.reuse, R20, R12 ;  /* 0x000000141c0c723c */ /* 0x042fec000004180c */
[----:B------:R-:W-:Y:S01]  /*66d0*/  HMMA.16816.F32.BF16 R16, R28, R22, R16 ;  /* 0x000000161c10723c */ /* 0x000fe20000041810 */
[----:B------:R-:W1:Y:S04]  /*66e0*/  LDSM.16.MT88.4 R20, [R2+0x3000] ;  /* 0x003000000214783b */ /* 0x000e680000004200 */
[----:B------:R-:W1:Y:S01]  /*66f0*/  LDSM.16.M88.4 R28, [R117+0x2000] ;  /* 0x00200000751c783b */ /* 0x000e620000000200 */
[C---:B------:R-:W-:Y:S06]  /*6700*/  HMMA.16816.F32.BF16 R4, R100.reuse, R104, R4 ;  /* 0x000000686404723c */ /* 0x040fec0000041804 */
[C---:B------:R-:W-:Y:S05]  /*6710*/  HMMA.16816.F32.BF16 R8, R100.reuse, R106, R8 ;  /* 0x0000006a6408723c */ /* 0x040fea0000041808 */
[----:B----4-:R-:W-:Y:S01]  /*6720*/  VIADD R0, R233, 0x20 ;  /* 0x00000020e9007836 */ /* 0x010fe20000000000 */
[C---:B--2---:R-:W-:Y:S05]  /*6730*/  HMMA.16816.F32.BF16 R12, R100.reuse, R24, R12 ;  /* 0x00000018640c723c */ /* 0x044fea000004180c */
[----:B------:R-:W-:Y:S01]  /*6740*/  IMAD.IADD R0, R232, 0x1, R0 ;  /* 0x00000001e8007824 */ /* 0x000fe200078e0200 */
        /* <DEDUP_REMOVED lines=8> */
[C---:B------:R-:W-:Y:S05]  /*67d0*/  HMMA.16816.F32.BF16 R4, R28.reuse, R32, R4 ;  /* 0x000000201c04723c */ /* 0x040fea0000041804 */
[----:B------:R-:W-:Y:S01]  /*67e0*/  @P6 IADD3 R22, P1, R229, R247, RZ ;  /* 0x000000f7e5166210 */ /* 0x000fe20007f3e0ff */
[C---:B------:R-:W-:Y:S01]  /*67f0*/  HMMA.16816.F32.BF16 R8, R28.reuse, R34, R8 ;  /* 0x000000221c08723c */ /* 0x040fe20000041808 */
[----:B------:R-:W-:Y:S04]  /*6800*/  LDSM.16.MT88.4 R32, [R3+0xc800] ;  /* 0x00c800000320783b */ /* 0x000fe80000004200 */
[----:B------:R-:W-:Y:S01]  /*6810*/  IMAD.MOV.U32 R21, RZ, RZ, R201 ;  /* 0x000000ffff157224 */ /* 0x000fe200078e00c9 */
[C---:B--2---:R-:W-:Y:S05]  /*6820*/  HMMA.16816.F32.BF16 R12, R28.reuse, R24, R12 ;  /* 0x000000181c0c723c */ /* 0x044fea000004180c */
[C---:B------:R-:W-:Y:S01]  /*6830*/  VIADD R2, R233.reuse, 0x20 ;  /* 0x00000020e9027836 */ /* 0x040fe20000000000 */
[----:B------:R-:W-:Y:S01]  /*6840*/  HMMA.16816.F32.BF16 R16, R28, R26, R16 ;  /* 0x0000001a1c10723c */ /* 0x000fe20000041810 */
[----:B------:R-:W-:Y:S04]  /*6850*/  LDSM.16.MT88.4 R28, [R3+0xa800] ;  /* 0x00a80000031c783b */ /* 0x000fe80000004200 */
[----:B---3--:R-:W-:Y:S01]  /*6860*/  @P6 IMAD.X R23, R228, 0x1, R119, P1 ;  /* 0x00000001e4176824 */ /* 0x008fe200008e0677 */
[CC--:B------:R-:W-:Y:S04]  /*6870*/  LEA R24, P1, R232.reuse, R20.reuse, 0x2 ;  /* 0x00000014e8187211 */ /* 0x0c0fe800078210ff */
[----:B------:R-:W5:Y:S01]  /*6880*/  @P6 LDG.E R224, desc[UR12][R22.64] ;  /* 0x0000000c16e06981 */ /* 0x000f62000c1e1900 */
[-C--:B------:R-:W-:Y:S03]  /*6890*/  LEA.HI.X.SX32 R25, R232, R21.reuse, 0x2, P1 ;  /* 0x00000015e8197211 */ /* 0x080fe600008f16ff */
[----:B------:R-:W5:Y:S04]  /*68a0*/  @P6 LDG.E R225, desc[UR12][R22.64+0x20] ;  /* 0x0000200c16e16981 */ /* 0x000f68000c1e1900 */
[----:B------:R-:W5:Y:S04]  /*68b0*/  @P6 LDG.E R222, desc[UR12][R22.64+0x80] ;  /* 0x0000800c16de6981 */ /* 0x000f68000c1e1900 */
[----:B------:R1:W5:Y:S04]  /*68c0*/  @P6 LDG.E R223, desc[UR12][R22.64+0xa0] ;  /* 0x0000a00c16df6981 */ /* 0x000368000c1e1900 */
[----:B------:R2:W-:Y:S04]  /*68d0*/  REDG.E.ADD.F32.FTZ.RN.STRONG.GPU desc[UR12][R20.64], R4 ;  /* 0x00000004140079a6 */ /* 0x0005e8000c10f38c */
[----:B------:R3:W-:Y:S01]  /*68e0*/  REDG.E.ADD.F32.FTZ.RN.STRONG.GPU desc[UR12][R24.64], R5 ;  /* 0x00000005180079a6 */ /* 0x0007e2000c10f38c */
        /* <DEDUP_REMOVED lines=16> */
[-C--:B---3--:R-:W-:Y:S01]  /*69f0*/  LEA R26, P0, R2, R20.reuse, 0x2 ;  /* 0x00000014021a7211 */ /* 0x088fe200078010ff */
[----:B------:R2:W-:Y:S01]  /*6a00*/  REDG.E.ADD.F32.FTZ.RN.STRONG.GPU desc[UR12][R6.64], R10 ;  /* 0x0000000a060079a6 */ /* 0x0005e2000c10f38c */
[-C--:B------:R-:W-:Y:S02]  /*6a10*/  LEA R8, P3, R236, R20.reuse, 0x2 ;  /* 0x00000014ec087211 */ /* 0x080fe400078610ff */
[-C--:B------:R-:W-:Y:S01]  /*6a20*/  LEA.HI.X.SX32 R27, R2, R21.reuse, 0x2, P0 ;  /* 0x00000015021b7211 */ /* 0x080fe200000f16ff */
[----:B------:R3:W-:Y:S01]  /*6a30*/  REDG.E.ADD.F32.FTZ.RN.STRONG.GPU desc[UR12][R4.64], R11 ;  /* 0x0000000b040079a6 */ /* 0x0007e2000c10f38c */
[----:B------:R-:W-:Y:S03]  /*6a40*/  VIADD R2, R187, 0xffffffff ;  /* 0xffffffffbb027836 */ /* 0x000fe60000000000 */
[----:B------:R-:W-:Y:S04]  /*6a50*/  REDG.E.ADD.F32.FTZ.RN.STRONG.GPU desc[UR12][R20.64+0x80], R12 ;  /* 0x0000800c140079a6 */ /* 0x000fe8000c10f38c */
[----:B------:R-:W-:Y:S04]  /*6a60*/  REDG.E.ADD.F32.FTZ.RN.STRONG.GPU desc[UR12][R24.64+0x80], R13 ;  /* 0x0000800d180079a6 */ /* 0x000fe8000c10f38c */
[----:B------:R-:W-:Y:S01]  /*6a70*/  REDG.E.ADD.F32.FTZ.RN.STRONG.GPU desc[UR12][R26.64], R14 ;  /* 0x0000000e1a0079a6 */ /* 0x000fe2000c10f38c */
[-C--:B-1----:R-:W-:Y:S02]  /*6a80*/  LEA R22, P5, R0, R20.reuse, 0x2 ;  /* 0x0000001400167211 */ /* 0x082fe400078a10ff */
[-C--:B------:R-:W-:Y:S02]  /*6a90*/  LEA.HI.X.SX32 R9, R236, R21.reuse, 0x2, P3 ;  /* 0x00000015ec097211 */ /* 0x080fe400018f16ff */
[CC--:B--2---:R-:W-:Y:S02]  /*6aa0*/  LEA R10, P4, R237.reuse, R20.reuse, 0x2 ;  /* 0x00000014ed0a7211 */ /* 0x0c4fe400078810ff */
[-C--:B------:R-:W-:Y:S01]  /*6ab0*/  LEA.HI.X.SX32 R23, R0, R21.reuse, 0x2, P5 ;  /* 0x0000001500177211 */ /* 0x080fe200028f16ff */
[----:B------:R-:W-:Y:S01]  /*6ac0*/  IMAD.IADD R0, R128, 0x1, R168 ;  /* 0x0000000180007824 */ /* 0x000fe200078e02a8 */
        /* <DEDUP_REMOVED lines=18> */
[----:B------:R-:W3:Y:S04]  /*6bf0*/  LDSM.16.MT88.4 R24, [R0] ;  /* 0x000000000018783b */ /* 0x000ee80000004200 */
        /* <DEDUP_REMOVED lines=10> */
[----:B------:R-:W1:Y:S05]  /*6ca0*/  LDSM.16.MT88.4 R20, [R168+0x1000] ;  /* 0x00100000a814783b */ /* 0x000e6a0000004200 */
[----:B------:R-:W-:Y:S01]  /*6cb0*/  HMMA.16816.F32.BF16 R96, R4, R26, R96 ;  /* 0x0000001a0460723c */ /* 0x000fe20000041860 */
[----:B------:R-:W2:Y:S04]  /*6cc0*/  LDSM.16.MT88.4 R4, [R0+0x1000] ;  /* 0x001000000004783b */ /* 0x000ea80000004200 */
[----:B------:R-:W-:Y:S01]  /*6cd0*/  LDSM.16.MT88.4 R24, [R168+0x1800] ;  /* 0x00180000a818783b */ /* 0x000fe20000004200 */
[-C--:B----4-:R-:W-:Y:S06]  /*6ce0*/  HMMA.16816.F32.BF16 R68, R28, R12.reuse, R68 ;  /* 0x0000000c1c44723c */ /* 0x090fec0000041844 */
[C---:B------:R-:W-:Y:S06]  /*6cf0*/  HMMA.16816.F32.BF16 R72, R32.reuse, R12, R72 ;  /* 0x0000000c2048723c */ /* 0x040fec0000041848 */
[-C--:B------:R-:W-:Y:S06]  /*6d00*/  HMMA.16816.F32.BF16 R76, R32, R14.reuse, R76 ;  /* 0x0000000e204c723c */ /* 0x080fec000004184c */
[C---:B------:R-:W-:Y:S01]  /*6d10*/  HMMA.16816.F32.BF16 R80, R28.reuse, R14, R80 ;  /* 0x0000000e1c50723c */ /* 0x040fe20000041850 */
[----:B------:R-:W3:Y:S05]  /*6d20*/  LDSM.16.MT88.4 R12, [R3+0xb800] ;  /* 0x00b80000030c783b */ /* 0x000eea0000004200 */
[-C--:B------:R-:W-:Y:S06]  /*6d30*/  HMMA.16816.F32.BF16 R84, R28, R16.reuse, R84 ;  /* 0x000000101c54723c */ /* 0x080fec0000041854 */
        /* <DEDUP_REMOVED lines=12> */
[C---:B------:R-:W-:Y:S01]  /*6e00*/  VIADD R0, R168.reuse, 0xffffe000 ;  /* 0xffffe000a8007836 */ /* 0x040fe20000000000 */
[C---:B------:R-:W-:Y:S05]  /*6e10*/  HMMA.16816.F32.BF16 R88, R100.reuse, R4, R88 ;  /* 0x000000046458723c */ /* 0x040fea0000041858 */
[----:B------:R-:W-:Y:S01]  /*6e20*/  IMAD.MOV.U32 R187, RZ, RZ, R2 ;  /* 0x000000ffffbb7224 */ /* 0x000fe200078e0002 */
[-C--:B------:R-:W-:Y:S05]  /*6e30*/  HMMA.16816.F32.BF16 R92, R100, R6.reuse, R92 ;  /* 0x00000006645c723c */ /* 0x080fea000004185c */
[----:B------:R-:W-:Y:S01]  /*6e40*/  @P0 VIADD R0, R168, 0x2000 ;  /* 0x00002000a8000836 */ /* 0x000fe20000000000 */
[----:B------:R-:W-:Y:S05]  /*6e50*/  HMMA.16816.F32.BF16 R96, R8, R6, R96 ;  /* 0x000000060860723c */ /* 0x000fea0000041860 */
[----:B------:R-:W-:Y:S01]  /*6e60*/  IMAD.MOV.U32 R168, RZ, RZ, R0 ;  /* 0x000000ffffa87224 */ /* 0x000fe200078e0000 */
[-C--:B---3--:R-:W-:Y:S06]  /*6e70*/  HMMA.16816.F32.BF16 R68, R12, R24.reuse, R68 ;  /* 0x000000180c44723c */ /* 0x088fec0000041844 */
[C---:B----4-:R-:W-:Y:S06]  /*6e80*/  HMMA.16816.F32.BF16 R72, R32.reuse, R24, R72 ;  /* 0x000000182048723c */ /* 0x050fec0000041848 */
        /* <DEDUP_REMOVED lines=9> */
[----:B------:R-:W2:Y:S01]  /*6f20*/  LDL R22, [R1+0x18] ;  /* 0x0000180001167983 */ /* 0x000ea20000100800 */
[----:B------:R-:W-:-:S03]  /*6f30*/  ULDC UR4, c[0x0][0x390] ;  /* 0x0000e40000047ab9 */ /* 0x000fc60000000800 */
[----:B------:R-:W3:Y:S04]  /*6f40*/  LDL R21, [R1+0x24] ;  /* 0x0000240001157983 */ /* 0x000ee80000100800 */
[----:B------:R-:W4:Y:S04]  /*6f50*/  LDL R23, [R1+0x28] ;  /* 0x0000280001177983 */ /* 0x000f280000100800 */
[----:B------:R-:W4:Y:S04]  /*6f60*/  LDL R119, [R1+0x4] ;  /* 0x0000040001777983 */ /* 0x000f280000100800 */
[----:B------:R-:W4:Y:S04]  /*6f70*/  LDL R20, [R1+0x1c] ;  /* 0x00001c0001147983 */ /* 0x000f280000100800 */
[----:B------:R-:W4:Y:S04]  /*6f80*/  LDL R19, [R1+0x20] ;  /* 0x0000200001137983 */ /* 0x000f280000100800 */
[----:B------:R-:W4:Y:S01]  /*6f90*/  LDL.LU R18, [R1+0x10] ;  /* 0x0000100001127983 */ /* 0x000f220000300800 */
        /* <DEDUP_REMOVED lines=13> */
[----:B------:R-:W-:Y:S01]  /*7070*/  BAR.SYNC.DEFER_BLOCKING 0x0 ;  /* 0x0000000000007b1d */ /* 0x000fe20000010000 */
[----:B------:R-:W-:Y:S01]  /*7080*/  FMUL.FTZ R76, R76, UR4 ;  /* 0x000000044c4c7c20 */ /* 0x000fe20008410000 */
[----:B------:R-:W-:Y:S01]  /*7090*/  FMUL.FTZ R11, R77, UR4 ;  /* 0x000000044d0b7c20 */ /* 0x000fe20008410000 */
[----:B------:R-:W-:Y:S01]  /*70a0*/  F2FP.BF16.F32.PACK_AB R16, R16, R70 ;  /* 0x000000461010723e */ /* 0x000fe200000010ff */
        /* <DEDUP_REMOVED lines=26> */
[----:B------:R-:W-:-:S02]  /*7250*/  F2FP.BF16.F32.PACK_AB R5, R5, R96 ;  /* 0x000000600505723e */ /* 0x000fc400000010ff */
[----:B------:R-:W-:Y:S02]  /*7260*/  F2FP.BF16.F32.PACK_AB R4, R4, R98 ;  /* 0x000000620404723e */ /* 0x000fe400000010ff */
[----:B------:R-:W-:Y:S02]  /*7270*/  F2FP.BF16.F32.PACK_AB R7, R7, R88 ;  /* 0x000000580707723e */ /* 0x000fe400000010ff */
[----:B------:R-:W-:Y:S02]  /*7280*/  F2FP.BF16.F32.PACK_AB R6, R6, R90 ;  /* 0x0000005a0606723e */ /* 0x000fe400000010ff */
[----:B------:R-:W-:Y:S02]  /*7290*/  F2FP.BF16.F32.PACK_AB R2, R2, R92 ;  /* 0x0000005c0202723e */ /* 0x000fe400000010ff */
[----:B------:R-:W-:Y:S02]  /*72a0*/  F2FP.BF16.F32.PACK_AB R0, R0, R94 ;  /* 0x0000005e0000723e */ /* 0x000fe400000010ff */
        /* <DEDUP_REMOVED lines=15> */
[----:B------:R-:W-:Y:S01]  /*73a0*/  F2FP.BF16.F32.PACK_AB R62, R63, R62 ;  /* 0x0000003e3f3e723e */ /* 0x000fe200000010ff */
[----:B--2---:R-:W-:Y:S04]  /*73b0*/  STS [R22], R17 ;  /* 0x0000001116007388 */ /* 0x004fe80000000800 */
[----:B------:R-:W-:Y:S04]  /*73c0*/  STS [R22+0x400], R16 ;  /* 0x0004001016007388 */ /* 0x000fe80000000800 */
[----:B---3--:R-:W-:Y:S04]  /*73d0*/  STS [R21], R13 ;  /* 0x0000000d15007388 */ /* 0x008fe80000000800 */
[----:B----4-:R-:W-:Y:S04]  /*73e0*/  STS [R23], R12 ;  /* 0x0000000c17007388 */ /* 0x010fe80000000800 */
[----:B------:R-:W-:Y:S04]  /*73f0*/  STS [R22+0x2000], R15 ;  /* 0x0020000f16007388 */ /* 0x000fe80000000800 */
[----:B------:R1:W-:Y:S01]  /*7400*/  STS [R22+0x2400], R14 ;  /* 0x0024000e16007388 */ /* 0x0003e20000000800 */
[----:B------:R-:W-:-:S03]  /*7410*/  ISETP.NE.AND P0, PT, R18, -0x1, PT ;  /* 0xffffffff1200780c */ /* 0x000fc60003f05270 */
[----:B------:R-:W-:Y:S04]  /*7420*/  STS [R21+0x2000], R11 ;  /* 0x0020000b15007388 */ /* 0x000fe80000000800 */
[----:B------:R-:W-:Y:S04]  /*7430*/  STS [R21+0x2400], R10 ;  /* 0x0024000a15007388 */ /* 0x000fe80000000800 */
[----:B------:R-:W-:Y:S04]  /*7440*/  STS [R20], R9 ;  /* 0x0000000914007388 */ /* 0x000fe80000000800 */
[----:B------:R-:W-:Y:S04]  /*7450*/  STS [R20+0x400], R8 ;  /* 0x0004000814007388 */ /* 0x000fe80000000800 */
[----:B------:R-:W-:Y:S04]  /*7460*/  STS [R19], R5 ;  /* 0x0000000513007388 */ /* 0x000fe80000000800 */
[----:B------:R2:W-:Y:S01]  /*7470*/  STS [R19+0x400], R4 ;  /* 0x0004000413007388 */ /* 0x0005e20000000800 */
[----:B-1----:R-:W1:Y:S03]  /*7480*/  @P0 LDC.64 R14, c[0x0][0x458] ;  /* 0x00011600ff0e0b82 */ /* 0x002e660000000a00 */
[----:B------:R-:W-:Y:S04]  /*7490*/  STS [R20+0x2000], R7 ;  /* 0x0020000714007388 */ /* 0x000fe80000000800 */
[----:B------:R3:W-:Y:S04]  /*74a0*/  STS [R20+0x2400], R6 ;  /* 0x0024000614007388 */ /* 0x0007e80000000800 */
[----:B------:R-:W-:Y:S04]  /*74b0*/  STS [R19+0x2000], R2 ;  /* 0x0020000213007388 */ /* 0x000fe80000000800 */
[----:B------:R4:W-:Y:S04]  /*74c0*/  STS [R19+0x2400], R0 ;  /* 0x0024000013007388 */ /* 0x0009e80000000800 */
[----:B------:R-:W-:Y:S04]  /*74d0*/  STS [R22+0x4000], R36 ;  /* 0x0040002416007388 */ /* 0x000fe80000000800 */
[----:B------:R-:W-:Y:S01]  /*74e0*/  STS [R22+0x4400], R38 ;  /* 0x0044002616007388 */ /* 0x000fe20000000800 */
[----:B--2---:R-:W2:Y:S03]  /*74f0*/  @P0 LDC.64 R4, c[0x0][0x450] ;  /* 0x00011400ff040b82 */ /* 0x004ea60000000a00 */
[----:B------:R-:W-:Y:S04]  /*7500*/  STS [R21+0x4000], R48 ;  /* 0x0040003015007388 */ /* 0x000fe80000000800 */
[----:B------:R1:W-:Y:S01]  /*7510*/  STS [R23+0x4000], R50 ;  /* 0x0040003217007388 */ /* 0x0003e20000000800 */
[----:B---3--:R-:W-:-:S03]  /*7520*/  @P0 IADD3 R6, R246, R18, RZ ;  /* 0x00000012f6060210 */ /* 0x008fc60007ffe0ff */
[----:B------:R-:W-:Y:S01]  /*7530*/  STS [R22+0x6000], R40 ;  /* 0x0060002816007388 */ /* 0x000fe20000000800 */
[----:B----4-:R-:W-:Y:S02]  /*7540*/  @P0 IADD3 R0, R246, R18, RZ ;  /* 0x00000012f6000210 */ /* 0x010fe40007ffe0ff */
[----:B------:R-:W3:Y:S01]  /*7550*/  S2R R18, SR_CTAID.Y ;  /* 0x0000000000127919 */ /* 0x000ee20000002600 */
[----:B------:R-:W-:Y:S04]  /*7560*/  STS [R22+0x6400], R42 ;  /* 0x0064002a16007388 */ /* 0x000fe80000000800 */
[----:B------:R-:W-:Y:S04]  /*7570*/  STS [R21+0x6000], R44 ;  /* 0x0060002c15007388 */ /* 0x000fe80000000800 */
[----:B------:R-:W-:Y:S04]  /*7580*/  STS [R21+0x6400], R46 ;  /* 0x0064002e15007388 */ /* 0x000fe80000000800 */
[----:B------:R-:W-:Y:S04]  /*7590*/  STS [R20+0x4000], R52 ;  /* 0x0040003414007388 */ /* 0x000fe80000000800 */
[----:B------:R-:W-:Y:S04]  /*75a0*/  STS [R20+0x4400], R54 ;  /* 0x0044003614007388 */ /* 0x000fe80000000800 */
[----:B------:R-:W-:Y:S04]  /*75b0*/  STS [R19+0x4000], R64 ;  /* 0x0040004013007388 */ /* 0x000fe80000000800 */
[----:B------:R-:W-:Y:S04]  /*75c0*/  STS [R19+0x4400], R66 ;  /* 0x0044004213007388 */ /* 0x000fe80000000800 */
[----:B------:R-:W-:Y:S04]  /*75d0*/  STS [R20+0x6000], R56 ;  /* 0x0060003814007388 */ /* 0x000fe80000000800 */
[----:B------:R4:W-:Y:S04]  /*75e0*/  STS [R20+0x6400], R58 ;  /* 0x0064003a14007388 */ /* 0x0009e80000000800 */
[----:B------:R4:W-:Y:S04]  /*75f0*/  STS [R19+0x6000], R60 ;  /* 0x0060003c13007388 */ /* 0x0009e80000000800 */
[----:B------:R4:W-:Y:S01]  /*7600*/  STS [R19+0x6400], R62 ;  /* 0x0064003e13007388 */ /* 0x0009e20000000800 */
[----:B--2---:R-:W-:-:S02]  /*7610*/  @P0 IMAD R2, R0, R5, RZ ;  /* 0x0000000500020224 */ /* 0x004fc400078e02ff */
[----:B------:R-:W-:-:S04]  /*7620*/  @P0 IMAD.WIDE.U32 R8, R0, R4, RZ ;  /* 0x0000000400080225 */ /* 0x000fc800078e00ff */
[C---:B-1----:R-:W-:Y:S02]  /*7630*/  @P0 IMAD R0, R6.reuse, R15, RZ ;  /* 0x0000000f06000224 */ /* 0x042fe400078e02ff */
[----:B------:R-:W-:Y:S01]  /*7640*/  @P0 IMAD.WIDE.U32 R6, R6, R14, RZ ;  /* 0x0000000e06060225 */ /* 0x000fe200078e00ff */
[----:B---3--:R-:W-:-:S03]  /*7650*/  SHF.R.S32.HI R11, RZ, 0x1f, R18 ;  /* 0x0000001fff0b7819 */ /* 0x008fc60000011412 */
[----:B------:R-:W-:Y:S01]  /*7660*/  @P0 IMAD.IADD R10, R9, 0x1, R2 ;  /* 0x00000001090a0824 */ /* 0x000fe200078e0202 */
[----:B------:R-:W-:Y:S01]  /*7670*/  @P0 MOV R2, R8 ;  /* 0x0000000800020202 */ /* 0x000fe20000000f00 */
[----:B------:R-:W-:Y:S01]  /*7680*/  @P0 IMAD.IADD R28, R7, 0x1, R0 ;  /* 0x00000001071c0824 */ /* 0x000fe200078e0200 */
[----:B------:R-:W-:Y:S02]  /*7690*/  @P0 MOV R23, R6 ;  /* 0x0000000600170202 */ /* 0x000fe40000000f00 */
[----:B----4-:R-:W-:Y:S01]  /*76a0*/  SHF.L.U32 R20, R119, 0x7, RZ ;  /* 0x0000000777147819 */ /* 0x010fe200000006ff */
        /* <DEDUP_REMOVED lines=13> */
.L_x_177:
        /* <DEDUP_REMOVED lines=13> */
.L_x_178:
[----:B------:R-:W-:Y:S01]  /*7850*/  BAR.SYNC.DEFER_BLOCKING 0x0 ;  /* 0x0000000000007b1d */ /* 0x000fe20000010000 */
[--C-:B------:R-:W-:Y:S01]  /*7860*/  SHF.R.S32.HI R9, RZ, 0x1f, R226.reuse ;  /* 0x0000001fff097819 */ /* 0x100fe200000114e2 */
[----:B------:R-:W-:Y:S01]  /*7870*/  IMAD.MOV.U32 R8, RZ, RZ, R226 ;  /* 0x000000ffff087224 */ /* 0x000fe200078e00e2 */
[----:B------:R-:W-:Y:S02]  /*7880*/  SHF.R.S32.HI R21, RZ, 0x1f, R20 ;  /* 0x0000001fff157819 */ /* 0x000fe40000011414 */
[----:B------:R-:W-:Y:S01]  /*7890*/  IADD3 R11, R234, 0x40, RZ ;  /* 0x00000040ea0b7810 */ /* 0x000fe20007ffe0ff */
[-C--:B------:R-:W-:Y:S01]  /*78a0*/  IMAD.WIDE.U32 R6, R20, R4.reuse, R8 ;  /* 0x0000000414067225 */ /* 0x080fe200078e0008 */
[----:B------:R-:W-:Y:S01]  /*78b0*/  ULDC UR4, c[0x0][0x2d0] ;  /* 0x0000b40000047ab9 */ /* 0x000fe20000000800 */
[----:B------:R-:W-:Y:S01]  /*78c0*/  SHF.R.S32.HI R22, RZ, 0x1f, R248 ;  /* 0x0000001fff167819 */ /* 0x000fe200000114f8 */
[----:B------:R-:W-:Y:S01]  /*78d0*/  BSSY B0, `(.L_x_179) ;  /* 0x0000023000007945 */ /* 0x000fe20003800000 */
[----:B------:R-:W-:Y:S01]  /*78e0*/  IMAD R0, R21, R4, RZ ;  /* 0x0000000415007224 */ /* 0x000fe200078e02ff */
[----:B------:R-:W-:Y:S01]  /*78f0*/  IADD3 R6, P0, R2, R6, RZ ;  /* 0x0000000602067210 */ /* 0x000fe20007f1e0ff */
[----:B------:R-:W-:Y:S01]  /*7900*/  VIADD R2, R234, 0x20 ;  /* 0x00000020ea027836 */ /* 0x000fe20000000000 */
[----:B------:R-:W-:Y:S01]  /*7910*/  ISETP.GE.AND P4, PT, R226, UR4, PT ;  /* 0x00000004e2007c0c */ /* 0x000fe2000bf86270 */
[----:B------:R-:W-:Y:S01]  /*7920*/  IMAD R0, R20, R5, R0 ;  /* 0x0000000514007224 */ /* 0x000fe200078e0200 */
[----:B------:R-:W-:Y:S01]  /*7930*/  ULDC.64 UR4, c[0x0][0x468] ;  /* 0x00011a0000047ab9 */ /* 0x000fe20000000a00 */
[----:B------:R-:W-:-:S03]  /*7940*/  SHF.R.S32.HI R29, RZ, 0x1f, R234 ;  /* 0x0000001fff1d7819 */ /* 0x000fc600000114ea */
[----:B------:R-:W-:Y:S01]  /*7950*/  IADD3.X R7, R10, R7, R0, P0, !PT ;  /* 0x000000070a077210 */ /* 0x000fe200007fe400 */
[----:B------:R-:W-:Y:S02]  /*7960*/  IMAD R0, R119, -0x80, R200 ;  /* 0xffffff8077007824 */ /* 0x000fe400078e02c8 */
[----:B------:R-:W-:Y:S01]  /*7970*/  VIADD R10, R234, 0x60 ;  /* 0x00000060ea0a7836 */ /* 0x000fe20000000000 */
[----:B------:R1:W2:Y:S02]  /*7980*/  LDS.128 R24, [R118+0x7000] ;  /* 0x0070000076187984 */ /* 0x0002a40000000c00 */
[-C--:B------:R-:W-:Y:S01]  /*7990*/  ISETP.GE.OR P3, PT, R2, R0.reuse, P4 ;  /* 0x000000000200720c */ /* 0x080fe20002766670 */
[----:B------:R-:W-:Y:S01]  /*79a0*/  IMAD R2, R22, UR4, RZ ;  /* 0x0000000416027c24 */ /* 0x000fe2000f8e02ff */
[-C--:B------:R-:W-:Y:S01]  /*79b0*/  ISETP.GE.OR P2, PT, R11, R0.reuse, P4 ;  /* 0x000000000b00720c */ /* 0x080fe20002746670 */
[----:B------:R1:W3:Y:S01]  /*79c0*/  LDS.128 R32, [R118+0xb000] ;  /* 0x00b0000076207984 */ /* 0x0002e20000000c00 */
[-C--:B------:R-:W-:Y:S01]  /*79d0*/  ISETP.GE.OR P1, PT, R10, R0.reuse, P4 ;  /* 0x000000000a00720c */ /* 0x080fe20002726670 */
[----:B------:R-:W-:Y:S01]  /*79e0*/  IMAD.WIDE.U32 R6, R248, UR4, R6 ;  /* 0x00000004f8067c25 */ /* 0x000fe2000f8e0006 */
[----:B------:R-:W-:Y:S01]  /*79f0*/  ISETP.GE.OR P4, PT, R234, R0, P4 ;  /* 0x00000000ea00720c */ /* 0x000fe20002786670 */
[----:B------:R1:W4:Y:S02]  /*7a00*/  LDS.128 R36, [R118+0xc000] ;  /* 0x00c0000076247984 */ /* 0x0003240000000c00 */
[----:B------:R-:W-:-:S02]  /*7a10*/  IMAD R0, R248, UR5, R2 ;  /* 0x00000005f8007c24 */ /* 0x000fc4000f8e0202 */
[----:B------:R1:W1:Y:S03]  /*7a20*/  LDS.128 R40, [R118+0xd000] ;  /* 0x00d0000076287984 */ /* 0x0002660000000c00 */
[----:B------:R-:W-:-:S05]  /*7a30*/  IADD3 R0, R0, R7, RZ ;  /* 0x0000000700007210 */ /* 0x000fca0007ffe0ff */
[----:B------:R-:W-:Y:S05]  /*7a40*/  @P4 BRA `(.L_x_180) ;  /* 0x00000000002c4947 */ /* 0x000fea0003800000 */
[----:B------:R-:W2:Y:S01]  /*7a50*/  LDS.128 R16, [R118+0x6000] ;  /* 0x0060000076107984 */ /* 0x000ea20000000c00 */
        /* <DEDUP_REMOVED lines=9> */
[----:B--2---:R2:W-:Y:S04]  /*7af0*/  STG.E.128 desc[UR12][R12.64], R16 ;  /* 0x000000100c007986 */ /* 0x0045e8000c101d0c */
.L_x_180:
[----:B------:R-:W-:Y:S05]  /*7b00*/  BSYNC B0 ;  /* 0x0000000000007941 */ /* 0x000fea0003800000 */
.L_x_179:
[----:B------:R-:W-:Y:S04]  /*7b10*/  BSSY B0, `(.L_x_181) ;  /* 0x000000e000007945 */ /* 0x000fe80003800000 */
[----:B------:R-:W-:Y:S05]  /*7b20*/  @P3 BRA `(.L_x_182) ;  /* 0x0000000000303947 */ /* 0x000fea0003800000 */
[----:B------:R-:W-:Y:S01]  /*7b30*/  IADD3 R2, P0, R234, 0x20, RZ ;  /* 0x00000020ea027810 */ /* 0x000fe20007f1e0ff */
[----:B------:R-:W-:Y:S01]  /*7b40*/  ULDC.64 UR4, c[0x0][0x3f0] ;  /* 0x0000fc0000047ab9 */ /* 0x000fe20000000a00 */
[----:B------:R-:W-:-:S03]  /*7b50*/  MOV R11, R0 ;  /* 0x00000000000b7202 */ /* 0x000fc60000000f00 */
[----:B------:R-:W-:-:S04]  /*7b60*/  IMAD.X R10, RZ, RZ, R29, P0 ;  /* 0x000000ffff0a7224 */ /* 0x000fc800000e061d */
[----:B--2---:R-:W-:Y:S02]  /*7b70*/  IMAD R12, R10, R4, RZ ;  /* 0x000000040a0c7224 */ /* 0x004fe400078e02ff */
[----:B------:R-:W-:-:S04]  /*7b80*/  IMAD.MOV.U32 R10, RZ, RZ, R6 ;  /* 0x000000ffff0a7224 */ /* 0x000fc800078e0006 */
[----:B------:R-:W-:-:S04]  /*7b90*/  IMAD.WIDE.U32 R10, R2, R4, R10 ;  /* 0x00000004020a7225 */ /* 0x000fc800078e000a */
[----:B------:R-:W-:Y:S01]  /*7ba0*/  IMAD R2, R2, R5, R12 ;  /* 0x0000000502027224 */ /* 0x000fe200078e020c */
[----:B------:R-:W-:-:S04]  /*7bb0*/  LEA R12, P0, R10, UR4, 0x1 ;  /* 0x000000040a0c7c11 */ /* 0x000fc8000f8008ff */
[----:B------:R-:W-:-:S04]  /*7bc0*/  IADD3 R2, R2, R11, RZ ;  /* 0x0000000b02027210 */ /* 0x000fc80007ffe0ff */
[----:B------:R-:W-:-:S05]  /*7bd0*/  LEA.HI.X R13, R10, UR5, R2, 0x1, P0 ;  /* 0x000000050a0d7c11 */ /* 0x000fca00080f0c02 */
[----:B------:R2:W-:Y:S02]  /*7be0*/  STG.E.128 desc[UR12][R12.64], R24 ;  /* 0x000000180c007986 */ /* 0x0005e4000c101d0c */
.L_x_182:
[----:B------:R-:W-:Y:S05]  /*7bf0*/  BSYNC B0 ;  /* 0x0000000000007941 */ /* 0x000fea0003800000 */
.L_x_181:
[----:B--2---:R2:W1:Y:S01]  /*7c00*/  LDS.128 R16, [R118+0x8000] ;  /* 0x0080000076107984 */ /* 0x0044620000000c00 */
[----:B------:R-:W-:Y:S04]  /*7c10*/  BSSY B0, `(.L_x_183) ;  /* 0x000000e000007945 */ /* 0x000fe80003800000 */
        /* <DEDUP_REMOVED lines=12> */
[----:B-1----:R1:W-:Y:S02]  /*7ce0*/  STG.E.128 desc[UR12][R12.64], R16 ;  /* 0x000000100c007986 */ /* 0x0023e4000c101d0c */
.L_x_184:
[----:B------:R-:W-:Y:S05]  /*7cf0*/  BSYNC B0 ;  /* 0x0000000000007941 */ /* 0x000fea0003800000 */
.L_x_183:
        /* <DEDUP_REMOVED lines=13> */
[----:B-1----:R1:W-:Y:S02]  /*7dd0*/  STG.E.128 desc[UR12][R4.64], R16 ;  /* 0x0000001004007986 */ /* 0x0023e4000c101d0c */
.L_x_186:
[----:B------:R-:W-:Y:S05]  /*7de0*/  BSYNC B0 ;  /* 0x0000000000007941 */ /* 0x000fea0003800000 */
.L_x_185:
[----:B-12---:R-:W1:Y:S01]  /*7df0*/  LDS.128 R116, [R118+0xa000] ;  /* 0x00a0000076747984 */ /* 0x006e620000000c00 */
        /* <DEDUP_REMOVED lines=22> */
.L_x_188:
[----:B------:R-:W-:Y:S05]  /*7f60*/  BSYNC B0 ;  /* 0x0000000000007941 */ /* 0x000fea0003800000 */
.L_x_187:
        /* <DEDUP_REMOVED lines=13> */
[----:B---3--:R2:W-:Y:S02]  /*8040*/  STG.E.128 desc[UR12][R8.64], R32 ;  /* 0x0000002008007986 */ /* 0x0085e4000c101d0c */
.L_x_190:
[----:B------:R-:W-:Y:S05]  /*8050*/  BSYNC B0 ;  /* 0x0000000000007941 */ /* 0x000fea0003800000 */
.L_x_189:
        /* <DEDUP_REMOVED lines=13> */
[----:B----4-:R2:W-:Y:S02]  /*8130*/  STG.E.128 desc[UR12][R8.64], R36 ;  /* 0x0000002408007986 */ /* 0x0105e4000c101d0c */
.L_x_192:
[----:B------:R-:W-:Y:S05]  /*8140*/  BSYNC B0 ;  /* 0x0000000000007941 */ /* 0x000fea0003800000 */
.L_x_191:
        /* <DEDUP_REMOVED lines=12> */
[----:B------:R1:W-:Y:S02]  /*8210*/  STG.E.128 desc[UR12][R4.64], R40 ;  /* 0x0000002804007986 */ /* 0x0003e4000c101d0c */
.L_x_149:
[----:B------:R-:W-:Y:S05]  /*8220*/  BSYNC B1 ;  /* 0x0000000000017941 */ /* 0x000fea0003800000 */
.L_x_127:
[----:B------:R-:W3:Y:S01]  /*8230*/  LDL.LU R2, [R1+0x4] ;  /* 0x0000040001027983 */ /* 0x000ee20000300800 */
[----:B------:R-:W3:Y:S02]  /*8240*/  LDC R0, c[0x0][0xc] ;  /* 0x00000300ff007b82 */ /* 0x000ee40000000800 */
[----:B---3--:R-:W-:-:S04]  /*8250*/  IADD3 R2, R0, R2, RZ ;  /* 0x0000000200027210 */ /* 0x008fc80007ffe0ff */
[----:B------:R-:W-:Y:S01]  /*8260*/  ISETP.GE.AND P0, PT, R2, UR10, PT ;  /* 0x0000000a02007c0c */ /* 0x000fe2000bf06270 */
[----:B------:R3:W-:-:S12]  /*8270*/  STL [R1+0x4], R2 ;  /* 0x0000040201007387 */ /* 0x0007d80000100800 */
[----:B------:R-:W-:Y:S05]  /*8280*/  @P0 BRA `(.L_x_193) ;  /* 0x0000000000040947 */ /* 0x000fea0003800000 */
[----:B------:R-:W-:Y:S05]  /*8290*/  BRA `(.L_x_194) ;  /* 0xffffff8400d47947 */ /* 0x000fea000383ffff */
.L_x_193:
[----:B------:R-:W-:Y:S05]  /*82a0*/  EXIT ;  /* 0x000000000000794d */ /* 0x000fea0003800000 */
.L_x_195:
        /* <DEDUP_REMOVED lines=13> */
.L_x_1258:


//--------------------- .text._ZN5flash44flash_bwd_dq_dk_dv_loop_seqk_parallel_kernelI23Flash_bwd_kernel_traitsILi64ELi128ELi128ELi8ELi4ELi4ELi4ELb0ELb0EN7cutlass10bfloat16_tE19Flash_kernel_traitsILi64ELi128ELi128ELi8ES3_EELb0ELb1ELb0ELb0ELb0ELb0ELb0EEEvNS_16Flash_bwd_paramsE --------------------------
	.section	.text._ZN5flash44flash_bwd_dq_dk_dv_loop_seqk_parallel_kernelI23Flash_bwd_kernel_traitsILi64ELi128ELi128ELi8ELi4ELi4ELi4ELb0ELb0EN7cutlass10bfloat16_tE19Flash_kernel_traitsILi64ELi128ELi128ELi8ES3_EELb0ELb1ELb0ELb0ELb0ELb0ELb0EEEvNS_16Flash_bwd_paramsE,"ax",@progbits
	.align	128
        .global         _ZN5flash44flash_bwd_dq_dk_dv_loop_seqk_parallel_kernelI23Flash_bwd_kernel_traitsILi64ELi128ELi128ELi8ELi4ELi4ELi4ELb0ELb0EN7cutlass10bfloat16_tE19Flash_kernel_traitsILi64ELi128ELi128ELi8ES3_EELb0ELb1ELb0ELb0ELb0ELb0ELb0EEEvNS_16Flash_bwd_paramsE
        .type           _ZN5flash44flash_bwd_dq_dk_dv_loop_seqk_parallel_kernelI23Flash_bwd_kernel_traitsILi64ELi128ELi128ELi8ELi4ELi4ELi4ELb0ELb0EN7cutlass10bfloat16_tE19Flash_kernel_traitsILi64ELi128ELi128ELi8ES3_EELb0ELb1ELb0ELb0ELb0ELb0ELb0EEEvNS_16Flash_bwd_paramsE,@function
        .size           _ZN5flash44flash_bwd_dq_dk_dv_loop_seqk_parallel_kernelI23Flash_bwd_kernel_traitsILi64ELi128ELi128ELi8ELi4ELi4ELi4ELb0ELb0EN7cutlass10bfloat16_tE19Flash_kernel_traitsILi64ELi128ELi128ELi8ES3_EELb0ELb1ELb0ELb0ELb0ELb0ELb0EEEvNS_16Flash_bwd_paramsE,(.L_x_1259 - _ZN5flash44flash_bwd_dq_dk_dv_loop_seqk_parallel_kernelI23Flash_bwd_kernel_traitsILi64ELi128ELi128ELi8ELi4ELi4ELi4ELb0ELb0EN7cutlass10bfloat16_tE19Flash_kernel_traitsILi64ELi128ELi128ELi8ES3_EELb0ELb1ELb0ELb0ELb0ELb0ELb0EEEvNS_16Flash_bwd_paramsE)
        .other          _ZN5flash44flash_bwd_dq_dk_dv_loop_seqk_parallel_kernelI23Flash_bwd_kernel_traitsILi64ELi128ELi128ELi8ELi4ELi4ELi4ELb0ELb0EN7cutlass10bfloat16_tE19Flash_kernel_traitsILi64ELi128ELi128ELi8ES3_EELb0ELb1ELb0ELb0ELb0ELb0ELb0EEEvNS_16Flash_bwd_paramsE,@"STO_CUDA_ENTRY STV_DEFAULT"
_ZN5flash44flash_bwd_dq_dk_dv_loop_seqk_parallel_kernelI23Flash_bwd_kernel_traitsILi64ELi128ELi128ELi8ELi4ELi4ELi4ELb0ELb0EN7cutlass10bfloat16_tE19Flash_kernel_traitsILi64ELi128ELi128ELi8ES3_EELb0ELb1ELb0ELb0ELb0ELb0ELb0EEEvNS_16Flash_bwd_paramsE:
.text._ZN5flash44flash_bwd_dq_dk_dv_loop_seqk_parallel_kernelI23Flash_bwd_kernel_traitsILi64ELi128ELi128ELi8ELi4ELi4ELi4ELb0ELb0EN7cutlass10bfloat16_tE19Flash_kernel_traitsILi64ELi128ELi128ELi8ES3_EELb0ELb1ELb0ELb0ELb0ELb0ELb0EEEvNS_16Flash_bwd_paramsE:
[----:B------:R-:W1:Y:S08]  /*0000*/  LDC R1, c[0x0][0x28] ;  /* 0x00000a00ff017b82 */ /* 0x000e700000000800 */
[----:B------:R-:W2:Y:S01]  /*0010*/  S2UR UR21, SR_CTAID.X ;  /* 0x00000000001579c3 */ /* 0x000ea20000002500 */
[----:B------:R-:W-:Y:S01]  /*0020*/  ULDC UR4, c[0x0][0x2c8] ;  /* 0x0000b20000047ab9 */ /* 0x000fe20000000800 */
[----:B-1----:R-:W-:Y:S01]  /*0030*/  IADD3 R1, R1, -0x40, RZ ;  /* 0xffffffc001017810 */ /* 0x002fe20007ffe0ff */
[----:B------:R-:W-:-:S04]  /*0040*/  UIADD3 UR5, UR4, 0x7f, URZ ;  /* 0x0000007f04057890 */ /* 0x000fc8000fffe03f */
[----:B------:R-:W-:-:S04]  /*0050*/  USHF.R.S32.HI UR4, URZ, 0x1f, UR5 ;  /* 0x0000001f3f047899 */ /* 0x000fc80008011405 */
[----:B------:R-:W-:-:S04]  /*0060*/  ULEA.HI UR4, UR4, UR5, URZ, 0x7 ;  /* 0x0000000504047291 */ /* 0x000fc8000f8f383f */
[----:B------:R-:W-:-:S04]  /*0070*/  USHF.R.S32.HI UR4, URZ, 0x7, UR4 ;  /* 0x000000073f047899 */ /* 0x000fc80008011404 */
[----:B--2---:R-:W-:-:S06]  /*0080*/  UISETP.GE.AND UP0, UPT, UR21, UR4, UPT ;  /* 0x000000041500728c */ /* 0x004fcc000bf06270 */
[----:B------:R-:W-:-:S13]  /*0090*/  PLOP3.LUT P0, PT, PT, PT, UP0, 0x80, 0x0 ;  /* 0x000000000000781c */ /* 0x000fda0003f0f008 */
[----:B------:R-:W-:Y:S05]  /*00a0*/  @P0 EXIT ;  /* 0x000000000000094d */ /* 0x000fea0003800000 */
[----:B------:R-:W1:Y:S01]  /*00b0*/  S2R R14, SR_TID.X ;  /* 0x00000000000e7919 */ /* 0x000e620000002100 */
[----:B------:R-:W2:Y:S01]  /*00c0*/  S2UR UR57, SR_CTAID.Z ;  /* 0x00000000003979c3 */ /* 0x000ea20000002700 */
[----:B------:R-:W-:Y:S01]  /*00d0*/  UMOV UR5, 0x400 ;  /* 0x0000040000057882 */ /* 0x000fe20000000000 */
[----:B------:R-:W-:Y:S01]  /*00e0*/  IMAD.MOV.U32 R216, RZ, RZ, 0x20 ;  /* 0x00000020ffd87424 */ /* 0x000fe200078e00ff */
[----:B------:R-:W-:Y:S01]  /*00f0*/  ULDC.64 UR10, c[0x0][0x208] ;  /* 0x00008200000a7ab9 */ /* 0x000fe20000000a00 */
[----:B------:R-:W-:-:S04]  /*0100*/  IMAD.MOV.U32 R214, RZ, RZ, -0x10 ;  /* 0xfffffff0ffd67424 */ /* 0x000fc800078e00ff */
[----:B------:R-:W3:Y:S08]  /*0110*/  S2UR UR4, SR_CgaCtaId ;  /* 0x00000000000479c3 */ /* 0x000ef00000008800 */
[----:B------:R-:W4:Y:S01]  /*0120*/  S2UR UR48, SR_CTAID.Y ;  /* 0x00000000003079c3 */ /* 0x000f220000002600 */
[----:B--2---:R-:W-:Y:S01]  /*0130*/  USHF.R.S32.HI UR6, URZ, 0x1f, UR57 ;  /* 0x0000001f3f067899 */ /* 0x004fe20008011439 */
[----:B-1----:R-:W-:Y:S01]  /*0140*/  SHF.R.S32.HI R11, RZ, 0x1f, R14 ;  /* 0x0000001fff0b7819 */ /* 0x002fe2000001140e */
[----:B------:R-:W-:Y:S01]  /*0150*/  IMAD.SHL.U32 R252, R14, 0x2, RZ ;  /* 0x000000020efc7824 */ /* 0x000fe200078e00ff */
[----:B---3--:R-:W-:-:S02]  /*0160*/  ULEA UR4, UR4, UR5, 0x18 ;  /* 0x0000000504047291 */ /* 0x008fc4000f8ec03f */
[CC--:B------:R-:W-:Y:S02]  /*0170*/  LEA.HI R3, R11.reuse, R14.reuse, RZ, 0x5 ;  /* 0x0000000e0b037211 */ /* 0x0c0fe400078f28ff */
[----:B------:R-:W-:Y:S02]  /*0180*/  LEA.HI R16, R11, R14, RZ, 0x3 ;  /* 0x0000000e0b107211 */ /* 0x000fe400078f18ff */
[--C-:B------:R-:W-:Y:S01]  /*0190*/  SHF.R.S32.HI R4, RZ, 0x5, R3.reuse ;  /* 0x00000005ff047819 */ /* 0x100fe20000011403 */
[----:B----4-:R-:W-:Y:S01]  /*01a0*/  USHF.L.U32 UR5, UR48, 0x7, URZ ;  /* 0x0000000730057899 */ /* 0x010fe2000800063f */
[----:B------:R-:W-:Y:S02]  /*01b0*/  SHF.R.S32.HI R0, RZ, 0x1f, R3 ;  /* 0x0000001fff007819 */ /* 0x000fe40000011403 */
[----:B------:R-:W-:Y:S02]  /*01c0*/  LOP3.LUT R3, R3, 0xffffffe0, RZ, 0xc0, !PT ;  /* 0xffffffe003037812 */ /* 0x000fe400078ec0ff */
[----:B------:R-:W-:-:S02]  /*01d0*/  LEA.HI R2, R0, R4, RZ, 0x2 ;  /* 0x0000000400027211 */ /* 0x000fc400078f10ff */
[----:B------:R-:W-:Y:S01]  /*01e0*/  LEA.HI R5, R11, R14, RZ, 0x4 ;  /* 0x0000000e0b057211 */ /* 0x000fe200078f20ff */
[----:B------:R-:W-:Y:S01]  /*01f0*/  IMAD.IADD R0, R14, 0x1, -R3 ;  /* 0x000000010e007824 */ /* 0x000fe200078e0a03 */
[----:B------:R-:W-:Y:S02]  /*0200*/  LOP3.LUT R2, R2, 0xfffffffc, RZ, 0xc0, !PT ;  /* 0xfffffffc02027812 */ /* 0x000fe400078ec0ff */
[----:B------:R-:W-:Y:S02]  /*0210*/  SHF.R.S32.HI R7, RZ, 0x4, R5 ;  /* 0x00000004ff077819 */ /* 0x000fe40000011405 */
[----:B------:R-:W-:Y:S01]  /*0220*/  SHF.R.S32.HI R3, RZ, 0x1f, R0 ;  /* 0x0000001fff037819 */ /* 0x000fe20000011400 */
[----:B------:R-:W-:Y:S01]  /*0230*/  IMAD.IADD R12, R4, 0x1, -R2 ;  /* 0x00000001040c7824 */ /* 0x000fe200078e0a02 */
[----:B------:R-:W-:Y:S02]  /*0240*/  LOP3.LUT R2, R5, 0xfffffff0, RZ, 0xc0, !PT ;  /* 0xfffffff005027812 */ /* 0x000fe400078ec0ff */
[----:B------:R-:W-:-:S02]  /*0250*/  LEA.HI R10, R3, R0, RZ, 0x2 ;  /* 0x00000000030a7211 */ /* 0x000fc400078f10ff */
[----:B------:R-:W-:Y:S01]  /*0260*/  SHF.R.S32.HI R3, RZ, 0x3, R16 ;  /* 0x00000003ff037819 */ /* 0x000fe20000011410 */
[----:B------:R-:W-:Y:S01]  /*0270*/  IMAD.IADD R2, R14, 0x1, -R2 ;  /* 0x000000010e027824 */ /* 0x000fe200078e0a02 */
[----:B------:R-:W-:Y:S02]  /*0280*/  LOP3.LUT R0, R16, 0xfffffff8, RZ, 0xc0, !PT ;  /* 0xfffffff810007812 */ /* 0x000fe400078ec0ff */
[----:B------:R-:W-:Y:S01]  /*0290*/  LEA.HI R15, R11, R14, RZ, 0x2 ;  /* 0x0000000e0b0f7211 */ /* 0x000fe200078f10ff */
[----:B------:R-:W-:Y:S01]  /*02a0*/  IMAD.SHL.U32 R3, R3, 0x40, RZ ;  /* 0x0000004003037824 */ /* 0x000fe200078e00ff */
[----:B------:R-:W-:Y:S01]  /*02b0*/  LEA.HI R5, R5, R7, RZ, 0x1 ;  /* 0x0000000705057211 */ /* 0x000fe200078f08ff */
[----:B------:R-:W-:Y:S01]  /*02c0*/  IMAD.IADD R0, R14, 0x1, -R0 ;  /* 0x000000010e007824 */ /* 0x000fe200078e0a00 */
[--C-:B------:R-:W-:Y:S02]  /*02d0*/  SHF.R.S32.HI R13, RZ, 0x2, R15.reuse ;  /* 0x00000002ff0d7819 */ /* 0x100fe4000001140f */
[----:B------:R-:W-:Y:S01]  /*02e0*/  SHF.R.S32.HI R4, RZ, 0x1f, R15 ;  /* 0x0000001fff047819 */ /* 0x000fe2000001140f */
[----:B------:R-:W-:Y:S01]  /*02f0*/  IMAD.SHL.U32 R187, R0, 0x8, RZ ;  /* 0x0000000800bb7824 */ /* 0x000fe200078e00ff */
[----:B------:R-:W-:-:S02]  /*0300*/  LOP3.LUT R3, R3, 0x1c0, RZ, 0xc0, !PT ;  /* 0x000001c003037812 */ /* 0x000fc400078ec0ff */
[----:B------:R-:W-:Y:S02]  /*0310*/  SHF.R.S32.HI R8, RZ, 0x1f, R2 ;  /* 0x0000001fff087819 */ /* 0x000fe40000011402 */
[----:B------:R-:W-:Y:S02]  /*0320*/  LOP3.LUT R6, R5, 0xfffffffe, RZ, 0xc0, !PT ;  /* 0xfffffffe05067812 */ /* 0x000fe400078ec0ff */
[----:B------:R-:W-:Y:S02]  /*0330*/  LEA.HI R4, R4, R13, RZ, 0x3 ;  /* 0x0000000d04047211 */ /* 0x000fe400078f18ff */
[----:B------:R-:W-:Y:S01]  /*0340*/  SHF.R.U32.HI R5, RZ, 0x3, R3 ;  /* 0x00000003ff057819 */ /* 0x000fe20000011603 */
[----:B------:R-:W-:Y:S01]  /*0350*/  IMAD.IADD R9, R7, 0x1, -R6 ;  /* 0x0000000107097824 */ /* 0x000fe200078e0a06 */
[----:B------:R-:W-:Y:S02]  /*0360*/  LOP3.LUT R3, R3, 0x38, R187, 0xf8, !PT ;  /* 0x0000003803037812 */ /* 0x000fe400078ef8bb */
[----:B------:R-:W-:Y:S01]  /*0370*/  LEA.HI R8, R8, R2, RZ, 0x3 ;  /* 0x0000000208087211 */ /* 0x000fe200078f18ff */
[----:B------:R-:W-:Y:S01]  /*0380*/  IMAD.SHL.U32 R176, R9, 0x200, RZ ;  /* 0x0000020009b07824 */ /* 0x000fe200078e00ff */
[----:B------:R-:W-:-:S02]  /*0390*/  LOP3.LUT R4, R4, 0xfffffff8, RZ, 0xc0, !PT ;  /* 0xfffffff804047812 */ /* 0x000fc400078ec0ff */
[----:B------:R-:W-:Y:S02]  /*03a0*/  LOP3.LUT R6, R3, R5, RZ, 0x3c, !PT ;  /* 0x0000000503067212 */ /* 0x000fe400078e3cff */
[----:B------:R-:W-:Y:S01]  /*03b0*/  LOP3.LUT R3, R8, 0xfffffff8, RZ, 0xc0, !PT ;  /* 0xfffffff808037812 */ /* 0x000fe200078ec0ff */
[----:B------:R-:W-:Y:S01]  /*03c0*/  IMAD.IADD R7, R13, 0x1, -R4 ;  /* 0x000000010d077824 */ /* 0x000fe200078e0a04 */
[----:B------:R-:W-:Y:S01]  /*03d0*/  LOP3.LUT P4, RZ, R0, 0x2, RZ, 0xc0, !PT ;  /* 0x0000000200ff7812 */ /* 0x000fe2000788c0ff */
[----:B------:R-:W-:Y:S01]  /*03e0*/  IMAD.SHL.U32 R8, R8, 0x40, RZ ;  /* 0x0000004008087824 */ /* 0x000fe200078e00ff */
[C---:B------:R-:W-:Y:S01]  /*03f0*/  LOP3.LUT P3, RZ, R0.reuse, 0x4, RZ, 0xc0, !PT ;  /* 0x0000000400ff7812 */ /* 0x040fe2000786c0ff */
[----:B------:R-:W-:Y:S01]  /*0400*/  IMAD.SHL.U32 R0, R0, 0x40, RZ ;  /* 0x0000004000007824 */ /* 0x000fe200078e00ff */
[CC--:B------:R-:W-:Y:S01]  /*0410*/  LEA.HI R4, R11.reuse, R14.reuse, RZ, 0x6 ;  /* 0x0000000e0b047211 */ /* 0x0c0fe200078f30ff */
[----:B------:R-:W-:Y:S01]  /*0420*/  IMAD.IADD R17, R2, 0x1, -R3 ;  /* 0x0000000102117824 */ /* 0x000fe200078e0a03 */
[----:B------:R-:W-:Y:S01]  /*0430*/  LEA.HI R3, R11, R14, RZ, 0x7 ;  /* 0x0000000e0b037211 */ /* 0x000fe200078f38ff */
[----:B------:R-:W-:Y:S01]  /*0440*/  IMAD.SHL.U32 R2, R12, 0x10, RZ ;  /* 0x000000100c027824 */ /* 0x000fe200078e00ff */
[----:B------:R-:W-:Y:S01]  /*0450*/  LOP3.LUT R0, R0, 0x1c0, RZ, 0xc0, !PT ;  /* 0x000001c000007812 */ /* 0x000fe200078ec0ff */
[----:B------:R-:W-:Y:S01]  /*0460*/  IMAD.SHL.U32 R4, R4, 0x8, RZ ;  /* 0x0000000804047824 */ /* 0x000fe200078e00ff */
[----:B------:R-:W-:Y:S01]  /*0470*/  SHF.R.S32.HI R3, RZ, 0x7, R3 ;  /* 0x00000007ff037819 */ /* 0x000fe20000011403 */
[----:B------:R-:W-:Y:S01]  /*0480*/  STL [R1+0x8], R17 ;  /* 0x0000081101007387 */ /* 0x000fe20000100800 */
[----:B------:R-:W-:-:S02]  /*0490*/  LOP3.LUT R5, R0, 0x30, R2, 0xf8, !PT ;  /* 0x0000003000057812 */ /* 0x000fc400078ef802 */
[----:B------:R-:W-:Y:S02]  /*04a0*/  LOP3.LUT R180, R0, 0x8, R16, 0xf8, !PT ;  /* 0x0000000800b47812 */ /* 0x000fe400078ef810 */
[----:B------:R-:W-:Y:S01]  /*04b0*/  LOP3.LUT R251, R6, 0xfffffe00, R4, 0xf8, !PT ;  /* 0xfffffe0006fb7812 */ /* 0x000fe200078ef804 */
[----:B------:R-:W-:Y:S01]  /*04c0*/  IMAD R4, R3, 0x1000, R176 ;  /* 0x0000100003047824 */ /* 0x000fe200078e02b0 */
[----:B------:R-:W-:Y:S02]  /*04d0*/  SHF.R.U32.HI R0, RZ, 0x3, R0 ;  /* 0x00000003ff007819 */ /* 0x000fe40000011600 */
[----:B------:R-:W-:Y:S02]  /*04e0*/  LOP3.LUT R5, R5, 0x8, R16, 0xf8, !PT ;  /* 0x0000000805057812 */ /* 0x000fe400078ef810 */
[----:B------:R-:W-:Y:S02]  /*04f0*/  LOP3.LUT R6, R15, 0x7ffffffc, RZ, 0xc0, !PT ;  /* 0x7ffffffc0f067812 */ /* 0x000fe400078ec0ff */
[----:B------:R-:W-:-:S02]  /*0500*/  LOP3.LUT R180, R180, R0, RZ, 0x3c, !PT ;  /* 0x00000000b4b47212 */ /* 0x000fc400078e3cff */
[----:B------:R-:W-:Y:S01]  /*0510*/  LOP3.LUT R176, R176, R5, R0, 0xf6, !PT ;  /* 0x00000005b0b07212 */ /* 0x000fe200078ef600 */
[----:B------:R-:W-:Y:S01]  /*0520*/  IMAD.IADD R0, R14, 0x1, -R6 ;  /* 0x000000010e007824 */ /* 0x000fe200078e0a06 */
[----:B------:R-:W-:Y:S01]  /*0530*/  LEA.HI.SX32 R10, R10, R2, 0x1e ;  /* 0x000000020a0a7211 */ /* 0x000fe200078ff2ff */
[----:B------:R-:W-:Y:S01]  /*0540*/  IMAD.IADD R180, R4, 0x1, R180 ;  /* 0x0000000104b47824 */ /* 0x000fe200078e02b4 */
[C---:B------:R-:W-:Y:S01]  /*0550*/  LOP3.LUT R2, R7.reuse, 0x1, RZ, 0xc0, !PT ;  /* 0x0000000107027812 */ /* 0x040fe200078ec0ff */
[----:B------:R-:W-:Y:S01]  /*0560*/  IMAD.SHL.U32 R6, R0, 0x2, RZ ;  /* 0x0000000200067824 */ /* 0x000fe200078e00ff */
[----:B------:R-:W-:Y:S01]  /*0570*/  LOP3.LUT R252, R252, 0x6, RZ, 0xc0, !PT ;  /* 0x00000006fcfc7812 */ /* 0x000fe200078ec0ff */
[----:B------:R-:W-:Y:S01]  /*0580*/  IMAD.SHL.U32 R0, R7, 0x40, RZ ;  /* 0x0000004007007824 */ /* 0x000fe200078e00ff */
[----:B------:R-:W-:Y:S01]  /*0590*/  ISETP.NE.U32.AND P0, PT, R2, 0x1, PT ;  /* 0x000000010200780c */ /* 0x000fe20003f05070 */
[C---:B------:R-:W-:Y:S01]  /*05a0*/  IMAD.SHL.U32 R4, R3.reuse, 0x8, RZ ;  /* 0x0000000803047824 */ /* 0x040fe200078e00ff */
[----:B------:R1:W-:Y:S01]  /*05b0*/  STL [R1], R10 ;  /* 0x0000000a01007387 */ /* 0x0003e20000100800 */
[----:B------:R-:W-:Y:S01]  /*05c0*/  IMAD R252, R3, 0x40, R252 ;  /* 0x0000004003fc7824 */ /* 0x000fe200078e02fc */
[----:B------:R-:W-:Y:S01]  /*05d0*/  R2P PR, R7, 0x6 ;  /* 0x0000000607007804 */ /* 0x000fe20000000000 */
[----:B------:R-:W-:Y:S01]  /*05e0*/  IMAD R7, R3, 0x2000, R6 ;  /* 0x0000200003077824 */ /* 0x000fe200078e0206 */
[----:B------:R-:W-:Y:S01]  /*05f0*/  LOP3.LUT R0, R0, 0x1c0, RZ, 0xc0, !PT ;  /* 0x000001c000007812 */ /* 0x000fe200078ec0ff */
[----:B------:R-:W-:Y:S01]  /*0600*/  IMAD.SHL.U32 R5, R17, 0x40, RZ ;  /* 0x0000004011057824 */ /* 0x000fe200078e00ff */
[----:B------:R-:W-:Y:S01]  /*0610*/  LOP3.LUT R4, R4, 0x8, RZ, 0xc0, !PT ;  /* 0x0000000804047812 */ /* 0x000fe200078ec0ff */
[C---:B------:R-:W-:Y:S01]  /*0620*/  IMAD.SHL.U32 R3, R9.reuse, 0x10, RZ ;  /* 0x0000001009037824 */ /* 0x040fe200078e00ff */
[----:B------:R-:W-:Y:S01]  /*0630*/  SHF.R.U32.HI R2, RZ, 0x3, R0 ;  /* 0x00000003ff027819 */ /* 0x000fe20000011600 */
[----:B------:R-:W-:Y:S01]  /*0640*/  IMAD.SHL.U32 R9, R9, 0x8, RZ ;  /* 0x0000000809097824 */ /* 0x000fe200078e00ff */
[----:B------:R-:W-:Y:S01]  /*0650*/  LOP3.LUT R5, R5, 0x1c0, RZ, 0xc0, !PT ;  /* 0x000001c005057812 */ /* 0x000fe200078ec0ff */
[----:B------:R-:W-:Y:S01]  /*0660*/  IMAD R6, R12, 0x400, R6 ;  /* 0x000004000c067824 */ /* 0x000fe200078e0206 */
[----:B------:R-:W-:Y:S01]  /*0670*/  LOP3.LUT R11, R4, 0x10, R3, 0xf8, !PT ;  /* 0x00000010040b7812 */ /* 0x000fe200078ef803 */
[----:B------:R-:W-:Y:S01]  /*0680*/  IMAD.SHL.U32 R180, R180, 0x2, RZ ;  /* 0x00000002b4b47824 */ /* 0x000fe200078e00ff */
[----:B------:R-:W-:-:S02]  /*0690*/  LOP3.LUT R3, R2, R0, RZ, 0xfc, !PT ;  /* 0x0000000002037212 */ /* 0x000fc400078efcff */
[C---:B------:R-:W-:Y:S02]  /*06a0*/  SEL R181, R216.reuse, 0xffffffe0, !P4 ;  /* 0xffffffe0d8b57807 */ /* 0x040fe40006000000 */
[----:B------:R-:W-:Y:S02]  /*06b0*/  SEL R216, R216, 0xffffffe0, !P1 ;  /* 0xffffffe0d8d87807 */ /* 0x000fe40004800000 */
[----:B------:R-:W-:Y:S02]  /*06c0*/  SEL R214, R214, 0x10, !P0 ;  /* 0x00000010d6d67807 */ /* 0x000fe40004000000 */
[----:B------:R-:W-:Y:S02]  /*06d0*/  LEA R176, R176, UR4, 0x1 ;  /* 0x00000004b0b07c11 */ /* 0x000fe4000f8e08ff */
[----:B-1----:R-:W-:Y:S01]  /*06e0*/  LOP3.LUT R10, R2, R0, R4, 0x1e, !PT ;  /* 0x00000000020a7212 */ /* 0x002fe200078e1e04 */
[----:B------:R-:W-:Y:S01]  /*06f0*/  IMAD R2, R12, 0x400, R7 ;  /* 0x000004000c027824 */ /* 0x000fe200078e0207 */
[----:B------:R-:W-:-:S02]  /*0700*/  LOP3.LUT R7, R5, 0x8, R9, 0xf8, !PT ;  /* 0x0000000805077812 */ /* 0x000fc400078ef809 */
[--C-:B------:R-:W-:Y:S01]  /*0710*/  SHF.R.U32.HI R4, RZ, 0x3, R5.reuse ;  /* 0x00000003ff047819 */ /* 0x100fe20000011605 */
[----:B------:R-:W-:Y:S01]  /*0720*/  IMAD.IADD R213, R3, 0x1, R2 ;  /* 0x0000000103d57824 */ /* 0x000fe200078e0202 */
[----:B------:R-:W-:Y:S01]  /*0730*/  LOP3.LUT R0, R8, 0xfffffe00, RZ, 0xc0, !PT ;  /* 0xfffffe0008007812 */ /* 0x000fe200078ec0ff */
[----:B------:R-:W-:Y:S01]  /*0740*/  IMAD.IADD R6, R6, 0x1, R10 ;  /* 0x0000000106067824 */ /* 0x000fe200078e020a */
[----:B------:R-:W-:Y:S02]  /*0750*/  LOP3.LUT R2, R7, R4, RZ, 0x3c, !PT ;  /* 0x0000000407027212 */ /* 0x000fe400078e3cff */
[----:B------:R-:W-:Y:S01]  /*0760*/  LOP3.LUT R4, R4, R11, R5, 0x1e, !PT ;  /* 0x0000000b04047212 */ /* 0x000fe200078e1e05 */
[----:B------:R-:W-:Y:S01]  /*0770*/  IMAD R3, R12, 0x400, R0 ;  /* 0x000004000c037824 */ /* 0x000fe200078e0200 */
[----:B------:R-:W-:Y:S02]  /*0780*/  LEA R213, R213, UR4, 0x1 ;  /* 0x00000004d5d57c11 */ /* 0x000fe4000f8e08ff */
[----:B------:R-:W-:Y:S01]  /*0790*/  LOP3.LUT R186, R4, R0, RZ, 0xfc, !PT ;  /* 0x0000000004ba7212 */ /* 0x000fe200078efcff */
[----:B------:R-:W-:Y:S01]  /*07a0*/  IMAD.U32 R0, RZ, RZ, UR6 ;  /* 0x00000006ff007e24 */ /* 0x000fe2000f8e00ff */
[----:B------:R-:W-:Y:S01]  /*07b0*/  USHF.R.S32.HI UR6, URZ, 0x1f, UR48 ;  /* 0x0000001f3f067899 */ /* 0x000fe20008011430 */
[----:B------:R-:W-:-:S02]  /*07c0*/  IMAD.IADD R185, R3, 0x1, R2 ;  /* 0x0000000103b97824 */ /* 0x000fc400078e0202 */
[----:B------:R-:W-:Y:S01]  /*07d0*/  IMAD.U32 R2, RZ, RZ, UR5 ;  /* 0x00000005ff027e24 */ /* 0x000fe2000f8e00ff */
[----:B------:R-:W-:Y:S01]  /*07e0*/  USHF.R.S32.HI UR5, URZ, 0x1f, UR57 ;  /* 0x0000001f3f057899 */ /* 0x000fe20008011439 */
[----:B------:R-:W-:Y:S02]  /*07f0*/  IMAD.MOV.U32 R0, RZ, RZ, 0x40 ;  /* 0x00000040ff007424 */ /* 0x000fe400078e00ff */
[----:B------:R-:W-:Y:S01]  /*0800*/  IMAD.U32 R2, RZ, RZ, UR6 ;  /* 0x00000006ff027e24 */ /* 0x000fe2000f8e00ff */
[----:B------:R-:W-:Y:S01]  /*0810*/  UIADD3 UR6, UR4, 0xc000, URZ ;  /* 0x0000c00004067890 */ /* 0x000fe2000fffe03f */
[----:B------:R-:W-:Y:S01]  /*0820*/  IMAD.MOV.U32 R2, RZ, RZ, 0x440 ;  /* 0x00000440ff027424 */ /* 0x000fe200078e00ff */
[C---:B------:R-:W-:Y:S01]  /*0830*/  SEL R179, R0.reuse, 0xffffffc0, !P3 ;  /* 0xffffffc000b37807 */ /* 0x040fe20005800000 */
[----:B------:R-:W-:Y:S01]  /*0840*/  IMAD.U32 R3, RZ, RZ, UR5 ;  /* 0x00000005ff037e24 */ /* 0x000fe2000f8e00ff */
[----:B------:R-:W-:Y:S01]  /*0850*/  SEL R0, R0, 0xffffffc0, !P2 ;  /* 0xffffffc000007807 */ /* 0x000fe20005000000 */
[C---:B------:R-:W-:Y:S01]  /*0860*/  IMAD.IADD R215, R213.reuse, 0x1, R214 ;  /* 0x00000001d5d77824 */ /* 0x040fe200078e02d6 */
[----:B------:R-:W-:Y:S01]  /*0870*/  LEA R7, R6, UR6, 0x1 ;  /* 0x0000000606077c11 */ /* 0x000fe2000f8e08ff */
[----:B------:R-:W-:Y:S01]  /*0880*/  VIADD R182, R180, UR6 ;  /* 0x00000006b4b67c36 */ /* 0x000fe20008000000 */
[----:B------:R-:W-:Y:S01]  /*0890*/  SEL R2, R2, 0x3c0, !P2 ;  /* 0x000003c002027807 */ /* 0x000fe20005000000 */
[----:B------:R-:W-:Y:S01]  /*08a0*/  IMAD.IADD R212, R213, 0x1, R0 ;  /* 0x00000001d5d47824 */ /* 0x000fe200078e0200 */
[----:B------:R-:W-:Y:S01]  /*08b0*/  UIADD3 UR5, UR4, 0xc000, URZ ;  /* 0x0000c00004057890 */ /* 0x000fe2000fffe03f */
[--C-:B------:R-:W-:Y:S01]  /*08c0*/  IMAD.IADD R5, R0, 0x1, R7.reuse ;  /* 0x0000000100057824 */ /* 0x100fe200078e0207 */
[----:B------:R-:W-:Y:S01]  /*08d0*/  STL [R1+0x4], R7 ;  /* 0x0000040701007387 */ /* 0x000fe20000100800 */
[----:B------:R-:W-:-:S02]  /*08e0*/  IMAD.IADD R6, R216, 0x1, R7 ;  /* 0x00000001d8067824 */ /* 0x000fc400078e0207 */
[C---:B------:R-:W-:Y:S01]  /*08f0*/  VIADD R10, R7.reuse, 0x420 ;  /* 0x00000420070a7836 */ /* 0x040fe20000000000 */
[----:B------:R-:W-:Y:S01]  /*0900*/  STL [R1+0x1c], R5 ;  /* 0x00001c0501007387 */ /* 0x000fe20000100800 */
[C---:B------:R-:W-:Y:S02]  /*0910*/  IMAD.IADD R4, R7.reuse, 0x1, R2 ;  /* 0x0000000107047824 */ /* 0x040fe400078e0202 */
[C---:B------:R-:W-:Y:S01]  /*0920*/  VIADD R3, R7.reuse, 0x2020 ;  /* 0x0000202007037836 */ /* 0x040fe20000000000 */
[----:B------:R1:W-:Y:S01]  /*0930*/  STL [R1+0x38], R6 ;  /* 0x0000380601007387 */ /* 0x0003e20000100800 */
[C---:B------:R-:W-:Y:S02]  /*0940*/  @P1 VIADD R10, R7.reuse, 0x3e0 ;  /* 0x000003e0070a1836 */ /* 0x040fe40000000000 */
[C---:B------:R-:W-:Y:S01]  /*0950*/  VIADD R9, R7.reuse, 0x2420 ;  /* 0x0000242007097836 */ /* 0x040fe20000000000 */
[----:B------:R-:W-:Y:S01]  /*0960*/  STL [R1+0x18], R4 ;  /* 0x0000180401007387 */ /* 0x000fe20000100800 */
[----:B------:R-:W-:-:S02]  /*0970*/  @P1 VIADD R3, R7, 0x1fe0 ;  /* 0x00001fe007031836 */ /* 0x000fc40000000000 */
[C---:B------:R-:W-:Y:S01]  /*0980*/  VIADD R8, R7.reuse, 0x2040 ;  /* 0x0000204007087836 */ /* 0x040fe20000000000 */
[----:B------:R-:W-:Y:S01]  /*0990*/  STL [R1+0x24], R10 ;  /* 0x0000240a01007387 */ /* 0x000fe20000100800 */
[C---:B------:R-:W-:Y:S02]  /*09a0*/  @P1 VIADD R9, R7.reuse, 0x23e0 ;  /* 0x000023e007091836 */ /* 0x040fe40000000000 */
[----:B------:R-:W-:Y:S01]  /*09b0*/  @P2 VIADD R8, R7, 0x1fc0 ;  /* 0x00001fc007082836 */ /* 0x000fe20000000000 */
[----:B------:R-:W-:Y:S01]  /*09c0*/  STL [R1+0xc], R3 ;  /* 0x00000c0301007387 */ /* 0x000fe20000100800 */
[----:B------:R-:W-:Y:S02]  /*09d0*/  IMAD.IADD R179, R182, 0x1, R179 ;  /* 0x00000001b6b37824 */ /* 0x000fe400078e02b3 */
[----:B------:R-:W-:Y:S01]  /*09e0*/  IMAD.IADD R214, R214, 0x1, R212 ;  /* 0x00000001d6d67824 */ /* 0x000fe200078e02d4 */
[----:B------:R-:W-:Y:S01]  /*09f0*/  STL [R1+0x20], R9 ;  /* 0x0000200901007387 */ /* 0x000fe20000100800 */
[----:B------:R-:W-:-:S02]  /*0a00*/  IMAD.IADD R182, R182, 0x1, R181 ;  /* 0x00000001b6b67824 */ /* 0x000fc400078e02b5 */
[--C-:B------:R-:W-:Y:S01]  /*0a10*/  IMAD.IADD R219, R213, 0x1, R216.reuse ;  /* 0x00000001d5db7824 */ /* 0x100fe200078e02d8 */
[----:B------:R-:W-:Y:S01]  /*0a20*/  STL [R1+0x14], R8 ;  /* 0x0000140801007387 */ /* 0x000fe20000100800 */
[----:B------:R-:W-:Y:S02]  /*0a30*/  IMAD.IADD R218, R215, 0x1, R216 ;  /* 0x00000001d7da7824 */ /* 0x000fe400078e02d8 */
[----:B------:R-:W-:Y:S02]  /*0a40*/  IMAD.IADD R217, R216, 0x1, R212 ;  /* 0x00000001d8d97824 */ /* 0x000fe400078e02d4 */
[C---:B-1----:R-:W-:Y:S02]  /*0a50*/  VIADD R6, R7.reuse, 0x2440 ;  /* 0x0000244007067836 */ /* 0x042fe40000000000 */
[----:B------:R-:W-:Y:S02]  /*0a60*/  @P2 VIADD R6, R7, 0x23c0 ;  /* 0x000023c007062836 */ /* 0x000fe40000000000 */
[----:B------:R-:W-:-:S03]  /*0a70*/  IMAD.IADD R181, R181, 0x1, R179 ;  /* 0x00000001b5b57824 */ /* 0x000fc600078e02b3 */
[----:B------:R1:W-:Y:S02]  /*0a80*/  STL [R1+0x10], R6 ;  /* 0x0000100601007387 */ /* 0x0003e40000100800 */
[C---:B-1----:R-:W-:Y:S02]  /*0a90*/  IMAD.IADD R6, R216.reuse, 0x1, R5 ;  /* 0x00000001d8067824 */ /* 0x042fe400078e0205 */
[----:B------:R-:W-:Y:S02]  /*0aa0*/  IMAD.IADD R5, R216, 0x1, R4 ;  /* 0x00000001d8057824 */ /* 0x000fe400078e0204 */
[--C-:B------:R-:W-:Y:S01]  /*0ab0*/  IMAD.IADD R4, R0, 0x1, R3.reuse ;  /* 0x0000000100047824 */ /* 0x100fe200078e0203 */
[----:B------:R1:W-:Y:S01]  /*0ac0*/  STL [R1+0x34], R6 ;  /* 0x0000340601007387 */ /* 0x0003e20000100800 */
[----:B------:R-:W-:Y:S02]  /*0ad0*/  IMAD.IADD R0, R2, 0x1, R3 ;  /* 0x0000000102007824 */ /* 0x000fe400078e0203 */
[----:B------:R-:W-:Y:S01]  /*0ae0*/  IMAD.IADD R216, R216, 0x1, R214 ;  /* 0x00000001d8d87824 */ /* 0x000fe200078e02d6 */
[----:B------:R1:W-:Y:S04]  /*0af0*/  STL [R1+0x30], R5 ;  /* 0x0000300501007387 */ /* 0x0003e80000100800 */
[----:B------:R1:W-:Y:S04]  /*0b00*/  STL [R1+0x2c], R4 ;  /* 0x00002c0401007387 */ /* 0x0003e80000100800 */
[----:B------:R1:W-:Y:S02]  /*0b10*/  STL [R1+0x28], R0 ;  /* 0x0000280001007387 */ /* 0x0003e40000100800 */
.L_x_272:
[----:B------:R-:W-:Y:S01]  /*0b20*/  ULDC.64 UR8, c[0x0][0x308] ;  /* 0x0000c20000087ab9 */ /* 0x000fe20000000a00 */
[----:B------:R-:W-:Y:S01]  /*0b30*/  ULDC.64 UR12, c[0x0][0x300] ;  /* 0x0000c000000c7ab9 */ /* 0x000fe20000000a00 */
[----:B------:R-:W-:Y:S02]  /*0b40*/  UISETP.NE.U32.AND UP3, UPT, UR8, URZ, UPT ;  /* 0x0000003f0800728c */ /* 0x000fe4000bf65070 */
[----:B------:R-:W-:Y:S02]  /*0b50*/  UISETP.NE.U32.AND UP4, UPT, UR12, URZ, UPT ;  /* 0x0000003f0c00728c */ /* 0x000fe4000bf85070 */
[----:B------:R-:W-:Y:S02]  /*0b60*/  UISETP.NE.AND.EX UP3, UPT, UR9, URZ, UPT, UP3 ;  /* 0x0000003f0900728c */ /* 0x000fe4000bf65330 */
[----:B------:R-:W-:Y:S02]  /*0b70*/  UISETP.NE.AND.EX UP4, UPT, UR13, URZ, UPT, UP4 ;  /* 0x0000003f0d00728c */ /* 0x000fe4000bf85340 */
[----:B------:R-:W-:-:S02]  /*0b80*/  USHF.R.S32.HI UR58, URZ, 0x1f, UR48 ;  /* 0x0000001f3f3a7899 */ /* 0x000fc40008011430 */
[----:B------:R-:W-:Y:S01]  /*0b90*/  USHF.L.U32 UR17, UR48, 0x2, URZ ;  /* 0x0000000230117899 */ /* 0x000fe2000800063f */
[----:B------:R-:W-:Y:S01]  /*0ba0*/  PLOP3.LUT P0, PT, PT, PT, UP3, 0x80, 0x0 ;  /* 0x000000000000781c */ /* 0x000fe20003f0f038 */
[----:B------:R-:W-:Y:S01]  /*0bb0*/  USHF.L.U64.HI UR6, UR48, 0x2, UR58 ;  /* 0x0000000230067899 */ /* 0x000fe2000801023a */
[----:B------:R-:W-:Y:S01]  /*0bc0*/  PLOP3.LUT P1, PT, PT, PT, UP4, 0x80, 0x0 ;  /* 0x000000000000781c */ /* 0x000fe20003f2f048 */
[----:B------:R-:W-:Y:S01]  /*0bd0*/  ULDC.64 UR14, c[0x0][0x2f0] ;  /* 0x0000bc00000e7ab9 */ /* 0x000fe20000000a00 */
[----:B------:R-:W-:Y:S02]  /*0be0*/  @UP3 UIADD3 UR8, UP0, UR17, UR8, URZ ;  /* 0x0000000811083290 */ /* 0x000fe4000ff1e03f */
[----:B------:R-:W-:Y:S02]  /*0bf0*/  @UP4 UIADD3 UR12, UP1, UR17, UR12, URZ ;  /* 0x0000000c110c4290 */ /* 0x000fe4000ff3e03f */
[----:B------:R-:W-:Y:S02]  /*0c00*/  UIADD3 UR16, UP2, UR17, UR14, URZ ;  /* 0x0000000e11107290 */ /* 0x000fe4000ff5e03f */
[----:B------:R-:W-:Y:S01]  /*0c10*/  @UP3 UIADD3.X UR9, UR6, UR9, URZ, UP0, !UPT ;  /* 0x0000000906093290 */ /* 0x000fe200087fe43f */
[----:B-12---:R-:W-:Y:S01]  /*0c20*/  IMAD.U32 R2, RZ, RZ, UR8 ;  /* 0x00000008ff027e24 */ /* 0x006fe2000f8e00ff */
[----:B------:R-:W-:Y:S01]  /*0c30*/  UISETP.NE.U32.AND UP0, UPT, UR14, URZ, UPT ;  /* 0x0000003f0e00728c */ /* 0x000fe2000bf05070 */
[----:B-1----:R-:W-:Y:S01]  /*0c40*/  IMAD.U32 R4, RZ, RZ, UR12 ;  /* 0x0000000cff047e24 */ /* 0x002fe2000f8e00ff */
[----:B------:R-:W-:-:S02]  /*0c50*/  @UP4 UIADD3.X UR13, UR6, UR13, URZ, UP1, !UPT ;  /* 0x0000000d060d4290 */ /* 0x000fc40008ffe43f */
[----:B------:R-:W-:Y:S01]  /*0c60*/  UIADD3.X UR7, UR6, UR15, URZ, UP2, !UPT ;  /* 0x0000000f06077290 */ /* 0x000fe200097fe43f */
[----:B------:R-:W-:Y:S01]  /*0c70*/  IMAD.U32 R3, RZ, RZ, UR9 ;  /* 0x00000009ff037e24 */ /* 0x000fe2000f8e00ff */
[----:B------:R-:W-:Y:S01]  /*0c80*/  UISETP.NE.AND.EX UP2, UPT, UR15, URZ, UPT, UP0 ;  /* 0x0000003f0f00728c */ /* 0x000fe2000bf45300 */
[----:B------:R-:W-:Y:S02]  /*0c90*/  ULDC.U8 UR18, c[0x0][0x3c2] ;  /* 0x0000f08000127ab9 */ /* 0x000fe40000000000 */
[----:B------:R-:W-:Y:S01]  /*0ca0*/  ULDC.64 UR14, c[0x0][0x2f8] ;  /* 0x0000be00000e7ab9 */ /* 0x000fe20000000a00 */
[----:B------:R-:W-:Y:S01]  /*0cb0*/  UISETP.NE.AND UP1, UPT, UR18, URZ, UPT ;  /* 0x0000003f1200728c */ /* 0x000fe2000bf25270 */
[----:B------:R-:W-:Y:S01]  /*0cc0*/  IMAD.U32 R5, RZ, RZ, UR13 ;  /* 0x0000000dff057e24 */ /* 0x000fe2000f8e00ff */
[----:B------:R-:W-:Y:S01]  /*0cd0*/  UISETP.EQ.U32.AND UP4, UPT, UR14, URZ, UPT ;  /* 0x0000003f0e00728c */ /* 0x000fe2000bf82070 */
[----:B------:R-:W-:-:S03]  /*0ce0*/  PLOP3.LUT P3, PT, PT, PT, UP2, 0x80, 0x0 ;  /* 0x000000000000781c */ /* 0x000fc60003f6f028 */
[----:B------:R-:W-:Y:S01]  /*0cf0*/  UISETP.EQ.OR.EX UP4, UPT, UR15, URZ, !UP1, UP4 ;  /* 0x0000003f0f00728c */ /* 0x000fe2000cf82740 */
[----:B---34-:R-:W2:Y:S05]  /*0d00*/  @P1 LDG.E R7, desc[UR10][R4.64] ;  /* 0x0000000a04071981 */ /* 0x018eaa000c1e1900 */
[----:B------:R-:W-:Y:S01]  /*0d10*/  PLOP3.LUT P2, PT, PT, PT, UP4, 0x80, 0x0 ;  /* 0x000000000000781c */ /* 0x000fe20003f4f048 */
[----:B------:R1:W3:Y:S02]  /*0d20*/  @P0 LDG.E R5, desc[UR10][R2.64] ;  /* 0x0000000a02050981 */ /* 0x0002e4000c1e1900 */
[----:B-1----:R-:W-:Y:S01]  /*0d30*/  IMAD.U32 R3, RZ, RZ, UR7 ;  /* 0x00000007ff037e24 */ /* 0x002fe2000f8e00ff */
[----:B------:R-:W-:Y:S01]  /*0d40*/  UIADD3 UR7, UP0, UR17, UR14, URZ ;  /* 0x0000000e11077290 */ /* 0x000fe2000ff1e03f */
[----:B------:R-:W-:-:S03]  /*0d50*/  IMAD.U32 R2, RZ, RZ, UR16 ;  /* 0x00000010ff027e24 */ /* 0x000fc6000f8e00ff */
[----:B------:R-:W-:Y:S02]  /*0d60*/  UIADD3.X UR6, UR6, UR15, URZ, UP0, !UPT ;  /* 0x0000000f06067290 */ /* 0x000fe400087fe43f */
[----:B------:R-:W4:Y:S04]  /*0d70*/  @P3 LDG.E R6, desc[UR10][R2.64] ;  /* 0x0000000a02063981 */ /* 0x000f28000c1e1900 */
[----:B-----5:R1:W5:Y:S02]  /*0d80*/  @P3 LDG.E R0, desc[UR10][R2.64+0x4] ;  /* 0x0000040a02003981 */ /* 0x020364000c1e1900 */
[----:B-1----:R-:W-:Y:S02]  /*0d90*/  IMAD.U32 R2, RZ, RZ, UR7 ;  /* 0x00000007ff027e24 */ /* 0x002fe4000f8e00ff */
[----:B------:R-:W-:Y:S01]  /*0da0*/  IMAD.U32 R3, RZ, RZ, UR6 ;  /* 0x00000006ff037e24 */ /* 0x000fe2000f8e00ff */
[----:B------:R-:W-:Y:S01]  /*0db0*/  UMOV UR23, URZ ;  /* 0x0000003f00177c82 */ /* 0x000fe20008000000 */
[----:B------:R-:W-:-:S03]  /*0dc0*/  @!UP3 ULDC.64 UR6, c[0x0][0x318] ;  /* 0x0000c6000006bab9 */ /* 0x000fc60000000a00 */
[----:B------:R-:W5:Y:S01]  /*0dd0*/  @!P2 LDG.E R4, desc[UR10][R2.64] ;  /* 0x0000000a0204a981 */ /* 0x000f62000c1e1900 */
[----:B------:R-:W-:Y:S01]  /*0de0*/  @!UP3 UISETP.NE.U32.AND UP0, UPT, UR6, URZ, UPT ;  /* 0x0000003f0600b28c */ /* 0x000fe2000bf05070 */
[----:B------:R-:W-:Y:S02]  /*0df0*/  UMOV UR36, 0xffffffff ;  /* 0xffffffff00247882 */ /* 0x000fe40000000000 */
[----:B------:R-:W-:Y:S01]  /*0e00*/  UMOV UR6, 0xffffffff ;  /* 0xffffffff00067882 */ /* 0x000fe20000000000 */
[----:B------:R-:W-:Y:S02]  /*0e10*/  @!UP3 UISETP.NE.AND.EX UP0, UPT, UR7, URZ, UPT, UP0 ;  /* 0x0000003f0700b28c */ /* 0x000fe4000bf05300 */
[----:B------:R-:W-:Y:S01]  /*0e20*/  USHF.L.U32 UR30, UR21, 0x7, URZ ;  /* 0x00000007151e7899 */ /* 0x000fe2000800063f */
[----:B------:R-:W-:Y:S02]  /*0e30*/  @!UP3 ULDC UR7, c[0x0][0x2cc] ;  /* 0x0000b3000007bab9 */ /* 0x000fe40000000800 */
[----:B------:R-:W-:-:S03]  /*0e40*/  @!UP3 USEL UR8, UR7, URZ, UP0 ;  /* 0x0000003f0708b287 */ /* 0x000fc60008000000 */
[----:B------:R-:W-:Y:S01]  /*0e50*/  ULDC UR7, c[0x0][0x2c8] ;  /* 0x0000b20000077ab9 */ /* 0x000fe20000000800 */
[----:B--2---:R-:W-:Y:S02]  /*0e60*/  @P1 R2UR UR23, R7 ;  /* 0x00000000071712ca */ /* 0x004fe400000e0000 */
[----:B---3--:R-:W-:Y:S02]  /*0e70*/  @P0 R2UR UR16, R5 ;  /* 0x00000000051002ca */ /* 0x008fe400000e0000 */
[----:B------:R-:W-:-:S04]  /*0e80*/  ISETP.NE.U32.AND P0, PT, RZ, UR14, PT ;  /* 0x0000000eff007c0c */ /* 0x000fc8000bf05070 */
[----:B------:R-:W-:-:S07]  /*0e90*/  ISETP.NE.AND.EX P0, PT, RZ, UR15, PT, P0 ;  /* 0x0000000fff007c0c */ /* 0x000fce000bf05300 */
[----:B------:R-:W-:Y:S01]  /*0ea0*/  @UP3 UIADD3 UR16, UR16, -UR23, URZ ;  /* 0x8000001710103290 */ /* 0x000fe2000fffe03f */
[----:B----4-:R-:W-:Y:S02]  /*0eb0*/  @P3 R2UR UR6, R6 ;  /* 0x00000000060632ca */ /* 0x010fe400000e0000 */
[----:B-----5:R-:W-:Y:S02]  /*0ec0*/  @P3 R2UR UR9, R0 ;  /* 0x00000000000932ca */ /* 0x020fe400000e0000 */
[----:B------:R-:W-:Y:S01]  /*0ed0*/  @!P2 R2UR UR36, R4 ;  /* 0x000000000424a2ca */ /* 0x000fe200000e0000 */
[----:B------:R-:W-:-:S14]  /*0ee0*/  @!P0 BRA `(.L_x_196) ;  /* 0x0000000000188947 */ /* 0x000fdc0003800000 */
[----:B------:R-:W-:-:S13]  /*0ef0*/  PLOP3.LUT P0, PT, PT, PT, UP1, 0x80, 0x0 ;  /* 0x000000000000781c */ /* 0x000fda0003f0f018 */
[----:B------:R-:W2:Y:S04]  /*0f00*/  @P0 LDG.E R0, desc[UR10][R2.64+0x4] ;  /* 0x0000040a02000981 */ /* 0x000ea8000c1e1900 */
[----:B------:R-:W3:Y:S01]  /*0f10*/  @!P0 LDG.E R2, desc[UR10][R2.64] ;  /* 0x0000000a02028981 */ /* 0x000ee2000c1e1900 */
[----:B--2---:R-:W-:-:S13]  /*0f20*/  @P0 R2UR UR7, R0 ;  /* 0x00000000000702ca */ /* 0x004fda00000e0000 */
[----:B------:R-:W-:-:S07]  /*0f30*/  @UP1 UIADD3 UR7, UR7, -UR36, URZ ;  /* 0x8000002407071290 */ /* 0x000fce000fffe03f */
[----:B---3--:R-:W-:-:S15]  /*0f40*/  @!P0 R2UR UR7, R2 ;  /* 0x00000000020782ca */ /* 0x008fde00000e0000 */
.L_x_196:
[----:B------:R-:W-:Y:S02]  /*0f50*/  @!UP3 UIADD3 UR16, UR8, UR7, -UR23 ;  /* 0x000000070810b290 */ /* 0x000fe4000fffe817 */
[----:B------:R-:W-:Y:S02]  /*0f60*/  @UP2 UIADD3 UR31, UR9, -UR6, URZ ;  /* 0x80000006091f2290 */ /* 0x000fe4000fffe03f */
[----:B------:R-:W-:-:S05]  /*0f70*/  UISETP.GT.AND UP0, UPT, UR16, UR30, UPT ;  /* 0x0000001e1000728c */ /* 0x000fca000bf04270 */
[----:B------:R-:W-:Y:S01]  /*0f80*/  @!UP2 ULDC UR31, c[0x0][0x2c4] ;  /* 0x0000b100001faab9 */ /* 0x000fe20000000800 */
[----:B------:R-:W-:-:S13]  /*0f90*/  PLOP3.LUT P0, PT, PT, PT, UP0, 0x80, 0x0 ;  /* 0x000000000000781c */ /* 0x000fda0003f0f008 */
[----:B------:R-:W-:Y:S05]  /*0fa0*/  @!P0 BRA `(.L_x_197) ;  /* 0x000000a000ac8947 */ /* 0x000fea0003800000 */
[----:B------:R-:W1:Y:S01]  /*0fb0*/  LDC R6, c[0x0][0x278] ;  /* 0x00009e00ff067b82 */ /* 0x000e620000000800 */
[----:B------:R-:W-:Y:S01]  /*0fc0*/  UISETP.NE.AND UP1, UPT, UR6, -0x1, UPT ;  /* 0xffffffff0600788c */ /* 0x000fe2000bf25270 */
[----:B------:R-:W-:Y:S01]  /*0fd0*/  IABS R4, UR57 ;  /* 0x0000003900047c13 */ /* 0x000fe20008000000 */
[----:B------:R-:W-:Y:S01]  /*0fe0*/  ULDC.64 UR8, c[0x0][0x228] ;  /* 0x00008a0000087ab9 */ /* 0x000fe20000000a00 */
[----:B------:R-:W-:Y:S01]  /*0ff0*/  ULDC.64 UR12, c[0x0][0x488] ;  /* 0x00012200000c7ab9 */ /* 0x000fe20000000a00 */
[----:B------:R-:W-:Y:S02]  /*1000*/  UIMAD.WIDE.U32 UR28, UR48, UR8, URZ ;  /* 0x00000008301c72a5 */ /* 0x000fe4000f8e003f */
[----:B------:R-:W-:Y:S01]  /*1010*/  UIMAD UR8, UR58, UR8, URZ ;  /* 0x000000083a0872a4 */ /* 0x000fe2000f8e023f */
[----:B------:R-:W2:Y:S01]  /*1020*/  S2UR UR7, SR_CTAID.X ;  /* 0x00000000000779c3 */ /* 0x000ea20000002500 */
[----:B------:R-:W-:Y:S02]  /*1030*/  UISETP.NE.AND UP0, UPT, UR36, -0x1, UPT ;  /* 0xffffffff2400788c */ /* 0x000fe4000bf05270 */
[----:B------:R-:W-:Y:S01]  /*1040*/  UIMAD UR35, UR48, UR9, UR8 ;  /* 0x00000009302372a4 */ /* 0x000fe2000f8e0208 */
[----:B------:R-:W-:-:S02]  /*1050*/  ULDC UR59, c[0x0][0x2d4] ;  /* 0x0000b500003b7ab9 */ /* 0x000fc40000000800 */
[----:B------:R-:W-:Y:S01]  /*1060*/  @!UP1 ULDC.64 UR8, c[0x0][0x418] ;  /* 0x0001060000089ab9 */ /* 0x000fe20000000a00 */
[----:B------:R-:W-:Y:S02]  /*1070*/  USHF.L.U32 UR14, UR48, 0x7, URZ ;  /* 0x00000007300e7899 */ /* 0x000fe4000800063f */
[----:B------:R-:W-:Y:S01]  /*1080*/  USHF.R.S32.HI UR41, URZ, 0x1f, UR59 ;  /* 0x0000001f3f297899 */ /* 0x000fe2000801143b */
[----:B------:R-:W-:Y:S01]  /*1090*/  ULDC.64 UR24, c[0x0][0x240] ;  /* 0x0000900000187ab9 */ /* 0x000fe20000000a00 */
[----:B------:R-:W-:Y:S01]  /*10a0*/  USEL UR37, UR14, URZ, UP2 ;  /* 0x0000003f0e257287 */ /* 0x000fe20009000000 */
[----:B------:R-:W-:Y:S01]  /*10b0*/  ULDC UR61, c[0x0][0x2dc] ;  /* 0x0000b700003d7ab9 */ /* 0x000fe20000000800 */
[----:B------:R-:W-:Y:S01]  /*10c0*/  ULDC UR60, c[0x0][0x270] ;  /* 0x00009c00003c7ab9 */ /* 0x000fe20000000800 */
[----:B-1----:R-:W-:Y:S01]  /*10d0*/  IABS R5, R6 ;  /* 0x0000000600057213 */ /* 0x002fe20000000000 */
[----:B------:R-:W-:Y:S01]  /*10e0*/  ULDC.U8 UR14, c[0x0][0x480] ;  /* 0x00012000000e7ab9 */ /* 0x000fe20000000000 */
[----:B------:R-:W-:Y:S01]  /*10f0*/  UIMAD.WIDE.U32 UR26, UR6, UR24, URZ ;  /* 0x00000018061a72a5 */ /* 0x000fe2000f8e003f */
[----:B------:R-:W-:Y:S01]  /*1100*/  ISETP.NE.AND P3, PT, R6, RZ, PT ;  /* 0x000000ff0600720c */ /* 0x000fe20003f65270 */
[----:B------:R-:W1:Y:S01]  /*1110*/  I2F.RP R2, R5 ;  /* 0x0000000500027306 */ /* 0x000e620000209400 */
[----:B------:R-:W-:-:S02]  /*1120*/  @!UP1 UIMAD.WIDE.U32 UR42, UR48, UR8, URZ ;  /* 0x00000008302a92a5 */ /* 0x000fc4000f8e003f */
[----:B------:R-:W-:Y:S02]  /*1130*/  @UP0 UIADD3 UR17, UR23, UR36, URZ ;  /* 0x0000002417110290 */ /* 0x000fe4000fffe03f */
[----:B--2---:R-:W-:Y:S02]  /*1140*/  UIMAD.WIDE.U32 UR32, UR7, UR12, URZ ;  /* 0x0000000c072072a5 */ /* 0x004fe4000f8e003f */
[----:B------:R-:W-:Y:S02]  /*1150*/  UIMAD.WIDE.U32 UR18, UR48, UR59, URZ ;  /* 0x0000003b301272a5 */ /* 0x000fe4000f8e003f */
[----:B------:R-:W-:Y:S02]  /*1160*/  UIMAD UR47, UR7, UR13, UR33 ;  /* 0x0000000d072f72a4 */ /* 0x000fe4000f8e0221 */
[----:B------:R-:W-:Y:S02]  /*1170*/  @!UP1 UIMAD UR7, UR58, UR8, URZ ;  /* 0x000000083a0792a4 */ /* 0x000fe4000f8e023f */
[----:B------:R-:W-:Y:S01]  /*1180*/  UISETP.NE.AND UP4, UPT, UR14, URZ, UPT ;  /* 0x0000003f0e00728c */ /* 0x000fe2000bf85270 */
[----:B-1----:R-:W1:Y:S01]  /*1190*/  MUFU.RCP R2, R2 ;  /* 0x0000000200027308 */ /* 0x002e620000001000 */
[----:B------:R-:W-:-:S02]  /*11a0*/  @!UP1 UIMAD UR39, UR48, UR9, UR7 ;  /* 0x00000009302792a4 */ /* 0x000fc4000f8e0207 */
[----:B------:R-:W-:Y:S02]  /*11b0*/  UIADD3 UR7, UR31, 0x7f, URZ ;  /* 0x0000007f1f077890 */ /* 0x000fe4000fffe03f */
[----:B------:R-:W-:Y:S02]  /*11c0*/  UIMAD.WIDE UR8, UR61, UR60, URZ ;  /* 0x0000003c3d0872a5 */ /* 0x000fe4000f8e023f */
[----:B------:R-:W-:Y:S01]  /*11d0*/  USHF.R.S32.HI UR20, URZ, 0x1f, UR7 ;  /* 0x0000001f3f147899 */ /* 0x000fe20008011407 */
[----:B------:R-:W-:Y:S01]  /*11e0*/  @UP0 ULDC.64 UR14, c[0x0][0x248] ;  /* 0x00009200000e0ab9 */ /* 0x000fe20000000a00 */
[----:B------:R-:W-:Y:S02]  /*11f0*/  USEL UR56, UR28, UR26, !UP1 ;  /* 0x0000001a1c387287 */ /* 0x000fe4000c800000 */
[----:B------:R-:W-:Y:S02]  /*1200*/  ULEA.HI UR34, UR20, UR7, URZ, 0x7 ;  /* 0x0000000714227291 */ /* 0x000fe4000f8f383f */
[----:B------:R-:W-:-:S02]  /*1210*/  UIMAD UR7, UR41, UR48, URZ ;  /* 0x00000030290772a4 */ /* 0x000fc4000f8e023f */
[----:B------:R-:W-:Y:S01]  /*1220*/  UIADD3 UR51, UR29, UR35, URZ ;  /* 0x000000231d337290 */ /* 0x000fe2000fffe03f */
[----:B-1----:R-:W-:Y:S01]  /*1230*/  VIADD R2, R2, 0xffffffe ;  /* 0x0ffffffe02027836 */ /* 0x002fe20000000000 */
[----:B------:R-:W-:Y:S02]  /*1240*/  UIMAD UR7, UR58, UR59, UR7 ;  /* 0x0000003b3a0772a4 */ /* 0x000fe4000f8e0207 */
[----:B------:R-:W-:Y:S01]  /*1250*/  UIMAD UR33, UR6, UR25, URZ ;  /* 0x00000019062172a4 */ /* 0x000fe2000f8e023f */
[----:B------:R-:W1:Y:S01]  /*1260*/  F2I.FTZ.U32.TRUNC.NTZ R3, R2 ;  /* 0x0000000200037305 */ /* 0x000e62000021f000 */
[----:B------:R-:W-:Y:S02]  /*1270*/  @UP0 UIMAD.WIDE.U32 UR28, UR17, UR14, URZ ;  /* 0x0000000e111c02a5 */ /* 0x000fe4000f8e003f */
[----:B------:R-:W-:Y:S02]  /*1280*/  @UP0 UIMAD UR35, UR17, UR15, URZ ;  /* 0x0000000f112302a4 */ /* 0x000fe4000f8e023f */
[----:B------:R-:W-:-:S02]  /*1290*/  UIMAD UR17, UR9, UR18, URZ ;  /* 0x00000012091172a4 */ /* 0x000fc4000f8e023f */
[----:B------:R-:W-:Y:S01]  /*12a0*/  UIADD3 UR7, UR19, UR7, URZ ;  /* 0x0000000713077290 */ /* 0x000fe2000fffe03f */
[----:B------:R-:W-:Y:S01]  /*12b0*/  @UP1 ULDC.64 UR12, c[0x0][0x420] ;  /* 0x00010800000c1ab9 */ /* 0x000fe20000000a00 */
[----:B------:R-:W-:Y:S02]  /*12c0*/  @UP1 UIADD3 UR51, UR27, UR33, URZ ;  /* 0x000000211b331290 */ /* 0x000fe4000fffe03f */
[----:B------:R-:W-:Y:S02]  /*12d0*/  @UP1 UIMAD.WIDE.U32 UR44, UR6, UR12, URZ ;  /* 0x0000000c062c12a5 */ /* 0x000fe4000f8e003f */
[----:B------:R-:W-:Y:S01]  /*12e0*/  UIMAD.WIDE.U32 UR26, UR8, UR18, URZ ;  /* 0x00000012081a72a5 */ /* 0x000fe2000f8e003f */
[----:B-1----:R-:W-:Y:S01]  /*12f0*/  IMAD.MOV R0, RZ, RZ, -R3 ;  /* 0x000000ffff007224 */ /* 0x002fe200078e0a03 */
[----:B------:R-:W-:Y:S01]  /*1300*/  UIMAD UR7, UR8, UR7, UR17 ;  /* 0x00000007080772a4 */ /* 0x000fe2000f8e0211 */
[----:B------:R-:W-:Y:S01]  /*1310*/  IMAD.MOV.U32 R2, RZ, RZ, RZ ;  /* 0x000000ffff027224 */ /* 0x000fe200078e00ff */
[----:B------:R-:W-:Y:S01]  /*1320*/  ULOP3.LUT UR20, UR34, 0xffffff80, URZ, 0xc0, !UPT ;  /* 0xffffff8022147892 */ /* 0x000fe2000f8ec03f */
[----:B------:R-:W-:Y:S01]  /*1330*/  IMAD R0, R0, R5, RZ ;  /* 0x0000000500007224 */ /* 0x000fe200078e02ff */
[----:B------:R-:W-:-:S02]  /*1340*/  @UP1 UIMAD UR50, UR6, UR13, UR45 ;  /* 0x0000000d063212a4 */ /* 0x000fc4000f8e022d */
[----:B------:R-:W-:Y:S01]  /*1350*/  USHF.L.U64.HI UR12, UR48, 0x7, UR58 ;  /* 0x00000007300c7899 */ /* 0x000fe2000801023a */
[----:B------:R-:W-:Y:S01]  /*1360*/  IMAD.HI.U32 R0, R3, R0, R2 ;  /* 0x0000000003007227 */ /* 0x000fe200078e0002 */
[----:B------:R-:W-:Y:S01]  /*1370*/  MOV R2, R4 ;  /* 0x0000000400027202 */ /* 0x000fe20000000f00 */
[----:B------:R-:W-:Y:S02]  /*1380*/  UIMAD.WIDE.U32 UR18, UR8, UR6, URZ ;  /* 0x00000006081272a5 */ /* 0x000fe4000f8e003f */
[----:B------:R-:W-:Y:S02]  /*1390*/  UIADD3 UR46, UR27, UR7, URZ ;  /* 0x000000071b2e7290 */ /* 0x000fe4000fffe03f */
[----:B------:R-:W-:Y:S01]  /*13a0*/  IMAD.HI.U32 R0, R0, R2, RZ ;  /* 0x0000000200007227 */ /* 0x000fe200078e00ff */
[----:B------:R-:W-:Y:S01]  /*13b0*/  UIMAD UR17, UR9, UR6, URZ ;  /* 0x00000006091172a4 */ /* 0x000fe2000f8e023f */
[----:B------:R-:W-:Y:S02]  /*13c0*/  ULDC.U8 UR13, c[0x0][0x3d8] ;  /* 0x0000f600000d7ab9 */ /* 0x000fe40000000000 */
[----:B------:R-:W-:Y:S01]  /*13d0*/  IMAD.MOV R3, RZ, RZ, -R0 ;  /* 0x000000ffff037224 */ /* 0x000fe200078e0a00 */
[----:B------:R-:W-:-:S02]  /*13e0*/  UIADD3 UR7, UR20, -0x80, URZ ;  /* 0xffffff8014077890 */ /* 0x000fc4000fffe03f */
[----:B------:R-:W-:Y:S01]  /*13f0*/  UISETP.NE.AND UP3, UPT, UR13, URZ, UPT ;  /* 0x0000003f0d00728c */ /* 0x000fe2000bf65270 */
[C---:B------:R-:W-:Y:S01]  /*1400*/  IMAD R2, R5.reuse, R3, R2 ;  /* 0x0000000305027224 */ /* 0x040fe200078e0202 */
[----:B------:R-:W-:Y:S02]  /*1410*/  USEL UR38, UR12, URZ, UP2 ;  /* 0x0000003f0c267287 */ /* 0x000fe40009000000 */
[----:B------:R-:W-:Y:S02]  /*1420*/  @UP1 UIADD3 UR46, UR19, UR17, URZ ;  /* 0x00000011132e1290 */ /* 0x000fe4000fffe03f */
[----:B------:R-:W-:Y:S01]  /*1430*/  ISETP.GT.U32.AND P1, PT, R5, R2, PT ;  /* 0x000000020500720c */ /* 0x000fe20003f24070 */
[----:B------:R-:W-:Y:S02]  /*1440*/  USHF.R.S32.HI UR33, URZ, 0x1f, UR7 ;  /* 0x0000001f3f217899 */ /* 0x000fe40008011407 */
[----:B------:R-:W-:Y:S02]  /*1450*/  UIADD3 UR17, UP2, UR7, UR37, URZ ;  /* 0x0000002507117290 */ /* 0x000fe4000ff5e03f */
[----:B------:R-:W-:-:S02]  /*1460*/  @UP0 UIADD3 UR22, UR23, UR36, URZ ;  /* 0x0000002417160290 */ /* 0x000fc4000fffe03f */
[----:B------:R-:W-:Y:S02]  /*1470*/  UIADD3.X UR20, UR33, UR38, URZ, UP2, !UPT ;  /* 0x0000002621147290 */ /* 0x000fe400097fe43f */
[----:B------:R-:W-:Y:S01]  /*1480*/  UIMAD UR9, UR9, UR17, URZ ;  /* 0x00000011090972a4 */ /* 0x000fe2000f8e023f */
[----:B------:R-:W-:Y:S01]  /*1490*/  @UP0 ULDC.64 UR12, c[0x0][0x250] ;  /* 0x00009400000c0ab9 */ /* 0x000fe20000000a00 */
[----:B------:R-:W-:Y:S02]  /*14a0*/  USEL UR55, UR26, UR18, !UP1 ;  /* 0x000000121a377287 */ /* 0x000fe4000c800000 */
[----:B------:R-:W-:Y:S01]  /*14b0*/  @!P1 IMAD.IADD R2, R2, 0x1, -R5 ;  /* 0x0000000102029824 */ /* 0x000fe200078e0a05 */
[----:B------:R-:W-:Y:S01]  /*14c0*/  @!P1 IADD3 R0, R0, 0x1, RZ ;  /* 0x0000000100009810 */ /* 0x000fe20007ffe0ff */
[----:B------:R-:W-:Y:S01]  /*14d0*/  @UP0 UIMAD.WIDE.U32 UR18, UR22, UR12, URZ ;  /* 0x0000000c161202a5 */ /* 0x000fe2000f8e003f */
[----:B------:R-:W-:Y:S01]  /*14e0*/  PLOP3.LUT P1, PT, PT, PT, UP0, 0x80, 0x0 ;  /* 0x000000000000781c */ /* 0x000fe20003f2f008 */
[----:B------:R-:W-:Y:S01]  /*14f0*/  @UP0 UIMAD UR26, UR22, UR13, URZ ;  /* 0x0000000d161a02a4 */ /* 0x000fe2000f8e023f */
[----:B------:R-:W-:Y:S01]  /*1500*/  ISETP.GE.U32.AND P0, PT, R2, R5, PT ;  /* 0x000000050200720c */ /* 0x000fe20003f06070 */
[----:B------:R-:W-:Y:S01]  /*1510*/  ULDC UR27, c[0x0][0x2c4] ;  /* 0x0000b100001b7ab9 */ /* 0x000fe20000000800 */
[----:B------:R-:W-:Y:S01]  /*1520*/  LOP3.LUT R2, R6, UR57, RZ, 0x3c, !PT ;  /* 0x0000003906027c12 */ /* 0x000fe2000f8e3cff */
[----:B------:R-:W-:-:S02]  /*1530*/  UIMAD UR22, UR8, UR20, UR9 ;  /* 0x00000014081672a4 */ /* 0x000fc4000f8e0209 */
[----:B------:R-:W-:Y:S01]  /*1540*/  @UP3 UIMAD UR20, UR48, UR27, URZ ;  /* 0x0000001b301432a4 */ /* 0x000fe2000f8e023f */
[----:B------:R-:W-:Y:S01]  /*1550*/  ISETP.GE.AND P2, PT, R2, RZ, PT ;  /* 0x000000ff0200720c */ /* 0x000fe20003f46270 */
[----:B------:R-:W-:Y:S02]  /*1560*/  @!UP1 UIADD3 UR50, UR43, UR39, URZ ;  /* 0x000000272b329290 */ /* 0x000fe4000fffe03f */
[----:B------:R-:W-:Y:S02]  /*1570*/  UIMAD.WIDE.U32 UR38, UR8, UR17, URZ ;  /* 0x00000011082672a5 */ /* 0x000fe4000f8e003f */
[----:B------:R-:W-:Y:S02]  /*1580*/  @UP3 USEL UR17, UR20, UR6, !UP1 ;  /* 0x0000000614113287 */ /* 0x000fe4000c800000 */
[----:B------:R-:W-:Y:S01]  /*1590*/  @P0 VIADD R0, R0, 0x1 ;  /* 0x0000000100000836 */ /* 0x000fe20000000000 */
[----:B------:R-:W-:Y:S01]  /*15a0*/  UIMAD UR49, UR57, UR61, URZ ;  /* 0x0000003d393172a4 */ /* 0x000fe2000f8e023f */
[----:B------:R-:W-:Y:S01]  /*15b0*/  PLOP3.LUT P0, PT, PT, PT, UP3, 0x80, 0x0 ;  /* 0x000000000000781c */ /* 0x000fe20003f0f038 */
[----:B------:R-:W-:Y:S01]  /*15c0*/  @!UP3 UIMAD UR9, UR48, UR60, UR57 ;  /* 0x0000003c3009b2a4 */ /* 0x000fe2000f8e0239 */
[----:B------:R-:W-:Y:S01]  /*15d0*/  IMAD.MOV.U32 R14, RZ, RZ, R0 ;  /* 0x000000ffff0e7224 */ /* 0x000fe200078e0000 */
[----:B------:R-:W-:Y:S01]  /*15e0*/  @UP3 ULDC UR8, c[0x0][0x2e4] ;  /* 0x0000b90000083ab9 */ /* 0x000fe20000000800 */
[----:B------:R-:W-:-:S02]  /*15f0*/  USEL UR54, UR32, URZ, UP4 ;  /* 0x0000003f20367287 */ /* 0x000fc4000a000000 */
[----:B------:R-:W-:Y:S01]  /*1600*/  @UP3 UIMAD UR20, UR57, UR8, UR17 ;  /* 0x00000008391432a4 */ /* 0x000fe2000f8e0211 */
[----:B------:R-:W-:Y:S01]  /*1610*/  @!P2 IADD3 R14, -R14, RZ, RZ ;  /* 0x000000ff0e0ea210 */ /* 0x000fe20007ffe1ff */
[----:B------:R-:W-:Y:S01]  /*1620*/  USEL UR52, UR47, URZ, UP4 ;  /* 0x0000003f2f347287 */ /* 0x000fe2000a000000 */
[----:B------:R-:W-:Y:S01]  /*1630*/  @!P3 LOP3.LUT R14, RZ, R6, RZ, 0x33, !PT ;  /* 0x00000006ff0eb212 */ /* 0x000fe200078e33ff */
[----:B------:R-:W-:Y:S02]  /*1640*/  USHF.R.S32.HI UR40, URZ, 0x1f, UR30 ;  /* 0x0000001f3f287899 */ /* 0x000fe4000801141e */
[----:B------:R-:W-:Y:S02]  /*1650*/  USHF.R.S32.HI UR53, URZ, 0x1f, UR49 ;  /* 0x0000001f3f357899 */ /* 0x000fe40008011431 */
[----:B------:R-:W-:Y:S02]  /*1660*/  USHF.R.S32.HI UR41, URZ, 0x7, UR34 ;  /* 0x000000073f297899 */ /* 0x000fe40008011422 */
[----:B------:R-:W-:-:S02]  /*1670*/  @UP0 UIADD3 UR37, UR19, UR26, URZ ;  /* 0x0000001a13250290 */ /* 0x000fc4000fffe03f */
[----:B------:R-:W-:Y:S02]  /*1680*/  @!UP3 UIMAD UR20, UR9, UR27, URZ ;  /* 0x0000001b0914b2a4 */ /* 0x000fe4000f8e023f */
[----:B------:R-:W-:Y:S02]  /*1690*/  UIADD3 UR47, UR39, UR22, URZ ;  /* 0x00000016272f7290 */ /* 0x000fe4000fffe03f */
[----:B------:R-:W-:Y:S01]  /*16a0*/  @UP0 UIADD3 UR29, UR29, UR35, URZ ;  /* 0x000000231d1d0290 */ /* 0x000fe2000fffe03f */
[----:B------:R-:W-:Y:S01]  /*16b0*/  @UP0 UMOV UR32, UR18 ;  /* 0x0000001200200c82 */ /* 0x000fe20008000000 */
[----:B------:R-:W-:Y:S10]  /*16c0*/  @P1 BRA `(.L_x_198) ;  /* 0x0000000000301947 */ /* 0x000ff40003800000 */
[----:B------:R-:W-:Y:S01]  /*16d0*/  USHF.R.S32.HI UR8, URZ, 0x1f, UR23 ;  /* 0x0000001f3f087899 */ /* 0x000fe20008011417 */
[----:B------:R-:W-:Y:S01]  /*16e0*/  ULDC.64 UR14, c[0x0][0x248] ;  /* 0x00009200000e7ab9 */ /* 0x000fe20000000a00 */
[----:B------:R-:W-:Y:S02]  /*16f0*/  ULDC.64 UR18, c[0x0][0x230] ;  /* 0x00008c0000127ab9 */ /* 0x000fe40000000a00 */
[----:B------:R-:W-:Y:S02]  /*1700*/  UIMAD UR17, UR8, UR14, URZ ;  /* 0x0000000e081172a4 */ /* 0x000fe4000f8e023f */
[----:B------:R-:W-:Y:S02]  /*1710*/  UIMAD.WIDE.U32 UR8, UR23, UR14, URZ ;  /* 0x0000000e170872a5 */ /* 0x000fe4000f8e003f */
[----:B------:R-:W-:-:S04]  /*1720*/  UIMAD UR17, UR23, UR15, UR17 ;  /* 0x0000000f171172a4 */ /* 0x000fc8000f8e0211 */
[----:B------:R-:W-:Y:S02]  /*1730*/  UIADD3 UR9, UR9, UR17, URZ ;  /* 0x0000001109097290 */ /* 0x000fe4000fffe03f */
[----:B------:R-:W-:Y:S02]  /*1740*/  UIMAD UR17, UR58, UR18, URZ ;  /* 0x000000123a1172a4 */ /* 0x000fe4000f8e023f */
[----:B------:R-:W-:Y:S02]  /*1750*/  UIMAD.WIDE.U32 UR8, UR48, UR18, UR8 ;  /* 0x00000012300872a5 */ /* 0x000fe4000f8e0008 */
[----:B------:R-:W-:-:S04]  /*1760*/  UIMAD UR17, UR48, UR19, UR17 ;  /* 0x00000013301172a4 */ /* 0x000fc8000f8e0211 */
[----:B------:R-:W-:Y:S01]  /*1770*/  UIADD3 UR29, UR9, UR17, URZ ;  /* 0x00000011091d7290 */ /* 0x000fe2000fffe03f */
[----:B------:R-:W-:-:S11]  /*1780*/  UMOV UR28, UR8 ;  /* 0x00000008001c7c82 */ /* 0x000fd60008000000 */
.L_x_198:
[----:B------:R-:W-:Y:S05]  /*1790*/  @P1 BRA `(.L_x_199) ;  /* 0x0000000000301947 */ /* 0x000fea0003800000 */
        /* <DEDUP_REMOVED lines=12> */
.L_x_199:
[----:B------:R-:W-:Y:S01]  /*1860*/  @UP1 UMOV UR8, UR44 ;  /* 0x0000002c00081c82 */ /* 0x000fe20008000000 */
[----:B------:R-:W-:Y:S01]  /*1870*/  @!UP1 UMOV UR8, UR42 ;  /* 0x0000002a00089c82 */ /* 0x000fe20008000000 */
[----:B------:R-:W-:Y:S01]  /*1880*/  SHF.R.S32.HI R15, RZ, 0x1f, R14 ;  /* 0x0000001fff0f7819 */ /* 0x000fe2000001140e */
[----:B------:R-:W-:Y:S06]  /*1890*/  @!P0 BRA `(.L_x_200) ;  /* 0x00000000001c8947 */ /* 0x000fec0003800000 */
[----:B------:R-:W-:Y:S01]  /*18a0*/  @!UP1 UIMAD UR6, UR48, UR59, URZ ;  /* 0x0000003b300692a4 */ /* 0x000fe2000f8e023f */
[----:B------:R-:W-:Y:S01]  /*18b0*/  ULDC UR17, c[0x0][0x2c0] ;  /* 0x0000b00000117ab9 */ /* 0x000fe20000000800 */
[----:B------:R-:W-:Y:S02]  /*18c0*/  ULDC UR9, c[0x0][0x2e4] ;  /* 0x0000b90000097ab9 */ /* 0x000fe40000000800 */
[----:B------:R-:W-:Y:S02]  /*18d0*/  ULEA UR6, UR48, UR6, 0x7 ;  /* 0x0000000630067291 */ /* 0x000fe4000f8e383f */
[----:B------:R-:W-:-:S04]  /*18e0*/  ULEA UR9, UR17, UR9, 0x7 ;  /* 0x0000000911097291 */ /* 0x000fc8000f8e383f */
[----:B------:R-:W-:Y:S01]  /*18f0*/  UIMAD UR6, UR9, UR57, UR6 ;  /* 0x00000039090672a4 */ /* 0x000fe2000f8e0206 */
[----:B------:R-:W-:Y:S11]  /*1900*/  BRA `(.L_x_201) ;  /* 0x0000000000087947 */ /* 0x000ff60003800000 */
.L_x_200:
[----:B------:R-:W-:-:S04]  /*1910*/  UIMAD UR6, UR48, UR60, UR57 ;  /* 0x0000003c300672a4 */ /* 0x000fc8000f8e0239 */
[----:B------:R-:W-:-:S12]  /*1920*/  UIMAD UR6, UR6, UR59, URZ ;  /* 0x0000003b060672a4 */ /* 0x000fd8000f8e023f */
.L_x_201:
[----:B------:R-:W1:Y:S01]  /*1930*/  S2R R10, SR_TID.X ;  /* 0x00000000000a7919 */ /* 0x000e620000002100 */
[----:B------:R-:W2:Y:S01]  /*1940*/  LDC.64 R4, c[0x0][0x420] ;  /* 0x00010800ff047b82 */ /* 0x000ea20000000a00 */
[----:B------:R-:W-:Y:S01]  /*1950*/  USHF.R.S32.HI UR59, URZ, 0x1f, UR57 ;  /* 0x0000001f3f3b7899 */ /* 0x000fe20008011439 */
[--C-:B------:R-:W-:Y:S01]  /*1960*/  SHF.R.S32.HI R27, RZ, 0x1f, R187.reuse ;  /* 0x0000001fff1b7819 */ /* 0x100fe200000114bb */
[----:B------:R-:W-:Y:S01]  /*1970*/  ULDC.64 UR18, c[0x0][0x428] ;  /* 0x00010a0000127ab9 */ /* 0x000fe20000000a00 */
[----:B------:R-:W-:Y:S01]  /*1980*/  IADD3 R2, P0, R187, UR8, RZ ;  /* 0x00000008bb027c10 */ /* 0x000fe2000ff1e0ff */
[----:B------:R-:W-:Y:S01]  /*1990*/  UIADD3 UR39, UR7, UR6, URZ ;  /* 0x0000000607277290 */ /* 0x000fe2000fffe03f */
[----:B------:R-:W-:Y:S01]  /*19a0*/  IMAD.U32 R7, RZ, RZ, UR18 ;  /* 0x00000012ff077e24 */ /* 0x000fe2000f8e00ff */
[----:B------:R-:W-:Y:S01]  /*19b0*/  UIMAD UR6, UR59, UR18, URZ ;  /* 0x000000123b0672a4 */ /* 0x000fe2000f8e023f */
[----:B------:R-:W-:Y:S01]  /*19c0*/  IADD3.X R3, R27, UR50, RZ, P0, !PT ;  /* 0x000000321b037c10 */ /* 0x000fe200087fe4ff */
[----:B------:R-:W-:Y:S01]  /*19d0*/  UIADD3 UR17, UR7, UR20, URZ ;  /* 0x0000001407117290 */ /* 0x000fe2000fffe03f */
[----:B------:R-:W-:Y:S01]  /*19e0*/  IMAD.MOV.U32 R26, RZ, RZ, R187 ;  /* 0x000000ffff1a7224 */ /* 0x000fe200078e00bb */
[----:B------:R-:W-:Y:S01]  /*19f0*/  UIMAD UR20, UR57, UR19, UR6 ;  /* 0x00000013391472a4 */ /* 0x000fe2000f8e0206 */
[----:B------:R-:W-:Y:S01]  /*1a00*/  BSSY B1, `(.L_x_197) ;  /* 0x0000985000017945 */ /* 0x000fe20003800000 */
[----:B------:R-:W-:-:S02]  /*1a10*/  UIADD3 UR6, -UR16, UR31, UR30 ;  /* 0x0000001f10067290 */ /* 0x000fc4000fffe11e */
[----:B------:R-:W-:Y:S01]  /*1a20*/  UIMAD UR9, UR61, UR60, URZ ;  /* 0x0000003c3d0972a4 */ /* 0x000fe2000f8e023f */
[----:B------:R-:W-:Y:S01]  /*1a30*/  ULDC UR22, c[0x0][0x398] ;  /* 0x0000e60000167ab9 */ /* 0x000fe20000000800 */
[----:B------:R-:W-:Y:S01]  /*1a40*/  ULDC.64 UR34, c[0x0][0x2b0] ;  /* 0x0000ac0000227ab9 */ /* 0x000fe20000000a00 */
[----:B------:R-:W-:Y:S02]  /*1a50*/  UIADD3 UR6, UR6, -UR22, URZ ;  /* 0x8000001606067290 */ /* 0x000fe4000fffe03f */
[----:B------:R-:W-:Y:S01]  /*1a60*/  USHF.L.U32 UR8, UR9, 0x7, URZ ;  /* 0x0000000709087899 */ /* 0x000fe2000800063f */
[----:B------:R-:W-:Y:S01]  /*1a70*/  ULDC.64 UR26, c[0x0][0x258] ;  /* 0x00009600001a7ab9 */ /* 0x000fe20000000a00 */
[C---:B--2---:R-:W-:Y:S01]  /*1a80*/  IMAD R6, R4.reuse, UR33, RZ ;  /* 0x0000002104067c24 */ /* 0x044fe2000f8e02ff */
[----:B------:R-:W-:Y:S01]  /*1a90*/  UIMAD.WIDE UR18, UR17, 0x4, UR34 ;  /* 0x00000004111278a5 */ /* 0x000fe2000f8e0222 */
[----:B------:R-:W-:Y:S01]  /*1aa0*/  IMAD.WIDE.U32 R2, R4, UR7, R2 ;  /* 0x0000000704027c25 */ /* 0x000fe2000f8e0002 */
[----:B------:R-:W-:-:S02]  /*1ab0*/  USHF.R.S32.HI UR22, URZ, 0x1f, UR6 ;  /* 0x0000001f3f167899 */ /* 0x000fc40008011406 */
[----:B------:R-:W-:Y:S01]  /*1ac0*/  UIADD3 UR17, UP2, UP1, UR38, UR8, UR49 ;  /* 0x0000000826117290 */ /* 0x000fe2000f95e031 */
[----:B------:R-:W-:Y:S01]  /*1ad0*/  IMAD R6, R5, UR7, R6 ;  /* 0x0000000705067c24 */ /* 0x000fe2000f8e0206 */
[----:B-1----:R-:W-:Y:S01]  /*1ae0*/  SHF.R.S32.HI R9, RZ, 0x1f, R10 ;  /* 0x0000001fff097819 */ /* 0x002fe2000001140a */
[----:B------:R-:W-:Y:S02]  /*1af0*/  USHF.R.S32.HI UR8, URZ, 0x1f, UR8 ;  /* 0x0000001f3f087899 */ /* 0x000fe40008011408 */
[----:B------:R-:W-:Y:S01]  /*1b00*/  IMAD.IADD R3, R3, 0x1, R6 ;  /* 0x0000000103037824 */ /* 0x000fe200078e0206 */
[CC--:B------:R-:W-:Y:S01]  /*1b10*/  LEA.HI R0, R9.reuse, R10.reuse, RZ, 0x3 ;  /* 0x0000000a09007211 */ /* 0x0c0fe200078f18ff */
[----:B------:R-:W-:Y:S01]  /*1b20*/  ULEA.HI UR22, UR22, UR6, URZ, 0x7 ;  /* 0x0000000616167291 */ /* 0x000fe2000f8f383f */
[----:B------:R-:W-:Y:S01]  /*1b30*/  LEA.HI R9, R9, R10, RZ, 0x5 ;  /* 0x0000000a09097211 */ /* 0x000fe200078f28ff */
[----:B------:R-:W-:Y:S01]  /*1b40*/  IMAD.WIDE.U32 R2, R7, UR57, R2 ;  /* 0x0000003907027c25 */ /* 0x000fe2000f8e0002 */
[----:B------:R-:W-:Y:S01]  /*1b50*/  SHF.R.S32.HI R0, RZ, 0x3, R0 ;  /* 0x00000003ff007819 */ /* 0x000fe20000011400 */
[----:B------:R-:W-:Y:S01]  /*1b60*/  UIADD3.X UR6, UR47, UR8, UR53, UP2, UP1 ;  /* 0x000000082f067290 */ /* 0x000fe200097e2435 */
[----:B------:R-:W-:Y:S01]  /*1b70*/  LOP3.LUT R11, R9, 0xffffffe0, RZ, 0xc0, !PT ;  /* 0xffffffe0090b7812 */ /* 0x000fe200078ec0ff */
[----:B------:R-:W-:Y:S01]  /*1b80*/  USHF.R.S32.HI UR22, URZ, 0x7, UR22 ;  /* 0x000000073f167899 */ /* 0x000fe20008011416 */
[----:B------:R-:W-:Y:S01]  /*1b90*/  SHF.R.S32.HI R23, RZ, 0x1f, R0 ;  /* 0x0000001fff177819 */ /* 0x000fe20000011400 */
[----:B------:R-:W-:Y:S01]  /*1ba0*/  ULDC.64 UR34, c[0x0][0x400] ;  /* 0x0001000000227ab9 */ /* 0x000fe20000000a00 */
[----:B------:R-:W-:Y:S01]  /*1bb0*/  IADD3 R8, P0, R0, UR7, RZ ;  /* 0x0000000700087c10 */ /* 0x000fe2000ff1e0ff */
[----:B------:R-:W-:Y:S01]  /*1bc0*/  UIMAD UR7, UR59, UR26, URZ ;  /* 0x0000001a3b0772a4 */ /* 0x000fe2000f8e023f */
[----:B------:R-:W-:Y:S01]  /*1bd0*/  IMAD.IADD R11, R10, 0x1, -R11 ;  /* 0x000000010a0b7824 */ /* 0x000fe200078e0a0b */
[----:B------:R-:W-:Y:S01]  /*1be0*/  SHF.R.S32.HI R9, RZ, 0x5, R9 ;  /* 0x00000005ff097819 */ /* 0x000fe20000011409 */
[----:B------:R-:W-:Y:S01]  /*1bf0*/  VIADD R3, R3, UR20 ;  /* 0x0000001403037c36 */ /* 0x000fe20008000000 */
[----:B------:R-:W-:Y:S01]  /*1c00*/  IADD3.X R6, R23, UR33, RZ, P0, !PT ;  /* 0x0000002117067c10 */ /* 0x000fe200087fe4ff */
[----:B------:R-:W-:-:S02]  /*1c10*/  UIMAD UR27, UR57, UR27, UR7 ;  /* 0x0000001b391b72a4 */ /* 0x000fc4000f8e0207 */
[----:B------:R-:W-:Y:S02]  /*1c20*/  UIADD3 UR7, UP2, UP1, UR54, UR17, UR55 ;  /* 0x0000001136077290 */ /* 0x000fe4000f95e037 */
[----:B------:R-:W-:Y:S01]  /*1c30*/  IMAD R10, R6, UR24, RZ ;  /* 0x00000018060a7c24 */ /* 0x000fe2000f8e02ff */
[----:B------:R-:W-:Y:S01]  /*1c40*/  ULDC.64 UR60, c[0x0][0x478] ;  /* 0x00011e00003c7ab9 */ /* 0x000fe20000000a00 */
[C---:B------:R-:W-:Y:S01]  /*1c50*/  IMAD.WIDE.U32 R6, R8.reuse, UR24, R26 ;  /* 0x0000001808067c25 */ /* 0x040fe2000f8e001a */
[----:B------:R-:W-:Y:S02]  /*1c60*/  UIADD3.X UR6, UR52, UR6, UR46, UP2, UP1 ;  /* 0x0000000634067290 */ /* 0x000fe400097e242e */
[----:B------:R-:W-:Y:S01]  /*1c70*/  UISETP.LT.AND UP1, UPT, URZ, UR22, UPT ;  /* 0x000000163f00728c */ /* 0x000fe2000bf21270 */
[----:B------:R-:W-:Y:S01]  /*1c80*/  IMAD R10, R8, UR25, R10 ;  /* 0x00000019080a7c24 */ /* 0x000fe2000f8e020a */
[----:B------:R-:W-:Y:S01]  /*1c90*/  IADD3 R8, P0, R6, UR56, RZ ;  /* 0x0000003806087c10 */ /* 0x000fe2000ff1e0ff */
[----:B------:R-:W-:Y:S01]  /*1ca0*/  IMAD R6, R9, UR9, R11 ;  /* 0x0000000909067c24 */ /* 0x000fe2000f8e020b */
[----:B------:R-:W-:Y:S01]  /*1cb0*/  USEL UR22, URZ, UR22, !UP1 ;  /* 0x000000163f167287 */ /* 0x000fe2000c800000 */
[----:B------:R-:W-:Y:S01]  /*1cc0*/  IMAD.U32 R11, RZ, RZ, UR26 ;  /* 0x0000001aff0b7e24 */ /* 0x000fe2000f8e00ff */
[----:B------:R-:W-:Y:S01]  /*1cd0*/  IADD3.X R9, R7, UR51, R10, P0, !PT ;  /* 0x0000003307097c10 */ /* 0x000fe200087fe40a */
[----:B------:R-:W-:Y:S01]  /*1ce0*/  IMAD R7, R23, R4, RZ ;  /* 0x0000000417077224 */ /* 0x000fe200078e02ff */
[----:B------:R-:W-:Y:S01]  /*1cf0*/  IADD3 R10, P0, R6, UR7, RZ ;  /* 0x00000007060a7c10 */ /* 0x000fe2000ff1e0ff */
[----:B------:R-:W-:-:S02]  /*1d00*/  UISETP.GT.AND UP1, UPT, UR41, UR22, UPT ;  /* 0x000000162900728c */ /* 0x000fc4000bf24270 */
[----:B------:R-:W-:Y:S01]  /*1d10*/  IMAD R13, R0, R5, R7 ;  /* 0x00000005000d7224 */ /* 0x000fe200078e0207 */
[----:B------:R-:W-:Y:S01]  /*1d20*/  LEA.HI.X.SX32 R12, R6, UR6, 0x1, P0 ;  /* 0x00000006060c7c11 */ /* 0x000fe200080f0eff */
[----:B------:R-:W-:Y:S01]  /*1d30*/  IMAD.WIDE.U32 R6, R0, R4, R2 ;  /* 0x0000000400067225 */ /* 0x000fe200078e0002 */
[C---:B------:R-:W-:Y:S01]  /*1d40*/  LEA R188, P0, R10.reuse, UR34, 0x2 ;  /* 0x000000220abc7c11 */ /* 0x040fe2000f8010ff */
[----:B------:R-:W-:Y:S02]  /*1d50*/  UIMAD.WIDE UR6, UR39, 0x4, UR60 ;  /* 0x00000004270678a5 */ /* 0x000fe4000f8e023c */
[----:B------:R-:W-:Y:S01]  /*1d60*/  IMAD.WIDE.U32 R2, R11, UR57, R8 ;  /* 0x000000390b027c25 */ /* 0x000fe2000f8e0008 */
[----:B------:R-:W-:Y:S01]  /*1d70*/  LEA.HI.X R189, R10, UR35, R12, 0x2, P0 ;  /* 0x000000230abd7c11 */ /* 0x000fe200080f140c */
[----:B------:R-:W-:Y:S01]  /*1d80*/  ULDC.64 UR44, c[0x0][0x210] ;  /* 0x00008400002c7ab9 */ /* 0x000fe20000000a00 */
[----:B------:R-:W-:Y:S01]  /*1d90*/  PLOP3.LUT P0, PT, PT, PT, UP1, 0x80, 0x0 ;  /* 0x000000000000781c */ /* 0x000fe20003f0f018 */
[----:B------:R-:W-:Y:S01]  /*1da0*/  ULDC.64 UR42, c[0x0][0x3e0] ;  /* 0x0000f800002a7ab9 */ /* 0x000fe20000000a00 */
[----:B------:R-:W-:Y:S01]  /*1db0*/  IMAD.IADD R7, R7, 0x1, R13 ;  /* 0x0000000107077824 */ /* 0x000fe200078e020d */
[----:B------:R-:W-:Y:S01]  /*1dc0*/  LEA R222, P3, R2, UR44, 0x1 ;  /* 0x0000002c02de7c11 */ /* 0x000fe2000f8608ff */
[----:B------:R-:W-:Y:S01]  /*1dd0*/  VIADD R3, R3, UR27 ;  /* 0x0000001b03037c36 */ /* 0x000fe20008000000 */
[----:B------:R-:W-:Y:S01]  /*1de0*/  LEA R225, P2, R6, UR42, 0x1 ;  /* 0x0000002a06e17c11 */ /* 0x000fe2000f8408ff */
[----:B------:R-:W-:Y:S01]  /*1df0*/  UMOV UR17, UR19 ;  /* 0x0000001300117c82 */ /* 0x000fe20008000000 */
[----:B------:R-:W-:-:S02]  /*1e00*/  UIADD3 UR9, UR41, -0x1, URZ ;  /* 0xffffffff29097890 */ /* 0x000fc4000fffe03f */
[----:B------:R-:W-:Y:S01]  /*1e10*/  LEA.HI.X R223, R2, UR45, R3, 0x1, P3 ;  /* 0x0000002d02df7c11 */ /* 0x000fe200098f0c03 */
[----:B------:R-:W-:Y:S01]  /*1e20*/  UMOV UR20, UR6 ;  /* 0x0000000600147c82 */ /* 0x000fe20008000000 */
[----:B------:R-:W-:Y:S01]  /*1e30*/  LEA.HI.X R224, R6, UR43, R7, 0x1, P2 ;  /* 0x0000002b06e07c11 */ /* 0x000fe200090f0c07 */
[----:B------:R-:W-:Y:S01]  /*1e40*/  UMOV UR19, UR7 ;  /* 0x0000000700137c82 */ /* 0x000fe20008000000 */
[----:B------:R-:W-:Y:S06]  /*1e50*/  @P0 BRA `(.L_x_202) ;  /* 0x0000000800fc0947 */ /* 0x000fec0003800000 */
[----:B------:R-:W-:Y:S01]  /*1e60*/  @UP0 UIADD3 UR12, UR23, UR36, URZ ;  /* 0x00000024170c0290 */ /* 0x000fe2000fffe03f */
[----:B------:R-:W-:-:S03]  /*1e70*/  @UP0 ULDC.64 UR8, c[0x0][0x450] ;  /* 0x0001140000080ab9 */ /* 0x000fc60000000a00 */
[----:B------:R-:W-:Y:S02]  /*1e80*/  @UP0 UIMAD.WIDE.U32 UR6, UR12, UR8, URZ ;  /* 0x000000080c0602a5 */ /* 0x000fe4000f8e003f */
[----:B------:R-:W-:-:S04]  /*1e90*/  @UP0 UIMAD UR12, UR12, UR9, URZ ;  /* 0x000000090c0c02a4 */ /* 0x000fc8000f8e023f */
[----:B------:R-:W-:Y:S01]  /*1ea0*/  @UP0 UIADD3 UR19, UR7, UR12, URZ ;  /* 0x0000000c07130290 */ /* 0x000fe2000fffe03f */
[----:B------:R-:W-:Y:S01]  /*1eb0*/  @UP0 UMOV UR18, UR6 ;  /* 0x0000000600120c82 */ /* 0x000fe20008000000 */
[----:B------:R-:W-:Y:S10]  /*1ec0*/  @P1 BRA `(.L_x_203) ;  /* 0x0000000000301947 */ /* 0x000ff40003800000 */
[----:B------:R-:W-:Y:S01]  /*1ed0*/  USHF.R.S32.HI UR6, URZ, 0x1f, UR23 ;  /* 0x0000001f3f067899 */ /* 0x000fe20008011417 */
[----:B------:R-:W-:-:S03]  /*1ee0*/  ULDC.64 UR8, c[0x0][0x450] ;  /* 0x0001140000087ab9 */ /* 0x000fc60000000a00 */
[----:B------:R-:W-:Y:S02]  /*1ef0*/  UIMAD UR12, UR6, UR8, URZ ;  /* 0x00000008060c72a4 */ /* 0x000fe4000f8e023f */
[----:B------:R-:W-:Y:S02]  /*1f00*/  UIMAD.WIDE.U32 UR6, UR23, UR8, URZ ;  /* 0x00000008170672a5 */ /* 0x000fe4000f8e003f */
[----:B------:R-:W-:-:S03]  /*1f10*/  UIMAD UR14, UR23, UR9, UR12 ;  /* 0x00000009170e72a4 */ /* 0x000fc6000f8e020c */
[----:B------:R-:W-:Y:S01]  /*1f20*/  ULDC.64 UR12, c[0x0][0x438] ;  /* 0x00010e00000c7ab9 */ /* 0x000fe20000000a00 */
[----:B------:R-:W-:Y:S02]  /*1f30*/  UIADD3 UR7, UR7, UR14, URZ ;  /* 0x0000000e07077290 */ /* 0x000fe4000fffe03f */
[----:B------:R-:W-:Y:S02]  /*1f40*/  UIMAD UR14, UR58, UR12, URZ ;  /* 0x0000000c3a0e72a4 */ /* 0x000fe4000f8e023f */
[----:B------:R-:W-:Y:S02]  /*1f50*/  UIMAD.WIDE.U32 UR6, UR48, UR12, UR6 ;  /* 0x0000000c300672a5 */ /* 0x000fe4000f8e0006 */
[----:B------:R-:W-:-:S04]  /*1f60*/  UIMAD UR13, UR48, UR13, UR14 ;  /* 0x0000000d300d72a4 */ /* 0x000fc8000f8e020e */
[----:B------:R-:W-:Y:S01]  /*1f70*/  UIADD3 UR19, UR7, UR13, URZ ;  /* 0x0000000d07137290 */ /* 0x000fe2000fffe03f */
[----:B------:R-:W-:-:S11]  /*1f80*/  UMOV UR18, UR6 ;  /* 0x0000000600127c82 */ /* 0x000fd60008000000 */
.L_x_203:
[----:B------:R-:W-:Y:S01]  /*1f90*/  @UP0 UIADD3 UR14, UR23, UR36, URZ ;  /* 0x00000024170e0290 */ /* 0x000fe2000fffe03f */
[----:B------:R-:W-:Y:S01]  /*1fa0*/  @UP0 ULDC.64 UR6, c[0x0][0x458] ;  /* 0x0001160000060ab9 */ /* 0x000fe20000000a00 */
[----:B------:R-:W-:Y:S02]  /*1fb0*/  UIMAD UR16, UR21, -0x80, UR16 ;  /* 0xffffff80151078a4 */ /* 0x000fe4000f8e0210 */
        /* <DEDUP_REMOVED lines=15> */
[----:B------:R-:W-:-:S03]  /*20b0*/  UIADD3 UR17, UR13, UR15, URZ ;  /* 0x0000000f0d117290 */ /* 0x000fc6000fffe03f */
[----:B------:R-:W-:-:S09]  /*20c0*/  UMOV UR15, UR12 ;  /* 0x0000000c000f7c82 */ /* 0x000fd20008000000 */
.L_x_204:
[----:B------:R-:W-:Y:S01]  /*20d0*/  UIMAD UR12, UR40, UR8, URZ ;  /* 0x00000008280c72a4 */ /* 0x000fe2000f8e023f */
[----:B------:R-:W-:Y:S01]  /*20e0*/  IMAD.U32 R2, RZ, RZ, UR8 ;  /* 0x00000008ff027e24 */ /* 0x000fe2000f8e00ff */
[----:B------:R-:W-:Y:S01]  /*20f0*/  ULDC UR13, c[0x0][0x2d0] ;  /* 0x0000b400000d7ab9 */ /* 0x000fe20000000800 */
[C---:B------:R-:W-:Y:S01]  /*2100*/  VIADD R4, R0.reuse, 0x20 ;  /* 0x0000002000047836 */ /* 0x040fe20000000000 */
[----:B------:R-:W-:Y:S01]  /*2110*/  UIMAD UR12, UR30, UR9, UR12 ;  /* 0x000000091e0c72a4 */ /* 0x000fe2000f8e020c */
[----:B------:R-:W-:Y:S01]  /*2120*/  VIADD R5, R0, 0x40 ;  /* 0x0000004000057836 */ /* 0x000fe20000000000 */
[----:B------:R-:W-:Y:S01]  /*2130*/  ISETP.GE.AND P3, PT, R187, UR13, PT ;  /* 0x0000000dbb007c0c */ /* 0x000fe2000bf66270 */
[----:B------:R-:W-:Y:S01]  /*2140*/  IMAD.WIDE.U32 R2, R2, UR30, R26 ;  /* 0x0000001e02027c25 */ /* 0x000fe2000f8e001a */
[----:B------:R-:W-:Y:S01]  /*2150*/  USHF.R.S32.HI UR14, URZ, 0x1f, UR57 ;  /* 0x0000001f3f0e7899 */ /* 0x000fe20008011439 */
[----:B------:R-:W-:Y:S01]  /*2160*/  BSSY B0, `(.L_x_205) ;  /* 0x000001a000007945 */ /* 0x000fe20003800000 */
[----:B------:R-:W-:-:S02]  /*2170*/  ISETP.GE.OR P2, PT, R4, UR16, P3 ;  /* 0x0000001004007c0c */ /* 0x000fc40009f46670 */
[----:B------:R-:W-:Y:S01]  /*2180*/  ISETP.GE.OR P1, PT, R5, UR16, P3 ;  /* 0x0000001005007c0c */ /* 0x000fe20009f26670 */
[----:B------:R-:W-:Y:S01]  /*2190*/  VIADD R5, R0, 0x60 ;  /* 0x0000006000057836 */ /* 0x000fe20000000000 */
[----:B------:R-:W-:Y:S01]  /*21a0*/  MOV R4, UR12 ;  /* 0x0000000c00047c02 */ /* 0x000fe20008000f00 */
[----:B------:R-:W-:Y:S01]  /*21b0*/  ULDC.64 UR12, c[0x0][0x468] ;  /* 0x00011a00000c7ab9 */ /* 0x000fe20000000a00 */
[----:B------:R-:W-:Y:S01]  /*21c0*/  IADD3 R2, P0, R2, UR18, RZ ;  /* 0x0000001202027c10 */ /* 0x000fe2000ff1e0ff */
[----:B------:R-:W-:-:S03]  /*21d0*/  UIMAD UR14, UR14, UR12, URZ ;  /* 0x0000000c0e0e72a4 */ /* 0x000fc6000f8e023f */
[----:B------:R-:W-:Y:S01]  /*21e0*/  IADD3.X R3, R3, UR19, R4, P0, !PT ;  /* 0x0000001303037c10 */ /* 0x000fe200087fe404 */
[----:B------:R-:W-:Y:S01]  /*21f0*/  IMAD.U32 R4, RZ, RZ, UR12 ;  /* 0x0000000cff047e24 */ /* 0x000fe2000f8e00ff */
[----:B------:R-:W-:Y:S01]  /*2200*/  ISETP.GE.OR P0, PT, R5, UR16, P3 ;  /* 0x0000001005007c0c */ /* 0x000fe20009f06670 */
[----:B------:R-:W-:Y:S01]  /*2210*/  UIMAD UR13, UR57, UR13, UR14 ;  /* 0x0000000d390d72a4 */ /* 0x000fe2000f8e020e */
[----:B------:R-:W-:Y:S01]  /*2220*/  ISETP.GE.OR P3, PT, R0, UR16, P3 ;  /* 0x0000001000007c0c */ /* 0x000fe20009f66670 */
[----:B------:R-:W-:-:S05]  /*2230*/  IMAD.WIDE.U32 R2, R4, UR57, R2 ;  /* 0x0000003904027c25 */ /* 0x000fca000f8e0002 */
[----:B------:R-:W-:-:S07]  /*2240*/  IADD3 R8, R3, UR13, RZ ;  /* 0x0000000d03087c10 */ /* 0x000fce000fffe0ff */
[----:B------:R-:W-:Y:S05]  /*2250*/  @P3 BRA `(.L_x_206) ;  /* 0x0000000000283947 */ /* 0x000fea0003800000 */
[----:B------:R-:W-:Y:S01]  /*2260*/  MOV R4, R2 ;  /* 0x0000000200047202 */ /* 0x000fe20000000f00 */
[----:B------:R-:W-:Y:S01]  /*2270*/  IMAD R6, R23, UR8, RZ ;  /* 0x0000000817067c24 */ /* 0x000fe2000f8e02ff */
[----:B------:R-:W-:Y:S01]  /*2280*/  MOV R5, R8 ;  /* 0x0000000800057202 */ /* 0x000fe20000000f00 */
[----:B------:R-:W-:Y:S02]  /*2290*/  ULDC.64 UR12, c[0x0][0x3f0] ;  /* 0x0000fc00000c7ab9 */ /* 0x000fe40000000a00 */
[C---:B------:R-:W-:Y:S02]  /*22a0*/  IMAD R6, R0.reuse, UR9, R6 ;  /* 0x0000000900067c24 */ /* 0x040fe4000f8e0206 */
[----:B------:R-:W-:-:S05]  /*22b0*/  IMAD.WIDE.U32 R4, R0, UR8, R4 ;  /* 0x0000000800047c25 */ /* 0x000fca000f8e0004 */
[----:B------:R-:W-:Y:S02]  /*22c0*/  IADD3 R5, R5, R6, RZ ;  /* 0x0000000605057210 */ /* 0x000fe40007ffe0ff */
[----:B------:R-:W-:-:S04]  /*22d0*/  LEA R6, P4, R4, UR12, 0x1 ;  /* 0x0000000c04067c11 */ /* 0x000fc8000f8808ff */
[----:B------:R-:W-:-:S05]  /*22e0*/  LEA.HI.X R7, R4, UR13, R5, 0x1, P4 ;  /* 0x0000000d04077c11 */ /* 0x000fca000a0f0c05 */
[----:B------:R1:W-:Y:S04]  /*22f0*/  STG.E.128 desc[UR10][R6.64], RZ ;  /* 0x000000ff06007986 */ /* 0x0003e8000c101d0a */
.L_x_206:
[----:B------:R-:W-:Y:S05]  /*2300*/  BSYNC B0 ;  /* 0x0000000000007941 */ /* 0x000fea0003800000 */
.L_x_205:
[----:B------:R-:W-:Y:S04]  /*2310*/  BSSY B0, `(.L_x_207) ;  /* 0x000000e000007945 */ /* 0x000fe80003800000 */
[----:B------:R-:W-:Y:S05]  /*2320*/  @P2 BRA `(.L_x_208) ;  /* 0x0000000000302947 */ /* 0x000fea0003800000 */
[----:B-1----:R-:W-:Y:S01]  /*2330*/  IADD3 R6, P4, R0, 0x20, RZ ;  /* 0x0000002000067810 */ /* 0x002fe20007f9e0ff */
[----:B------:R-:W-:Y:S01]  /*2340*/  ULDC.64 UR12, c[0x0][0x3f0] ;  /* 0x0000fc00000c7ab9 */ /* 0x000fe20000000a00 */
[----:B------:R-:W-:-:S03]  /*2350*/  MOV R5, R8 ;  /* 0x0000000800057202 */ /* 0x000fc60000000f00 */
[----:B------:R-:W-:-:S04]  /*2360*/  IMAD.X R4, RZ, RZ, R23, P4 ;  /* 0x000000ffff047224 */ /* 0x000fc800020e0617 */
[----:B------:R-:W-:Y:S02]  /*2370*/  IMAD R7, R4, UR8, RZ ;  /* 0x0000000804077c24 */ /* 0x000fe4000f8e02ff */
[----:B------:R-:W-:Y:S02]  /*2380*/  IMAD.MOV.U32 R4, RZ, RZ, R2 ;  /* 0x000000ffff047224 */ /* 0x000fe400078e0002 */
[C---:B------:R-:W-:Y:S02]  /*2390*/  IMAD R7, R6.reuse, UR9, R7 ;  /* 0x0000000906077c24 */ /* 0x040fe4000f8e0207 */
[----:B------:R-:W-:-:S03]  /*23a0*/  IMAD.WIDE.U32 R4, R6, UR8, R4 ;  /* 0x0000000806047c25 */ /* 0x000fc6000f8e0004 */
[----:B------:R-:W-:Y:S02]  /*23b0*/  LEA R6, P4, R4, UR12, 0x1 ;  /* 0x0000000c04067c11 */ /* 0x000fe4000f8808ff */
[----:B------:R-:W-:-:S04]  /*23c0*/  IADD3 R7, R5, R7, RZ ;  /* 0x0000000705077210 */ /* 0x000fc80007ffe0ff */
[----:B------:R-:W-:-:S05]  /*23d0*/  LEA.HI.X R7, R4, UR13, R7, 0x1, P4 ;  /* 0x0000000d04077c11 */ /* 0x000fca000a0f0c07 */
[----:B------:R2:W-:Y:S02]  /*23e0*/  STG.E.128 desc[UR10][R6.64], RZ ;  /* 0x000000ff06007986 */ /* 0x0005e4000c101d0a */
.L_x_208:
[----:B------:R-:W-:Y:S05]  /*23f0*/  BSYNC B0 ;  /* 0x0000000000007941 */ /* 0x000fea0003800000 */
.L_x_207:
[----:B------:R-:W-:Y:S04]  /*2400*/  BSSY B0, `(.L_x_209) ;  /* 0x000000e000007945 */ /* 0x000fe80003800000 */
[----:B------:R-:W-:Y:S05]  /*2410*/  @P1 BRA `(.L_x_210) ;  /* 0x0000000000301947 */ /* 0x000fea0003800000 */
[----:B-12---:R-:W-:Y:S01]  /*2420*/  IADD3 R6, P4, R0, 0x40, RZ ;  /* 0x0000004000067810 */ /* 0x006fe20007f9e0ff */
        /* <DEDUP_REMOVED lines=11> */
.L_x_210:
[----:B------:R-:W-:Y:S05]  /*24e0*/  BSYNC B0 ;  /* 0x0000000000007941 */ /* 0x000fea0003800000 */
.L_x_209:
[----:B------:R-:W-:Y:S04]  /*24f0*/  BSSY B0, `(.L_x_211) ;  /* 0x000000e000007945 */ /* 0x000fe80003800000 */
[----:B------:R-:W-:Y:S05]  /*2500*/  @P0 BRA `(.L_x_212) ;  /* 0x0000000000300947 */ /* 0x000fea0003800000 */
[----:B------:R-:W-:Y:S01]  /*2510*/  IADD3 R3, P4, R0, 0x60, RZ ;  /* 0x0000006000037810 */ /* 0x000fe20007f9e0ff */
[----:B------:R-:W-:Y:S01]  /*2520*/  ULDC.64 UR12, c[0x0][0x3f0] ;  /* 0x0000fc00000c7ab9 */ /* 0x000fe20000000a00 */
[----:B------:R-:W-:-:S03]  /*2530*/  MOV R5, R8 ;  /* 0x0000000800057202 */ /* 0x000fc60000000f00 */
[----:B------:R-:W-:-:S04]  /*2540*/  IMAD.X R4, RZ, RZ, R23, P4 ;  /* 0x000000ffff047224 */ /* 0x000fc800020e0617 */
[----:B-123--:R-:W-:Y:S02]  /*2550*/  IMAD R6, R4, UR8, RZ ;  /* 0x0000000804067c24 */ /* 0x00efe4000f8e02ff */
[----:B------:R-:W-:-:S04]  /*2560*/  IMAD.MOV.U32 R4, RZ, RZ, R2 ;  /* 0x000000ffff047224 */ /* 0x000fc800078e0002 */
[----:B------:R-:W-:-:S04]  /*2570*/  IMAD.WIDE.U32 R4, R3, UR8, R4 ;  /* 0x0000000803047c25 */ /* 0x000fc8000f8e0004 */
[----:B------:R-:W-:Y:S01]  /*2580*/  IMAD R3, R3, UR9, R6 ;  /* 0x0000000903037c24 */ /* 0x000fe2000f8e0206 */
[----:B------:R-:W-:-:S04]  /*2590*/  LEA R2, P4, R4, UR12, 0x1 ;  /* 0x0000000c04027c11 */ /* 0x000fc8000f8808ff */
[----:B------:R-:W-:-:S04]  /*25a0*/  IADD3 R3, R5, R3, RZ ;  /* 0x0000000305037210 */ /* 0x000fc80007ffe0ff */
[----:B------:R-:W-:-:S05]  /*25b0*/  LEA.HI.X R3, R4, UR13, R3, 0x1, P4 ;  /* 0x0000000d04037c11 */ /* 0x000fca000a0f0c03 */
[----:B------:R4:W-:Y:S02]  /*25c0*/  STG.E.128 desc[UR10][R2.64], RZ ;  /* 0x000000ff02007986 */ /* 0x0009e4000c101d0a */
.L_x_212:
[----:B------:R-:W-:Y:S05]  /*25d0*/  BSYNC B0 ;  /* 0x0000000000007941 */ /* 0x000fea0003800000 */
.L_x_211:
[----:B------:R-:W-:Y:S01]  /*25e0*/  UIMAD UR8, UR40, UR6, URZ ;  /* 0x00000006280872a4 */ /* 0x000fe2000f8e023f */
[----:B----4-:R-:W-:Y:S01]  /*25f0*/  IMAD.U32 R2, RZ, RZ, UR6 ;  /* 0x00000006ff027e24 */ /* 0x010fe2000f8e00ff */
[----:B------:R-:W-:Y:S01]  /*2600*/  USHF.R.S32.HI UR12, URZ, 0x1f, UR57 ;  /* 0x0000001f3f0c7899 */ /* 0x000fe20008011439 */
[----:B------:R-:W-:Y:S01]  /*2610*/  BSSY B0, `(.L_x_213) ;  /* 0x0000017000007945 */ /* 0x000fe20003800000 */
[----:B------:R-:W-:Y:S01]  /*2620*/  UIMAD UR8, UR30, UR7, UR8 ;  /* 0x000000071e0872a4 */ /* 0x000fe2000f8e0208 */
[----:B------:R-:W-:-:S05]  /*2630*/  IMAD.WIDE.U32 R2, R2, UR30, R26 ;  /* 0x0000001e02027c25 */ /* 0x000fca000f8e001a */
[----:B------:R-:W-:Y:S01]  /*2640*/  IMAD.U32 R4, RZ, RZ, UR8 ;  /* 0x00000008ff047e24 */ /* 0x000fe2000f8e00ff */
[----:B------:R-:W-:Y:S01]  /*2650*/  IADD3 R2, P4, R2, UR15, RZ ;  /* 0x0000000f02027c10 */ /* 0x000fe2000ff9e0ff */
[----:B------:R-:W-:Y:S02]  /*2660*/  ULDC.64 UR8, c[0x0][0x470] ;  /* 0x00011c0000087ab9 */ /* 0x000fe40000000a00 */
[----:B------:R-:W-:Y:S01]  /*2670*/  UIMAD UR12, UR12, UR8, URZ ;  /* 0x000000080c0c72a4 */ /* 0x000fe2000f8e023f */
[----:B------:R-:W-:Y:S02]  /*2680*/  IADD3.X R3, R3, UR17, R4, P4, !PT ;  /* 0x0000001103037c10 */ /* 0x000fe4000a7fe404 */
[----:B------:R-:W-:Y:S01]  /*2690*/  MOV R4, UR8 ;  /* 0x0000000800047c02 */ /* 0x000fe20008000f00 */
[----:B------:R-:W-:-:S04]  /*26a0*/  UIMAD UR9, UR57, UR9, UR12 ;  /* 0x00000009390972a4 */ /* 0x000fc8000f8e020c */
[----:B------:R-:W-:-:S05]  /*26b0*/  IMAD.WIDE.U32 R2, R4, UR57, R2 ;  /* 0x0000003904027c25 */ /* 0x000fca000f8e0002 */
[----:B------:R-:W-:Y:S01]  /*26c0*/  IADD3 R8, R3, UR9, RZ ;  /* 0x0000000903087c10 */ /* 0x000fe2000fffe0ff */
[----:B------:R-:W-:Y:S06]  /*26d0*/  @P3 BRA `(.L_x_214) ;  /* 0x0000000000283947 */ /* 0x000fec0003800000 */
[----:B------:R-:W-:Y:S01]  /*26e0*/  MOV R4, R2 ;  /* 0x0000000200047202 */ /* 0x000fe20000000f00 */
[----:B-123--:R-:W-:Y:S01]  /*26f0*/  IMAD R6, R23, UR6, RZ ;  /* 0x0000000617067c24 */ /* 0x00efe2000f8e02ff */
        /* <DEDUP_REMOVED lines=8> */
.L_x_214:
[----:B------:R-:W-:Y:S05]  /*2780*/  BSYNC B0 ;  /* 0x0000000000007941 */ /* 0x000fea0003800000 */
.L_x_213:
[----:B------:R-:W-:Y:S04]  /*2790*/  BSSY B0, `(.L_x_215) ;  /* 0x000000e000007945 */ /* 0x000fe80003800000 */
[----:B------:R-:W-:Y:S05]  /*27a0*/  @P2 BRA `(.L_x_216) ;  /* 0x0000000000302947 */ /* 0x000fea0003800000 */
[----:B-1234-:R-:W-:Y:S01]  /*27b0*/  IADD3 R6, P2, R0, 0x20, RZ ;  /* 0x0000002000067810 */ /* 0x01efe20007f5e0ff */
        /* <DEDUP_REMOVED lines=11> */
.L_x_216:
[----:B------:R-:W-:Y:S05]  /*2870*/  BSYNC B0 ;  /* 0x0000000000007941 */ /* 0x000fea0003800000 */
.L_x_215:
        /* <DEDUP_REMOVED lines=14> */
.L_x_218:
[----:B------:R-:W-:Y:S05]  /*2960*/  BSYNC B0 ;  /* 0x0000000000007941 */ /* 0x000fea0003800000 */
.L_x_217:
[----:B------:R-:W-:Y:S05]  /*2970*/  @P0 BRA `(.L_x_219) ;  /* 0x0000008800340947 */ /* 0x000fea0003800000 */
[----:B------:R-:W-:Y:S01]  /*2980*/  IADD3 R0, P0, R0, 0x60, RZ ;  /* 0x0000006000007810 */ /* 0x000fe20007f1e0ff */
[----:B------:R-:W-:Y:S01]  /*2990*/  IMAD.MOV.U32 R4, RZ, RZ, R2 ;  /* 0x000000ffff047224 */ /* 0x000fe200078e0002 */
[----:B------:R-:W-:Y:S01]  /*29a0*/  MOV R5, R8 ;  /* 0x0000000800057202 */ /* 0x000fe20000000f00 */
[----:B------:R-:W-:Y:S02]  /*29b0*/  ULDC.64 UR8, c[0x0][0x3f8] ;  /* 0x0000fe0000087ab9 */ /* 0x000fe40000000a00 */
[----:B------:R-:W-:Y:S02]  /*29c0*/  IMAD.X R3, RZ, RZ, R23, P0 ;  /* 0x000000ffff037224 */ /* 0x000fe400000e0617 */
[----:B------:R-:W-:-:S04]  /*29d0*/  IMAD.WIDE.U32 R4, R0, UR6, R4 ;  /* 0x0000000600047c25 */ /* 0x000fc8000f8e0004 */
[----:B------:R-:W-:Y:S01]  /*29e0*/  IMAD R3, R3, UR6, RZ ;  /* 0x0000000603037c24 */ /* 0x000fe2000f8e02ff */
[----:B------:R-:W-:-:S03]  /*29f0*/  LEA R2, P0, R4, UR8, 0x1 ;  /* 0x0000000804027c11 */ /* 0x000fc6000f8008ff */
[----:B------:R-:W-:-:S05]  /*2a00*/  IMAD R0, R0, UR7, R3 ;  /* 0x0000000700007c24 */ /* 0x000fca000f8e0203 */
[----:B------:R-:W-:-:S04]  /*2a10*/  IADD3 R0, R5, R0, RZ ;  /* 0x0000000005007210 */ /* 0x000fc80007ffe0ff */
[----:B------:R-:W-:-:S05]  /*2a20*/  LEA.HI.X R3, R4, UR9, R0, 0x1, P0 ;  /* 0x0000000904037c11 */ /* 0x000fca00080f0c00 */
[----:B------:R1:W-:Y:S01]  /*2a30*/  STG.E.128 desc[UR10][R2.64], RZ ;  /* 0x000000ff02007986 */ /* 0x0003e2000c101d0a */
[----:B------:R-:W-:Y:S05]  /*2a40*/  BRA `(.L_x_219) ;  /* 0x0000008800007947 */ /* 0x000fea0003800000 */
.L_x_202:
[----:B------:R-:W-:Y:S01]  /*2a50*/  PLOP3.LUT P0, PT, PT, PT, UP4, 0x80, 0x0 ;  /* 0x000000000000781c */ /* 0x000fe20003f0f048 */
[----:B------:R-:W-:Y:S01]  /*2a60*/  UIMAD UR6, UR9, -0x80, UR31 ;  /* 0xffffff80090678a4 */ /* 0x000fe2000f8e021f */
[----:B------:R-:W-:Y:S01]  /*2a70*/  LEA R2, R251, UR4, 0x1 ;  /* 0x00000004fb027c11 */ /* 0x000fe2000f8e08ff */
[----:B------:R-:W-:Y:S01]  /*2a80*/  ULEA.HI UR7, UR9, UR9, URZ, 0x1 ;  /* 0x0000000909077291 */ /* 0x000fe2000f8f083f */
[C---:B------:R-:W-:Y:S01]  /*2a90*/  VIADD R20, R0.reuse, 0x20 ;  /* 0x0000002000147836 */ /* 0x040fe20000000000 */
[----:B------:R-:W-:Y:S01]  /*2aa0*/  BSSY B0, `(.L_x_220) ;  /* 0x000001b000007945 */ /* 0x000fe20003800000 */
[----:B------:R-:W-:-:S07]  /*2ab0*/  VIADD R21, R0, 0x40 ;  /* 0x0000004000157836 */ /* 0x000fce0000000000 */
[----:B------:R-:W-:Y:S01]  /*2ac0*/  @P0 BAR.SYNC.DEFER_BLOCKING 0x0 ;  /* 0x0000000000000b1d */ /* 0x000fe20000010000 */
[C---:B------:R-:W-:Y:S01]  /*2ad0*/  ISETP.GE.AND P5, PT, R0.reuse, UR6, PT ;  /* 0x0000000600007c0c */ /* 0x040fe2000bfa6270 */
[----:B------:R-:W-:Y:S01]  /*2ae0*/  ULOP3.LUT UR7, UR7, 0xfffffffe, URZ, 0xc0, !UPT ;  /* 0xfffffffe07077892 */ /* 0x000fe2000f8ec03f */
[----:B------:R-:W-:Y:S01]  /*2af0*/  VIADD R22, R0, 0x60 ;  /* 0x0000006000167836 */ /* 0x000fe20000000000 */
[----:B------:R-:W-:Y:S01]  /*2b00*/  ISETP.GE.AND P4, PT, R20, UR6, PT ;  /* 0x0000000614007c0c */ /* 0x000fe2000bf86270 */
[----:B------:R-:W-:Y:S01]  /*2b10*/  VIADD R3, R251, 0x2000 ;  /* 0x00002000fb037836 */ /* 0x000fe20000000000 */
[----:B------:R-:W-:Y:S01]  /*2b20*/  UIADD3 UR7, UR9, -UR7, URZ ;  /* 0x8000000709077290 */ /* 0x000fe2000fffe03f */
[----:B------:R-:W-:Y:S01]  /*2b30*/  ISETP.GE.AND P3, PT, R21, UR6, PT ;  /* 0x0000000615007c0c */ /* 0x000fe2000bf66270 */
[----:B------:R-:W-:Y:S01]  /*2b40*/  IMAD.U32 R8, RZ, RZ, UR14 ;  /* 0x0000000eff087e24 */ /* 0x000fe2000f8e00ff */
[----:B------:R-:W-:Y:S01]  /*2b50*/  ISETP.GE.AND P2, PT, R22, UR6, PT ;  /* 0x0000000616007c0c */ /* 0x000fe2000bf46270 */
[----:B------:R-:W-:-:S06]  /*2b60*/  UISETP.NE.AND UP0, UPT, UR7, 0x1, UPT ;  /* 0x000000010700788c */ /* 0x000fcc000bf05270 */
[----:B------:R-:W-:-:S04]  /*2b70*/  PLOP3.LUT P1, PT, PT, PT, UP0, 0x80, 0x0 ;  /* 0x000000000000781c */ /* 0x000fc80003f2f008 */
[----:B------:R-:W-:Y:S01]  /*2b80*/  SEL R3, R3, R251, !P1 ;  /* 0x000000fb03037207 */ /* 0x000fe20004800000 */
[----:B------:R1:W-:Y:S01]  /*2b90*/  @P5 STS.128 [R2+0x8000], RZ ;  /* 0x008000ff02005388 */ /* 0x0003e20000000c00 */
[----:B------:R-:W-:Y:S07]  /*2ba0*/  @P5 BRA `(.L_x_221) ;  /* 0x0000000000285947 */ /* 0x000fee0003800000 */
[----:B------:R-:W-:Y:S02]  /*2bb0*/  ULDC UR7, c[0x0][0x2d0] ;  /* 0x0000b40000077ab9 */ /* 0x000fe40000000800 */
[----:B------:R-:W-:-:S13]  /*2bc0*/  ISETP.GE.AND P0, PT, R187, UR7, PT ;  /* 0x00000007bb007c0c */ /* 0x000fda000bf06270 */
[----:B------:R2:W-:Y:S01]  /*2bd0*/  @P0 STS.128 [R2+0x8000], RZ ;  /* 0x008000ff02000388 */ /* 0x0005e20000000c00 */
[----:B------:R-:W-:Y:S05]  /*2be0*/  @P0 BRA `(.L_x_221) ;  /* 0x0000000000180947 */ /* 0x000fea0003800000 */
[----:B------:R-:W-:Y:S02]  /*2bf0*/  MOV R6, R225 ;  /* 0x000000e100067202 */ /* 0x000fe40000000f00 */
[----:B------:R-:W-:-:S05]  /*2c00*/  MOV R7, R224 ;  /* 0x000000e000077202 */ /* 0x000fca0000000f00 */
[----:B------:R-:W-:Y:S01]  /*2c10*/  @!PT LDS RZ, [RZ] ;  /* 0x00000000fffff984 */ /* 0x000fe20000000800 */
[----:B------:R-:W-:Y:S01]  /*2c20*/  @!PT LDS RZ, [RZ] ;  /* 0x00000000fffff984 */ /* 0x000fe20000000800 */
[----:B------:R-:W-:Y:S01]  /*2c30*/  @!PT LDS RZ, [RZ] ;  /* 0x00000000fffff984 */ /* 0x000fe20000000800 */
[----:B------:R3:W-:Y:S02]  /*2c40*/  LDGSTS.E.BYPASS.LTC128B.128 [R2+0x8000], desc[UR10][R6.64] ;  /* 0x0800000006027fae */ /* 0x0007e4000b901d4a */
.L_x_221:
[----:B------:R-:W-:Y:S05]  /*2c50*/  BSYNC B0 ;  /* 0x0000000000007941 */ /* 0x000fea0003800000 */
.L_x_220:
[----:B------:R4:W-:Y:S01]  /*2c60*/  @P4 STS.128 [R2+0x9000], RZ ;  /* 0x009000ff02004388 */ /* 0x0009e20000000c00 */
[----:B------:R-:W-:Y:S01]  /*2c70*/  BSSY B0, `(.L_x_222) ;  /* 0x000000d000007945 */ /* 0x000fe20003800000 */
[----:B------:R-:W-:-:S03]  /*2c80*/  LEA R190, R3, UR4, 0x1 ;  /* 0x0000000403be7c11 */ /* 0x000fc6000f8e08ff */
        /* <DEDUP_REMOVED lines=11> */
.L_x_223:
[----:B------:R-:W-:Y:S05]  /*2d40*/  BSYNC B0 ;  /* 0x0000000000007941 */ /* 0x000fea0003800000 */
.L_x_222:
[----:B------:R1:W-:Y:S01]  /*2d50*/  @P3 STS.128 [R2+0xa000], RZ ;  /* 0x00a000ff02003388 */ /* 0x0003e20000000c00 */
[----:B------:R-:W-:Y:S04]  /*2d60*/  BSSY B0, `(.L_x_224) ;  /* 0x000000c000007945 */ /* 0x000fe80003800000 */
        /* <DEDUP_REMOVED lines=11> */
.L_x_225:
[----:B------:R-:W-:Y:S05]  /*2e20*/  BSYNC B0 ;  /* 0x0000000000007941 */ /* 0x000fea0003800000 */
.L_x_224:
[----:B------:R1:W-:Y:S01]  /*2e30*/  @P2 STS.128 [R2+0xb000], RZ ;  /* 0x00b000ff02002388 */ /* 0x0003e20000000c00 */
[----:B------:R-:W-:Y:S04]  /*2e40*/  BSSY B0, `(.L_x_226) ;  /* 0x000000f000007945 */ /* 0x000fe80003800000 */
[----:B------:R-:W-:Y:S05]  /*2e50*/  @P2 BRA `(.L_x_227) ;  /* 0x0000000000342947 */ /* 0x000fea0003800000 */
[----:B------:R-:W-:Y:S02]  /*2e60*/  ULDC UR7, c[0x0][0x2d0] ;  /* 0x0000b40000077ab9 */ /* 0x000fe40000000800 */
[----:B------:R-:W-:-:S13]  /*2e70*/  ISETP.GE.AND P0, PT, R187, UR7, PT ;  /* 0x00000007bb007c0c */ /* 0x000fda000bf06270 */
[----:B------:R1:W-:Y:S01]  /*2e80*/  @P0 STS.128 [R2+0xb000], RZ ;  /* 0x00b000ff02000388 */ /* 0x0003e20000000c00 */
[----:B------:R-:W-:Y:S05]  /*2e90*/  @P0 BRA `(.L_x_227) ;  /* 0x0000000000240947 */ /* 0x000fea0003800000 */
[----:B---3--:R-:W-:Y:S01]  /*2ea0*/  MOV R6, R225 ;  /* 0x000000e100067202 */ /* 0x008fe20000000f00 */
[----:B------:R-:W-:Y:S01]  /*2eb0*/  IMAD R3, R5, 0xc0, RZ ;  /* 0x000000c005037824 */ /* 0x000fe200078e02ff */
[----:B------:R-:W-:-:S03]  /*2ec0*/  MOV R7, R224 ;  /* 0x000000e000077202 */ /* 0x000fc60000000f00 */
[----:B------:R-:W-:-:S05]  /*2ed0*/  IMAD.WIDE.U32 R4, R4, 0xc0, R6 ;  /* 0x000000c004047825 */ /* 0x000fca00078e0006 */
[----:B------:R-:W-:-:S05]  /*2ee0*/  IADD3 R5, R5, R3, RZ ;  /* 0x0000000305057210 */ /* 0x000fca0007ffe0ff */
[----:B------:R-:W-:Y:S01]  /*2ef0*/  @!PT LDS RZ, [RZ] ;  /* 0x00000000fffff984 */ /* 0x000fe20000000800 */
[----:B------:R-:W-:Y:S01]  /*2f00*/  @!PT LDS RZ, [RZ] ;  /* 0x00000000fffff984 */ /* 0x000fe20000000800 */
[----:B------:R-:W-:Y:S01]  /*2f10*/  @!PT LDS RZ, [RZ] ;  /* 0x00000000fffff984 */ /* 0x000fe20000000800 */
[----:B------:R3:W-:Y:S02]  /*2f20*/  LDGSTS.E.BYPASS.LTC128B.128 [R2+0xb000], desc[UR10][R4.64] ;  /* 0x0b00000004027fae */ /* 0x0007e4000b901d4a */
.L_x_227:
[----:B------:R-:W-:Y:S05]  /*2f30*/  BSYNC B0 ;  /* 0x0000000000007941 */ /* 0x000fea0003800000 */
.L_x_226:
        /* <DEDUP_REMOVED lines=13> */
[----:B---3--:R-:W-:Y:S02]  /*3010*/  MOV R4, R222 ;  /* 0x000000de00047202 */ /* 0x008fe40000000f00 */
[----:B------:R-:W-:-:S05]  /*3020*/  MOV R5, R223 ;  /* 0x000000df00057202 */ /* 0x000fca0000000f00 */
[----:B------:R-:W-:Y:S01]  /*3030*/  @!PT LDS RZ, [RZ] ;  /* 0x00000000fffff984 */ /* 0x000fe20000000800 */
[----:B------:R-:W-:Y:S01]  /*3040*/  @!PT LDS RZ, [RZ] ;  /* 0x00000000fffff984 */ /* 0x000fe20000000800 */
[----:B------:R-:W-:Y:S01]  /*3050*/  @!PT LDS RZ, [RZ] ;  /* 0x00000000fffff984 */ /* 0x000fe20000000800 */
[----:B------:R3:W-:Y:S02]  /*3060*/  LDGSTS.E.BYPASS.LTC128B.128 [R190], desc[UR10][R4.64] ;  /* 0x0000000004be7fae */ /* 0x0007e4000b901d4a */
.L_x_229:
[----:B------:R-:W-:Y:S05]  /*3070*/  BSYNC B0 ;  /* 0x0000000000007941 */ /* 0x000fea0003800000 */
.L_x_228:
        /* <DEDUP_REMOVED lines=13> */
[----:B------:R-:W-:Y:S02]  /*3150*/  IMAD.U32 R3, RZ, RZ, UR24 ;  /* 0x00000018ff037e24 */ /* 0x000fe4000f8e00ff */
[----:B---3--:R-:W-:-:S03]  /*3160*/  IMAD.U32 R5, RZ, RZ, UR25 ;  /* 0x00000019ff057e24 */ /* 0x008fc6000f8e00ff */
[----:B------:R-:W-:-:S04]  /*3170*/  LEA R4, P0, R3, R222, 0x6 ;  /* 0x000000de03047211 */ /* 0x000fc800078030ff */
[----:B------:R-:W-:-:S05]  /*3180*/  LEA.HI.X R5, R3, R223, R5, 0x6, P0 ;  /* 0x000000df03057211 */ /* 0x000fca00000f3405 */
[----:B------:R-:W-:Y:S01]  /*3190*/  @!PT LDS RZ, [RZ] ;  /* 0x00000000fffff984 */ /* 0x000fe20000000800 */
[----:B------:R-:W-:Y:S01]  /*31a0*/  @!PT LDS RZ, [RZ] ;  /* 0x00000000fffff984 */ /* 0x000fe20000000800 */
[----:B------:R-:W-:Y:S01]  /*31b0*/  @!PT LDS RZ, [RZ] ;  /* 0x00000000fffff984 */ /* 0x000fe20000000800 */
[----:B------:R3:W-:Y:S04]  /*31c0*/  LDGSTS.E.BYPASS.LTC128B.128 [R190+0x1000], desc[UR10][R4.64] ;  /* 0x0100000004be7fae */ /* 0x0007e8000b901d4a */
.L_x_231:
[----:B------:R-:W-:Y:S05]  /*31d0*/  BSYNC B0 ;  /* 0x0000000000007941 */ /* 0x000fea0003800000 */
.L_x_230:
        /* <DEDUP_REMOVED lines=21> */
.L_x_233:
[----:B------:R-:W-:Y:S05]  /*3330*/  BSYNC B0 ;  /* 0x0000000000007941 */ /* 0x000fea0003800000 */
.L_x_232:
        /* <DEDUP_REMOVED lines=13> */
[----:B------:R-:W-:Y:S01]  /*3410*/  MOV R3, UR24 ;  /* 0x0000001800037c02 */ /* 0x000fe20008000f00 */
[----:B------:R-:W-:Y:S01]  /*3420*/  UIMAD UR7, UR25, 0xc0, URZ ;  /* 0x000000c0190778a4 */ /* 0x000fe2000f8e023f */
[----:B---3--:R-:W-:Y:S02]  /*3430*/  MOV R4, R222 ;  /* 0x000000de00047202 */ /* 0x008fe40000000f00 */
[----:B------:R-:W-:-:S03]  /*3440*/  MOV R5, R223 ;  /* 0x000000df00057202 */ /* 0x000fc60000000f00 */
[----:B------:R-:W-:-:S05]  /*3450*/  IMAD.WIDE.U32 R4, R3, 0xc0, R4 ;  /* 0x000000c003047825 */ /* 0x000fca00078e0004 */
[----:B------:R-:W-:-:S05]  /*3460*/  IADD3 R5, R5, UR7, RZ ;  /* 0x0000000705057c10 */ /* 0x000fca000fffe0ff */
[----:B------:R-:W-:Y:S01]  /*3470*/  @!PT LDS RZ, [RZ] ;  /* 0x00000000fffff984 */ /* 0x000fe20000000800 */
[----:B------:R-:W-:Y:S01]  /*3480*/  @!PT LDS RZ, [RZ] ;  /* 0x00000000fffff984 */ /* 0x000fe20000000800 */
[----:B------:R-:W-:Y:S01]  /*3490*/  @!PT LDS RZ, [RZ] ;  /* 0x00000000fffff984 */ /* 0x000fe20000000800 */
[----:B------:R3:W-:Y:S02]  /*34a0*/  LDGSTS.E.BYPASS.LTC128B.128 [R190+0x3000], desc[UR10][R4.64] ;  /* 0x0300000004be7fae */ /* 0x0007e4000b901d4a */
.L_x_235:
[----:B------:R-:W-:Y:S05]  /*34b0*/  BSYNC B0 ;  /* 0x0000000000007941 */ /* 0x000fea0003800000 */
.L_x_234:
[----:B------:R-:W5:Y:S01]  /*34c0*/  LDL R24, [R1] ;  /* 0x0000000001187983 */ /* 0x000f620000100800 */
[----:B------:R-:W-:Y:S01]  /*34d0*/  UIMAD UR7, UR40, UR14, URZ ;  /* 0x0000000e280772a4 */ /* 0x000fe2000f8e023f */
[----:B---3--:R-:W-:Y:S01]  /*34e0*/  IMAD.WIDE.U32 R4, R8, UR30, R26 ;  /* 0x0000001e08047c25 */ /* 0x008fe2000f8e001a */
[----:B------:R-:W-:Y:S01]  /*34f0*/  ULDC.64 UR24, c[0x0][0x260] ;  /* 0x0000980000187ab9 */ /* 0x000fe20000000a00 */
[----:B------:R-:W-:Y:S01]  /*3500*/  BSSY B0, `(.L_x_236) ;  /* 0x0000030000007945 */ /* 0x000fe20003800000 */
[----:B------:R-:W-:Y:S01]  /*3510*/  UIMAD UR7, UR30, UR15, UR7 ;  /* 0x0000000f1e0772a4 */ /* 0x000fe2000f8e0207 */
[----:B------:R-:W-:-:S05]  /*3520*/  IADD3 R4, P0, R4, UR28, RZ ;  /* 0x0000001c04047c10 */ /* 0x000fca000ff1e0ff */
[----:B------:R-:W-:Y:S01]  /*3530*/  IMAD.U32 R8, RZ, RZ, UR7 ;  /* 0x00000007ff087e24 */ /* 0x000fe2000f8e00ff */
[----:B------:R-:W-:-:S04]  /*3540*/  UIMAD UR7, UR21, -0x80, UR16 ;  /* 0xffffff80150778a4 */ /* 0x000fc8000f8e0210 */
[----:B------:R-:W-:Y:S02]  /*3550*/  IADD3.X R5, R5, UR29, R8, P0, !PT ;  /* 0x0000001d05057c10 */ /* 0x000fe400087fe408 */
[----:B------:R-:W-:Y:S01]  /*3560*/  ISETP.GE.AND P5, PT, R0, UR7, PT ;  /* 0x0000000700007c0c */ /* 0x000fe2000bfa6270 */
[----:B------:R-:W-:-:S12]  /*3570*/  IMAD.WIDE.U32 R4, R14, UR24, R4 ;  /* 0x000000180e047c25 */ /* 0x000fd8000f8e0004 */
[----:B------:R3:W-:Y:S01]  /*3580*/  @P5 STS.128 [R2+0xc000], RZ ;  /* 0x00c000ff02005388 */ /* 0x0007e20000000c00 */
[C---:B-----5:R-:W-:Y:S01]  /*3590*/  VIADD R3, R24.reuse, 0x48 ;  /* 0x0000004818037836 */ /* 0x060fe20000000000 */
[----:B------:R-:W-:Y:S01]  /*35a0*/  SHF.R.S32.HI R19, RZ, 0x1f, R24 ;  /* 0x0000001fff137819 */ /* 0x000fe20000011418 */
[C---:B------:R-:W-:Y:S02]  /*35b0*/  VIADD R6, R24.reuse, 0x40 ;  /* 0x0000004018067836 */ /* 0x040fe40000000000 */
[----:B------:R-:W-:Y:S01]  /*35c0*/  VIADD R7, R24, 0x8 ;  /* 0x0000000818077836 */ /* 0x000fe20000000000 */
[----:B------:R-:W-:Y:S02]  /*35d0*/  ISETP.GE.AND P6, PT, R3, UR6, PT ;  /* 0x0000000603007c0c */ /* 0x000fe4000bfc6270 */
[----:B------:R-:W-:Y:S01]  /*35e0*/  ISETP.GE.AND P2, PT, R6, UR6, PT ;  /* 0x0000000606007c0c */ /* 0x000fe2000bf46270 */
[----:B------:R-:W-:Y:S01]  /*35f0*/  IMAD.SHL.U32 R6, R24, 0x4, RZ ;  /* 0x0000000418067824 */ /* 0x000fe200078e00ff */
[----:B------:R-:W-:-:S02]  /*3600*/  ISETP.GE.AND P3, PT, R7, UR6, PT ;  /* 0x0000000607007c0c */ /* 0x000fc4000bf66270 */
[----:B------:R-:W-:Y:S02]  /*3610*/  P2R R17, PR, RZ, 0x4 ;  /* 0x00000004ff117803 */ /* 0x000fe40000000000 */
[----:B------:R-:W-:Y:S01]  /*3620*/  IADD3 R10, P2, R6, UR18, RZ ;  /* 0x00000012060a7c10 */ /* 0x000fe2000ff5e0ff */
[----:B------:R-:W-:Y:S01]  /*3630*/  IMAD R6, R15, UR24, RZ ;  /* 0x000000180f067c24 */ /* 0x000fe2000f8e02ff */
[----:B------:R-:W-:Y:S02]  /*3640*/  SHF.R.S32.HI R7, RZ, 0x1f, R3 ;  /* 0x0000001fff077819 */ /* 0x000fe40000011403 */
[----:B------:R-:W-:Y:S01]  /*3650*/  SHF.L.U64.HI R8, R24, 0x2, R19 ;  /* 0x0000000218087819 */ /* 0x000fe20000010213 */
[----:B------:R-:W-:Y:S01]  /*3660*/  IMAD R6, R14, UR25, R6 ;  /* 0x000000190e067c24 */ /* 0x000fe2000f8e0206 */
[----:B------:R-:W-:Y:S02]  /*3670*/  @!P6 LEA R12, P0, R3, UR18, 0x2 ;  /* 0x00000012030cec11 */ /* 0x000fe4000f8010ff */
[----:B------:R-:W-:-:S02]  /*3680*/  P2R R18, PR, RZ, 0x8 ;  /* 0x00000008ff127803 */ /* 0x000fc40000000000 */
[----:B------:R-:W-:Y:S01]  /*3690*/  @!P6 LEA.HI.X R13, R3, UR17, R7, 0x2, P0 ;  /* 0x00000011030dec11 */ /* 0x000fe200080f1407 */
[----:B------:R-:W-:Y:S01]  /*36a0*/  IMAD.IADD R3, R5, 0x1, R6 ;  /* 0x0000000105037824 */ /* 0x000fe200078e0206 */
[----:B------:R-:W-:Y:S02]  /*36b0*/  ISETP.GE.AND P0, PT, R24, UR6, PT ;  /* 0x0000000618007c0c */ /* 0x000fe4000bf06270 */
[----:B------:R-:W-:Y:S02]  /*36c0*/  IADD3.X R11, R8, UR17, RZ, P2, !PT ;  /* 0x00000011080b7c10 */ /* 0x000fe400097fe4ff */
[----:B------:R-:W-:Y:S01]  /*36d0*/  P2R R16, PR, RZ, 0x1 ;  /* 0x00000001ff107803 */ /* 0x000fe20000000000 */
[----:B---3--:R-:W-:Y:S08]  /*36e0*/  @P5 BRA `(.L_x_237) ;  /* 0x0000000000445947 */ /* 0x008ff00003800000 */
[----:B------:R-:W-:Y:S02]  /*36f0*/  ULDC UR6, c[0x0][0x2d0] ;  /* 0x0000b40000067ab9 */ /* 0x000fe40000000800 */
[----:B------:R-:W-:-:S13]  /*3700*/  ISETP.GE.AND P0, PT, R187, UR6, PT ;  /* 0x00000006bb007c0c */ /* 0x000fda000bf06270 */
[----:B------:R3:W-:Y:S01]  /*3710*/  @P0 STS.128 [R2+0xc000], RZ ;  /* 0x00c000ff02000388 */ /* 0x0007e20000000c00 */
        /* <DEDUP_REMOVED lines=10> */
[----:B------:R-:W-:Y:S01]  /*37c0*/  @!PT LDS RZ, [RZ] ;  /* 0x00000000fffff984 */ /* 0x000fe20000000800 */
[----:B------:R-:W-:Y:S01]  /*37d0*/  @!PT LDS RZ, [RZ] ;  /* 0x00000000fffff984 */ /* 0x000fe20000000800 */
[----:B------:R-:W-:Y:S01]  /*37e0*/  @!PT LDS RZ, [RZ] ;  /* 0x00000000fffff984 */ /* 0x000fe20000000800 */
[----:B------:R1:W-:Y:S04]  /*37f0*/  LDGSTS.E.BYPASS.LTC128B.128 [R2+0xc000], desc[UR10][R8.64] ;  /* 0x0c00000008027fae */ /* 0x0003e8000b901d4a */
.L_x_237:
[----:B------:R-:W-:Y:S05]  /*3800*/  BSYNC B0 ;  /* 0x0000000000007941 */ /* 0x000fea0003800000 */
.L_x_236:
[----:B------:R-:W-:Y:S01]  /*3810*/  ISETP.GE.AND P4, PT, R20, UR7, PT ;  /* 0x0000000714007c0c */ /* 0x000fe2000bf86270 */
[----:B------:R-:W-:-:S12]  /*3820*/  BSSY B0, `(.L_x_238) ;  /* 0x0000016000007945 */ /* 0x000fd80003800000 */
[----:B------:R1:W-:Y:S01]  /*3830*/  @P4 STS.128 [R2+0xd000], RZ ;  /* 0x00d000ff02004388 */ /* 0x0003e20000000c00 */
        /* <DEDUP_REMOVED lines=9> */
[----:B------:R-:W-:Y:S02]  /*38d0*/  IMAD R9, R6, UR14, RZ ;  /* 0x0000000e06097c24 */ /* 0x000fe4000f8e02ff */
[----:B------:R-:W-:-:S04]  /*38e0*/  IMAD.MOV.U32 R6, RZ, RZ, R4 ;  /* 0x000000ffff067224 */ /* 0x000fc800078e0004 */
[----:B------:R-:W-:-:S04]  /*38f0*/  IMAD.WIDE.U32 R6, R8, UR14, R6 ;  /* 0x0000000e08067c25 */ /* 0x000fc8000f8e0006 */
[----:B------:R-:W-:-:S05]  /*3900*/  IMAD R8, R8, UR15, R9 ;  /* 0x0000000f08087c24 */ /* 0x000fca000f8e0209 */
[----:B------:R-:W-:Y:S02]  /*3910*/  IADD3 R7, R7, R8, RZ ;  /* 0x0000000807077210 */ /* 0x000fe40007ffe0ff */
[----:B------:R-:W-:-:S04]  /*3920*/  LEA R8, P0, R6, UR24, 0x1 ;  /* 0x0000001806087c11 */ /* 0x000fc8000f8008ff */
[----:B------:R-:W-:-:S05]  /*3930*/  LEA.HI.X R9, R6, UR25, R7, 0x1, P0 ;  /* 0x0000001906097c11 */ /* 0x000fca00080f0c07 */
[----:B------:R-:W-:Y:S01]  /*3940*/  @!PT LDS RZ, [RZ] ;  /* 0x00000000fffff984 */ /* 0x000fe20000000800 */
[----:B------:R-:W-:Y:S01]  /*3950*/  @!PT LDS RZ, [RZ] ;  /* 0x00000000fffff984 */ /* 0x000fe20000000800 */
[----:B------:R-:W-:Y:S01]  /*3960*/  @!PT LDS RZ, [RZ] ;  /* 0x00000000fffff984 */ /* 0x000fe20000000800 */
[----:B------:R1:W-:Y:S04]  /*3970*/  LDGSTS.E.BYPASS.LTC128B.128 [R2+0xd000], desc[UR10][R8.64] ;  /* 0x0d00000008027fae */ /* 0x0003e8000b901d4a */
.L_x_239:
[----:B------:R-:W-:Y:S05]  /*3980*/  BSYNC B0 ;  /* 0x0000000000007941 */ /* 0x000fea0003800000 */
.L_x_238:
        /* <DEDUP_REMOVED lines=23> */
.L_x_241:
[----:B------:R-:W-:Y:S05]  /*3b00*/  BSYNC B0 ;  /* 0x0000000000007941 */ /* 0x000fea0003800000 */
.L_x_240:
        /* <DEDUP_REMOVED lines=12> */
[----:B-1----:R-:W-:Y:S02]  /*3bd0*/  IMAD R8, R6, UR14, RZ ;  /* 0x0000000e06087c24 */ /* 0x002fe4000f8e02ff */
[----:B------:R-:W-:-:S04]  /*3be0*/  IMAD.MOV.U32 R6, RZ, RZ, R4 ;  /* 0x000000ffff067224 */ /* 0x000fc800078e0004 */
[----:B------:R-:W-:-:S04]  /*3bf0*/  IMAD.WIDE.U32 R6, R5, UR14, R6 ;  /* 0x0000000e05067c25 */ /* 0x000fc8000f8e0006 */
[----:B------:R-:W-:Y:S01]  /*3c00*/  IMAD R5, R5, UR15, R8 ;  /* 0x0000000f05057c24 */ /* 0x000fe2000f8e0208 */
[----:B------:R-:W-:-:S04]  /*3c10*/  LEA R4, P0, R6, UR6, 0x1 ;  /* 0x0000000606047c11 */ /* 0x000fc8000f8008ff */
[----:B------:R-:W-:-:S04]  /*3c20*/  IADD3 R5, R7, R5, RZ ;  /* 0x0000000507057210 */ /* 0x000fc80007ffe0ff */
[----:B------:R-:W-:-:S05]  /*3c30*/  LEA.HI.X R5, R6, UR7, R5, 0x1, P0 ;  /* 0x0000000706057c11 */ /* 0x000fca00080f0c05 */
[----:B------:R-:W-:Y:S01]  /*3c40*/  @!PT LDS RZ, [RZ] ;  /* 0x00000000fffff984 */ /* 0x000fe20000000800 */
[----:B------:R-:W-:Y:S01]  /*3c50*/  @!PT LDS RZ, [RZ] ;  /* 0x00000000fffff984 */ /* 0x000fe20000000800 */
[----:B------:R-:W-:Y:S01]  /*3c60*/  @!PT LDS RZ, [RZ] ;  /* 0x00000000fffff984 */ /* 0x000fe20000000800 */
[----:B------:R1:W-:Y:S02]  /*3c70*/  LDGSTS.E.BYPASS.LTC128B.128 [R2+0xf000], desc[UR10][R4.64] ;  /* 0x0f00000004027fae */ /* 0x0003e4000b901d4a */
.L_x_243:
[----:B------:R-:W-:Y:S05]  /*3c80*/  BSYNC B0 ;  /* 0x0000000000007941 */ /* 0x000fea0003800000 */
.L_x_242:
[----:B------:R-:W-:Y:S01]  /*3c90*/  UIMAD UR6, UR40, UR12, URZ ;  /* 0x0000000c280672a4 */ /* 0x000fe2000f8e023f */
[----:B-1----:R-:W-:Y:S01]  /*3ca0*/  MOV R4, UR12 ;  /* 0x0000000c00047c02 */ /* 0x002fe20008000f00 */
[----:B------:R1:W-:Y:S01]  /*3cb0*/  @P5 STS.128 [R2+0x10000], RZ ;  /* 0x010000ff02005388 */ /* 0x0003e20000000c00 */
[----:B------:R-:W-:Y:S01]  /*3cc0*/  BSSY B0, `(.L_x_244) ;  /* 0x000001d000007945 */ /* 0x000fe20003800000 */
[----:B------:R-:W-:Y:S02]  /*3cd0*/  UIMAD UR6, UR30, UR13, UR6 ;  /* 0x0000000d1e0672a4 */ /* 0x000fe4000f8e0206 */
[----:B------:R-:W-:-:S04]  /*3ce0*/  IMAD.WIDE.U32 R4, R4, UR30, R26 ;  /* 0x0000001e04047c25 */ /* 0x000fc8000f8e001a */
[----:B------:R-:W-:Y:S01]  /*3cf0*/  MOV R3, UR6 ;  /* 0x0000000600037c02 */ /* 0x000fe20008000f00 */
[----:B------:R-:W-:Y:S01]  /*3d00*/  ULDC.64 UR6, c[0x0][0x268] ;  /* 0x00009a0000067ab9 */ /* 0x000fe20000000a00 */
[----:B------:R-:W-:-:S04]  /*3d10*/  IADD3 R4, P0, R4, UR32, RZ ;  /* 0x0000002004047c10 */ /* 0x000fc8000ff1e0ff */
[----:B------:R-:W-:Y:S01]  /*3d20*/  IADD3.X R5, R5, UR37, R3, P0, !PT ;  /* 0x0000002505057c10 */ /* 0x000fe200087fe403 */
[----:B------:R-:W-:-:S04]  /*3d30*/  IMAD R3, R15, UR6, RZ ;  /* 0x000000060f037c24 */ /* 0x000fc8000f8e02ff */
[C---:B------:R-:W-:Y:S02]  /*3d40*/  IMAD R3, R14.reuse, UR7, R3 ;  /* 0x000000070e037c24 */ /* 0x040fe4000f8e0203 */
[----:B------:R-:W-:-:S05]  /*3d50*/  IMAD.WIDE.U32 R4, R14, UR6, R4 ;  /* 0x000000060e047c25 */ /* 0x000fca000f8e0004 */
[----:B------:R-:W-:Y:S01]  /*3d60*/  IADD3 R3, R5, R3, RZ ;  /* 0x0000000305037210 */ /* 0x000fe20007ffe0ff */
[----:B-1----:R-:W-:Y:S06]  /*3d70*/  @P5 BRA `(.L_x_245) ;  /* 0x0000000000445947 */ /* 0x002fec0003800000 */
        /* <DEDUP_REMOVED lines=17> */
.L_x_245:
[----:B------:R-:W-:Y:S05]  /*3e90*/  BSYNC B0 ;  /* 0x0000000000007941 */ /* 0x000fea0003800000 */
.L_x_244:
        /* <DEDUP_REMOVED lines=22> */
.L_x_247:
[----:B------:R-:W-:Y:S05]  /*4000*/  BSYNC B0 ;  /* 0x0000000000007941 */ /* 0x000fea0003800000 */
.L_x_246:
        /* <DEDUP_REMOVED lines=18> */
[----:B------:R-:W-:Y:S01]  /*4130*/  @!PT LDS RZ, [RZ] ;  /* 0x00000000fffff984 */ /* 0x000fe20000000800 */
[----:B------:R-:W-:Y:S01]  /*4140*/  @!PT LDS RZ, [RZ] ;  /* 0x00000000fffff984 */ /* 0x000fe20000000800 */
[----:B------:R-:W-:Y:S01]  /*4150*/  @!PT LDS RZ, [RZ] ;  /* 0x00000000fffff984 */ /* 0x000fe20000000800 */
[----:B------:R1:W-:Y:S02]  /*4160*/  LDGSTS.E.BYPASS.LTC128B.128 [R2+0x12000], desc[UR10][R8.64] ;  /* 0x1200000008027fae */ /* 0x0003e4000b901d4a */
.L_x_249:
[----:B------:R-:W-:Y:S05]  /*4170*/  BSYNC B0 ;  /* 0x0000000000007941 */ /* 0x000fea0003800000 */
.L_x_248:
        /* <DEDUP_REMOVED lines=18> */
[----:B------:R-:W-:Y:S01]  /*42a0*/  @!PT LDS RZ, [RZ] ;  /* 0x00000000fffff984 */ /* 0x000fe20000000800 */
[----:B------:R-:W-:Y:S01]  /*42b0*/  @!PT LDS RZ, [RZ] ;  /* 0x00000000fffff984 */ /* 0x000fe20000000800 */
[----:B------:R-:W-:Y:S01]  /*42c0*/  @!PT LDS RZ, [RZ] ;  /* 0x00000000fffff984 */ /* 0x000fe20000000800 */
[----:B------:R1:W-:Y:S02]  /*42d0*/  LDGSTS.E.BYPASS.LTC128B.128 [R2+0x13000], desc[UR10][R4.64] ;  /* 0x1300000004027fae */ /* 0x0003e4000b901d4a */
.L_x_251:
[----:B------:R-:W-:Y:S05]  /*42e0*/  BSYNC B0 ;  /* 0x0000000000007941 */ /* 0x000fea0003800000 */
.L_x_250:
[----:B------:R-:W2:Y:S01]  /*42f0*/  LDL R3, [R1+0x8] ;  /* 0x0000080001037983 */ /* 0x000ea20000100800 */
[----:B------:R-:W-:Y:S01]  /*4300*/  IMAD.MOV.U32 R242, RZ, RZ, 0x7f800000 ;  /* 0x7f800000fff27424 */ /* 0x000fe200078e00ff */
[----:B------:R-:W-:Y:S01]  /*4310*/  ISETP.NE.AND P3, PT, R16, RZ, PT ;  /* 0x000000ff1000720c */ /* 0x000fe20003f65270 */
[----:B------:R-:W-:Y:S01]  /*4320*/  IMAD.MOV.U32 R243, RZ, RZ, 0x7f800000 ;  /* 0x7f800000fff37424 */ /* 0x000fe200078e00ff */
[----:B------:R-:W0:Y:S01]  /*4330*/  LDGDEPBAR ;  /* 0x00000000000079af */ /* 0x000e220000000000 */
[----:B------:R-:W-:Y:S02]  /*4340*/  ISETP.NE.AND P2, PT, R18, RZ, PT ;  /* 0x000000ff1200720c */ /* 0x000fe40003f45270 */
[----:B------:R-:W-:Y:S01]  /*4350*/  ISETP.NE.AND P0, PT, R17, RZ, PT ;  /* 0x000000ff1100720c */ /* 0x000fe20003f05270 */
[----:B------:R1:W5:Y:S02]  /*4360*/  @!P6 LDG.E R242, desc[UR10][R12.64] ;  /* 0x0000000a0cf2e981 */ /* 0x000364000c1e1900 */
[----:B-1234-:R-:W-:Y:S01]  /*4370*/  VIADD R2, R24, 0x1 ;  /* 0x0000000118027836 */ /* 0x01efe20000000000 */
[----:B------:R-:W-:Y:S01]  /*4380*/  ULDC UR25, c[0x0][0x2d0] ;  /* 0x0000b40000197ab9 */ /* 0x000fe20000000800 */
[----:B------:R-:W-:Y:S01]  /*4390*/  IMAD.U32 R0, RZ, RZ, UR31 ;  /* 0x0000001fff007e24 */ /* 0x000fe2000f8e00ff */
[----:B------:R-:W-:Y:S01]  /*43a0*/  ULDC UR27, c[0x0][0x2dc] ;  /* 0x0000b700001b7ab9 */ /* 0x000fe20000000800 */
[----:B------:R-:W-:-:S02]  /*43b0*/  IMAD.MOV.U32 R244, RZ, RZ, 0x7f800000 ;  /* 0x7f800000fff47424 */ /* 0x000fc400078e00ff */
[----:B------:R-:W-:Y:S01]  /*43c0*/  IMAD.MOV.U32 R241, RZ, RZ, 0x7f800000 ;  /* 0x7f800000fff17424 */ /* 0x000fe200078e00ff */
[----:B------:R-:W-:Y:S01]  /*43d0*/  IADD3 R250, R2, UR16, -R0 ;  /* 0x0000001002fa7c10 */ /* 0x000fe2000fffe800 */
[----:B------:R-:W-:Y:S01]  /*43e0*/  VIADD R183, R185, 0x2000 ;  /* 0x00002000b9b77836 */ /* 0x000fe20000000000 */
[----:B------:R1:W5:Y:S01]  /*43f0*/  @!P3 LDG.E R243, desc[UR10][R10.64] ;  /* 0x0000000a0af3b981 */ /* 0x000362000c1e1900 */
[----:B------:R-:W-:Y:S02]  /*4400*/  VIADD R177, R186, 0x2000 ;  /* 0x00002000bab17836 */ /* 0x000fe40000000000 */
[----:B------:R-:W-:Y:S01]  /*4410*/  IMAD.MOV.U32 R184, RZ, RZ, 0x20 ;  /* 0x00000020ffb87424 */ /* 0x000fe200078e00ff */
[----:B------:R1:W5:Y:S01]  /*4420*/  @!P2 LDG.E R244, desc[UR10][R10.64+0x20] ;  /* 0x0000200a0af4a981 */ /* 0x000362000c1e1900 */
[C---:B------:R-:W-:Y:S01]  /*4430*/  VIADD R0, R24.reuse, 0xffffff80 ;  /* 0xffffff8018007836 */ /* 0x040fe20000000000 */
[----:B------:R-:W-:Y:S01]  /*4440*/  SEL R183, R183, R185, !P1 ;  /* 0x000000b9b7b77207 */ /* 0x000fe20004800000 */
[----:B------:R-:W-:Y:S01]  /*4450*/  IMAD.MOV.U32 R178, RZ, RZ, 0x40 ;  /* 0x00000040ffb27424 */ /* 0x000fe200078e00ff */
[----:B------:R1:W5:Y:S01]  /*4460*/  @!P0 LDG.E R241, desc[UR10][R10.64+0x100] ;  /* 0x0001000a0af18981 */ /* 0x000362000c1e1900 */
[----:B------:R-:W-:Y:S01]  /*4470*/  IMAD.MOV.U32 R245, RZ, RZ, 0x40 ;  /* 0x00000040fff57424 */ /* 0x000fe200078e00ff */
[----:B------:R-:W-:Y:S01]  /*4480*/  SHF.R.S32.HI R2, RZ, 0x1f, R0 ;  /* 0x0000001fff027819 */ /* 0x000fe20000011400 */
[----:B------:R-:W-:Y:S01]  /*4490*/  UIADD3 UR24, UR31, 0x80, UR30 ;  /* 0x000000801f187890 */ /* 0x000fe2000fffe01e */
[----:B------:R-:W-:Y:S01]  /*44a0*/  SEL R177, R177, R186, !P1 ;  /* 0x000000bab1b17207 */ /* 0x000fe20004800000 */
[----:B------:R-:W-:Y:S01]  /*44b0*/  IMAD.SHL.U32 R249, R24, 0x4, RZ ;  /* 0x0000000418f97824 */ /* 0x000fe200078e00ff */
        /* <DEDUP_REMOVED lines=32> */
[----:B------:R-:W-:Y:S01]  /*46c0*/  SHF.L.U64.HI R248, R24, 0x2, R19 ;  /* 0x0000000218f87819 */ /* 0x000fe20000010213 */
[C---:B------:R-:W-:Y:S01]  /*46d0*/  IMAD.SHL.U32 R246, R0.reuse, 0x4, RZ ;  /* 0x0000000400f67824 */ /* 0x040fe200078e00ff */
[----:B------:R-:W-:Y:S01]  /*46e0*/  SHF.L.U64.HI R247, R0, 0x2, R2 ;  /* 0x0000000200f77819 */ /* 0x000fe20000010202 */
[----:B------:R-:W-:Y:S01]  /*46f0*/  IMAD.MOV.U32 R191, RZ, RZ, R190 ;  /* 0x000000ffffbf7224 */ /* 0x000fe200078e00be */
[----:B------:R-:W-:Y:S01]  /*4700*/  LEA R183, R183, UR4, 0x1 ;  /* 0x00000004b7b77c11 */ /* 0x000fe2000f8e08ff */
[----:B------:R-:W-:Y:S01]  /*4710*/  ULDC UR26, c[0x0][0x270] ;  /* 0x00009c00001a7ab9 */ /* 0x000fe20000000800 */
[----:B------:R-:W-:Y:S01]  /*4720*/  LEA R177, R177, UR4, 0x1 ;  /* 0x00000004b1b17c11 */ /* 0x000fe2000f8e08ff */
[----:B------:R-:W-:Y:S01]  /*4730*/  UIADD3 UR24, UR24, -UR16, URZ ;  /* 0x8000001018187290 */ /* 0x000fe2000fffe03f */
[----:B------:R-:W-:Y:S01]  /*4740*/  ULDC UR8, c[0x0][0x2ec] ;  /* 0x0000bb0000087ab9 */ /* 0x000fe20000000800 */
[----:B------:R-:W-:-:S02]  /*4750*/  LOP3.LUT P0, RZ, R3, 0x2, RZ, 0xc0, !PT ;  /* 0x0000000203ff7812 */ /* 0x000fc4000780c0ff */
[C---:B------:R-:W-:Y:S02]  /*4760*/  LOP3.LUT P3, RZ, R3.reuse, 0x4, RZ, 0xc0, !PT ;  /* 0x0000000403ff7812 */ /* 0x040fe4000786c0ff */
[----:B------:R-:W-:Y:S02]  /*4770*/  LOP3.LUT P2, RZ, R3, 0x4, RZ, 0xc0, !PT ;  /* 0x0000000403ff7812 */ /* 0x000fe4000784c0ff */
[----:B------:R-:W-:Y:S02]  /*4780*/  SEL R184, R184, 0xffffffe0, !P0 ;  /* 0xffffffe0b8b87807 */ /* 0x000fe40004000000 */
[----:B------:R-:W-:Y:S02]  /*4790*/  SEL R178, R178, 0xffffffc0, !P3 ;  /* 0xffffffc0b2b27807 */ /* 0x000fe40005800000 */
[----:B-1----:R-:W-:-:S07]  /*47a0*/  SEL R245, R245, 0xffffffc0, !P2 ;  /* 0xffffffc0f5f57807 */ /* 0x002fce0005000000 */
.L_x_254:
[----:B------:R-:W0:Y:S01]  /*47b0*/  LDGDEPBAR ;  /* 0x00000000000079af */ /* 0x000e220000000000 */
[C---:B------:R-:W-:Y:S01]  /*47c0*/  IMAD.IADD R0, R183.reuse, 0x1, R184 ;  /* 0x00000001b7007824 */ /* 0x040fe200078e02b8 */
[----:B------:R-:W-:Y:S01]  /*47d0*/  USHF.L.U32 UR6, UR9, 0x7, URZ ;  /* 0x0000000709067899 */ /* 0x000fe2000800063f */
[--C-:B------:R-:W-:Y:S01]  /*47e0*/  IMAD.IADD R160, R183, 0x1, R178.reuse ;  /* 0x00000001b7a07824 */ /* 0x100fe200078e02b2 */
[----:B------:R-:W-:Y:S01]  /*47f0*/  USHF.L.U32 UR7, UR21, 0x7, URZ ;  /* 0x0000000715077899 */ /* 0x000fe2000800063f */
[----:B-----5:R-:W-:Y:S01]  /*4800*/  FSETP.NEU.FTZ.AND P1, PT, R243, -INF , PT ;  /* 0xff800000f300780b */ /* 0x020fe20003f3d000 */
[----:B------:R-:W-:Y:S01]  /*4810*/  UISETP.GE.AND UP0, UPT, UR6, UR24, UPT ;  /* 0x000000180600728c */ /* 0x000fe2000bf06270 */
[----:B------:R-:W-:Y:S01]  /*4820*/  IMAD.MOV.U32 R2, RZ, RZ, 0x8 ;  /* 0x00000008ff027424 */ /* 0x000fe200078e00ff */
[----:B------:R-:W-:Y:S01]  /*4830*/  UIADD3 UR7, UR7, 0x80, URZ ;  /* 0x0000008007077890 */ /* 0x000fe2000fffe03f */
[----:B------:R-:W-:Y:S01]  /*4840*/  IMAD.MOV.U32 R192, RZ, RZ, 0x48 ;  /* 0x00000048ffc07424 */ /* 0x000fe200078e00ff */
[----:B------:R-:W-:Y:S02]  /*4850*/  UISETP.GT.AND UP3, UPT, UR9, UR22, UPT ;  /* 0x000000160900728c */ /* 0x000fe4000bf64270 */
[----:B------:R-:W-:Y:S06]  /*4860*/  UISETP.LT.AND UP0, UPT, UR7, UR16, UP0 ;  /* 0x000000100700728c */ /* 0x000fec0008701270 */
[----:B------:R-:W-:Y:S01]  /*4870*/  PLOP3.LUT P0, PT, PT, PT, UP0, 0x80, 0x0 ;  /* 0x000000000000781c */ /* 0x000fe20003f0f008 */
[----:B------:R-:W-:Y:S04]  /*4880*/  DEPBAR.LE SB0, 0x0 ;  /* 0x000080000000791a */ /* 0x000fe80000000000 */
[----:B------:R-:W-:Y:S08]  /*4890*/  BAR.SYNC.DEFER_BLOCKING 0x0 ;  /* 0x0000000000007b1d */ /* 0x000ff00000010000 */
[----:B------:R-:W-:Y:S01]  /*48a0*/  @!P0 VIADD R3, R250, UR6 ;  /* 0x00000006fa038c36 */ /* 0x000fe20008000000 */
[----:B------:R-:W-:Y:S08]  /*48b0*/  LDSM.16.M88.4 R64, [R183] ;  /* 0x00000000b740783b */ /* 0x000ff00000000200 */
[----:B------:R-:W1:Y:S08]  /*48c0*/  LDSM.16.M88.4 R16, [R180+UR4+0xc000] ;  /* 0x00c00004b410783b */ /* 0x000e700008000200 */
[----:B------:R-:W2:Y:S08]  /*48d0*/  LDSM.16.M88.4 R60, [R183+0x2000] ;  /* 0x00200000b73c783b */ /* 0x000eb00000000200 */
[----:B------:R-:W3:Y:S08]  /*48e0*/  LDSM.16.M88.4 R32, [R180+UR4+0xc800] ;  /* 0x00c80004b420783b */ /* 0x000ef00008000200 */
[----:B------:R-:W4:Y:S08]  /*48f0*/  LDSM.16.M88.4 R48, [R180+UR4+0xd000] ;  /* 0x00d00004b430783b */ /* 0x000f300008000200 */
[----:B------:R-:W4:Y:S01]  /*4900*/  LDSM.16.M88.4 R132, [R180+UR4+0xd800] ;  /* 0x00d80004b484783b */ /* 0x000f220008000200 */
[-C--:B-1----:R-:W-:Y:S07]  /*4910*/  HMMA.16816.F32.BF16 R4, R64, R16.reuse, RZ ;  /* 0x000000104004723c */ /* 0x082fee00000418ff */
[----:B------:R-:W-:Y:S01]  /*4920*/  LDSM.16.M88.4 R136, [R0] ;  /* 0x000000000088783b */ /* 0x000fe20000000200 */
[C---:B--2---:R-:W-:Y:S07]  /*4930*/  HMMA.16816.F32.BF16 R8, R60.reuse, R16, RZ ;  /* 0x000000103c08723c */ /* 0x044fee00000418ff */
[----:B------:R-:W1:Y:S01]  /*4940*/  LDSM.16.M88.4 R140, [R182] ;  /* 0x00000000b68c783b */ /* 0x000e620000000200 */
[-C--:B------:R-:W-:Y:S07]  /*4950*/  HMMA.16816.F32.BF16 R12, R60, R18.reuse, RZ ;  /* 0x000000123c0c723c */ /* 0x080fee00000418ff */
[----:B------:R2:W1:Y:S01]  /*4960*/  LDSM.16.M88.4 R144, [R0+0x2000] ;  /* 0x002000000090783b */ /* 0x0004620000000200 */
[C---:B------:R-:W-:Y:S07]  /*4970*/  HMMA.16816.F32.BF16 R16, R64.reuse, R18, RZ ;  /* 0x000000124010723c */ /* 0x040fee00000418ff */
[----:B------:R-:W1:Y:S01]  /*4980*/  LDSM.16.M88.4 R148, [R182+0x800] ;  /* 0x00080000b694783b */ /* 0x000e620000000200 */
[-C--:B---3--:R-:W-:Y:S06]  /*4990*/  HMMA.16816.F32.BF16 R20, R64, R32.reuse, RZ ;  /* 0x000000204014723c */ /* 0x088fec00000418ff */
[C---:B------:R-:W-:Y:S01]  /*49a0*/  HMMA.16816.F32.BF16 R24, R60.reuse, R32, RZ ;  /* 0x000000203c18723c */ /* 0x040fe200000418ff */
[----:B------:R-:W3:Y:S05]  /*49b0*/  LDSM.16.M88.4 R152, [R182+0x1000] ;  /* 0x00100000b698783b */ /* 0x000eea0000000200 */
[-C--:B------:R-:W-:Y:S01]  /*49c0*/  HMMA.16816.F32.BF16 R28, R60, R34.reuse, RZ ;  /* 0x000000223c1c723c */ /* 0x080fe200000418ff */
[----:B--2---:R-:W-:Y:S02]  /*49d0*/  IMAD.IADD R0, R0, 0x1, R178 ;  /* 0x0000000100007824 */ /* 0x004fe400078e02b2 */
[----:B------:R-:W2:Y:S03]  /*49e0*/  LDSM.16.M88.4 R156, [R182+0x1800] ;  /* 0x00180000b69c783b */ /* 0x000ea60000000200 */
[C---:B------:R-:W-:Y:S05]  /*49f0*/  HMMA.16816.F32.BF16 R32, R64.reuse, R34, RZ ;  /* 0x000000224020723c */ /* 0x040fea00000418ff */
[----:B------:R-:W-:Y:S01]  /*4a00*/  LDSM.16.M88.4 R164, [R179+0x800] ;  /* 0x00080000b3a4783b */ /* 0x000fe20000000200 */
[-C--:B----4-:R-:W-:Y:S06]  /*4a10*/  HMMA.16816.F32.BF16 R36, R64, R48.reuse, RZ ;  /* 0x000000304024723c */ /* 0x090fec00000418ff */
[C---:B------:R-:W-:Y:S01]  /*4a20*/  HMMA.16816.F32.BF16 R40, R60.reuse, R48, RZ ;  /* 0x000000303c28723c */ /* 0x040fe200000418ff */
[----:B------:R-:W-:Y:S05]  /*4a30*/  LDSM.16.M88.4 R168, [R179+0x1000] ;  /* 0x00100000b3a8783b */ /* 0x000fea0000000200 */
[-C--:B------:R-:W-:Y:S03]  /*4a40*/  HMMA.16816.F32.BF16 R44, R60, R50.reuse, RZ ;  /* 0x000000323c2c723c */ /* 0x080fe600000418ff */
[----:B------:R-:W-:Y:S03]  /*4a50*/  LDSM.16.M88.4 R172, [R179+0x1800] ;  /* 0x00180000b3ac783b */ /* 0x000fe60000000200 */
[C---:B------:R-:W-:Y:S06]  /*4a60*/  HMMA.16816.F32.BF16 R48, R64.reuse, R50, RZ ;  /* 0x000000324030723c */ /* 0x040fec00000418ff */
[-C--:B------:R-:W-:Y:S06]  /*4a70*/  HMMA.16816.F32.BF16 R52, R64, R132.reuse, RZ ;  /* 0x000000844034723c */ /* 0x080fec00000418ff */
[C---:B------:R-:W-:Y:S06]  /*4a80*/  HMMA.16816.F32.BF16 R56, R60.reuse, R132, RZ ;  /* 0x000000843c38723c */ /* 0x040fec00000418ff */
[-C--:B------:R-:W-:Y:S06]  /*4a90*/  HMMA.16816.F32.BF16 R60, R60, R134.reuse, RZ ;  /* 0x000000863c3c723c */ /* 0x080fec00000418ff */
[----:B------:R-:W-:Y:S01]  /*4aa0*/  HMMA.16816.F32.BF16 R64, R64, R134, RZ ;  /* 0x000000864040723c */ /* 0x000fe200000418ff */
[----:B------:R-:W-:Y:S05]  /*4ab0*/  LDSM.16.M88.4 R132, [R160] ;  /* 0x00000000a084783b */ /* 0x000fea0000000200 */
[-C--:B-1----:R-:W-:Y:S03]  /*4ac0*/  HMMA.16816.F32.BF16 R4, R136, R140.reuse, R4 ;  /* 0x0000008c8804723c */ /* 0x082fe60000041804 */
[----:B------:R-:W-:Y:S03]  /*4ad0*/  LDSM.16.M88.4 R160, [R160+0x2000] ;  /* 0x00200000a0a0783b */ /* 0x000fe60000000200 */
[C---:B------:R-:W-:Y:S06]  /*4ae0*/  HMMA.16816.F32.BF16 R8, R144.reuse, R140, R8 ;  /* 0x0000008c9008723c */ /* 0x040fec0000041808 */
[-C--:B------:R-:W-:Y:S06]  /*4af0*/  HMMA.16816.F32.BF16 R12, R144, R142.reuse, R12 ;  /* 0x0000008e900c723c */ /* 0x080fec000004180c */
[C---:B------:R-:W-:Y:S01]  /*4b00*/  HMMA.16816.F32.BF16 R16, R136.reuse, R142, R16 ;  /* 0x0000008e8810723c */ /* 0x040fe20000041810 */
[----:B------:R-:W1:Y:S05]  /*4b10*/  LDSM.16.M88.4 R140, [R179] ;  /* 0x00000000b38c783b */ /* 0x000e6a0000000200 */
[-C--:B------:R-:W-:Y:S06]  /*4b20*/  HMMA.16816.F32.BF16 R20, R136, R148.reuse, R20 ;  /* 0x000000948814723c */ /* 0x080fec0000041814 */
[C---:B------:R-:W-:Y:S06]  /*4b30*/  HMMA.16816.F32.BF16 R24, R144.reuse, R148, R24 ;  /* 0x000000949018723c */ /* 0x040fec0000041818 */
[-C--:B------:R-:W-:Y:S06]  /*4b40*/  HMMA.16816.F32.BF16 R28, R144, R150.reuse, R28 ;  /* 0x00000096901c723c */ /* 0x080fec000004181c */
[C---:B------:R-:W-:Y:S01]  /*4b50*/  HMMA.16816.F32.BF16 R32, R136.reuse, R150, R32 ;  /* 0x000000968820723c */ /* 0x040fe20000041820 */
[----:B------:R-:W-:Y:S05]  /*4b60*/  LDSM.16.M88.4 R148, [R0] ;  /* 0x000000000094783b */ /* 0x000fea0000000200 */
[-C--:B---3--:R-:W-:Y:S06]  /*4b70*/  HMMA.16816.F32.BF16 R36, R136, R152.reuse, R36 ;  /* 0x000000988824723c */ /* 0x088fec0000041824 */
[C---:B------:R-:W-:Y:S06]  /*4b80*/  HMMA.16816.F32.BF16 R40, R144.reuse, R152, R40 ;  /* 0x000000989028723c */ /* 0x040fec0000041828 */
[-C--:B------:R-:W-:Y:S06]  /*4b90*/  HMMA.16816.F32.BF16 R44, R144, R154.reuse, R44 ;  /* 0x0000009a902c723c */ /* 0x080fec000004182c */
[C---:B------:R-:W-:Y:S01]  /*4ba0*/  HMMA.16816.F32.BF16 R48, R136.reuse, R154, R48 ;  /* 0x0000009a8830723c */ /* 0x040fe20000041830 */
[----:B------:R-:W3:Y:S05]  /*4bb0*/  LDSM.16.M88.4 R152, [R181] ;  /* 0x00000000b598783b */ /* 0x000eea0000000200 */
[-C--:B--2---:R-:W-:Y:S06]  /*4bc0*/  HMMA.16816.F32.BF16 R52, R136, R156.reuse, R52 ;  /* 0x0000009c8834723c */ /* 0x084fec0000041834 */
[C---:B------:R-:W-:Y:S06]  /*4bd0*/  HMMA.16816.F32.BF16 R56, R144.reuse, R156, R56 ;  /* 0x0000009c9038723c */ /* 0x040fec0000041838 */
[-C--:B------:R-:W-:Y:S06]  /*4be0*/  HMMA.16816.F32.BF16 R60, R144, R158.reuse, R60 ;  /* 0x0000009e903c723c */ /* 0x080fec000004183c */
[----:B------:R-:W-:Y:S01]  /*4bf0*/  HMMA.16816.F32.BF16 R64, R136, R158, R64 ;  /* 0x0000009e8840723c */ /* 0x000fe20000041840 */
[----:B------:R2:W4:Y:S05]  /*4c00*/  LDSM.16.M88.4 R136, [R0+0x2000] ;  /* 0x002000000088783b */ /* 0x00052a0000000200 */
[-C--:B-1----:R-:W-:Y:S06]  /*4c10*/  HMMA.16816.F32.BF16 R4, R132, R140.reuse, R4 ;  /* 0x0000008c8404723c */ /* 0x082fec0000041804 */
[C---:B------:R-:W-:Y:S06]  /*4c20*/  HMMA.16816.F32.BF16 R8, R160.reuse, R140, R8 ;  /* 0x0000008ca008723c */ /* 0x040fec0000041808 */
[-C--:B------:R-:W-:Y:S05]  /*4c30*/  HMMA.16816.F32.BF16 R12, R160, R142.reuse, R12 ;  /* 0x0000008ea00c723c */ /* 0x080fea000004180c */
[----:B------:R-:W-:Y:S01]  /*4c40*/  @!P0 VIMNMX R140, R3, UR16, PT ;  /* 0x00000010038c8c48 */ /* 0x000fe2000bfe0100 */
[C---:B------:R-:W-:Y:S01]  /*4c50*/  HMMA.16816.F32.BF16 R16, R132.reuse, R142, R16 ;  /* 0x0000008e8410723c */ /* 0x040fe20000041810 */
[----:B--2---:R-:W-:Y:S04]  /*4c60*/  IMAD.U32 R0, RZ, RZ, UR21 ;  /* 0x00000015ff007e24 */ /* 0x004fe8000f8e00ff */
[----:B------:R-:W-:Y:S01]  /*4c70*/  @!P0 IMAD R0, R0, 0x80, R252 ;  /* 0x0000008000008824 */ /* 0x000fe200078e02fc */
[-C--:B------:R-:W-:Y:S04]  /*4c80*/  HMMA.16816.F32.BF16 R20, R132, R164.reuse, R20 ;  /* 0x000000a48414723c */ /* 0x080fe80000041814 */
[C---:B------:R-:W-:Y:S01]  /*4c90*/  @!P0 ISETP.GE.AND P2, PT, R0.reuse, R140, PT ;  /* 0x0000008c0000820c */ /* 0x040fe20003f46270 */
[----:B------:R-:W-:Y:S01]  /*4ca0*/  @!P0 VIADD R142, R0, 0x1 ;  /* 0x00000001008e8836 */ /* 0x000fe20000000000 */
[C---:B------:R-:W-:Y:S05]  /*4cb0*/  HMMA.16816.F32.BF16 R24, R160.reuse, R164, R24 ;  /* 0x000000a4a018723c */ /* 0x040fea0000041818 */
[----:B------:R-:W-:Y:S01]  /*4cc0*/  FMUL.FTZ R141, R243, 1.4426950216293334961 ;  /* 0x3fb8aa3bf38d7820 */ /* 0x000fe20000410000 */
[-C--:B------:R-:W-:Y:S05]  /*4cd0*/  HMMA.16816.F32.BF16 R28, R160, R166.reuse, R28 ;  /* 0x000000a6a01c723c */ /* 0x080fea000004181c */
[----:B------:R-:W-:Y:S01]  /*4ce0*/  FSEL R141, R141, RZ, P1 ;  /* 0x000000ff8d8d7208 */ /* 0x000fe20000800000 */
[C---:B------:R-:W-:Y:S04]  /*4cf0*/  HMMA.16816.F32.BF16 R32, R132.reuse, R166, R32 ;  /* 0x000000a68420723c */ /* 0x040fe80000041820 */
[C---:B------:R-:W-:Y:S02]  /*4d00*/  FSETP.NEU.FTZ.AND P1, PT, R244.reuse, -INF , PT ;  /* 0xff800000f400780b */ /* 0x040fe40003f3d000 */
[-C--:B------:R-:W-:Y:S06]  /*4d10*/  HMMA.16816.F32.BF16 R36, R132, R168.reuse, R36 ;  /* 0x000000a88424723c */ /* 0x080fec0000041824 */
[C---:B------:R-:W-:Y:S06]  /*4d20*/  HMMA.16816.F32.BF16 R40, R160.reuse, R168, R40 ;  /* 0x000000a8a028723c */ /* 0x040fec0000041828 */
[-C--:B------:R-:W-:Y:S06]  /*4d30*/  HMMA.16816.F32.BF16 R44, R160, R170.reuse, R44 ;  /* 0x000000aaa02c723c */ /* 0x080fec000004182c */
[C---:B------:R-:W-:Y:S06]  /*4d40*/  HMMA.16816.F32.BF16 R48, R132.reuse, R170, R48 ;  /* 0x000000aa8430723c */ /* 0x040fec0000041830 */
[-C--:B------:R-:W-:Y:S06]  /*4d50*/  HMMA.16816.F32.BF16 R52, R132, R172.reuse, R52 ;  /* 0x000000ac8434723c */ /* 0x080fec0000041834 */
[C---:B------:R-:W-:Y:S06]  /*4d60*/  HMMA.16816.F32.BF16 R56, R160.reuse, R172, R56 ;  /* 0x000000aca038723c */ /* 0x040fec0000041838 */
[-C--:B------:R-:W-:Y:S06]  /*4d70*/  HMMA.16816.F32.BF16 R60, R160, R174.reuse, R60 ;  /* 0x000000aea03c723c */ /* 0x080fec000004183c */
[----:B------:R-:W-:Y:S06]  /*4d80*/  HMMA.16816.F32.BF16 R64, R132, R174, R64 ;  /* 0x000000ae8440723c */ /* 0x000fec0000041840 */
[-C--:B---3--:R-:W-:Y:S05]  /*4d90*/  HMMA.16816.F32.BF16 R4, R148, R152.reuse, R4 ;  /* 0x000000989404723c */ /* 0x088fea0000041804 */
[----:B------:R-:W-:Y:S01]  /*4da0*/  FMUL.FTZ R134, R244, 1.4426950216293334961 ;  /* 0x3fb8aa3bf4867820 */ /* 0x000fe20000410000 */
[C---:B----4-:R-:W-:Y:S05]  /*4db0*/  HMMA.16816.F32.BF16 R8, R136.reuse, R152, R8 ;  /* 0x000000988808723c */ /* 0x050fea0000041808 */
[----:B------:R-:W-:Y:S01]  /*4dc0*/  @!P0 VIADDMNMX R135, R3, R2, UR16, PT ;  /* 0x0000001003878e46 */ /* 0x000fe2000b800102 */
[----:B------:R-:W-:Y:S01]  /*4dd0*/  IMAD.MOV.U32 R2, RZ, RZ, 0x40 ;  /* 0x00000040ff027424 */ /* 0x000fe200078e00ff */
[----:B------:R-:W-:Y:S01]  /*4de0*/  FSEL R134, R134, RZ, P1 ;  /* 0x000000ff86867208 */ /* 0x000fe20000800000 */
[----:B------:R-:W-:Y:S01]  /*4df0*/  FMUL.FTZ R133, R241, 1.4426950216293334961 ;  /* 0x3fb8aa3bf1857820 */ /* 0x000fe20000410000 */
[-C--:B------:R-:W-:Y:S01]  /*4e00*/  @!P0 ISETP.GE.AND P1, PT, R142, R135.reuse, PT ;  /* 0x000000878e00820c */ /* 0x080fe20003f26270 */
[-C--:B------:R-:W-:Y:S03]  /*4e10*/  HMMA.16816.F32.BF16 R12, R136, R154.reuse, R12 ;  /* 0x0000009a880c723c */ /* 0x080fe6000004180c */
[C---:B------:R-:W-:Y:S01]  /*4e20*/  @!P0 VIADDMNMX R132, R3.reuse, R2, UR16, PT ;  /* 0x0000001003848e46 */ /* 0x040fe2000b800102 */
[----:B------:R-:W-:Y:S01]  /*4e30*/  FMUL.FTZ R2, R242, 1.4426950216293334961 ;  /* 0x3fb8aa3bf2027820 */ /* 0x000fe20000410000 */
[----:B------:R-:W-:Y:S01]  /*4e40*/  @!P0 VIADDMNMX R3, R3, R192, UR16, PT ;  /* 0x0000001003038e46 */ /* 0x000fe2000b8001c0 */
[C---:B------:R-:W-:Y:S05]  /*4e50*/  HMMA.16816.F32.BF16 R16, R148.reuse, R154, R16 ;  /* 0x0000009a9410723c */ /* 0x040fea0000041810 */
[----:B------:R-:W-:Y:S02]  /*4e60*/  @!P0 FSEL R4, R4, -INF , !P2 ;  /* 0xff80000004048808 */ /* 0x000fe40005000000 */
[----:B------:R-:W-:Y:S04]  /*4e70*/  @!P0 ISETP.GE.AND P2, PT, R142, R140, PT ;  /* 0x0000008c8e00820c */ /* 0x000fe80003f46270 */
[----:B------:R-:W-:Y:S01]  /*4e80*/  @!P0 FSEL R5, R5, -INF , !P2 ;  /* 0xff80000005058808 */ /* 0x000fe20005000000 */
[--C-:B------:R-:W-:Y:S01]  /*4e90*/  FFMA.FTZ R4, R4, UR8, -R141.reuse ;  /* 0x0000000804047c23 */ /* 0x100fe2000801088d */
[----:B------:R-:W-:Y:S02]  /*4ea0*/  @!P0 ISETP.GE.AND P2, PT, R0, R135, PT ;  /* 0x000000870000820c */ /* 0x000fe40003f46270 */
[----:B------:R-:W-:Y:S01]  /*4eb0*/  @!P0 FSEL R7, R7, -INF , !P1 ;  /* 0xff80000007078808 */ /* 0x000fe20004800000 */
[----:B------:R-:W-:Y:S01]  /*4ec0*/  MUFU.EX2 R234, R4 ;  /* 0x0000000400ea7308 */ /* 0x000fe20000000800 */
[----:B------:R-:W-:Y:S01]  /*4ed0*/  @!P0 FSEL R6, R6, -INF , !P2 ;  /* 0xff80000006068808 */ /* 0x000fe20005000000 */
[----:B------:R-:W-:Y:S01]  /*4ee0*/  FFMA.FTZ R5, R5, UR8, -R141 ;  /* 0x0000000805057c23 */ /* 0x000fe2000801088d */
[----:B------:R-:W-:Y:S01]  /*4ef0*/  FSETP.NEU.FTZ.AND P1, PT, R241, -INF , PT ;  /* 0xff800000f100780b */ /* 0x000fe20003f3d000 */
[--C-:B------:R-:W-:Y:S01]  /*4f00*/  FFMA.FTZ R7, R7, UR8, -R134.reuse ;  /* 0x0000000807077c23 */ /* 0x100fe20008010886 */
[-C--:B------:R-:W-:Y:S01]  /*4f10*/  @!P0 ISETP.GE.AND P2, PT, R0, R132.reuse, PT ;  /* 0x000000840000820c */ /* 0x080fe20003f46270 */
[----:B------:R-:W-:Y:S01]  /*4f20*/  FFMA.FTZ R6, R6, UR8, -R134 ;  /* 0x0000000806067c23 */ /* 0x000fe20008010886 */
[----:B------:R-:W-:Y:S03]  /*4f30*/  FSEL R133, R133, RZ, P1 ;  /* 0x000000ff85857208 */ /* 0x000fe60000800000 */
[----:B------:R-:W1:Y:S01]  /*4f40*/  MUFU.EX2 R236, R5 ;  /* 0x0000000500ec7308 */ /* 0x000e620000000800 */
[-C--:B------:R-:W-:Y:S02]  /*4f50*/  @!P0 ISETP.GE.AND P1, PT, R142, R132.reuse, PT ;  /* 0x000000848e00820c */ /* 0x080fe40003f26270 */
[----:B------:R-:W-:Y:S02]  /*4f60*/  @!P0 FSEL R8, R8, -INF , !P2 ;  /* 0xff80000008088808 */ /* 0x000fe40005000000 */
[----:B------:R-:W-:Y:S02]  /*4f70*/  @!P0 FSEL R9, R9, -INF , !P1 ;  /* 0xff80000009098808 */ /* 0x000fe40004800000 */
[----:B------:R-:W-:Y:S03]  /*4f80*/  FSETP.NEU.FTZ.AND P1, PT, R242, -INF , PT ;  /* 0xff800000f200780b */ /* 0x000fe60003f3d000 */
[----:B------:R-:W-:Y:S01]  /*4f90*/  MUFU.EX2 R235, R6 ;  /* 0x0000000600eb7308 */ /* 0x000fe20000000800 */
[-C--:B------:R-:W-:Y:S01]  /*4fa0*/  @!P0 ISETP.GE.AND P2, PT, R0, R3.reuse, PT ;  /* 0x000000030000820c */ /* 0x080fe20003f46270 */
[--C-:B------:R-:W-:Y:S01]  /*4fb0*/  FFMA.FTZ R9, R9, UR8, -R133.reuse ;  /* 0x0000000809097c23 */ /* 0x100fe20008010885 */
[----:B------:R-:W-:Y:S01]  /*4fc0*/  FSEL R2, R2, RZ, P1 ;  /* 0x000000ff02027208 */ /* 0x000fe20000800000 */
[--C-:B------:R-:W-:Y:S01]  /*4fd0*/  FFMA.FTZ R8, R8, UR8, -R133.reuse ;  /* 0x0000000808087c23 */ /* 0x100fe20008010885 */
[-C--:B------:R-:W-:Y:S02]  /*4fe0*/  @!P0 ISETP.GE.AND P1, PT, R142, R3.reuse, PT ;  /* 0x000000038e00820c */ /* 0x080fe40003f26270 */
[----:B------:R-:W-:Y:S03]  /*4ff0*/  @!P0 FSEL R10, R10, -INF , !P2 ;  /* 0xff8000000a0a8808 */ /* 0x000fe60005000000 */
[----:B------:R2:W-:Y:S01]  /*5000*/  MUFU.EX2 R206, R9 ;  /* 0x0000000900ce7308 */ /* 0x0005e20000000800 */
[----:B------:R-:W-:Y:S01]  /*5010*/  @!P0 FSEL R11, R11, -INF , !P1 ;  /* 0xff8000000b0b8808 */ /* 0x000fe20004800000 */
[--C-:B------:R-:W-:Y:S04]  /*5020*/  FFMA.FTZ R10, R10, UR8, -R2.reuse ;  /* 0x000000080a0a7c23 */ /* 0x100fe80008010802 */
[--C-:B------:R-:W-:Y:S04]  /*5030*/  FFMA.FTZ R11, R11, UR8, -R2.reuse ;  /* 0x000000080b0b7c23 */ /* 0x100fe80008010802 */
[----:B------:R3:W4:Y:S10]  /*5040*/  MUFU.EX2 R199, R7 ;  /* 0x0000000700c77308 */ /* 0x0007340000000800 */
[----:B------:R1:W-:Y:S01]  /*5050*/  MUFU.EX2 R207, R8 ;  /* 0x0000000800cf7308 */ /* 0x0003e20000000800 */
[----:B--2---:R-:W-:Y:S05]  /*5060*/  @!P0 VIADD R9, R0, 0x8 ;  /* 0x0000000800098836 */ /* 0x004fea0000000000 */
[-C--:B------:R-:W-:Y:S04]  /*5070*/  @!P0 ISETP.GE.AND P1, PT, R9, R132.reuse, PT ;  /* 0x000000840900820c */ /* 0x080fe80003f26270 */
[----:B------:R-:W-:Y:S01]  /*5080*/  MUFU.EX2 R211, R10 ;  /* 0x0000000a00d37308 */ /* 0x000fe20000000800 */
[----:B---3--:R-:W2:Y:S01]  /*5090*/  LDSM.16.M88.4 R4, [R181+0x800] ;  /* 0x00080000b504783b */ /* 0x008ea20000000200 */
[----:B------:R-:W-:Y:S05]  /*50a0*/  @!P0 FSEL R12, R12, -INF , !P1 ;  /* 0xff8000000c0c8808 */ /* 0x000fea0004800000 */
[--C-:B------:R-:W-:Y:S03]  /*50b0*/  FFMA.FTZ R12, R12, UR8, -R133.reuse ;  /* 0x000000080c0c7c23 */ /* 0x100fe60008010885 */
[----:B------:R3:W-:Y:S01]  /*50c0*/  MUFU.EX2 R210, R11 ;  /* 0x0000000b00d27308 */ /* 0x0007e20000000800 */
[----:B-1----:R-:W-:Y:S05]  /*50d0*/  @!P0 VIADD R8, R0, 0x9 ;  /* 0x0000000900088836 */ /* 0x002fea0000000000 */
[----:B------:R-:W-:Y:S04]  /*50e0*/  @!P0 ISETP.GE.AND P1, PT, R8, R132, PT ;  /* 0x000000840800820c */ /* 0x000fe80003f26270 */
[----:B------:R-:W-:Y:S01]  /*50f0*/  MUFU.EX2 R205, R12 ;  /* 0x0000000c00cd7308 */ /* 0x000fe20000000800 */
[----:B------:R-:W-:Y:S02]  /*5100*/  @!P0 FSEL R13, R13, -INF , !P1 ;  /* 0xff8000000d0d8808 */ /* 0x000fe40004800000 */
[-C--:B------:R-:W-:Y:S03]  /*5110*/  @!P0 ISETP.GE.AND P1, PT, R9, R3.reuse, PT ;  /* 0x000000030900820c */ /* 0x080fe60003f26270 */
[----:B------:R-:W-:Y:S01]  /*5120*/  FFMA.FTZ R13, R13, UR8, -R133 ;  /* 0x000000080d0d7c23 */ /* 0x000fe20008010885 */
[----:B------:R-:W-:Y:S02]  /*5130*/  @!P0 FSEL R14, R14, -INF , !P1 ;  /* 0xff8000000e0e8808 */ /* 0x000fe40004800000 */
[----:B------:R-:W-:Y:S01]  /*5140*/  @!P0 ISETP.GE.AND P1, PT, R8, R3, PT ;  /* 0x000000030800820c */ /* 0x000fe20003f26270 */
[----:B------:R-:W-:Y:S02]  /*5150*/  MUFU.EX2 R204, R13 ;  /* 0x0000000d00cc7308 */ /* 0x000fe40000000800 */
[--C-:B------:R-:W-:Y:S01]  /*5160*/  FFMA.FTZ R14, R14, UR8, -R2.reuse ;  /* 0x000000080e0e7c23 */ /* 0x100fe20008010802 */
[----:B------:R-:W-:Y:S02]  /*5170*/  @!P0 FSEL R15, R15, -INF , !P1 ;  /* 0xff8000000f0f8808 */ /* 0x000fe40004800000 */
[-C--:B------:R-:W-:Y:S03]  /*5180*/  @!P0 ISETP.GE.AND P1, PT, R9, R140.reuse, PT ;  /* 0x0000008c0900820c */ /* 0x080fe60003f26270 */
[----:B------:R-:W-:Y:S01]  /*5190*/  FFMA.FTZ R15, R15, UR8, -R2 ;  /* 0x000000080f0f7c23 */ /* 0x000fe20008010802 */
[----:B------:R-:W-:Y:S01]  /*51a0*/  @!P0 FSEL R16, R16, -INF , !P1 ;  /* 0xff80000010108808 */ /* 0x000fe20004800000 */
[----:B------:R-:W-:Y:S01]  /*51b0*/  MUFU.EX2 R209, R14 ;  /* 0x0000000e00d17308 */ /* 0x000fe20000000800 */
[-C--:B------:R-:W-:Y:S01]  /*51c0*/  @!P0 ISETP.GE.AND P1, PT, R8, R140.reuse, PT ;  /* 0x0000008c0800820c */ /* 0x080fe20003f26270 */
[-C--:B--2---:R-:W-:Y:S03]  /*51d0*/  HMMA.16816.F32.BF16 R20, R148, R4.reuse, R20 ;  /* 0x000000049414723c */ /* 0x084fe60000041814 */
[----:B------:R-:W-:Y:S01]  /*51e0*/  @!P0 FSEL R17, R17, -INF , !P1 ;  /* 0xff80000011118808 */ /* 0x000fe20004800000 */
[--C-:B------:R-:W-:Y:S01]  /*51f0*/  FFMA.FTZ R16, R16, UR8, -R141.reuse ;  /* 0x0000000810107c23 */ /* 0x100fe2000801088d */
[-C--:B------:R-:W-:Y:S01]  /*5200*/  @!P0 ISETP.GE.AND P1, PT, R9, R135.reuse, PT ;  /* 0x000000870900820c */ /* 0x080fe20003f26270 */
[C---:B------:R-:W-:Y:S02]  /*5210*/  HMMA.16816.F32.BF16 R24, R136.reuse, R4, R24 ;  /* 0x000000048818723c */ /* 0x040fe40000041818 */
[----:B------:R-:W-:Y:S03]  /*5220*/  MUFU.EX2 R208, R15 ;  /* 0x0000000f00d07308 */ /* 0x000fe60000000800 */
[----:B------:R-:W-:Y:S01]  /*5230*/  @!P0 FSEL R18, R18, -INF , !P1 ;  /* 0xff80000012128808 */ /* 0x000fe20004800000 */
[-C--:B------:R-:W-:Y:S03]  /*5240*/  HMMA.16816.F32.BF16 R28, R136, R6.reuse, R28 ;  /* 0x00000006881c723c */ /* 0x080fe6000004181c */
[-C--:B------:R-:W-:Y:S03]  /*5250*/  @!P0 ISETP.GE.AND P1, PT, R8, R135.reuse, PT ;  /* 0x000000870800820c */ /* 0x080fe60003f26270 */
[----:B------:R-:W-:Y:S01]  /*5260*/  MUFU.EX2 R240, R16 ;  /* 0x0000001000f07308 */ /* 0x000fe20000000800 */
[C---:B------:R-:W-:Y:S01]  /*5270*/  @!P0 VIADD R9, R0.reuse, 0x10 ;  /* 0x0000001000098836 */ /* 0x040fe20000000000 */
[C---:B------:R-:W-:Y:S04]  /*5280*/  HMMA.16816.F32.BF16 R32, R148.reuse, R6, R32 ;  /* 0x000000069420723c */ /* 0x040fe80000041820 */
[----:B------:R-:W-:Y:S01]  /*5290*/  @!P0 FSEL R19, R19, -INF , !P1 ;  /* 0xff80000013138808 */ /* 0x000fe20004800000 */
[C---:B------:R-:W-:Y:S01]  /*52a0*/  @!P0 VIADD R8, R0.reuse, 0x11 ;  /* 0x0000001100088836 */ /* 0x040fe20000000000 */
[-C--:B------:R-:W-:Y:S01]  /*52b0*/  @!P0 ISETP.GE.AND P1, PT, R9, R140.reuse, PT ;  /* 0x0000008c0900820c */ /* 0x080fe20003f26270 */
[----:B------:R-:W-:Y:S04]  /*52c0*/  @!P0 VIADD R5, R0, 0x18 ;  /* 0x0000001800058836 */ /* 0x000fe80000000000 */
[----:B------:R-:W-:Y:S01]  /*52d0*/  @!P0 FSEL R20, R20, -INF , !P1 ;  /* 0xff80000014148808 */ /* 0x000fe20004800000 */
[----:B------:R-:W-:Y:S01]  /*52e0*/  @!P0 VIADD R4, R0, 0x19 ;  /* 0x0000001900048836 */ /* 0x000fe20000000000 */
[----:B------:R-:W-:Y:S01]  /*52f0*/  @!P0 ISETP.GE.AND P1, PT, R8, R140, PT ;  /* 0x0000008c0800820c */ /* 0x000fe20003f26270 */
[--C-:B------:R-:W-:Y:S01]  /*5300*/  FFMA.FTZ R18, R18, UR8, -R134.reuse ;  /* 0x0000000812127c23 */ /* 0x100fe20008010886 */
[--C-:B------:R-:W-:Y:S01]  /*5310*/  FFMA.FTZ R19, R19, UR8, -R134.reuse ;  /* 0x0000000813137c23 */ /* 0x100fe20008010886 */
[--C-:B------:R-:W-:Y:S01]  /*5320*/  FFMA.FTZ R17, R17, UR8, -R141.reuse ;  /* 0x0000000811117c23 */ /* 0x100fe2000801088d */
[----:B------:R-:W-:Y:S01]  /*5330*/  @!P0 FSEL R21, R21, -INF , !P1 ;  /* 0xff80000015158808 */ /* 0x000fe20004800000 */
[----:B------:R-:W-:Y:S01]  /*5340*/  MUFU.EX2 R192, R18 ;  /* 0x0000001200c07308 */ /* 0x000fe20000000800 */
[-C--:B------:R-:W-:Y:S01]  /*5350*/  @!P0 ISETP.GE.AND P1, PT, R9, R135.reuse, PT ;  /* 0x000000870900820c */ /* 0x080fe20003f26270 */
[--C-:B------:R-:W-:Y:S02]  /*5360*/  FFMA.FTZ R20, R20, UR8, -R141.reuse ;  /* 0x0000000814147c23 */ /* 0x100fe4000801088d */
[----:B------:R-:W-:Y:S01]  /*5370*/  FFMA.FTZ R21, R21, UR8, -R141 ;  /* 0x0000000815157c23 */ /* 0x000fe2000801088d */
[----:B------:R-:W-:Y:S02]  /*5380*/  @!P0 FSEL R22, R22, -INF , !P1 ;  /* 0xff80000016168808 */ /* 0x000fe40004800000 */
[----:B------:R-:W-:Y:S03]  /*5390*/  @!P0 ISETP.GE.AND P1, PT, R8, R135, PT ;  /* 0x000000870800820c */ /* 0x000fe60003f26270 */
[----:B------:R-:W1:Y:S01]  /*53a0*/  MUFU.EX2 R175, R19 ;  /* 0x0000001300af7308 */ /* 0x000e620000000800 */
[--C-:B------:R-:W-:Y:S01]  /*53b0*/  FFMA.FTZ R22, R22, UR8, -R134.reuse ;  /* 0x0000000816167c23 */ /* 0x100fe20008010886 */
[----:B------:R-:W-:Y:S02]  /*53c0*/  @!P0 FSEL R23, R23, -INF , !P1 ;  /* 0xff80000017178808 */ /* 0x000fe40004800000 */
[-C--:B------:R-:W-:Y:S06]  /*53d0*/  @!P0 ISETP.GE.AND P1, PT, R9, R132.reuse, PT ;  /* 0x000000840900820c */ /* 0x080fec0003f26270 */
[----:B------:R-:W-:Y:S01]  /*53e0*/  MUFU.EX2 R239, R17 ;  /* 0x0000001100ef7308 */ /* 0x000fe20000000800 */
[----:B------:R-:W-:Y:S01]  /*53f0*/  @!P0 FSEL R24, R24, -INF , !P1 ;  /* 0xff80000018188808 */ /* 0x000fe20004800000 */
[----:B------:R-:W-:Y:S01]  /*5400*/  FFMA.FTZ R23, R23, UR8, -R134 ;  /* 0x0000000817177c23 */ /* 0x000fe20008010886 */
[-C--:B------:R-:W-:Y:S03]  /*5410*/  @!P0 ISETP.GE.AND P1, PT, R8, R132.reuse, PT ;  /* 0x000000840800820c */ /* 0x080fe60003f26270 */
[--C-:B------:R-:W-:Y:S01]  /*5420*/  FFMA.FTZ R24, R24, UR8, -R133.reuse ;  /* 0x0000000818187c23 */ /* 0x100fe20008010885 */
[----:B------:R-:W-:Y:S03]  /*5430*/  @!P0 FSEL R25, R25, -INF , !P1 ;  /* 0xff80000019198808 */ /* 0x000fe60004800000 */
[----:B------:R-:W-:Y:S01]  /*5440*/  MUFU.EX2 R238, R20 ;  /* 0x0000001400ee7308 */ /* 0x000fe20000000800 */
[-C--:B------:R-:W-:Y:S01]  /*5450*/  @!P0 ISETP.GE.AND P1, PT, R9, R3.reuse, PT ;  /* 0x000000030900820c */ /* 0x080fe20003f26270 */
[--C-:B------:R-:W-:Y:S03]  /*5460*/  FFMA.FTZ R25, R25, UR8, -R133.reuse ;  /* 0x0000000819197c23 */ /* 0x100fe60008010885 */
[----:B------:R-:W-:Y:S02]  /*5470*/  @!P0 FSEL R26, R26, -INF , !P1 ;  /* 0xff8000001a1a8808 */ /* 0x000fe40004800000 */
[-C--:B------:R-:W-:Y:S03]  /*5480*/  @!P0 ISETP.GE.AND P1, PT, R8, R3.reuse, PT ;  /* 0x000000030800820c */ /* 0x080fe60003f26270 */
[----:B------:R-:W-:Y:S01]  /*5490*/  MUFU.EX2 R237, R21 ;  /* 0x0000001500ed7308 */ /* 0x000fe20000000800 */
[----:B---3--:R-:W2:Y:S01]  /*54a0*/  LDSM.16.M88.4 R8, [R181+0x1000] ;  /* 0x00100000b508783b */ /* 0x008ea20000000200 */
[--C-:B------:R-:W-:Y:S01]  /*54b0*/  FFMA.FTZ R26, R26, UR8, -R2.reuse ;  /* 0x000000081a1a7c23 */ /* 0x100fe20008010802 */
[----:B------:R-:W-:Y:S02]  /*54c0*/  @!P0 FSEL R27, R27, -INF , !P1 ;  /* 0xff8000001b1b8808 */ /* 0x000fe40004800000 */
[-C--:B------:R-:W-:Y:S05]  /*54d0*/  @!P0 ISETP.GE.AND P1, PT, R5, R132.reuse, PT ;  /* 0x000000840500820c */ /* 0x080fea0003f26270 */
[----:B------:R-:W-:Y:S01]  /*54e0*/  MUFU.EX2 R172, R22 ;  /* 0x0000001600ac7308 */ /* 0x000fe20000000800 */
[----:B------:R-:W-:Y:S01]  /*54f0*/  @!P0 FSEL R28, R28, -INF , !P1 ;  /* 0xff8000001c1c8808 */ /* 0x000fe20004800000 */
[--C-:B------:R-:W-:Y:S01]  /*5500*/  FFMA.FTZ R27, R27, UR8, -R2.reuse ;  /* 0x000000081b1b7c23 */ /* 0x100fe20008010802 */
[----:B------:R-:W-:Y:S03]  /*5510*/  @!P0 ISETP.GE.AND P1, PT, R4, R132, PT ;  /* 0x000000840400820c */ /* 0x000fe60003f26270 */
[--C-:B------:R-:W-:Y:S01]  /*5520*/  FFMA.FTZ R28, R28, UR8, -R133.reuse ;  /* 0x000000081c1c7c23 */ /* 0x100fe20008010885 */
        /* <DEDUP_REMOVED lines=17> */
[-C--:B--2---:R-:W-:Y:S03]  /*5640*/  HMMA.16816.F32.BF16 R36, R148, R8.reuse, R36 ;  /* 0x000000089424723c */ /* 0x084fe60000041824 */
[-C--:B------:R-:W-:Y:S01]  /*5650*/  @!P0 ISETP.GE.AND P1, PT, R5, R135.reuse, PT ;  /* 0x000000870500820c */ /* 0x080fe20003f26270 */
[----:B------:R-:W-:Y:S02]  /*5660*/  @!P0 VIADD R5, R0, 0x20 ;  /* 0x0000002000058836 */ /* 0x000fe40000000000 */
[--C-:B------:R-:W-:Y:S01]  /*5670*/  FFMA.FTZ R33, R33, UR8, -R141.reuse ;  /* 0x0000000821217c23 */ /* 0x100fe2000801088d */
[C---:B------:R-:W-:Y:S02]  /*5680*/  HMMA.16816.F32.BF16 R40, R136.reuse, R8, R40 ;  /* 0x000000088828723c */ /* 0x040fe40000041828 */
[----:B------:R-:W-:Y:S02]  /*5690*/  MUFU.EX2 R233, R32 ;  /* 0x0000002000e97308 */ /* 0x000fe40000000800 */
[----:B------:R-:W-:Y:S02]  /*56a0*/  @!P0 FSEL R34, R34, -INF , !P1 ;  /* 0xff80000022228808 */ /* 0x000fe40004800000 */
        /* <DEDUP_REMOVED lines=8> */
[----:B------:R-:W-:Y:S01]  /*5730*/  @!P0 VIADD R8, R0, 0x29 ;  /* 0x0000002900088836 */ /* 0x000fe20000000000 */
[----:B------:R-:W-:Y:S03]  /*5740*/  MUFU.EX2 R197, R25 ;  /* 0x0000001900c57308 */ /* 0x000fe60000000800 */
[----:B------:R-:W-:Y:S01]  /*5750*/  @!P0 FSEL R36, R36, -INF , !P1 ;  /* 0xff80000024248808 */ /* 0x000fe20004800000 */
[--C-:B------:R-:W-:Y:S01]  /*5760*/  FFMA.FTZ R34, R34, UR8, -R134.reuse ;  /* 0x0000000822227c23 */ /* 0x100fe20008010886 */
[----:B------:R-:W-:Y:S01]  /*5770*/  @!P0 ISETP.GE.AND P1, PT, R4, R140, PT ;  /* 0x0000008c0400820c */ /* 0x000fe20003f26270 */
[--C-:B------:R-:W-:Y:S02]  /*5780*/  FFMA.FTZ R35, R35, UR8, -R134.reuse ;  /* 0x0000000823237c23 */ /* 0x100fe40008010886 */
[--C-:B------:R-:W-:Y:S01]  /*5790*/  FFMA.FTZ R36, R36, UR8, -R141.reuse ;  /* 0x0000000824247c23 */ /* 0x100fe2000801088d */
        /* <DEDUP_REMOVED lines=22> */
[----:B------:R-:W2:Y:S01]  /*5900*/  LDSM.16.M88.4 R4, [R181+0x1800] ;  /* 0x00180000b504783b */ /* 0x000ea20000000200 */
        /* <DEDUP_REMOVED lines=33> */
[----:B------:R-:W-:Y:S03]  /*5b20*/  @!P0 ISETP.GE.AND P1, PT, R8, R135, PT ;  /* 0x000000870800820c */ /* 0x000fe60003f26270 */
[----:B------:R-:W-:Y:S01]  /*5b30*/  MUFU.EX2 R228, R49 ;  /* 0x0000003100e47308 */ /* 0x000fe20000000800 */
[----:B------:R-:W-:Y:S01]  /*5b40*/  @!P0 VIADD R8, R0, 0x31 ;  /* 0x0000003100088836 */ /* 0x000fe20000000000 */
[----:B------:R-:W-:Y:S04]  /*5b50*/  HMMA.16816.F32.BF16 R64, R148, R6, R64 ;  /* 0x000000069440723c */ /* 0x000fe80000041840 */
[----:B------:R-:W-:Y:S01]  /*5b60*/  @!P0 ISETP.GE.AND P3, PT, R8, R3, PT ;  /* 0x000000030800820c */ /* 0x000fe20003f66270 */
[C---:B------:R-:W-:Y:S01]  /*5b70*/  @!P0 VIADD R4, R0.reuse, 0x38 ;  /* 0x0000003800048836 */ /* 0x040fe20000000000 */
[----:B------:R-:W-:Y:S01]  /*5b80*/  @!P0 FSEL R51, R51, -INF , !P1 ;  /* 0xff80000033338808 */ /* 0x000fe20004800000 */
[----:B------:R-:W-:Y:S01]  /*5b90*/  @!P0 VIADD R0, R0, 0x39 ;  /* 0x0000003900008836 */ /* 0x000fe20000000000 */
[----:B------:R-:W-:Y:S01]  /*5ba0*/  @!P0 ISETP.GE.AND P1, PT, R9, R140, PT ;  /* 0x0000008c0900820c */ /* 0x000fe20003f26270 */
[----:B------:R-:W-:Y:S01]  /*5bb0*/  MUFU.EX2 R170, R40 ;  /* 0x0000002800aa7308 */ /* 0x000fe20000000800 */
[----:B------:R-:W-:Y:S01]  /*5bc0*/  @!P0 ISETP.GE.AND P2, PT, R4, R132, PT ;  /* 0x000000840400820c */ /* 0x000fe20003f46270 */
[--C-:B------:R-:W-:Y:S01]  /*5bd0*/  FFMA.FTZ R50, R50, UR8, -R134.reuse ;  /* 0x0000000832327c23 */ /* 0x100fe20008010886 */
[----:B------:R-:W-:Y:S01]  /*5be0*/  @!P0 FSEL R52, R52, -INF , !P1 ;  /* 0xff80000034348808 */ /* 0x000fe20004800000 */
[--C-:B------:R-:W-:Y:S01]  /*5bf0*/  FFMA.FTZ R51, R51, UR8, -R134.reuse ;  /* 0x0000000833337c23 */ /* 0x100fe20008010886 */
[-C--:B------:R-:W-:Y:S02]  /*5c00*/  @!P0 ISETP.GE.AND P1, PT, R8, R140.reuse, PT ;  /* 0x0000008c0800820c */ /* 0x080fe40003f26270 */
[----:B------:R-:W-:Y:S03]  /*5c10*/  @!P0 ISETP.GE.AND P6, PT, R4, R140, PT ;  /* 0x0000008c0400820c */ /* 0x000fe60003fc6270 */
[----:B------:R-:W-:Y:S01]  /*5c20*/  MUFU.EX2 R157, R50 ;  /* 0x00000032009d7308 */ /* 0x000fe20000000800 */
[----:B------:R-:W-:Y:S01]  /*5c30*/  @!P0 FSEL R53, R53, -INF , !P1 ;  /* 0xff80000035358808 */ /* 0x000fe20004800000 */
[--C-:B------:R-:W-:Y:S01]  /*5c40*/  FFMA.FTZ R52, R52, UR8, -R141.reuse ;  /* 0x0000000834347c23 */ /* 0x100fe2000801088d */
[-C--:B------:R-:W-:Y:S02]  /*5c50*/  @!P0 ISETP.GE.AND P1, PT, R9, R135.reuse, PT ;  /* 0x000000870900820c */ /* 0x080fe40003f26270 */
[----:B------:R-:W-:Y:S01]  /*5c60*/  @!P0 FSEL R60, R60, -INF , !P2 ;  /* 0xff8000003c3c8808 */ /* 0x000fe20005000000 */
[----:B------:R-:W-:Y:S01]  /*5c70*/  FFMA.FTZ R53, R53, UR8, -R141 ;  /* 0x0000000835357c23 */ /* 0x000fe2000801088d */
[----:B------:R-:W-:Y:S03]  /*5c80*/  @!P0 FSEL R54, R54, -INF , !P1 ;  /* 0xff80000036368808 */ /* 0x000fe60004800000 */
[----:B------:R-:W2:Y:S01]  /*5c90*/  MUFU.EX2 R156, R51 ;  /* 0x00000033009c7308 */ /* 0x000ea20000000800 */
[-C--:B------:R-:W-:Y:S01]  /*5ca0*/  @!P0 ISETP.GE.AND P1, PT, R8, R135.reuse, PT ;  /* 0x000000870800820c */ /* 0x080fe20003f26270 */
[--C-:B------:R-:W-:Y:S01]  /*5cb0*/  FFMA.FTZ R60, R60, UR8, -R133.reuse ;  /* 0x000000083c3c7c23 */ /* 0x100fe20008010885 */
[----:B------:R-:W-:Y:S01]  /*5cc0*/  @!P0 ISETP.GE.AND P4, PT, R4, R135, PT ;  /* 0x000000870400820c */ /* 0x000fe20003f86270 */
[--C-:B------:R-:W-:Y:S01]  /*5cd0*/  FFMA.FTZ R54, R54, UR8, -R134.reuse ;  /* 0x0000000836367c23 */ /* 0x100fe20008010886 */
[----:B------:R-:W-:Y:S02]  /*5ce0*/  @!P0 FSEL R55, R55, -INF , !P1 ;  /* 0xff80000037378808 */ /* 0x000fe40004800000 */
[-C--:B------:R-:W-:Y:S03]  /*5cf0*/  @!P0 ISETP.GE.AND P1, PT, R9, R132.reuse, PT ;  /* 0x000000840900820c */ /* 0x080fe60003f26270 */
[----:B------:R-:W-:Y:S01]  /*5d00*/  MUFU.EX2 R169, R41 ;  /* 0x0000002900a97308 */ /* 0x000fe20000000800 */
[-C--:B------:R-:W-:Y:S01]  /*5d10*/  @!P0 ISETP.GE.AND P2, PT, R4, R3.reuse, PT ;  /* 0x000000030400820c */ /* 0x080fe20003f46270 */
[----:B------:R-:W-:Y:S01]  /*5d20*/  FFMA.FTZ R55, R55, UR8, -R134 ;  /* 0x0000000837377c23 */ /* 0x000fe20008010886 */
[----:B------:R-:W-:Y:S02]  /*5d30*/  @!P0 FSEL R56, R56, -INF , !P1 ;  /* 0xff80000038388808 */ /* 0x000fe40004800000 */
[----:B------:R-:W-:Y:S02]  /*5d40*/  @!P0 ISETP.GE.AND P1, PT, R8, R132, PT ;  /* 0x000000840800820c */ /* 0x000fe40003f26270 */
[----:B------:R-:W-:Y:S03]  /*5d50*/  F2FP.BF16.F32.PACK_AB R4, R236, R234 ;  /* 0x000000eaec04723e */ /* 0x000fe600000010ff */
[----:B------:R-:W-:Y:S01]  /*5d60*/  MUFU.EX2 R196, R42 ;  /* 0x0000002a00c47308 */ /* 0x000fe20000000800 */
[----:B------:R-:W-:Y:S01]  /*5d70*/  @!P0 FSEL R57, R57, -INF , !P1 ;  /* 0xff80000039398808 */ /* 0x000fe20004800000 */
[--C-:B------:R-:W-:Y:S01]  /*5d80*/  FFMA.FTZ R56, R56, UR8, -R133.reuse ;  /* 0x0000000838387c23 */ /* 0x100fe20008010885 */
[-C--:B------:R-:W-:Y:S01]  /*5d90*/  @!P0 ISETP.GE.AND P1, PT, R9, R3.reuse, PT ;  /* 0x000000030900820c */ /* 0x080fe20003f26270 */
[----:B------:R3:W-:Y:S01]  /*5da0*/  STS [R213+0x1c000], R4 ;  /* 0x01c00004d5007388 */ /* 0x0007e20000000800 */
[----:B------:R-:W-:Y:S01]  /*5db0*/  @!P0 FSEL R59, R59, -INF , !P3 ;  /* 0xff8000003b3b8808 */ /* 0x000fe20005800000 */
[--C-:B------:R-:W-:Y:S01]  /*5dc0*/  FFMA.FTZ R57, R57, UR8, -R133.reuse ;  /* 0x0000000839397c23 */ /* 0x100fe20008010885 */
[----:B------:R-:W-:Y:S03]  /*5dd0*/  @!P0 FSEL R58, R58, -INF , !P1 ;  /* 0xff8000003a3a8808 */ /* 0x000fe60004800000 */
[----:B------:R-:W-:Y:S01]  /*5de0*/  MUFU.EX2 R195, R43 ;  /* 0x0000002b00c37308 */ /* 0x000fe20000000800 */
[C---:B------:R-:W-:Y:S01]  /*5df0*/  @!P0 ISETP.GE.AND P1, PT, R0.reuse, R132, PT ;  /* 0x000000840000820c */ /* 0x040fe20003f26270 */
[--C-:B------:R-:W-:Y:S01]  /*5e00*/  FFMA.FTZ R59, R59, UR8, -R2.reuse ;  /* 0x000000083b3b7c23 */ /* 0x100fe20008010802 */
[----:B------:R-:W-:Y:S01]  /*5e10*/  @!P0 ISETP.GE.AND P5, PT, R0, R140, PT ;  /* 0x0000008c0000820c */ /* 0x000fe20003fa6270 */
[--C-:B------:R-:W-:Y:S01]  /*5e20*/  FFMA.FTZ R58, R58, UR8, -R2.reuse ;  /* 0x000000083a3a7c23 */ /* 0x100fe20008010802 */
[----:B------:R-:W-:Y:S02]  /*5e30*/  @!P0 FSEL R61, R61, -INF , !P1 ;  /* 0xff8000003d3d8808 */ /* 0x000fe40004800000 */
[C---:B------:R-:W-:Y:S03]  /*5e40*/  @!P0 ISETP.GE.AND P1, PT, R0.reuse, R3, PT ;  /* 0x000000030000820c */ /* 0x040fe60003f26270 */
[----:B------:R-:W-:Y:S01]  /*5e50*/  MUFU.EX2 R168, R44 ;  /* 0x0000002c00a87308 */ /* 0x000fe20000000800 */
[----:B----4-:R-:W-:Y:S01]  /*5e60*/  F2FP.BF16.F32.PACK_AB R3, R199, R235 ;  /* 0x000000ebc703723e */ /* 0x010fe200000010ff */
[----:B------:R-:W-:Y:S01]  /*5e70*/  FFMA.FTZ R133, R61, UR8, -R133 ;  /* 0x000000083d857c23 */ /* 0x000fe20008010885 */
[----:B------:R-:W-:Y:S02]  /*5e80*/  @!P0 ISETP.GE.AND P3, PT, R0, R135, PT ;  /* 0x000000870000820c */ /* 0x000fe40003f66270 */
[----:B-1----:R-:W-:Y:S01]  /*5e90*/  F2FP.BF16.F32.PACK_AB R0, R175, R192 ;  /* 0x000000c0af00723e */ /* 0x002fe200000010ff */
[----:B------:R1:W-:Y:S01]  /*5ea0*/  STS [R213+0x1c400], R3 ;  /* 0x01c40003d5007388 */ /* 0x0003e20000000800 */
[----:B--2---:R-:W-:Y:S03]  /*5eb0*/  F2FP.BF16.F32.PACK_AB R5, R156, R157 ;  /* 0x0000009d9c05723e */ /* 0x004fe600000010ff */
[----:B------:R-:W-:Y:S01]  /*5ec0*/  MUFU.EX2 R167, R45 ;  /* 0x0000002d00a77308 */ /* 0x000fe20000000800 */
[----:B------:R-:W-:Y:S01]  /*5ed0*/  @!P0 FSEL R64, R64, -INF , !P6 ;  /* 0xff80000040408808 */ /* 0x000fe20007000000 */
[----:B------:R2:W-:Y:S01]  /*5ee0*/  STS [R215+0x1c400], R0 ;  /* 0x01c40000d7007388 */ /* 0x0005e20000000800 */
[----:B------:R-:W-:Y:S02]  /*5ef0*/  @!P0 FSEL R62, R62, -INF , !P2 ;  /* 0xff8000003e3e8808 */ /* 0x000fe40005000000 */
[----:B---3--:R-:W-:Y:S01]  /*5f00*/  F2FP.BF16.F32.PACK_AB R4, R239, R240 ;  /* 0x000000f0ef04723e */ /* 0x008fe200000010ff */
[--C-:B------:R-:W-:Y:S01]  /*5f10*/  FFMA.FTZ R64, R64, UR8, -R141.reuse ;  /* 0x0000000840407c23 */ /* 0x100fe2000801088d */
[----:B------:R-:W-:Y:S03]  /*5f20*/  @!P0 FSEL R65, R65, -INF , !P5 ;  /* 0xff80000041418808 */ /* 0x000fe60006800000 */
[----:B------:R-:W-:Y:S01]  /*5f30*/  MUFU.EX2 R174, R46 ;  /* 0x0000002e00ae7308 */ /* 0x000fe20000000800 */
[----:B------:R-:W-:Y:S01]  /*5f40*/  @!P0 FSEL R63, R63, -INF , !P1 ;  /* 0xff8000003f3f8808 */ /* 0x000fe20004800000 */
[----:B------:R3:W-:Y:S01]  /*5f50*/  STS [R215+0x1c000], R4 ;  /* 0x01c00004d7007388 */ /* 0x0007e20000000800 */
[----:B------:R-:W-:Y:S01]  /*5f60*/  @!P0 FSEL R66, R66, -INF , !P4 ;  /* 0xff80000042428808 */ /* 0x000fe20006000000 */
[--C-:B------:R-:W-:Y:S01]  /*5f70*/  FFMA.FTZ R62, R62, UR8, -R2.reuse ;  /* 0x000000083e3e7c23 */ /* 0x100fe20008010802 */
[----:B------:R-:W-:Y:S01]  /*5f80*/  @!P0 FSEL R67, R67, -INF , !P3 ;  /* 0xff80000043438808 */ /* 0x000fe20005800000 */
[----:B------:R-:W-:Y:S01]  /*5f90*/  FFMA.FTZ R141, R65, UR8, -R141 ;  /* 0x00000008418d7c23 */ /* 0x000fe2000801088d */
[----:B------:R-:W-:Y:S03]  /*5fa0*/  FFMA.FTZ R2, R63, UR8, -R2 ;  /* 0x000000083f027c23 */ /* 0x000fe60008010802 */
[----:B------:R-:W-:Y:S01]  /*5fb0*/  MUFU.EX2 R173, R47 ;  /* 0x0000002f00ad7308 */ /* 0x000fe20000000800 */
[--C-:B------:R-:W-:Y:S01]  /*5fc0*/  FFMA.FTZ R66, R66, UR8, -R134.reuse ;  /* 0x0000000842427c23 */ /* 0x100fe20008010886 */
[----:B------:R-:W-:Y:S01]  /*5fd0*/  FFMA.FTZ R134, R67, UR8, -R134 ;  /* 0x0000000843867c23 */ /* 0x000fe20008010886 */
[----:B------:R-:W-:Y:S02]  /*5fe0*/  IADD3 R146, P0, R249, UR20, RZ ;  /* 0x00000014f9927c10 */ /* 0x000fe4000ff1e0ff */
[----:B-1----:R-:W-:Y:S05]  /*5ff0*/  F2FP.BF16.F32.PACK_AB R3, R206, R207 ;  /* 0x000000cfce03723e */ /* 0x002fea00000010ff */
[----:B------:R-:W-:Y:S01]  /*6000*/  MUFU.EX2 R227, R52 ;  /* 0x0000003400e37308 */ /* 0x000fe20000000800 */
[----:B------:R-:W-:Y:S02]  /*6010*/  IADD3.X R147, R248, UR19, RZ, P0, !PT ;  /* 0x00000013f8937c10 */ /* 0x000fe400087fe4ff */
[----:B--2---:R-:W-:Y:S01]  /*6020*/  F2FP.BF16.F32.PACK_AB R0, R210, R211 ;  /* 0x000000d3d200723e */ /* 0x004fe200000010ff */
[----:B------:R1:W-:Y:S01]  /*6030*/  STS [R213+0x1e000], R3 ;  /* 0x01e00003d5007388 */ /* 0x0003e20000000800 */
[----:B------:R-:W-:Y:S03]  /*6040*/  PLOP3.LUT P0, PT, PT, PT, UP3, 0x80, 0x0 ;  /* 0x000000000000781c */ /* 0x000fe60003f0f038 */
[----:B------:R2:W-:Y:S02]  /*6050*/  STS [R213+0x1e400], R0 ;  /* 0x01e40000d5007388 */ /* 0x0005e40000000800 */
[----:B------:R-:W-:Y:S01]  /*6060*/  MUFU.EX2 R226, R53 ;  /* 0x0000003500e27308 */ /* 0x000fe20000000800 */
[----:B---3--:R-:W-:Y:S01]  /*6070*/  F2FP.BF16.F32.PACK_AB R4, R204, R205 ;  /* 0x000000cdcc04723e */ /* 0x008fe200000010ff */
[----:B------:R-:W3:Y:S04]  /*6080*/  LDG.E R145, desc[UR10][R146.64+0x20] ;  /* 0x0000200a92917981 */ /* 0x000ee8000c1e1900 */
[----:B------:R4:W-:Y:S04]  /*6090*/  STS [R215+0x1e000], R4 ;  /* 0x01e00004d7007388 */ /* 0x0009e80000000800 */
[----:B------:R-:W-:Y:S10]  /*60a0*/  MUFU.EX2 R153, R54 ;  /* 0x0000003600997308 */ /* 0x000ff40000000800 */
[----:B------:R-:W-:Y:S01]  /*60b0*/  MUFU.EX2 R152, R55 ;  /* 0x0000003700987308 */ /* 0x000fe20000000800 */
[----:B-1----:R-:W-:Y:S02]  /*60c0*/  F2FP.BF16.F32.PACK_AB R3, R208, R209 ;  /* 0x000000d1d003723e */ /* 0x002fe400000010ff */
[----:B--2---:R-:W-:Y:S03]  /*60d0*/  F2FP.BF16.F32.PACK_AB R0, R237, R238 ;  /* 0x000000eeed00723e */ /* 0x004fe600000010ff */
[----:B------:R1:W-:Y:S04]  /*60e0*/  STS [R215+0x1e400], R3 ;  /* 0x01e40003d7007388 */ /* 0x0003e80000000800 */
[----:B------:R-:W-:Y:S01]  /*60f0*/  MUFU.EX2 R221, R64 ;  /* 0x0000004000dd7308 */ /* 0x000fe20000000800 */
[----:B------:R2:W-:Y:S01]  /*6100*/  STS [R219+0x1c000], R0 ;  /* 0x01c00000db007388 */ /* 0x0005e20000000800 */
[----:B----4-:R-:W-:Y:S08]  /*6110*/  F2FP.BF16.F32.PACK_AB R4, R171, R172 ;  /* 0x000000acab04723e */ /* 0x010ff000000010ff */
[----:B------:R-:W4:Y:S01]  /*6120*/  MUFU.EX2 R220, R141 ;  /* 0x0000008d00dc7308 */ /* 0x000f220000000800 */
[----:B------:R4:W-:Y:S09]  /*6130*/  STS [R219+0x1c400], R4 ;  /* 0x01c40004db007388 */ /* 0x0009f20000000800 */
[----:B------:R4:W-:Y:S01]  /*6140*/  MUFU.EX2 R155, R2 ;  /* 0x00000002009b7308 */ /* 0x0009e20000000800 */
[----:B-1----:R-:W-:Y:S09]  /*6150*/  F2FP.BF16.F32.PACK_AB R3, R232, R233 ;  /* 0x000000e9e803723e */ /* 0x002ff200000010ff */
[----:B------:R-:W-:Y:S01]  /*6160*/  MUFU.EX2 R150, R66 ;  /* 0x0000004200967308 */ /* 0x000fe20000000800 */
[----:B--2---:R-:W-:Y:S01]  /*6170*/  F2FP.BF16.F32.PACK_AB R0, R165, R166 ;  /* 0x000000a6a500723e */ /* 0x004fe200000010ff */
[----:B------:R1:W-:Y:S04]  /*6180*/  STS [R218+0x1c000], R3 ;  /* 0x01c00003da007388 */ /* 0x0003e80000000800 */
[----:B------:R2:W-:Y:S04]  /*6190*/  STS [R218+0x1c400], R0 ;  /* 0x01c40000da007388 */ /* 0x0005e80000000800 */
[----:B------:R-:W-:Y:S01]  /*61a0*/  MUFU.EX2 R149, R134 ;  /* 0x0000008600957308 */ /* 0x000fe20000000800 */
[----:B----4-:R-:W-:Y:S02]  /*61b0*/  F2FP.BF16.F32.PACK_AB R2, R220, R221 ;  /* 0x000000dddc02723e */ /* 0x010fe400000010ff */
[----:B------:R-:W-:Y:S05]  /*61c0*/  F2FP.BF16.F32.PACK_AB R4, R197, R198 ;  /* 0x000000c6c504723e */ /* 0x000fea00000010ff */
[----:B------:R4:W-:Y:S02]  /*61d0*/  STS [R219+0x1e000], R4 ;  /* 0x01e00004db007388 */ /* 0x0009e40000000800 */
[----:B------:R-:W-:Y:S10]  /*61e0*/  MUFU.EX2 R160, R56 ;  /* 0x0000003800a07308 */ /* 0x000ff40000000800 */
[----:B------:R-:W4:Y:S01]  /*61f0*/  MUFU.EX2 R159, R57 ;  /* 0x00000039009f7308 */ /* 0x000f220000000800 */
[----:B-1----:R-:W-:Y:S02]  /*6200*/  F2FP.BF16.F32.PACK_AB R3, R193, R194 ;  /* 0x000000c2c103723e */ /* 0x002fe400000010ff */
[----:B--2---:R-:W-:Y:S07]  /*6210*/  F2FP.BF16.F32.PACK_AB R0, R202, R203 ;  /* 0x000000cbca00723e */ /* 0x004fee00000010ff */
[----:B------:R-:W-:Y:S01]  /*6220*/  MUFU.EX2 R164, R58 ;  /* 0x0000003a00a47308 */ /* 0x000fe20000000800 */
[----:B------:R1:W-:Y:S04]  /*6230*/  STS [R219+0x1e400], R0 ;  /* 0x01e40000db007388 */ /* 0x0003e80000000800 */
[----:B------:R2:W-:Y:S01]  /*6240*/  STS [R218+0x1e000], R3 ;  /* 0x01e00003da007388 */ /* 0x0005e20000000800 */
[----:B----4-:R-:W-:Y:S04]  /*6250*/  F2FP.BF16.F32.PACK_AB R4, R230, R231 ;  /* 0x000000e7e604723e */ /* 0x010fe800000010ff */
[----:B------:R-:W4:Y:S10]  /*6260*/  MUFU.EX2 R161, R59 ;  /* 0x0000003b00a17308 */ /* 0x000f340000000800 */
[----:B------:R-:W-:Y:S10]  /*6270*/  MUFU.EX2 R154, R60 ;  /* 0x0000003c009a7308 */ /* 0x000ff40000000800 */
[----:B------:R-:W4:Y:S01]  /*6280*/  MUFU.EX2 R151, R133 ;  /* 0x0000008500977308 */ /* 0x000f220000000800 */
[----:B-1----:R-:W-:Y:S02]  /*6290*/  F2FP.BF16.F32.PACK_AB R0, R200, R201 ;  /* 0x000000c9c800723e */ /* 0x002fe400000010ff */
[----:B--2---:R-:W-:Y:S03]  /*62a0*/  F2FP.BF16.F32.PACK_AB R3, R162, R163 ;  /* 0x000000a3a203723e */ /* 0x004fe600000010ff */
[----:B------:R1:W-:Y:S04]  /*62b0*/  STS [R218+0x1e400], R0 ;  /* 0x01e40000da007388 */ /* 0x0003e80000000800 */
[----:B------:R-:W2:Y:S01]  /*62c0*/  MUFU.EX2 R158, R62 ;  /* 0x0000003e009e7308 */ /* 0x000ea20000000800 */
[----:B------:R4:W-:Y:S04]  /*62d0*/  STS [R212+0x1c000], R4 ;  /* 0x01c00004d4007388 */ /* 0x0009e80000000800 */
[----:B------:R2:W-:Y:S04]  /*62e0*/  STS [R212+0x1c400], R3 ;  /* 0x01c40003d4007388 */ /* 0x0005e80000000800 */
[----:B------:R2:W-:Y:S01]  /*62f0*/  STS [R214+0x1c400], R5 ;  /* 0x01c40005d6007388 */ /* 0x0005e20000000800 */
[----:B-1----:R-:W-:Y:S02]  /*6300*/  F2FP.BF16.F32.PACK_AB R0, R228, R229 ;  /* 0x000000e5e400723e */ /* 0x002fe400000010ff */
[----:B----4-:R-:W-:Y:S03]  /*6310*/  F2FP.BF16.F32.PACK_AB R4, R169, R170 ;  /* 0x000000aaa904723e */ /* 0x010fe600000010ff */
[----:B------:R1:W-:Y:S01]  /*6320*/  STS [R214+0x1c000], R0 ;  /* 0x01c00000d6007388 */ /* 0x0003e20000000800 */
[----:B--2---:R-:W-:Y:S03]  /*6330*/  F2FP.BF16.F32.PACK_AB R3, R195, R196 ;  /* 0x000000c4c303723e */ /* 0x004fe600000010ff */
[----:B------:R2:W-:Y:S01]  /*6340*/  STS [R212+0x1e000], R4 ;  /* 0x01e00004d4007388 */ /* 0x0005e20000000800 */
[----:B------:R-:W-:Y:S03]  /*6350*/  F2FP.BF16.F32.PACK_AB R5, R173, R174 ;  /* 0x000000aead05723e */ /* 0x000fe600000010ff */
[----:B------:R4:W-:Y:S04]  /*6360*/  STS [R212+0x1e400], R3 ;  /* 0x01e40003d4007388 */ /* 0x0009e80000000800 */
[----:B------:R4:W-:Y:S01]  /*6370*/  STS [R214+0x1e400], R5 ;  /* 0x01e40005d6007388 */ /* 0x0009e20000000800 */
[----:B-1----:R-:W-:Y:S02]  /*6380*/  F2FP.BF16.F32.PACK_AB R0, R167, R168 ;  /* 0x000000a8a700723e */ /* 0x002fe400000010ff */
[----:B--2---:R-:W-:Y:S03]  /*6390*/  F2FP.BF16.F32.PACK_AB R4, R226, R227 ;  /* 0x000000e3e204723e */ /* 0x004fe600000010ff */
[----:B------:R1:W-:Y:S01]  /*63a0*/  STS [R214+0x1e000], R0 ;  /* 0x01e00000d6007388 */ /* 0x0003e20000000800 */
[----:B----4-:R-:W-:Y:S03]  /*63b0*/  F2FP.BF16.F32.PACK_AB R3, R152, R153 ;  /* 0x000000999803723e */ /* 0x010fe600000010ff */
        /* <DEDUP_REMOVED lines=8> */
[----:B------:R-:W-:Y:S01]  /*6440*/  STS [R217+0x1e000], R5 ;  /* 0x01e00005d9007388 */ /* 0x000fe20000000800 */
[----:B------:R-:W-:Y:S03]  /*6450*/  F2FP.BF16.F32.PACK_AB R2, R155, R158 ;  /* 0x0000009e9b02723e */ /* 0x000fe600000010ff */
[----:B------:R-:W-:Y:S04]  /*6460*/  STS [R217+0x1e400], R4 ;  /* 0x01e40004d9007388 */ /* 0x000fe80000000800 */
[----:B------:R-:W-:Y:S04]  /*6470*/  STS [R216+0x1e000], R3 ;  /* 0x01e00003d8007388 */ /* 0x000fe80000000800 */
[----:B------:R2:W-:Y:S04]  /*6480*/  STS [R216+0x1e400], R2 ;  /* 0x01e40002d8007388 */ /* 0x0005e80000000800 */
[----:B------:R-:W-:Y:S01]  /*6490*/  LDSM.16.M88.4 R16, [R180+UR4+0x10000] ;  /* 0x01000004b410783b */ /* 0x000fe20008000200 */
[C---:B-1----:R-:W-:Y:S07]  /*64a0*/  LEA R0, R185.reuse, UR4, 0x1 ;  /* 0x00000004b9007c11 */ /* 0x042fee000f8e08ff */
[----:B------:R-:W-:Y:S01]  /*64b0*/  LDSM.16.M88.4 R32, [R180+UR4+0x10800] ;  /* 0x01080004b420783b */ /* 0x000fe20008000200 */
[----:B------:R-:W-:Y:S07]  /*64c0*/  IMAD.IADD R144, R178, 0x1, R0 ;  /* 0x00000001b2907824 */ /* 0x000fee00078e0200 */
[----:B------:R-:W1:Y:S01]  /*64d0*/  LDSM.16.M88.4 R64, [R0+0x8000] ;  /* 0x008000000040783b */ /* 0x000e620000000200 */
[----:B--2---:R-:W-:Y:S07]  /*64e0*/  LEA R2, R185, UR4, 0x1 ;  /* 0x00000004b9027c11 */ /* 0x004fee000f8e08ff */
[----:B------:R2:W4:Y:S08]  /*64f0*/  LDSM.16.M88.4 R60, [R0+0xa000] ;  /* 0x00a00000003c783b */ /* 0x0005300000000200 */
[----:B------:R-:W3:Y:S08]  /*6500*/  LDSM.16.M88.4 R48, [R180+UR4+0x11000] ;  /* 0x01100004b430783b */ /* 0x000ef00008000200 */
[----:B------:R-:W3:Y:S08]  /*6510*/  LDSM.16.M88.4 R132, [R180+UR4+0x11800] ;  /* 0x01180004b484783b */ /* 0x000ef00008000200 */
[----:B------:R-:W-:Y:S01]  /*6520*/  LDSM.16.M88.4 R140, [R182+0x4000] ;  /* 0x00400000b68c783b */ /* 0x000fe20000000200 */
[-C--:B-1----:R-:W-:Y:S07]  /*6530*/  HMMA.16816.F32.BF16 R4, R64, R16.reuse, RZ ;  /* 0x000000104004723c */ /* 0x082fee00000418ff */
[----:B--2---:R-:W5:Y:S01]  /*6540*/  LDG.E R0, desc[UR10][R146.64+0x120] ;  /* 0x0001200a92007981 */ /* 0x004f62000c1e1900 */
[C---:B----4-:R-:W-:Y:S06]  /*6550*/  HMMA.16816.F32.BF16 R8, R60.reuse, R16, RZ ;  /* 0x000000103c08723c */ /* 0x050fec00000418ff */
[-C--:B------:R-:W-:Y:S06]  /*6560*/  HMMA.16816.F32.BF16 R12, R60, R18.reuse, RZ ;  /* 0x000000123c0c723c */ /* 0x080fec00000418ff */
[C---:B------:R-:W-:Y:S06]  /*6570*/  HMMA.16816.F32.BF16 R16, R64.reuse, R18, RZ ;  /* 0x000000124010723c */ /* 0x040fec00000418ff */
[-C--:B------:R-:W-:Y:S06]  /*6580*/  HMMA.16816.F32.BF16 R20, R64, R32.reuse, RZ ;  /* 0x000000204014723c */ /* 0x080fec00000418ff */
[C---:B------:R-:W-:Y:S06]  /*6590*/  HMMA.16816.F32.BF16 R24, R60.reuse, R32, RZ ;  /* 0x000000203c18723c */ /* 0x040fec00000418ff */
[-C--:B------:R-:W-:Y:S06]  /*65a0*/  HMMA.16816.F32.BF16 R28, R60, R34.reuse, RZ ;  /* 0x000000223c1c723c */ /* 0x080fec00000418ff */
[C---:B------:R-:W-:Y:S06]  /*65b0*/  HMMA.16816.F32.BF16 R32, R64.reuse, R34, RZ ;  /* 0x000000224020723c */ /* 0x040fec00000418ff */
[-C--:B---3--:R-:W-:Y:S06]  /*65c0*/  HMMA.16816.F32.BF16 R36, R64, R48.reuse, RZ ;  /* 0x000000304024723c */ /* 0x088fec00000418ff */
[C---:B------:R-:W-:Y:S06]  /*65d0*/  HMMA.16816.F32.BF16 R40, R60.reuse, R48, RZ ;  /* 0x000000303c28723c */ /* 0x040fec00000418ff */
[-C--:B------:R-:W-:Y:S06]  /*65e0*/  HMMA.16816.F32.BF16 R44, R60, R50.reuse, RZ ;  /* 0x000000323c2c723c */ /* 0x080fec00000418ff */
[C---:B------:R-:W-:Y:S06]  /*65f0*/  HMMA.16816.F32.BF16 R48, R64.reuse, R50, RZ ;  /* 0x000000324030723c */ /* 0x040fec00000418ff */
[-C--:B------:R-:W-:Y:S06]  /*6600*/  HMMA.16816.F32.BF16 R52, R64, R132.reuse, RZ ;  /* 0x000000844034723c */ /* 0x080fec00000418ff */
[C---:B------:R-:W-:Y:S06]  /*6610*/  HMMA.16816.F32.BF16 R56, R60.reuse, R132, RZ ;  /* 0x000000843c38723c */ /* 0x040fec00000418ff */
[-C--:B------:R-:W-:Y:S01]  /*6620*/  HMMA.16816.F32.BF16 R60, R60, R134.reuse, RZ ;  /* 0x000000863c3c723c */ /* 0x080fe200000418ff */
[C---:B------:R-:W-:Y:S02]  /*6630*/  IMAD.IADD R132, R184.reuse, 0x1, R2 ;  /* 0x00000001b8847824 */ /* 0x040fe400078e0202 */
[----:B------:R-:W2:Y:S03]  /*6640*/  LDG.E R2, desc[UR10][R146.64] ;  /* 0x0000000a92027981 */ /* 0x000ea6000c1e1900 */
[----:B------:R-:W-:Y:S01]  /*6650*/  HMMA.16816.F32.BF16 R64, R64, R134, RZ ;  /* 0x000000864040723c */ /* 0x000fe200000418ff */
[----:B------:R-:W1:Y:S08]  /*6660*/  LDSM.16.M88.4 R136, [R132+0x8000] ;  /* 0x008000008488783b */ /* 0x000e700000000200 */
[----:B------:R-:W3:Y:S01]  /*6670*/  LDSM.16.M88.4 R132, [R132+0xa000] ;  /* 0x00a000008484783b */ /* 0x000ee20000000200 */
[-C--:B-1----:R-:W-:Y:S06]  /*6680*/  HMMA.16816.F32.BF16 R4, R136, R140.reuse, R4 ;  /* 0x0000008c8804723c */ /* 0x082fec0000041804 */
[C---:B---3--:R-:W-:Y:S06]  /*6690*/  HMMA.16816.F32.BF16 R8, R132.reuse, R140, R8 ;  /* 0x0000008c8408723c */ /* 0x048fec0000041808 */
[-C--:B------:R-:W-:Y:S06]  /*66a0*/  HMMA.16816.F32.BF16 R12, R132, R142.reuse, R12 ;  /* 0x0000008e840c723c */ /* 0x080fec000004180c */
[C---:B------:R-:W-:Y:S01]  /*66b0*/  HMMA.16816.F32.BF16 R16, R136.reuse, R142, R16 ;  /* 0x0000008e8810723c */ /* 0x040fe20000041810 */
[----:B------:R-:W1:Y:S05]  /*66c0*/  LDSM.16.M88.4 R140, [R182+0x4800] ;  /* 0x00480000b68c783b */ /* 0x000e6a0000000200 */
[-C--:B-1----:R-:W-:Y:S06]  /*66d0*/  HMMA.16816.F32.BF16 R20, R136, R140.reuse, R20 ;  /* 0x0000008c8814723c */ /* 0x082fec0000041814 */
[C---:B------:R-:W-:Y:S06]  /*66e0*/  HMMA.16816.F32.BF16 R24, R132.reuse, R140, R24 ;  /* 0x0000008c8418723c */ /* 0x040fec0000041818 */
        /* <DEDUP_REMOVED lines=10> */
[-C--:B------:R-:W-:Y:S01]  /*6790*/  HMMA.16816.F32.BF16 R60, R132, R142.reuse, R60 ;  /* 0x0000008e843c723c */ /* 0x080fe2000004183c */
[----:B------:R-:W-:Y:S05]  /*67a0*/  LDSM.16.M88.4 R132, [R144+0x8000] ;  /* 0x008000009084783b */ /* 0x000fea0000000200 */
[----:B------:R-:W-:Y:S03]  /*67b0*/  HMMA.16816.F32.BF16 R64, R136, R142, R64 ;  /* 0x0000008e8840723c */ /* 0x000fe60000041840 */
        /* <DEDUP_REMOVED lines=20> */
[----:B------:R-:W-:Y:S01]  /*6900*/  HMMA.16816.F32.BF16 R64, R132, R138, R64 ;  /* 0x0000008a8440723c */ /* 0x000fe20000041840 */
[----:B------:R-:W-:Y:S04]  /*6910*/  LDSM.16.M88.4 R136, [R181+0x4000] ;  /* 0x00400000b588783b */ /* 0x000fe80000000200 */
[----:B------:R-:W-:Y:S05]  /*6920*/  IMAD.IADD R140, R184, 0x1, R144 ;  /* 0x00000001b88c7824 */ /* 0x000fea00078e0290 */
[----:B------:R-:W1:Y:S08]  /*6930*/  LDSM.16.M88.4 R132, [R140+0x8000] ;  /* 0x008000008c84783b */ /* 0x000e700000000200 */
[----:B------:R-:W3:Y:S01]  /*6940*/  LDSM.16.M88.4 R140, [R140+0xa000] ;  /* 0x00a000008c8c783b */ /* 0x000ee20000000200 */
[-C--:B-1----:R-:W-:Y:S06]  /*6950*/  HMMA.16816.F32.BF16 R4, R132, R136.reuse, R4 ;  /* 0x000000888404723c */ /* 0x082fec0000041804 */
[C---:B---3--:R-:W-:Y:S06]  /*6960*/  HMMA.16816.F32.BF16 R8, R140.reuse, R136, R8 ;  /* 0x000000888c08723c */ /* 0x048fec0000041808 */
[-C--:B------:R-:W-:Y:S06]  /*6970*/  HMMA.16816.F32.BF16 R12, R140, R138.reuse, R12 ;  /* 0x0000008a8c0c723c */ /* 0x080fec000004180c */
[C---:B------:R-:W-:Y:S01]  /*6980*/  HMMA.16816.F32.BF16 R16, R132.reuse, R138, R16 ;  /* 0x0000008a8410723c */ /* 0x040fe20000041810 */
[----:B------:R-:W1:Y:S05]  /*6990*/  LDSM.16.M88.4 R136, [R181+0x4800] ;  /* 0x00480000b588783b */ /* 0x000e6a0000000200 */
[C---:B--2---:R-:W-:Y:S01]  /*69a0*/  FADD.FTZ R4, -R2.reuse, R4 ;  /* 0x0000000402047221 */ /* 0x044fe20000010100 */
[----:B------:R-:W-:Y:S01]  /*69b0*/  FADD.FTZ R5, -R2, R5 ;  /* 0x0000000502057221 */ /* 0x000fe20000010100 */
[----:B------:R-:W-:Y:S03]  /*69c0*/  FADD.FTZ R6, -R145, R6 ;  /* 0x0000000691067221 */ /* 0x000fe60000010100 */
[----:B------:R-:W-:Y:S02]  /*69d0*/  FMUL.FTZ R148, R234, R4 ;  /* 0x00000004ea947220 */ /* 0x000fe40000410000 */
[----:B------:R2:W5:Y:S11]  /*69e0*/  LDG.E R4, desc[UR10][R146.64+0x100] ;  /* 0x0001000a92047981 */ /* 0x000576000c1e1900 */
[----:B------:R-:W-:Y:S04]  /*69f0*/  FADD.FTZ R3, -R2, R17 ;  /* 0x0000001102037221 */ /* 0x000fe80000010100 */
[----:B------:R-:W-:Y:S01]  /*6a00*/  FMUL.FTZ R3, R239, R3 ;  /* 0x00000003ef037220 */ /* 0x000fe20000410000 */
[----:B--2---:R-:W-:Y:S01]  /*6a10*/  FMUL.FTZ R147, R236, R5 ;  /* 0x00000005ec937220 */ /* 0x004fe20000410000 */
[----:B------:R-:W-:Y:S01]  /*6a20*/  FMUL.FTZ R146, R235, R6 ;  /* 0x00000006eb927220 */ /* 0x000fe20000410000 */
[----:B------:R-:W-:Y:S01]  /*6a30*/  FADD.FTZ R5, -R2, R16 ;  /* 0x0000001002057221 */ /* 0x000fe20000010100 */
[-C--:B-1----:R-:W-:Y:S03]  /*6a40*/  HMMA.16816.F32.BF16 R20, R132, R136.reuse, R20 ;  /* 0x000000888414723c */ /* 0x082fe60000041814 */
[----:B------:R-:W-:Y:S03]  /*6a50*/  FMUL.FTZ R5, R240, R5 ;  /* 0x00000005f0057220 */ /* 0x000fe60000410000 */
[C---:B------:R-:W-:Y:S06]  /*6a60*/  HMMA.16816.F32.BF16 R24, R140.reuse, R136, R24 ;  /* 0x000000888c18723c */ /* 0x040fec0000041818 */
[-C--:B------:R-:W-:Y:S06]  /*6a70*/  HMMA.16816.F32.BF16 R28, R140, R138.reuse, R28 ;  /* 0x0000008a8c1c723c */ /* 0x080fec000004181c */
[C---:B------:R-:W-:Y:S01]  /*6a80*/  HMMA.16816.F32.BF16 R32, R132.reuse, R138, R32 ;  /* 0x0000008a8420723c */ /* 0x040fe20000041820 */
[----:B------:R-:W1:Y:S05]  /*6a90*/  LDSM.16.M88.4 R136, [R181+0x5000] ;  /* 0x00500000b588783b */ /* 0x000e6a0000000200 */
[C---:B------:R-:W-:Y:S01]  /*6aa0*/  FADD.FTZ R6, -R2.reuse, R20 ;  /* 0x0000001402067221 */ /* 0x040fe20000010100 */
[----:B------:R-:W-:Y:S04]  /*6ab0*/  FADD.FTZ R21, -R2, R21 ;  /* 0x0000001502157221 */ /* 0x000fe80000010100 */
[----:B------:R-:W-:Y:S11]  /*6ac0*/  FMUL.FTZ R6, R238, R6 ;  /* 0x00000006ee067220 */ /* 0x000ff60000410000 */
[----:B------:R-:W-:Y:S02]  /*6ad0*/  @!UPT UIADD3 URZ, URZ, URZ, URZ ;  /* 0x0000003f3f3ff290 */ /* 0x000fe4000fffe03f */
[----:B------:R-:W-:Y:S01]  /*6ae0*/  FADD.FTZ R20, -R2, R33 ;  /* 0x0000002102147221 */ /* 0x000fe20000010100 */
[----:B------:R-:W-:Y:S03]  /*6af0*/  F2FP.BF16.F32.PACK_AB R33, R3, R5 ;  /* 0x000000050321723e */ /* 0x000fe600000010ff */
[----:B------:R-:W-:Y:S01]  /*6b00*/  FMUL.FTZ R20, R232, R20 ;  /* 0x00000014e8147220 */ /* 0x000fe20000410000 */
[-C--:B-1----:R-:W-:Y:S06]  /*6b10*/  HMMA.16816.F32.BF16 R36, R132, R136.reuse, R36 ;  /* 0x000000888424723c */ /* 0x082fec0000041824 */
[C---:B------:R-:W-:Y:S06]  /*6b20*/  HMMA.16816.F32.BF16 R40, R140.reuse, R136, R40 ;  /* 0x000000888c28723c */ /* 0x040fec0000041828 */
[-C--:B------:R-:W-:Y:S06]  /*6b30*/  HMMA.16816.F32.BF16 R44, R140, R138.reuse, R44 ;  /* 0x0000008a8c2c723c */ /* 0x080fec000004182c */
[C---:B------:R-:W-:Y:S01]  /*6b40*/  HMMA.16816.F32.BF16 R48, R132.reuse, R138, R48 ;  /* 0x0000008a8430723c */ /* 0x040fe20000041830 */
[----:B------:R-:W1:Y:S05]  /*6b50*/  LDSM.16.M88.4 R136, [R181+0x5800] ;  /* 0x00580000b588783b */ /* 0x000e6a0000000200 */
[C---:B------:R-:W-:Y:S05]  /*6b60*/  FADD.FTZ R16, -R2.reuse, R36 ;  /* 0x0000002402107221 */ /* 0x040fea0000010100 */
[----:B------:R-:W-:Y:S11]  /*6b70*/  FMUL.FTZ R16, R231, R16 ;  /* 0x00000010e7107220 */ /* 0x000ff60000410000 */
[----:B------:R-:W-:Y:S02]  /*6b80*/  @!UPT UIADD3 URZ, URZ, URZ, URZ ;  /* 0x0000003f3f3ff290 */ /* 0x000fe4000fffe03f */
[C---:B------:R-:W-:Y:S01]  /*6b90*/  FADD.FTZ R17, -R2.reuse, R48 ;  /* 0x0000003002117221 */ /* 0x040fe20000010100 */
[----:B------:R-:W-:Y:S03]  /*6ba0*/  FADD.FTZ R49, -R2, R49 ;  /* 0x0000003102317221 */ /* 0x000fe60000010100 */
[----:B------:R-:W-:Y:S01]  /*6bb0*/  FMUL.FTZ R17, R229, R17 ;  /* 0x00000011e5117220 */ /* 0x000fe20000410000 */
[----:B------:R-:W-:Y:S05]  /*6bc0*/  FMUL.FTZ R49, R228, R49 ;  /* 0x00000031e4317220 */ /* 0x000fea0000410000 */
[----:B------:R-:W-:Y:S01]  /*6bd0*/  F2FP.BF16.F32.PACK_AB R49, R49, R17 ;  /* 0x000000113131723e */ /* 0x000fe200000010ff */
[-C--:B-1----:R-:W-:Y:S06]  /*6be0*/  HMMA.16816.F32.BF16 R52, R132, R136.reuse, R52 ;  /* 0x000000888434723c */ /* 0x082fec0000041834 */
[C---:B------:R-:W-:Y:S06]  /*6bf0*/  HMMA.16816.F32.BF16 R56, R140.reuse, R136, R56 ;  /* 0x000000888c38723c */ /* 0x040fec0000041838 */
[-C--:B------:R-:W-:Y:S06]  /*6c00*/  HMMA.16816.F32.BF16 R60, R140, R138.reuse, R60 ;  /* 0x0000008a8c3c723c */ /* 0x080fec000004183c */
[----:B------:R-:W-:Y:S06]  /*6c10*/  HMMA.16816.F32.BF16 R64, R132, R138, R64 ;  /* 0x0000008a8440723c */ /* 0x000fec0000041840 */
[C---:B------:R-:W-:Y:S01]  /*6c20*/  FADD.FTZ R52, -R2.reuse, R52 ;  /* 0x0000003402347221 */ /* 0x040fe20000010100 */
[----:B------:R-:W-:Y:S01]  /*6c30*/  FMUL.FTZ R133, R237, R21 ;  /* 0x00000015ed857220 */ /* 0x000fe20000410000 */
[C---:B------:R-:W-:Y:S03]  /*6c40*/  FADD.FTZ R21, -R2.reuse, R32 ;  /* 0x0000002002157221 */ /* 0x040fe60000010100 */
[----:B------:R-:W-:Y:S01]  /*6c50*/  F2FP.BF16.F32.PACK_AB R132, R147, R148 ;  /* 0x000000949384723e */ /* 0x000fe200000010ff */
[C---:B------:R-:W-:Y:S01]  /*6c60*/  FADD.FTZ R5, -R2.reuse, R53 ;  /* 0x0000003502057221 */ /* 0x040fe20000010100 */
[----:B------:R-:W-:Y:S01]  /*6c70*/  F2FP.BF16.F32.PACK_AB R133, R133, R6 ;  /* 0x000000068585723e */ /* 0x000fe200000010ff */
[----:B------:R-:W-:Y:S01]  /*6c80*/  FADD.FTZ R6, -R2, R37 ;  /* 0x0000002502067221 */ /* 0x000fe20000010100 */
[----:B------:R-:W-:Y:S01]  /*6c90*/  FMUL.FTZ R21, R233, R21 ;  /* 0x00000015e9157220 */ /* 0x000fe20000410000 */
[----:B------:R-:W-:Y:S01]  /*6ca0*/  FMUL.FTZ R5, R226, R5 ;  /* 0x00000005e2057220 */ /* 0x000fe20000410000 */
[----:B------:R-:W-:Y:S01]  /*6cb0*/  FADD.FTZ R37, -R145, R7 ;  /* 0x0000000791257221 */ /* 0x000fe20000010100 */
[----:B------:R-:W-:Y:S02]  /*6cc0*/  FMUL.FTZ R6, R230, R6 ;  /* 0x00000006e6067220 */ /* 0x000fe40000410000 */
[----:B------:R-:W-:Y:S04]  /*6cd0*/  F2FP.BF16.F32.PACK_AB R53, R20, R21 ;  /* 0x000000151435723e */ /* 0x000fe800000010ff */
[C---:B------:R-:W-:Y:S01]  /*6ce0*/  FADD.FTZ R3, -R2.reuse, R64 ;  /* 0x0000004002037221 */ /* 0x040fe20000010100 */
[----:B------:R-:W-:Y:S01]  /*6cf0*/  FADD.FTZ R2, -R2, R65 ;  /* 0x0000004102027221 */ /* 0x000fe20000010100 */
[----:B------:R-:W-:Y:S01]  /*6d00*/  FMUL.FTZ R64, R227, R52 ;  /* 0x00000034e3407220 */ /* 0x000fe20000410000 */
[----:B------:R-:W-:Y:S01]  /*6d10*/  F2FP.BF16.F32.PACK_AB R52, R6, R16 ;  /* 0x000000100634723e */ /* 0x000fe200000010ff */
[----:B------:R-:W-:Y:S01]  /*6d20*/  FMUL.FTZ R3, R221, R3 ;  /* 0x00000003dd037220 */ /* 0x000fe20000410000 */
[----:B------:R-:W-:Y:S02]  /*6d30*/  FMUL.FTZ R2, R220, R2 ;  /* 0x00000002dc027220 */ /* 0x000fe40000410000 */
[----:B------:R-:W-:Y:S03]  /*6d40*/  F2FP.BF16.F32.PACK_AB R64, R5, R64 ;  /* 0x000000400540723e */ /* 0x000fe600000010ff */
[----:B------:R-:W-:Y:S01]  /*6d50*/  F2FP.BF16.F32.PACK_AB R48, R2, R3 ;  /* 0x000000030230723e */ /* 0x000fe200000010ff */
[----:B------:R-:W-:Y:S06]  /*6d60*/  @!P0 BRA `(.L_x_252) ;  /* 0x0000000400a48947 */ /* 0x000fec0003800000 */
[----:B------:R-:W-:Y:S01]  /*6d70*/  ULOP3.LUT UR6, UR9, 0x1, URZ, 0xc0, !UPT ;  /* 0x0000000109067892 */ /* 0x000fe2000f8ec03f */
[----:B------:R-:W-:Y:S01]  /*6d80*/  ISETP.GE.AND P4, PT, R187, UR25, PT ;  /* 0x00000019bb007c0c */ /* 0x000fe2000bf86270 */
[----:B------:R-:W1:Y:S01]  /*6d90*/  LDC R65, c[0x0][0x240] ;  /* 0x00009000ff417b82 */ /* 0x000e620000000800 */
[----:B------:R-:W-:Y:S01]  /*6da0*/  PLOP3.LUT P1, PT, PT, PT, PT, 0x8, 0x0 ;  /* 0x000000000000781c */ /* 0x000fe20003f2e170 */
[----:B------:R-:W-:Y:S01]  /*6db0*/  UISETP.NE.U32.AND UP0, UPT, UR6, 0x1, UPT ;  /* 0x000000010600788c */ /* 0x000fe2000bf05070 */
[----:B------:R-:W-:Y:S02]  /*6dc0*/  IMAD.MOV.U32 R6, RZ, RZ, R222 ;  /* 0x000000ffff067224 */ /* 0x000fe400078e00de */
[----:B------:R-:W-:Y:S03]  /*6dd0*/  IMAD.MOV.U32 R7, RZ, RZ, R223 ;  /* 0x000000ffff077224 */ /* 0x000fe600078e00df */
[----:B------:R-:W-:Y:S02]  /*6de0*/  PLOP3.LUT P6, PT, PT, PT, UP0, 0x80, 0x0 ;  /* 0x000000000000781c */ /* 0x000fe40003fcf008 */
[----:B------:R-:W-:Y:S02]  /*6df0*/  PLOP3.LUT P3, PT, PT, PT, UP0, 0x80, 0x0 ;  /* 0x000000000000781c */ /* 0x000fe40003f6f008 */
[----:B------:R-:W-:Y:S01]  /*6e00*/  @P4 PLOP3.LUT P1, PT, P6, PT, PT, 0x80, 0x0 ;  /* 0x000000000000481c */ /* 0x000fe2000372f070 */
[C---:B------:R-:W-:Y:S01]  /*6e10*/  @P4 VIADD R3, R190.reuse, 0xffffc000 ;  /* 0xffffc000be034836 */ /* 0x040fe20000000000 */
[----:B------:R-:W2:Y:S01]  /*6e20*/  @!P4 LDC R21, c[0x0][0x244] ;  /* 0x00009100ff15cb82 */ /* 0x000ea20000000800 */
[----:B------:R-:W-:Y:S01]  /*6e30*/  @!P4 PLOP3.LUT P6, PT, P3, PT, PT, 0x80, 0x0 ;  /* 0x000000000000c81c */ /* 0x000fe20001fcf070 */
[C---:B------:R-:W-:Y:S01]  /*6e40*/  @!P4 VIADD R5, R191.reuse, 0xffffc000 ;  /* 0xffffc000bf05c836 */ /* 0x040fe20000000000 */
[----:B------:R-:W-:Y:S01]  /*6e50*/  PLOP3.LUT P3, PT, PT, PT, PT, 0x8, 0x0 ;  /* 0x000000000000781c */ /* 0x000fe20003f6e170 */
[C---:B------:R-:W-:Y:S01]  /*6e60*/  @!P4 VIADD R20, R191.reuse, 0xffffc000 ;  /* 0xffffc000bf14c836 */ /* 0x040fe20000000000 */
[----:B------:R-:W-:Y:S03]  /*6e70*/  @!P4 PLOP3.LUT P3, PT, P6, PT, PT, 0x80, 0x0 ;  /* 0x000000000000c81c */ /* 0x000fe6000376f070 */
[----:B------:R-:W3:Y:S03]  /*6e80*/  @!P4 LDC R32, c[0x0][0x244] ;  /* 0x00009100ff20cb82 */ /* 0x000ee60000000800 */
[----:B------:R-:W-:Y:S01]  /*6e90*/  @P1 VIADD R3, R190, 0x4000 ;  /* 0x00004000be031836 */ /* 0x000fe20000000000 */
[----:B------:R-:W-:Y:S02]  /*6ea0*/  PLOP3.LUT P1, PT, PT, PT, PT, 0x8, 0x0 ;  /* 0x000000000000781c */ /* 0x000fe40003f2e170 */
[----:B------:R-:W-:Y:S02]  /*6eb0*/  @P4 PLOP3.LUT P1, PT, P6, PT, PT, 0x80, 0x0 ;  /* 0x000000000000481c */ /* 0x000fe4000372f070 */
[----:B------:R-:W-:Y:S01]  /*6ec0*/  @P4 STS [R3], RZ ;  /* 0x000000ff03004388 */ /* 0x000fe20000000800 */
[----:B------:R-:W4:Y:S01]  /*6ed0*/  @!P4 LDC R36, c[0x0][0x244] ;  /* 0x00009100ff24cb82 */ /* 0x000f220000000800 */
[----:B------:R-:W-:Y:S02]  /*6ee0*/  @P3 VIADD R5, R191, 0x4000 ;  /* 0x00004000bf053836 */ /* 0x000fe40000000000 */
[----:B------:R-:W-:Y:S04]  /*6ef0*/  @P4 STS [R3+0x4], RZ ;  /* 0x000004ff03004388 */ /* 0x000fe80000000800 */
[----:B------:R-:W-:Y:S04]  /*6f00*/  @P4 STS [R3+0x8], RZ ;  /* 0x000008ff03004388 */ /* 0x000fe80000000800 */
[----:B------:R2:W-:Y:S01]  /*6f10*/  @P4 STS [R3+0xc], RZ ;  /* 0x00000cff03004388 */ /* 0x0005e20000000800 */
[----:B----4-:R-:W-:Y:S02]  /*6f20*/  @!P4 IMAD R36, R36, 0x60, RZ ;  /* 0x000000602424c824 */ /* 0x010fe400078e02ff */
[C---:B-1----:R-:W-:Y:S04]  /*6f30*/  IMAD.SHL.U32 R2, R65.reuse, 0x80, RZ ;  /* 0x0000008041027824 */ /* 0x042fe800078e00ff */
[----:B------:R-:W-:Y:S02]  /*6f40*/  IMAD.MOV R2, RZ, RZ, -R2 ;  /* 0x000000ffff027224 */ /* 0x000fe400078e0a02 */
[----:B--2---:R-:W-:Y:S03]  /*6f50*/  @P4 VIADD R3, R190, 0xffffc000 ;  /* 0xffffc000be034836 */ /* 0x004fe60000000000 */
[----:B------:R-:W-:Y:S01]  /*6f60*/  LEA R6, P2, R2, R6, 0x1 ;  /* 0x0000000602067211 */ /* 0x000fe200078408ff */
[----:B------:R-:W-:Y:S01]  /*6f70*/  @P1 VIADD R3, R190, 0x4000 ;  /* 0x00004000be031836 */ /* 0x000fe20000000000 */
[--C-:B------:R-:W-:Y:S02]  /*6f80*/  @!P4 SHF.R.S32.HI R16, RZ, 0x1f, R2.reuse ;  /* 0x0000001fff10c819 */ /* 0x100fe40000011402 */
[----:B------:R-:W-:Y:S02]  /*6f90*/  LEA.HI.X.SX32 R7, R2, R7, 0x1, P2 ;  /* 0x0000000702077211 */ /* 0x000fe400010f0eff */
[----:B------:R-:W-:Y:S02]  /*6fa0*/  PLOP3.LUT P2, PT, PT, PT, PT, 0x8, 0x0 ;  /* 0x000000000000781c */ /* 0x000fe40003f4e170 */
[----:B------:R-:W-:Y:S01]  /*6fb0*/  @!P4 PLOP3.LUT P2, PT, P6, PT, PT, 0x80, 0x0 ;  /* 0x000000000000c81c */ /* 0x000fe2000374f070 */
[----:B------:R-:W-:Y:S01]  /*6fc0*/  @!PT LDS RZ, [RZ] ;  /* 0x00000000fffff984 */ /* 0x000fe20000000800 */
[----:B------:R-:W-:Y:S01]  /*6fd0*/  @!PT LDS RZ, [RZ] ;  /* 0x00000000fffff984 */ /* 0x000fe20000000800 */
[----:B------:R-:W-:Y:S01]  /*6fe0*/  @!PT LDS RZ, [RZ] ;  /* 0x00000000fffff984 */ /* 0x000fe20000000800 */
[----:B------:R1:W-:Y:S01]  /*6ff0*/  @!P4 LDGSTS.E.BYPASS.LTC128B.128 [R5], desc[UR10][R6.64] ;  /* 0x000000000605cfae */ /* 0x0003e2000b901d4a */
[C---:B------:R-:W-:Y:S02]  /*7000*/  @!P4 LEA R17, P5, R65.reuse, R2, 0x5 ;  /* 0x000000024111c211 */ /* 0x040fe400078a28ff */
[----:B------:R-:W-:Y:S01]  /*7010*/  PLOP3.LUT P1, PT, PT, PT, PT, 0x8, 0x0 ;  /* 0x000000000000781c */ /* 0x000fe20003f2e170 */
[----:B------:R-:W-:Y:S01]  /*7020*/  @P4 STS [R3+0x1000], RZ ;  /* 0x001000ff03004388 */ /* 0x000fe20000000800 */
[----:B------:R-:W-:Y:S02]  /*7030*/  @!P4 LEA.HI.X R21, R65, R16, R21, 0x5, P5 ;  /* 0x000000104115c211 */ /* 0x000fe400028f2c15 */
[C---:B------:R-:W-:Y:S01]  /*7040*/  @!P4 LEA R16, P3, R17.reuse, R222, 0x1 ;  /* 0x000000de1110c211 */ /* 0x040fe200078608ff */
[----:B------:R-:W-:Y:S01]  /*7050*/  @P4 STS [R3+0x1004], RZ ;  /* 0x001004ff03004388 */ /* 0x000fe20000000800 */
[----:B------:R-:W-:Y:S02]  /*7060*/  @P4 PLOP3.LUT P1, PT, P6, PT, PT, 0x80, 0x0 ;  /* 0x000000000000481c */ /* 0x000fe4000372f070 */
[----:B------:R-:W-:Y:S01]  /*7070*/  @!P4 LEA.HI.X R17, R17, R223, R21, 0x1, P3 ;  /* 0x000000df1111c211 */ /* 0x000fe200018f0c15 */
[----:B------:R-:W-:Y:S01]  /*7080*/  @P4 STS [R3+0x1008], RZ ;  /* 0x001008ff03004388 */ /* 0x000fe20000000800 */
[----:B------:R-:W-:Y:S01]  /*7090*/  @P2 VIADD R20, R191, 0x4000 ;  /* 0x00004000bf142836 */ /* 0x000fe20000000000 */
[----:B------:R-:W-:Y:S02]  /*70a0*/  PLOP3.LUT P3, PT, PT, PT, PT, 0x8, 0x0 ;  /* 0x000000000000781c */ /* 0x000fe40003f6e170 */
[----:B------:R-:W-:Y:S01]  /*70b0*/  @P4 STS [R3+0x100c], RZ ;  /* 0x00100cff03004388 */ /* 0x000fe20000000800 */
[----:B------:R-:W-:Y:S03]  /*70c0*/  @!P4 PLOP3.LUT P3, PT, P6, PT, PT, 0x80, 0x0 ;  /* 0x000000000000c81c */ /* 0x000fe6000376f070 */
[----:B------:R-:W-:Y:S01]  /*70d0*/  @!PT LDS RZ, [RZ] ;  /* 0x00000000fffff984 */ /* 0x000fe20000000800 */
[----:B------:R-:W-:Y:S01]  /*70e0*/  @!PT LDS RZ, [RZ] ;  /* 0x00000000fffff984 */ /* 0x000fe20000000800 */
[----:B------:R-:W-:Y:S01]  /*70f0*/  @!PT LDS RZ, [RZ] ;  /* 0x00000000fffff984 */ /* 0x000fe20000000800 */
[----:B------:R2:W-:Y:S01]  /*7100*/  @!P4 LDGSTS.E.BYPASS.LTC128B.128 [R20+0x1000], desc[UR10][R16.64] ;  /* 0x010000001014cfae */ /* 0x0005e2000b901d4a */
[C---:B------:R-:W-:Y:S02]  /*7110*/  @P4 VIADD R5, R190.reuse, 0xffffc000 ;  /* 0xffffc000be054836 */ /* 0x040fe40000000000 */
[----:B-1----:R-:W-:Y:S01]  /*7120*/  @P1 VIADD R5, R190, 0x4000 ;  /* 0x00004000be051836 */ /* 0x002fe20000000000 */
[----:B------:R-:W-:Y:S02]  /*7130*/  PLOP3.LUT P1, PT, PT, PT, PT, 0x8, 0x0 ;  /* 0x000000000000781c */ /* 0x000fe40003f2e170 */
[----:B------:R-:W-:Y:S02]  /*7140*/  @P4 PLOP3.LUT P1, PT, P6, PT, PT, 0x80, 0x0 ;  /* 0x000000000000481c */ /* 0x000fe4000372f070 */
[----:B------:R-:W-:Y:S04]  /*7150*/  @P4 STS [R5+0x2000], RZ ;  /* 0x002000ff05004388 */ /* 0x000fe80000000800 */
[----:B------:R-:W-:Y:S01]  /*7160*/  @P4 STS [R5+0x2004], RZ ;  /* 0x002004ff05004388 */ /* 0x000fe20000000800 */
[--C-:B------:R-:W-:Y:S03]  /*7170*/  @!P4 SHF.R.S32.HI R3, RZ, 0x1f, R2.reuse ;  /* 0x0000001fff03c819 */ /* 0x100fe60000011402 */
[----:B------:R-:W-:Y:S04]  /*7180*/  @P4 STS [R5+0x2008], RZ ;  /* 0x002008ff05004388 */ /* 0x000fe80000000800 */
[----:B------:R1:W-:Y:S01]  /*7190*/  @P4 STS [R5+0x200c], RZ ;  /* 0x00200cff05004388 */ /* 0x0003e20000000800 */
[--C-:B--2---:R-:W-:Y:S02]  /*71a0*/  @!P4 SHF.R.S32.HI R17, RZ, 0x1f, R2.reuse ;  /* 0x0000001fff11c819 */ /* 0x104fe40000011402 */
[C---:B------:R-:W-:Y:S01]  /*71b0*/  @!P4 LEA R16, P2, R65.reuse, R2, 0x6 ;  /* 0x000000024110c211 */ /* 0x040fe200078430ff */
[----:B------:R-:W-:Y:S03]  /*71c0*/  @!P4 IMAD.WIDE.U32 R2, R65, 0x60, R2 ;  /* 0x000000604102c825 */ /* 0x000fe600078e0002 */
[CC--:B------:R-:W-:Y:S01]  /*71d0*/  @!P4 LEA R20, P5, R16.reuse, R222.reuse, 0x1 ;  /* 0x000000de1014c211 */ /* 0x0c0fe200078a08ff */
[----:B------:R-:W-:Y:S01]  /*71e0*/  @!P4 IMAD.IADD R36, R3, 0x1, R36 ;  /* 0x000000010324c824 */ /* 0x000fe200078e0224 */
[----:B---3--:R-:W-:Y:S01]  /*71f0*/  @!P4 LEA.HI.X R21, R65, R17, R32, 0x6, P2 ;  /* 0x000000114115c211 */ /* 0x008fe200010f3420 */
[C---:B------:R-:W-:Y:S01]  /*7200*/  @!P4 VIADD R17, R191.reuse, 0xffffc000 ;  /* 0xffffc000bf11c836 */ /* 0x040fe20000000000 */
[----:B------:R-:W-:Y:S01]  /*7210*/  PLOP3.LUT P2, PT, PT, PT, PT, 0x8, 0x0 ;  /* 0x000000000000781c */ /* 0x000fe20003f4e170 */
[C---:B------:R-:W-:Y:S01]  /*7220*/  @P3 VIADD R17, R191.reuse, 0x4000 ;  /* 0x00004000bf113836 */ /* 0x040fe20000000000 */
[-C--:B------:R-:W-:Y:S01]  /*7230*/  @!P4 LEA.HI.X R21, R16, R223.reuse, R21, 0x1, P5 ;  /* 0x000000df1015c211 */ /* 0x080fe200028f0c15 */
[C---:B------:R-:W-:Y:S01]  /*7240*/  @!P4 VIADD R32, R191.reuse, 0xffffc000 ;  /* 0xffffc000bf20c836 */ /* 0x040fe20000000000 */
[----:B------:R-:W-:Y:S01]  /*7250*/  @!P4 LEA R16, P3, R2, R222, 0x1 ;  /* 0x000000de0210c211 */ /* 0x000fe200078608ff */
[----:B------:R-:W-:Y:S01]  /*7260*/  IMAD.MOV.U32 R222, RZ, RZ, R6 ;  /* 0x000000ffffde7224 */ /* 0x000fe200078e0006 */
[----:B------:R-:W-:Y:S01]  /*7270*/  @!P4 PLOP3.LUT P2, PT, P6, PT, PT, 0x80, 0x0 ;  /* 0x000000000000c81c */ /* 0x000fe2000374f070 */
[----:B------:R-:W-:Y:S01]  /*7280*/  @!PT LDS RZ, [RZ] ;  /* 0x00000000fffff984 */ /* 0x000fe20000000800 */
[----:B------:R-:W-:Y:S01]  /*7290*/  @!PT LDS RZ, [RZ] ;  /* 0x00000000fffff984 */ /* 0x000fe20000000800 */
[----:B------:R-:W-:Y:S01]  /*72a0*/  @!PT LDS RZ, [RZ] ;  /* 0x00000000fffff984 */ /* 0x000fe20000000800 */
[----:B------:R2:W-:Y:S01]  /*72b0*/  @!P4 LDGSTS.E.BYPASS.LTC128B.128 [R17+0x2000], desc[UR10][R20.64] ;  /* 0x020000001411cfae */ /* 0x0005e2000b901d4a */
[C---:B-1----:R-:W-:Y:S02]  /*72c0*/  @P4 VIADD R5, R190.reuse, 0xffffc000 ;  /* 0xffffc000be054836 */ /* 0x042fe40000000000 */
[----:B------:R-:W-:Y:S04]  /*72d0*/  @P1 VIADD R5, R190, 0x4000 ;  /* 0x00004000be051836 */ /* 0x000fe80000000000 */
[----:B------:R-:W-:Y:S05]  /*72e0*/  @P4 IMAD.MOV.U32 R3, RZ, RZ, R5 ;  /* 0x000000ffff034224 */ /* 0x000fea00078e0005 */
[----:B------:R-:W-:Y:S01]  /*72f0*/  @P2 VIADD R32, R191, 0x4000 ;  /* 0x00004000bf202836 */ /* 0x000fe20000000000 */
[----:B------:R1:W-:Y:S04]  /*7300*/  @P4 STS [R3+0x3000], RZ ;  /* 0x003000ff03004388 */ /* 0x0003e80000000800 */
[----:B------:R1:W-:Y:S04]  /*7310*/  @P4 STS [R3+0x3004], RZ ;  /* 0x003004ff03004388 */ /* 0x0003e80000000800 */
[----:B------:R1:W-:Y:S01]  /*7320*/  @P4 STS [R3+0x3008], RZ ;  /* 0x003008ff03004388 */ /* 0x0003e20000000800 */
[----:B--2---:R-:W-:Y:S03]  /*7330*/  @!P4 LEA.HI.X R17, R2, R223, R36, 0x1, P3 ;  /* 0x000000df0211c211 */ /* 0x004fe600018f0c24 */
[----:B------:R1:W-:Y:S01]  /*7340*/  @P4 STS [R3+0x300c], RZ ;  /* 0x00300cff03004388 */ /* 0x0003e20000000800 */
[----:B------:R-:W-:Y:S02]  /*7350*/  IMAD.MOV.U32 R2, RZ, RZ, -0x4000 ;  /* 0xffffc000ff027424 */ /* 0x000fe400078e00ff */
[----:B------:R-:W-:Y:S01]  /*7360*/  IMAD.MOV.U32 R223, RZ, RZ, R7 ;  /* 0x000000ffffdf7224 */ /* 0x000fe200078e0007 */
[----:B------:R-:W-:Y:S01]  /*7370*/  @!PT LDS RZ, [RZ] ;  /* 0x00000000fffff984 */ /* 0x000fe20000000800 */
[----:B------:R-:W-:Y:S01]  /*7380*/  @!PT LDS RZ, [RZ] ;  /* 0x00000000fffff984 */ /* 0x000fe20000000800 */
[----:B------:R-:W-:Y:S01]  /*7390*/  @!PT LDS RZ, [RZ] ;  /* 0x00000000fffff984 */ /* 0x000fe20000000800 */
[----:B------:R1:W-:Y:S02]  /*73a0*/  @!P4 LDGSTS.E.BYPASS.LTC128B.128 [R32+0x3000], desc[UR10][R16.64] ;  /* 0x030000001020cfae */ /* 0x0003e4000b901d4a */
[----:B------:R-:W-:Y:S02]  /*73b0*/  SEL R2, R2, 0x4000, !P6 ;  /* 0x0000400002027807 */ /* 0x000fe40007000000 */
[----:B------:R-:W0:Y:S03]  /*73c0*/  LDGDEPBAR ;  /* 0x00000000000079af */ /* 0x000e260000000000 */
[--C-:B------:R-:W-:Y:S02]  /*73d0*/  IMAD.IADD R183, R183, 0x1, R2.reuse ;  /* 0x00000001b7b77824 */ /* 0x100fe400078e0202 */
[--C-:B------:R-:W-:Y:S02]  /*73e0*/  IMAD.IADD R190, R190, 0x1, R2.reuse ;  /* 0x00000001bebe7824 */ /* 0x100fe400078e0202 */
[----:B------:R-:W-:Y:S07]  /*73f0*/  IMAD.IADD R191, R191, 0x1, R2 ;  /* 0x00000001bfbf7824 */ /* 0x000fee00078e0202 */
.L_x_252:
[----:B-1----:R-:W-:Y:S01]  /*7400*/  FMUL.FTZ R3, R199, R37 ;  /* 0x00000025c7037220 */ /* 0x002fe20000410000 */
[C---:B------:R-:W-:Y:S01]  /*7410*/  FADD.FTZ R19, -R145.reuse, R19 ;  /* 0x0000001391137221 */ /* 0x040fe20000010100 */
[----:B------:R-:W-:Y:S01]  /*7420*/  FADD.FTZ R18, -R145, R18 ;  /* 0x0000001291127221 */ /* 0x000fe20000010100 */
[----:B------:R-:W-:Y:S01]  /*7430*/  STS [R213+0x14000], R132 ;  /* 0x01400084d5007388 */ /* 0x000fe20000000800 */
[----:B-----5:R-:W-:Y:S01]  /*7440*/  FADD.FTZ R12, -R4, R12 ;  /* 0x0000000c040c7221 */ /* 0x020fe20000010100 */
[----:B------:R-:W-:Y:S01]  /*7450*/  F2FP.BF16.F32.PACK_AB R3, R3, R146 ;  /* 0x000000920303723e */ /* 0x000fe200000010ff */
[----:B------:R-:W-:Y:S01]  /*7460*/  FMUL.FTZ R18, R192, R18 ;  /* 0x00000012c0127220 */ /* 0x000fe20000410000 */
[----:B------:R-:W-:Y:S01]  /*7470*/  FMUL.FTZ R2, R175, R19 ;  /* 0x00000013af027220 */ /* 0x000fe20000410000 */
[C---:B------:R-:W-:Y:S01]  /*7480*/  FADD.FTZ R13, -R4.reuse, R13 ;  /* 0x0000000d040d7221 */ /* 0x040fe20000010100 */
[----:B------:R-:W-:Y:S01]  /*7490*/  FMUL.FTZ R12, R205, R12 ;  /* 0x0000000ccd0c7220 */ /* 0x000fe20000410000 */
[----:B------:R1:W-:Y:S01]  /*74a0*/  STS [R213+0x14400], R3 ;  /* 0x01440003d5007388 */ /* 0x0003e20000000800 */
[----:B------:R-:W-:Y:S01]  /*74b0*/  FADD.FTZ R8, -R4, R8 ;  /* 0x0000000804087221 */ /* 0x000fe20000010100 */
[----:B------:R-:W-:Y:S01]  /*74c0*/  F2FP.BF16.F32.PACK_AB R2, R2, R18 ;  /* 0x000000120202723e */ /* 0x000fe200000010ff */
[----:B------:R-:W-:Y:S01]  /*74d0*/  FMUL.FTZ R13, R204, R13 ;  /* 0x0000000dcc0d7220 */ /* 0x000fe20000410000 */
[C---:B------:R-:W-:Y:S01]  /*74e0*/  FADD.FTZ R9, -R4.reuse, R9 ;  /* 0x0000000904097221 */ /* 0x040fe20000010100 */
[----:B------:R-:W-:Y:S01]  /*74f0*/  FMUL.FTZ R8, R207, R8 ;  /* 0x00000008cf087220 */ /* 0x000fe20000410000 */
[----:B------:R-:W-:Y:S01]  /*7500*/  FADD.FTZ R16, -R145, R54 ;  /* 0x0000003691107221 */ /* 0x000fe20000010100 */
[----:B------:R2:W-:Y:S01]  /*7510*/  STS [R215+0x14400], R2 ;  /* 0x01440002d7007388 */ /* 0x0005e20000000800 */
[----:B------:R-:W-:Y:S01]  /*7520*/  F2FP.BF16.F32.PACK_AB R18, R13, R12 ;  /* 0x0000000c0d12723e */ /* 0x000fe200000010ff */
[----:B------:R-:W-:Y:S01]  /*7530*/  FADD.FTZ R13, -R4, R57 ;  /* 0x00000039040d7221 */ /* 0x000fe20000010100 */
[----:B------:R-:W-:Y:S01]  /*7540*/  FMUL.FTZ R9, R206, R9 ;  /* 0x00000009ce097220 */ /* 0x000fe20000410000 */
[----:B------:R-:W-:Y:S01]  /*7550*/  FADD.FTZ R7, -R145, R55 ;  /* 0x0000003791077221 */ /* 0x000fe20000010100 */
[----:B------:R-:W-:Y:S01]  /*7560*/  FADD.FTZ R11, -R0, R11 ;  /* 0x0000000b000b7221 */ /* 0x000fe20000010100 */
[----:B------:R-:W-:Y:S01]  /*7570*/  FMUL.FTZ R13, R159, R13 ;  /* 0x0000000d9f0d7220 */ /* 0x000fe20000410000 */
[----:B------:R-:W-:Y:S01]  /*7580*/  FMUL.FTZ R16, R153, R16 ;  /* 0x0000001099107220 */ /* 0x000fe20000410000 */
[----:B------:R-:W-:Y:S01]  /*7590*/  FMUL.FTZ R7, R152, R7 ;  /* 0x0000000798077220 */ /* 0x000fe20000410000 */
[C---:B------:R-:W-:Y:S01]  /*75a0*/  FADD.FTZ R15, -R0.reuse, R15 ;  /* 0x0000000f000f7221 */ /* 0x040fe20000010100 */
[----:B------:R-:W-:Y:S01]  /*75b0*/  FADD.FTZ R14, -R0, R14 ;  /* 0x0000000e000e7221 */ /* 0x000fe20000010100 */
[----:B------:R-:W-:Y:S01]  /*75c0*/  STS [R215+0x14000], R33 ;  /* 0x01400021d7007388 */ /* 0x000fe20000000800 */
[----:B------:R-:W-:Y:S01]  /*75d0*/  FADD.FTZ R23, -R145, R23 ;  /* 0x0000001791177221 */ /* 0x000fe20000010100 */
[----:B------:R-:W-:Y:S01]  /*75e0*/  F2FP.BF16.F32.PACK_AB R20, R7, R16 ;  /* 0x000000100714723e */ /* 0x000fe200000010ff */
[----:B------:R-:W-:Y:S01]  /*75f0*/  FMUL.FTZ R14, R209, R14 ;  /* 0x0000000ed10e7220 */ /* 0x000fe20000410000 */
[----:B------:R-:W-:Y:S01]  /*7600*/  FMUL.FTZ R7, R208, R15 ;  /* 0x0000000fd0077220 */ /* 0x000fe20000410000 */
[C---:B------:R-:W-:Y:S01]  /*7610*/  FADD.FTZ R22, -R145.reuse, R22 ;  /* 0x0000001691167221 */ /* 0x040fe20000010100 */
[C---:B------:R-:W-:Y:S01]  /*7620*/  FADD.FTZ R6, -R145.reuse, R66 ;  /* 0x0000004291067221 */ /* 0x040fe20000010100 */
[----:B-1----:R-:W-:Y:S01]  /*7630*/  FADD.FTZ R3, -R4, R56 ;  /* 0x0000003804037221 */ /* 0x002fe20000010100 */
[----:B------:R-:W-:Y:S01]  /*7640*/  FADD.FTZ R5, -R145, R67 ;  /* 0x0000004391057221 */ /* 0x000fe20000010100 */
[----:B------:R-:W-:Y:S01]  /*7650*/  FMUL.FTZ R23, R171, R23 ;  /* 0x00000017ab177220 */ /* 0x000fe20000410000 */
[C---:B------:R-:W-:Y:S01]  /*7660*/  FADD.FTZ R35, -R145.reuse, R35 ;  /* 0x0000002391237221 */ /* 0x040fe20000010100 */
[----:B------:R-:W-:Y:S01]  /*7670*/  FMUL.FTZ R3, R160, R3 ;  /* 0x00000003a0037220 */ /* 0x000fe20000410000 */
[----:B------:R-:W-:Y:S01]  /*7680*/  FMUL.FTZ R22, R172, R22 ;  /* 0x00000016ac167220 */ /* 0x000fe20000410000 */
[----:B------:R-:W-:Y:S01]  /*7690*/  FADD.FTZ R34, -R145, R34 ;  /* 0x0000002291227221 */ /* 0x000fe20000010100 */
[----:B--2---:R-:W-:Y:S01]  /*76a0*/  F2FP.BF16.F32.PACK_AB R2, R9, R8 ;  /* 0x000000080902723e */ /* 0x004fe200000010ff */
[----:B------:R-:W-:Y:S01]  /*76b0*/  FMUL.FTZ R8, R210, R11 ;  /* 0x0000000bd2087220 */ /* 0x000fe20000410000 */
[----:B------:R-:W-:Y:S01]  /*76c0*/  F2FP.BF16.F32.PACK_AB R13, R13, R3 ;  /* 0x000000030d0d723e */ /* 0x000fe200000010ff */
[----:B------:R-:W-:Y:S01]  /*76d0*/  FADD.FTZ R3, -R0, R10 ;  /* 0x0000000a00037221 */ /* 0x000fe20000010100 */
[----:B------:R-:W-:Y:S01]  /*76e0*/  F2FP.BF16.F32.PACK_AB R7, R7, R14 ;  /* 0x0000000e0707723e */ /* 0x000fe200000010ff */
[----:B------:R1:W-:Y:S01]  /*76f0*/  STS [R213+0x16000], R2 ;  /* 0x01600002d5007388 */ /* 0x0003e20000000800 */
[----:B------:R-:W-:Y:S01]  /*7700*/  FMUL.FTZ R6, R150, R6 ;  /* 0x0000000696067220 */ /* 0x000fe20000410000 */
[----:B------:R-:W-:Y:S01]  /*7710*/  FMUL.FTZ R3, R211, R3 ;  /* 0x00000003d3037220 */ /* 0x000fe20000410000 */
[----:B------:R-:W-:Y:S01]  /*7720*/  FMUL.FTZ R5, R149, R5 ;  /* 0x0000000595057220 */ /* 0x000fe20000410000 */
[----:B------:R-:W-:Y:S01]  /*7730*/  FMUL.FTZ R34, R166, R34 ;  /* 0x00000022a6227220 */ /* 0x000fe20000410000 */
[----:B------:R-:W-:Y:S01]  /*7740*/  FMUL.FTZ R21, R165, R35 ;  /* 0x00000023a5157220 */ /* 0x000fe20000410000 */
[----:B------:R-:W-:Y:S01]  /*7750*/  FADD.FTZ R25, -R4, R25 ;  /* 0x0000001904197221 */ /* 0x000fe20000010100 */
[----:B------:R-:W-:Y:S01]  /*7760*/  F2FP.BF16.F32.PACK_AB R8, R8, R3 ;  /* 0x000000030808723e */ /* 0x000fe200000010ff */
[----:B------:R-:W-:Y:S01]  /*7770*/  FADD.FTZ R27, -R0, R27 ;  /* 0x0000001b001b7221 */ /* 0x000fe20000010100 */
[----:B------:R-:W-:Y:S01]  /*7780*/  FADD.FTZ R24, -R4, R24 ;  /* 0x0000001804187221 */ /* 0x000fe20000010100 */
[----:B------:R-:W-:Y:S01]  /*7790*/  FADD.FTZ R26, -R0, R26 ;  /* 0x0000001a001a7221 */ /* 0x000fe20000010100 */
[----:B------:R-:W-:Y:S01]  /*77a0*/  F2FP.BF16.F32.PACK_AB R22, R23, R22 ;  /* 0x000000161716723e */ /* 0x000fe200000010ff */
[----:B------:R-:W-:Y:S01]  /*77b0*/  STS [R213+0x16400], R8 ;  /* 0x01640008d5007388 */ /* 0x000fe20000000800 */
[----:B------:R-:W-:Y:S01]  /*77c0*/  F2FP.BF16.F32.PACK_AB R19, R5, R6 ;  /* 0x000000060513723e */ /* 0x000fe200000010ff */
[----:B------:R-:W-:Y:S01]  /*77d0*/  FADD.FTZ R29, -R4, R29 ;  /* 0x0000001d041d7221 */ /* 0x000fe20000010100 */
[----:B------:R-:W-:Y:S01]  /*77e0*/  FMUL.FTZ R24, R198, R24 ;  /* 0x00000018c6187220 */ /* 0x000fe20000410000 */
[----:B------:R-:W-:Y:S01]  /*77f0*/  STS [R215+0x16000], R18 ;  /* 0x01600012d7007388 */ /* 0x000fe20000000800 */
[----:B------:R-:W-:Y:S01]  /*7800*/  FMUL.FTZ R17, R197, R25 ;  /* 0x00000019c5117220 */ /* 0x000fe20000410000 */
[----:B------:R-:W-:Y:S01]  /*7810*/  FMUL.FTZ R26, R203, R26 ;  /* 0x0000001acb1a7220 */ /* 0x000fe20000410000 */
[----:B------:R-:W-:Y:S01]  /*7820*/  FMUL.FTZ R6, R202, R27 ;  /* 0x0000001bca067220 */ /* 0x000fe20000410000 */
[----:B------:R-:W-:Y:S01]  /*7830*/  STS [R215+0x16400], R7 ;  /* 0x01640007d7007388 */ /* 0x000fe20000000800 */
[----:B------:R-:W-:Y:S01]  /*7840*/  FADD.FTZ R31, -R0, R31 ;  /* 0x0000001f001f7221 */ /* 0x000fe20000010100 */
[----:B------:R-:W-:Y:S01]  /*7850*/  FADD.FTZ R28, -R4, R28 ;  /* 0x0000001c041c7221 */ /* 0x000fe20000010100 */
[----:B------:R-:W-:Y:S01]  /*7860*/  FADD.FTZ R30, -R0, R30 ;  /* 0x0000001e001e7221 */ /* 0x000fe20000010100 */
[----:B------:R-:W-:Y:S01]  /*7870*/  F2FP.BF16.F32.PACK_AB R21, R21, R34 ;  /* 0x000000221515723e */ /* 0x000fe200000010ff */
[----:B------:R-:W-:Y:S01]  /*7880*/  STS [R219+0x14000], R133 ;  /* 0x01400085db007388 */ /* 0x000fe20000000800 */
[----:B------:R-:W-:Y:S01]  /*7890*/  FMUL.FTZ R28, R194, R28 ;  /* 0x0000001cc21c7220 */ /* 0x000fe20000410000 */
[----:B------:R-:W-:Y:S01]  /*78a0*/  FMUL.FTZ R16, R193, R29 ;  /* 0x0000001dc1107220 */ /* 0x000fe20000410000 */
[----:B------:R-:W-:Y:S01]  /*78b0*/  FMUL.FTZ R30, R201, R30 ;  /* 0x0000001ec91e7220 */ /* 0x000fe20000410000 */
[----:B------:R-:W-:Y:S01]  /*78c0*/  STS [R219+0x14400], R22 ;  /* 0x01440016db007388 */ /* 0x000fe20000000800 */
[----:B------:R-:W-:Y:S01]  /*78d0*/  FMUL.FTZ R3, R200, R31 ;  /* 0x0000001fc8037220 */ /* 0x000fe20000410000 */
[C---:B------:R-:W-:Y:S01]  /*78e0*/  FADD.FTZ R39, -R145.reuse, R39 ;  /* 0x0000002791277221 */ /* 0x040fe20000010100 */
[----:B------:R-:W-:Y:S01]  /*78f0*/  FADD.FTZ R38, -R145, R38 ;  /* 0x0000002691267221 */ /* 0x000fe20000010100 */
[----:B------:R-:W-:Y:S01]  /*7900*/  F2FP.BF16.F32.PACK_AB R17, R17, R24 ;  /* 0x000000181111723e */ /* 0x000fe200000010ff */
[----:B------:R-:W-:Y:S01]  /*7910*/  STS [R218+0x14000], R53 ;  /* 0x01400035da007388 */ /* 0x000fe20000000800 */
[----:B------:R-:W-:Y:S01]  /*7920*/  F2FP.BF16.F32.PACK_AB R6, R6, R26 ;  /* 0x0000001a0606723e */ /* 0x000fe200000010ff */
[----:B------:R-:W-:Y:S01]  /*7930*/  FMUL.FTZ R39, R162, R39 ;  /* 0x00000027a2277220 */ /* 0x000fe20000410000 */
[----:B------:R-:W-:Y:S01]  /*7940*/  FMUL.FTZ R38, R163, R38 ;  /* 0x00000026a3267220 */ /* 0x000fe20000410000 */
[----:B------:R-:W-:Y:S01]  /*7950*/  STS [R218+0x14400], R21 ;  /* 0x01440015da007388 */ /* 0x000fe20000000800 */
[C---:B------:R-:W-:Y:S01]  /*7960*/  FADD.FTZ R50, -R145.reuse, R50 ;  /* 0x0000003291327221 */ /* 0x040fe20000010100 */
[----:B------:R-:W-:Y:S01]  /*7970*/  FADD.FTZ R51, -R145, R51 ;  /* 0x0000003391337221 */ /* 0x000fe20000010100 */
[----:B------:R-:W-:Y:S01]  /*7980*/  F2FP.BF16.F32.PACK_AB R16, R16, R28 ;  /* 0x0000001c1010723e */ /* 0x000fe200000010ff */
[----:B------:R-:W-:Y:S01]  /*7990*/  STS [R219+0x16000], R17 ;  /* 0x01600011db007388 */ /* 0x000fe20000000800 */
[----:B------:R-:W-:Y:S01]  /*79a0*/  F2FP.BF16.F32.PACK_AB R3, R3, R30 ;  /* 0x0000001e0303723e */ /* 0x000fe200000010ff */
[C---:B------:R-:W-:Y:S01]  /*79b0*/  FADD.FTZ R42, -R0.reuse, R42 ;  /* 0x0000002a002a7221 */ /* 0x040fe20000010100 */
[----:B------:R-:W-:Y:S01]  /*79c0*/  FADD.FTZ R43, -R0, R43 ;  /* 0x0000002b002b7221 */ /* 0x000fe20000010100 */
[----:B------:R-:W-:Y:S01]  /*79d0*/  STS [R219+0x16400], R6 ;  /* 0x01640006db007388 */ /* 0x000fe20000000800 */
[----:B------:R-:W-:Y:S01]  /*79e0*/  FMUL.FTZ R50, R157, R50 ;  /* 0x000000329d327220 */ /* 0x000fe20000410000 */
[----:B------:R-:W-:Y:S01]  /*79f0*/  FMUL.FTZ R51, R156, R51 ;  /* 0x000000339c337220 */ /* 0x000fe20000410000 */
[C---:B------:R-:W-:Y:S01]  /*7a00*/  FADD.FTZ R40, -R4.reuse, R40 ;  /* 0x0000002804287221 */ /* 0x040fe20000010100 */
[----:B------:R-:W-:Y:S01]  /*7a10*/  FADD.FTZ R41, -R4, R41 ;  /* 0x0000002904297221 */ /* 0x000fe20000010100 */
[----:B------:R-:W-:Y:S01]  /*7a20*/  F2FP.BF16.F32.PACK_AB R38, R39, R38 ;  /* 0x000000262726723e */ /* 0x000fe200000010ff */
[----:B------:R-:W-:Y:S01]  /*7a30*/  STS [R218+0x16000], R16 ;  /* 0x01600010da007388 */ /* 0x000fe20000000800 */
[----:B------:R-:W-:Y:S01]  /*7a40*/  FMUL.FTZ R40, R170, R40 ;  /* 0x00000028aa287220 */ /* 0x000fe20000410000 */
[----:B------:R-:W-:Y:S01]  /*7a50*/  FMUL.FTZ R12, R169, R41 ;  /* 0x00000029a90c7220 */ /* 0x000fe20000410000 */
[C---:B------:R-:W-:Y:S01]  /*7a60*/  FADD.FTZ R46, -R0.reuse, R46 ;  /* 0x0000002e002e7221 */ /* 0x040fe20000010100 */
[----:B------:R2:W-:Y:S01]  /*7a70*/  STS [R218+0x16400], R3 ;  /* 0x01640003da007388 */ /* 0x0005e20000000800 */
[----:B------:R-:W-:Y:S01]  /*7a80*/  FADD.FTZ R47, -R0, R47 ;  /* 0x0000002f002f7221 */ /* 0x000fe20000010100 */
[----:B------:R-:W-:Y:S01]  /*7a90*/  FMUL.FTZ R42, R196, R42 ;  /* 0x0000002ac42a7220 */ /* 0x000fe20000410000 */
[----:B-1----:R-:W-:Y:S01]  /*7aa0*/  FMUL.FTZ R2, R195, R43 ;  /* 0x0000002bc3027220 */ /* 0x002fe20000410000 */
[C---:B------:R-:W-:Y:S01]  /*7ab0*/  FADD.FTZ R44, -R4.reuse, R44 ;  /* 0x0000002c042c7221 */ /* 0x040fe20000010100 */
        /* <DEDUP_REMOVED lines=8> */
[----:B------:R-:W-:Y:S01]  /*7b40*/  F2FP.BF16.F32.PACK_AB R12, R12, R40 ;  /* 0x000000280c0c723e */ /* 0x000fe200000010ff */
[----:B------:R-:W-:Y:S01]  /*7b50*/  FADD.FTZ R58, -R0, R58 ;  /* 0x0000003a003a7221 */ /* 0x000fe20000010100 */
[----:B------:R-:W-:Y:S01]  /*7b60*/  F2FP.BF16.F32.PACK_AB R2, R2, R42 ;  /* 0x0000002a0202723e */ /* 0x000fe200000010ff */
[----:B------:R-:W-:Y:S01]  /*7b70*/  STS [R214+0x14000], R49 ;  /* 0x01400031d6007388 */ /* 0x000fe20000000800 */
[C---:B------:R-:W-:Y:S01]  /*7b80*/  FADD.FTZ R59, -R0.reuse, R59 ;  /* 0x0000003b003b7221 */ /* 0x040fe20000010100 */
[C---:B------:R-:W-:Y:S01]  /*7b90*/  FADD.FTZ R62, -R0.reuse, R62 ;  /* 0x0000003e003e7221 */ /* 0x040fe20000010100 */
[----:B------:R-:W-:Y:S01]  /*7ba0*/  FADD.FTZ R63, -R0, R63 ;  /* 0x0000003f003f7221 */ /* 0x000fe20000010100 */
[----:B------:R-:W-:Y:S01]  /*7bb0*/  STS [R214+0x14400], R50 ;  /* 0x01440032d6007388 */ /* 0x000fe20000000800 */
[----:B------:R-:W-:Y:S01]  /*7bc0*/  F2FP.BF16.F32.PACK_AB R9, R9, R44 ;  /* 0x0000002c0909723e */ /* 0x000fe200000010ff */
[C---:B------:R-:W-:Y:S01]  /*7bd0*/  FADD.FTZ R60, -R4.reuse, R60 ;  /* 0x0000003c043c7221 */ /* 0x040fe20000010100 */
[----:B------:R-:W-:Y:S01]  /*7be0*/  F2FP.BF16.F32.PACK_AB R0, R47, R46 ;  /* 0x0000002e2f00723e */ /* 0x000fe200000010ff */
[----:B------:R-:W-:Y:S01]  /*7bf0*/  STS [R212+0x16000], R12 ;  /* 0x0160000cd4007388 */ /* 0x000fe20000000800 */
[----:B------:R-:W-:Y:S01]  /*7c00*/  FADD.FTZ R61, -R4, R61 ;  /* 0x0000003d043d7221 */ /* 0x000fe20000010100 */
[----:B------:R-:W-:Y:S01]  /*7c10*/  FMUL.FTZ R58, R164, R58 ;  /* 0x0000003aa43a7220 */ /* 0x000fe20000410000 */
[----:B------:R-:W-:Y:S01]  /*7c20*/  FMUL.FTZ R4, R161, R59 ;  /* 0x0000003ba1047220 */ /* 0x000fe20000410000 */
[----:B------:R1:W-:Y:S01]  /*7c30*/  STS [R212+0x16400], R2 ;  /* 0x01640002d4007388 */ /* 0x0003e20000000800 */
[----:B------:R-:W-:Y:S01]  /*7c40*/  FMUL.FTZ R60, R154, R60 ;  /* 0x0000003c9a3c7220 */ /* 0x000fe20000410000 */
[----:B------:R-:W-:Y:S01]  /*7c50*/  FMUL.FTZ R61, R151, R61 ;  /* 0x0000003d973d7220 */ /* 0x000fe20000410000 */
[----:B------:R-:W-:Y:S01]  /*7c60*/  FMUL.FTZ R62, R158, R62 ;  /* 0x0000003e9e3e7220 */ /* 0x000fe20000410000 */
[----:B------:R-:W-:Y:S01]  /*7c70*/  STS [R214+0x16000], R9 ;  /* 0x01600009d6007388 */ /* 0x000fe20000000800 */
[----:B------:R-:W-:Y:S01]  /*7c80*/  FMUL.FTZ R5, R155, R63 ;  /* 0x0000003f9b057220 */ /* 0x000fe20000410000 */
[----:B------:R-:W-:Y:S01]  /*7c90*/  F2FP.BF16.F32.PACK_AB R4, R4, R58 ;  /* 0x0000003a0404723e */ /* 0x000fe200000010ff */
[----:B------:R-:W-:Y:S01]  /*7ca0*/  UIMAD UR6, UR27, UR26, URZ ;  /* 0x0000001a1b0672a4 */ /* 0x000fe2000f8e023f */
[----:B------:R3:W-:Y:S01]  /*7cb0*/  STS [R214+0x16400], R0 ;  /* 0x01640000d6007388 */ /* 0x0007e20000000800 */
[----:B------:R-:W-:Y:S02]  /*7cc0*/  F2FP.BF16.F32.PACK_AB R10, R61, R60 ;  /* 0x0000003c3d0a723e */ /* 0x000fe400000010ff */
[----:B------:R-:W-:Y:S01]  /*7cd0*/  F2FP.BF16.F32.PACK_AB R5, R5, R62 ;  /* 0x0000003e0505723e */ /* 0x000fe200000010ff */
[----:B------:R-:W-:Y:S01]  /*7ce0*/  STS [R217+0x14000], R64 ;  /* 0x01400040d9007388 */ /* 0x000fe20000000800 */
[----:B--2---:R-:W-:Y:S01]  /*7cf0*/  MOV R3, UR4 ;  /* 0x0000000400037c02 */ /* 0x004fe20008000f00 */
[----:B------:R-:W-:Y:S01]  /*7d00*/  ULEA UR7, -UR6, URZ, 0x7 ;  /* 0x0000003f06077291 */ /* 0x000fe2000f8e393f */
[----:B------:R-:W-:Y:S01]  /*7d10*/  LEA R142, R251, UR4, 0x1 ;  /* 0x00000004fb8e7c11 */ /* 0x000fe2000f8e08ff */
[----:B------:R-:W-:Y:S04]  /*7d20*/  STS [R217+0x14400], R20 ;  /* 0x01440014d9007388 */ /* 0x000fe80000000800 */
[----:B------:R-:W-:Y:S04]  /*7d30*/  STS [R216+0x14000], R48 ;  /* 0x01400030d8007388 */ /* 0x000fe80000000800 */
[----:B------:R-:W-:Y:S01]  /*7d40*/  STS [R216+0x14400], R19 ;  /* 0x01440013d8007388 */ /* 0x000fe20000000800 */
[----:B-1----:R-:W-:Y:S03]  /*7d50*/  SHF.L.U32 R2, R186, 0x1, RZ ;  /* 0x00000001ba027819 */ /* 0x002fe600000006ff */
[----:B------:R-:W-:Y:S01]  /*7d60*/  STS [R217+0x16000], R13 ;  /* 0x0160000dd9007388 */ /* 0x000fe20000000800 */
[----:B------:R-:W-:Y:S03]  /*7d70*/  IADD3 R3, R2, 0x8000, R3 ;  /* 0x0000800002037810 */ /* 0x000fe60007ffe003 */
[----:B------:R-:W-:Y:S01]  /*7d80*/  STS [R217+0x16400], R4 ;  /* 0x01640004d9007388 */ /* 0x000fe20000000800 */
[----:B---3--:R-:W-:Y:S03]  /*7d90*/  IADD3 R0, R3, R178, RZ ;  /* 0x000000b203007210 */ /* 0x008fe60007ffe0ff */
        /* <DEDUP_REMOVED lines=10> */
[----:B------:R-:W4:Y:S04]  /*7e40*/  LDSM.16.MT88.4 R32, [R0+0x800] ;  /* 0x000800000020783b */ /* 0x000f280000004200 */
[----:B------:R-:W-:Y:S01]  /*7e50*/  LDSM.16.MT88.4 R36, [R176+0x21000] ;  /* 0x02100000b024783b */ /* 0x000fe20000004200 */
        /* <DEDUP_REMOVED lines=22> */
[----:B------:R-:W4:Y:S04]  /*7fc0*/  LDSM.16.MT88.4 R20, [R0+0x1800] ;  /* 0x001800000014783b */ /* 0x000f280000004200 */
[----:B------:R-:W-:Y:S01]  /*7fd0*/  LDSM.16.MT88.4 R32, [R3+0x2000] ;  /* 0x002000000320783b */ /* 0x000fe20000004200 */
[-C--:B-1----:R-:W-:Y:S06]  /*7fe0*/  HMMA.16816.F32.BF16 R68, R8, R12.reuse, R68 ;  /* 0x0000000c0844723c */ /* 0x082fec0000041844 */
[C---:B------:R-:W-:Y:S06]  /*7ff0*/  HMMA.16816.F32.BF16 R72, R36.reuse, R12, R72 ;  /* 0x0000000c2448723c */ /* 0x040fec0000041848 */
[-C--:B------:R-:W-:Y:S06]  /*8000*/  HMMA.16816.F32.BF16 R76, R36, R14.reuse, R76 ;  /* 0x0000000e244c723c */ /* 0x080fec000004184c */
[C---:B------:R-:W-:Y:S01]  /*8010*/  HMMA.16816.F32.BF16 R80, R8.reuse, R14, R80 ;  /* 0x0000000e0850723c */ /* 0x040fe20000041850 */
[----:B------:R-:W1:Y:S05]  /*8020*/  LDSM.16.MT88.4 R12, [R176+0x1e000] ;  /* 0x01e00000b00c783b */ /* 0x000e6a0000004200 */
[-C--:B--2---:R-:W-:Y:S06]  /*8030*/  HMMA.16816.F32.BF16 R84, R8, R4.reuse, R84 ;  /* 0x000000040854723c */ /* 0x084fec0000041854 */
[C---:B------:R-:W-:Y:S06]  /*8040*/  HMMA.16816.F32.BF16 R88, R36.reuse, R4, R88 ;  /* 0x000000042458723c */ /* 0x040fec0000041858 */
[-C--:B------:R-:W-:Y:S01]  /*8050*/  HMMA.16816.F32.BF16 R92, R36, R6.reuse, R92 ;  /* 0x00000006245c723c */ /* 0x080fe2000004185c */
[----:B------:R-:W2:Y:S05]  /*8060*/  LDSM.16.MT88.4 R36, [R176+0x22000] ;  /* 0x02200000b024783b */ /* 0x000eaa0000004200 */
[----:B------:R-:W-:Y:S01]  /*8070*/  HMMA.16816.F32.BF16 R96, R8, R6, R96 ;  /* 0x000000060860723c */ /* 0x000fe20000041860 */
[----:B------:R-:W2:Y:S04]  /*8080*/  LDSM.16.MT88.4 R4, [R0+0x2000] ;  /* 0x002000000004783b */ /* 0x000ea80000004200 */
[----:B------:R-:W-:Y:S01]  /*8090*/  LDSM.16.MT88.4 R8, [R176+0x1e800] ;  /* 0x01e80000b008783b */ /* 0x000fe20000004200 */
[-C--:B---3--:R-:W-:Y:S06]  /*80a0*/  HMMA.16816.F32.BF16 R68, R16, R24.reuse, R68 ;  /* 0x000000181044723c */ /* 0x088fec0000041844 */
[C---:B----4-:R-:W-:Y:S06]  /*80b0*/  HMMA.16816.F32.BF16 R72, R28.reuse, R24, R72 ;  /* 0x000000181c48723c */ /* 0x050fec0000041848 */
        /* <DEDUP_REMOVED lines=32> */
[----:B------:R3:W4:Y:S01]  /*82c0*/  LDSM.16.MT88.4 R8, [R0+0x3800] ;  /* 0x003800000008783b */ /* 0x0007220000004200 */
[----:B------:R-:W-:Y:S04]  /*82d0*/  BAR.SYNC.DEFER_BLOCKING 0x0 ;  /* 0x0000000000007b1d */ /* 0x000fe80000010000 */
[-C--:B-1----:R-:W-:Y:S06]  /*82e0*/  HMMA.16816.F32.BF16 R68, R20, R32.reuse, R68 ;  /* 0x000000201444723c */ /* 0x082fec0000041844 */
[C---:B--2---:R-:W-:Y:S06]  /*82f0*/  HMMA.16816.F32.BF16 R72, R36.reuse, R32, R72 ;  /* 0x000000202448723c */ /* 0x044fec0000041848 */
[-C--:B------:R-:W-:Y:S06]  /*8300*/  HMMA.16816.F32.BF16 R76, R36, R34.reuse, R76 ;  /* 0x00000022244c723c */ /* 0x080fec000004184c */
[C---:B------:R-:W-:Y:S01]  /*8310*/  HMMA.16816.F32.BF16 R80, R20.reuse, R34, R80 ;  /* 0x000000221450723c */ /* 0x040fe20000041850 */
[----:B---3--:R-:W-:Y:S04]  /*8320*/  MOV R0, UR7 ;  /* 0x0000000700007c02 */ /* 0x008fe80008000f00 */
[C---:B------:R-:W-:Y:S01]  /*8330*/  LEA R188, P1, R0.reuse, R188, 0x2 ;  /* 0x000000bc00bc7211 */ /* 0x040fe200078210ff */
[-C--:B------:R-:W-:Y:S05]  /*8340*/  HMMA.16816.F32.BF16 R84, R20, R4.reuse, R84 ;  /* 0x000000041454723c */ /* 0x080fea0000041854 */
[----:B------:R-:W-:Y:S01]  /*8350*/  LEA.HI.X.SX32 R189, R0, R189, 0x2, P1 ;  /* 0x000000bd00bd7211 */ /* 0x000fe200008f16ff */
[C---:B------:R-:W-:Y:S06]  /*8360*/  HMMA.16816.F32.BF16 R88, R36.reuse, R4, R88 ;  /* 0x000000042458723c */ /* 0x040fec0000041858 */
[-C--:B------:R-:W-:Y:S06]  /*8370*/  HMMA.16816.F32.BF16 R92, R36, R6.reuse, R92 ;  /* 0x00000006245c723c */ /* 0x080fec000004185c */
[----:B------:R-:W-:Y:S06]  /*8380*/  HMMA.16816.F32.BF16 R96, R20, R6, R96 ;  /* 0x000000061460723c */ /* 0x000fec0000041860 */
[-C--:B------:R-:W-:Y:S06]  /*8390*/  HMMA.16816.F32.BF16 R68, R12, R24.reuse, R68 ;  /* 0x000000180c44723c */ /* 0x080fec0000041844 */
        /* <DEDUP_REMOVED lines=9> */
[----:B------:R-:W-:Y:S11]  /*8430*/  @!P0 BRA `(.L_x_253) ;  /* 0x0000000000b88947 */ /* 0x000ff60003800000 */
[----:B------:R-:W-:Y:S01]  /*8440*/  ISETP.GE.AND P1, PT, R187, UR25, PT ;  /* 0x00000019bb007c0c */ /* 0x000fe2000bf26270 */
[----:B------:R-:W1:Y:S11]  /*8450*/  LDC R6, c[0x0][0x420] ;  /* 0x00010800ff067b82 */ /* 0x000e760000000800 */
[----:B------:R-:W-:Y:S01]  /*8460*/  @!UPT UIADD3 URZ, URZ, URZ, URZ ;  /* 0x0000003f3f3ff290 */ /* 0x000fe2000fffe03f */
[----:B------:R2:W-:Y:S01]  /*8470*/  @P1 STS.128 [R142+0x8000], RZ ;  /* 0x008000ff8e001388 */ /* 0x0005e20000000c00 */
[----:B------:R-:W3:Y:S08]  /*8480*/  @!P1 LDC R13, c[0x0][0x424] ;  /* 0x00010900ff0d9b82 */ /* 0x000ef00000000800 */
[----:B------:R-:W4:Y:S08]  /*8490*/  @!P1 LDC R14, c[0x0][0x424] ;  /* 0x00010900ff0e9b82 */ /* 0x000f300000000800 */
[----:B------:R-:W5:Y:S02]  /*84a0*/  @!P1 LDC R15, c[0x0][0x424] ;  /* 0x00010900ff0f9b82 */ /* 0x000f640000000800 */
[----:B-----5:R-:W-:Y:S02]  /*84b0*/  @!P1 IMAD R15, R15, 0x60, RZ ;  /* 0x000000600f0f9824 */ /* 0x020fe400078e02ff */
[C---:B-1----:R-:W-:Y:S05]  /*84c0*/  IMAD.U32 R4, R6.reuse, -0x80, RZ ;  /* 0xffffff8006047824 */ /* 0x042fea00078e00ff */
[--C-:B------:R-:W-:Y:S02]  /*84d0*/  SHF.R.S32.HI R5, RZ, 0x1f, R4.reuse ;  /* 0x0000001fff057819 */ /* 0x100fe40000011404 */
[CC--:B------:R-:W-:Y:S02]  /*84e0*/  @!P1 LEA R0, P3, R6.reuse, R4.reuse, 0x5 ;  /* 0x0000000406009211 */ /* 0x0c0fe400078628ff */
[C---:B------:R-:W-:Y:S01]  /*84f0*/  @!P1 LEA R11, P2, R6.reuse, R4, 0x6 ;  /* 0x00000004060b9211 */ /* 0x040fe200078430ff */
[C---:B------:R-:W-:Y:S01]  /*8500*/  @!P1 IMAD.WIDE.U32 R8, R6.reuse, 0x60, R4 ;  /* 0x0000006006089825 */ /* 0x040fe200078e0004 */
[CC--:B---3--:R-:W-:Y:S02]  /*8510*/  @!P1 LEA.HI.X R13, R6.reuse, R5.reuse, R13, 0x5, P3 ;  /* 0x00000005060d9211 */ /* 0x0c8fe400018f2c0d */
[----:B----4-:R-:W-:Y:S02]  /*8520*/  @!P1 LEA.HI.X R14, R6, R5, R14, 0x6, P2 ;  /* 0x00000005060e9211 */ /* 0x010fe400010f340e */
[-C--:B------:R-:W-:Y:S02]  /*8530*/  LEA R6, P4, R4, R225.reuse, 0x1 ;  /* 0x000000e104067211 */ /* 0x080fe400078808ff */
[-C--:B------:R-:W-:Y:S02]  /*8540*/  @!P1 LEA R12, P3, R0, R225.reuse, 0x1 ;  /* 0x000000e1000c9211 */ /* 0x080fe400078608ff */
[-C--:B------:R-:W-:Y:S02]  /*8550*/  LEA.HI.X R7, R4, R224.reuse, R5, 0x1, P4 ;  /* 0x000000e004077211 */ /* 0x080fe400020f0c05 */
[-C--:B------:R-:W-:Y:S01]  /*8560*/  @!P1 LEA.HI.X R13, R0, R224.reuse, R13, 0x1, P3 ;  /* 0x000000e0000d9211 */ /* 0x080fe200018f0c0d */
[----:B------:R-:W-:Y:S01]  /*8570*/  @!P1 IMAD.IADD R0, R9, 0x1, R15 ;  /* 0x0000000109009824 */ /* 0x000fe200078e020f */
[CC--:B------:R-:W-:Y:S01]  /*8580*/  @!P1 LEA R10, P2, R11.reuse, R225.reuse, 0x1 ;  /* 0x000000e10b0a9211 */ /* 0x0c0fe200078408ff */
[----:B------:R-:W-:Y:S01]  /*8590*/  @!PT LDS RZ, [RZ] ;  /* 0x00000000fffff984 */ /* 0x000fe20000000800 */
[----:B------:R-:W-:Y:S01]  /*85a0*/  @!PT LDS RZ, [RZ] ;  /* 0x00000000fffff984 */ /* 0x000fe20000000800 */
[----:B------:R-:W-:Y:S01]  /*85b0*/  @!PT LDS RZ, [RZ] ;  /* 0x00000000fffff984 */ /* 0x000fe20000000800 */
[----:B------:R2:W-:Y:S03]  /*85c0*/  @!P1 LDGSTS.E.BYPASS.LTC128B.128 [R142+0x8000], desc[UR10][R6.64] ;  /* 0x08000000068e9fae */ /* 0x0005e6000b901d4a */
[-C--:B------:R-:W-:Y:S01]  /*85d0*/  @!P1 LEA.HI.X R11, R11, R224.reuse, R14, 0x1, P2 ;  /* 0x000000e00b0b9211 */ /* 0x080fe200010f0c0e */
[----:B------:R2:W-:Y:S01]  /*85e0*/  @P1 STS.128 [R142+0x9000], RZ ;  /* 0x009000ff8e001388 */ /* 0x0005e20000000c00 */
[C---:B------:R-:W-:Y:S01]  /*85f0*/  @!P1 LEA R4, P2, R8.reuse, R225, 0x1 ;  /* 0x000000e108049211 */ /* 0x040fe200078408ff */
[----:B------:R-:W-:Y:S02]  /*8600*/  IMAD.MOV.U32 R225, RZ, RZ, R6 ;  /* 0x000000ffffe17224 */ /* 0x000fe400078e0006 */
[----:B------:R-:W-:Y:S01]  /*8610*/  @!PT LDS RZ, [RZ] ;  /* 0x00000000fffff984 */ /* 0x000fe20000000800 */
[----:B------:R-:W-:Y:S01]  /*8620*/  @!PT LDS RZ, [RZ] ;  /* 0x00000000fffff984 */ /* 0x000fe20000000800 */
[----:B------:R-:W-:Y:S01]  /*8630*/  @!PT LDS RZ, [RZ] ;  /* 0x00000000fffff984 */ /* 0x000fe20000000800 */
[----:B------:R2:W-:Y:S01]  /*8640*/  @!P1 LDGSTS.E.BYPASS.LTC128B.128 [R142+0x9000], desc[UR10][R12.64] ;  /* 0x090000000c8e9fae */ /* 0x0005e2000b901d4a */
[----:B------:R-:W-:Y:S01]  /*8650*/  @!P1 LEA.HI.X R5, R8, R224, R0, 0x1, P2 ;  /* 0x000000e008059211 */ /* 0x000fe200010f0c00 */
[----:B------:R-:W-:Y:S02]  /*8660*/  IMAD.MOV.U32 R224, RZ, RZ, R7 ;  /* 0x000000ffffe07224 */ /* 0x000fe400078e0007 */
[----:B------:R2:W-:Y:S04]  /*8670*/  @P1 STS.128 [R142+0xa000], RZ ;  /* 0x00a000ff8e001388 */ /* 0x0005e80000000c00 */
[----:B------:R-:W-:Y:S01]  /*8680*/  @!PT LDS RZ, [RZ] ;  /* 0x00000000fffff984 */ /* 0x000fe20000000800 */
[----:B------:R-:W-:Y:S01]  /*8690*/  @!PT LDS RZ, [RZ] ;  /* 0x00000000fffff984 */ /* 0x000fe20000000800 */
[----:B------:R-:W-:Y:S01]  /*86a0*/  @!PT LDS RZ, [RZ] ;  /* 0x00000000fffff984 */ /* 0x000fe20000000800 */
[----:B------:R2:W-:Y:S04]  /*86b0*/  @!P1 LDGSTS.E.BYPASS.LTC128B.128 [R142+0xa000], desc[UR10][R10.64] ;  /* 0x0a0000000a8e9fae */ /* 0x0005e8000b901d4a */
[----:B------:R2:W-:Y:S04]  /*86c0*/  @P1 STS.128 [R142+0xb000], RZ ;  /* 0x00b000ff8e001388 */ /* 0x0005e80000000c00 */
[----:B------:R-:W-:Y:S01]  /*86d0*/  @!PT LDS RZ, [RZ] ;  /* 0x00000000fffff984 */ /* 0x000fe20000000800 */
[----:B------:R-:W-:Y:S01]  /*86e0*/  @!PT LDS RZ, [RZ] ;  /* 0x00000000fffff984 */ /* 0x000fe20000000800 */
[----:B------:R-:W-:Y:S01]  /*86f0*/  @!PT LDS RZ, [RZ] ;  /* 0x00000000fffff984 */ /* 0x000fe20000000800 */
[----:B------:R2:W-:Y:S04]  /*8700*/  @!P1 LDGSTS.E.BYPASS.LTC128B.128 [R142+0xb000], desc[UR10][R4.64] ;  /* 0x0b000000048e9fae */ /* 0x0005e8000b901d4a */
[----:B------:R-:W0:Y:S02]  /*8710*/  LDGDEPBAR ;  /* 0x00000000000079af */ /* 0x000e240000000000 */
.L_x_253:
[----:B------:R-:W-:Y:S01]  /*8720*/  VIADD R0, R2, UR5 ;  /* 0x0000000502007c36 */ /* 0x000fe20008000000 */
[----:B------:R-:W-:Y:S01]  /*8730*/  LEA R2, R185, UR4, 0x1 ;  /* 0x00000004b9027c11 */ /* 0x000fe2000f8e08ff */
[----:B------:R-:W-:Y:S01]  /*8740*/  LDSM.16.MT88.4 R16, [R3+0x4000] ;  /* 0x004000000310783b */ /* 0x000fe20000004200 */
[----:B------:R-:W-:Y:S01]  /*8750*/  USHF.L.U32 UR7, UR6, 0x3, URZ ;  /* 0x0000000306077899 */ /* 0x000fe2000800063f */
[----:B------:R-:W-:Y:S01]  /*8760*/  IMAD.IADD R0, R0, 0x1, R178 ;  /* 0x0000000100007824 */ /* 0x000fe200078e02b2 */
[----:B------:R-:W-:Y:S01]  /*8770*/  USHF.L.U32 UR15, UR6, 0x4, URZ ;  /* 0x00000004060f7899 */ /* 0x000fe2000800063f */
[----:B------:R-:W2:Y:S01]  /*8780*/  LDSM.16.M88.4 R32, [R2+0x14000] ;  /* 0x014000000220783b */ /* 0x000ea20000000200 */
[----:B------:R-:W-:Y:S01]  /*8790*/  IMAD.IADD R140, R184, 0x1, R2 ;  /* 0x00000001b88c7824 */ /* 0x000fe200078e0202 */
[----:B------:R-:W-:Y:S02]  /*87a0*/  USHF.L.U32 UR14, UR6, 0x5, URZ ;  /* 0x00000005060e7899 */ /* 0x000fe4000800063f */
[----:B------:R-:W1:Y:S01]  /*87b0*/  LDSM.16.M88.4 R28, [R2+0x16000] ;  /* 0x01600000021c783b */ /* 0x000e620000000200 */
[----:B------:R-:W-:Y:S01]  /*87c0*/  IMAD.IADD R141, R178, 0x1, R140 ;  /* 0x00000001b28d7824 */ /* 0x000fe200078e028c */
[----:B------:R-:W-:Y:S01]  /*87d0*/  UIMAD UR12, UR6, 0x18, URZ ;  /* 0x00000018060c78a4 */ /* 0x000fe2000f8e023f */
[----:B------:R-:W-:Y:S01]  /*87e0*/  IMAD.MOV.U32 R178, RZ, RZ, R245 ;  /* 0x000000ffffb27224 */ /* 0x000fe200078e00f5 */
[----:B------:R-:W3:Y:S01]  /*87f0*/  LDSM.16.MT88.4 R36, [R0] ;  /* 0x000000000024783b */ /* 0x000ee20000004200 */
[----:B------:R-:W-:Y:S02]  /*8800*/  UIMAD UR13, UR6, 0x28, URZ ;  /* 0x00000028060d78a4 */ /* 0x000fe4000f8e023f */
[----:B------:R-:W-:Y:S01]  /*8810*/  UISETP.GT.AND UP2, UPT, UR9, UR22, UPT ;  /* 0x000000160900728c */ /* 0x000fe2000bf44270 */
[----:B------:R-:W-:Y:S04]  /*8820*/  LDSM.16.MT88.4 R44, [R3+0x4800] ;  /* 0x00480000032c783b */ /* 0x000fe80000004200 */
[----:B------:R-:W4:Y:S04]  /*8830*/  LDSM.16.M88.4 R40, [R140+0x14000] ;  /* 0x014000008c28783b */ /* 0x000f280000000200 */
[----:B------:R-:W4:Y:S04]  /*8840*/  LDSM.16.M88.4 R48, [R140+0x16000] ;  /* 0x016000008c30783b */ /* 0x000f280000000200 */
[----:B------:R-:W4:Y:S04]  /*8850*/  LDSM.16.MT88.4 R52, [R0+0x800] ;  /* 0x000800000034783b */ /* 0x000f280000004200 */
[----:B------:R-:W-:Y:S04]  /*8860*/  LDSM.16.M88.4 R56, [R144+0x14000] ;  /* 0x014000009038783b */ /* 0x000fe80000000200 */
[----:B------:R-:W4:Y:S04]  /*8870*/  LDSM.16.MT88.4 R60, [R3+0x5000] ;  /* 0x00500000033c783b */ /* 0x000f280000004200 */
[----:B------:R-:W4:Y:S01]  /*8880*/  LDSM.16.M88.4 R64, [R144+0x16000] ;  /* 0x016000009040783b */ /* 0x000f220000000200 */
[-C--:B--2---:R-:W-:Y:S03]  /*8890*/  HMMA.16816.F32.BF16 R4, R32, R16.reuse, RZ ;  /* 0x000000102004723c */ /* 0x084fe600000418ff */
[----:B------:R-:W2:Y:S04]  /*88a0*/  LDSM.16.MT88.4 R132, [R0+0x1000] ;  /* 0x001000000084783b */ /* 0x000ea80000004200 */
[----:B------:R-:W-:Y:S01]  /*88b0*/  LDSM.16.M88.4 R136, [R141+0x16000] ;  /* 0x016000008d88783b */ /* 0x000fe20000000200 */
[C---:B-1----:R-:W-:Y:S06]  /*88c0*/  HMMA.16816.F32.BF16 R8, R28.reuse, R16, RZ ;  /* 0x000000101c08723c */ /* 0x042fec00000418ff */
[-C--:B------:R-:W-:Y:S06]  /*88d0*/  HMMA.16816.F32.BF16 R12, R28, R18.reuse, RZ ;  /* 0x000000121c0c723c */ /* 0x080fec00000418ff */
[C---:B------:R-:W-:Y:S06]  /*88e0*/  HMMA.16816.F32.BF16 R16, R32.reuse, R18, RZ ;  /* 0x000000122010723c */ /* 0x040fec00000418ff */
[-C--:B---3--:R-:W-:Y:S06]  /*88f0*/  HMMA.16816.F32.BF16 R20, R32, R36.reuse, RZ ;  /* 0x000000242014723c */ /* 0x088fec00000418ff */
[C---:B------:R-:W-:Y:S06]  /*8900*/  HMMA.16816.F32.BF16 R24, R28.reuse, R36, RZ ;  /* 0x000000241c18723c */ /* 0x040fec00000418ff */
[-C--:B------:R-:W-:Y:S06]  /*8910*/  HMMA.16816.F32.BF16 R28, R28, R38.reuse, RZ ;  /* 0x000000261c1c723c */ /* 0x080fec00000418ff */
[----:B------:R-:W-:Y:S01]  /*8920*/  HMMA.16816.F32.BF16 R32, R32, R38, RZ ;  /* 0x000000262020723c */ /* 0x000fe200000418ff */
[----:B------:R-:W-:Y:S05]  /*8930*/  LDSM.16.M88.4 R36, [R141+0x14000] ;  /* 0x014000008d24783b */ /* 0x000fea0000000200 */
[-C--:B----4-:R-:W-:Y:S06]  /*8940*/  HMMA.16816.F32.BF16 R4, R40, R44.reuse, R4 ;  /* 0x0000002c2804723c */ /* 0x090fec0000041804 */
[C---:B------:R-:W-:Y:S06]  /*8950*/  HMMA.16816.F32.BF16 R8, R48.reuse, R44, R8 ;  /* 0x0000002c3008723c */ /* 0x040fec0000041808 */
[-C--:B------:R-:W-:Y:S06]  /*8960*/  HMMA.16816.F32.BF16 R12, R48, R46.reuse, R12 ;  /* 0x0000002e300c723c */ /* 0x080fec000004180c */
[C---:B------:R-:W-:Y:S01]  /*8970*/  HMMA.16816.F32.BF16 R16, R40.reuse, R46, R16 ;  /* 0x0000002e2810723c */ /* 0x040fe20000041810 */
[----:B------:R-:W1:Y:S05]  /*8980*/  LDSM.16.MT88.4 R44, [R3+0x5800] ;  /* 0x00580000032c783b */ /* 0x000e6a0000004200 */
[-C--:B------:R-:W-:Y:S06]  /*8990*/  HMMA.16816.F32.BF16 R20, R40, R52.reuse, R20 ;  /* 0x000000342814723c */ /* 0x080fec0000041814 */
[C---:B------:R-:W-:Y:S06]  /*89a0*/  HMMA.16816.F32.BF16 R24, R48.reuse, R52, R24 ;  /* 0x000000343018723c */ /* 0x040fec0000041818 */
[-C--:B------:R-:W-:Y:S01]  /*89b0*/  HMMA.16816.F32.BF16 R28, R48, R54.reuse, R28 ;  /* 0x00000036301c723c */ /* 0x080fe2000004181c */
[----:B------:R-:W3:Y:S05]  /*89c0*/  LDSM.16.MT88.4 R48, [R0+0x1800] ;  /* 0x001800000030783b */ /* 0x000eea0000004200 */
[----:B------:R-:W-:Y:S01]  /*89d0*/  HMMA.16816.F32.BF16 R32, R40, R54, R32 ;  /* 0x000000362820723c */ /* 0x000fe20000041820 */
[----:B------:R-:W-:Y:S04]  /*89e0*/  LDSM.16.MT88.4 R52, [R3+0x6000] ;  /* 0x006000000334783b */ /* 0x000fe80000004200 */
[----:B------:R-:W4:Y:S01]  /*89f0*/  LDSM.16.M88.4 R40, [R2+0x18000] ;  /* 0x018000000228783b */ /* 0x000f220000000200 */
[-C--:B------:R-:W-:Y:S06]  /*8a00*/  HMMA.16816.F32.BF16 R4, R56, R60.reuse, R4 ;  /* 0x0000003c3804723c */ /* 0x080fec0000041804 */
[C---:B------:R-:W-:Y:S06]  /*8a10*/  HMMA.16816.F32.BF16 R8, R64.reuse, R60, R8 ;  /* 0x0000003c4008723c */ /* 0x040fec0000041808 */
[-C--:B------:R-:W-:Y:S06]  /*8a20*/  HMMA.16816.F32.BF16 R12, R64, R62.reuse, R12 ;  /* 0x0000003e400c723c */ /* 0x080fec000004180c */
[C---:B------:R-:W-:Y:S01]  /*8a30*/  HMMA.16816.F32.BF16 R16, R56.reuse, R62, R16 ;  /* 0x0000003e3810723c */ /* 0x040fe20000041810 */
[----:B------:R3:W4:Y:S05]  /*8a40*/  LDSM.16.M88.4 R60, [R2+0x1a000] ;  /* 0x01a00000023c783b */ /* 0x00072a0000000200 */
[-C--:B--2---:R-:W-:Y:S06]  /*8a50*/  HMMA.16816.F32.BF16 R20, R56, R132.reuse, R20 ;  /* 0x000000843814723c */ /* 0x084fec0000041814 */
[C---:B------:R-:W-:Y:S06]  /*8a60*/  HMMA.16816.F32.BF16 R24, R64.reuse, R132, R24 ;  /* 0x000000844018723c */ /* 0x040fec0000041818 */
[-C--:B------:R-:W-:Y:S01]  /*8a70*/  HMMA.16816.F32.BF16 R28, R64, R134.reuse, R28 ;  /* 0x00000086401c723c */ /* 0x080fe2000004181c */
[----:B------:R-:W2:Y:S05]  /*8a80*/  LDSM.16.MT88.4 R64, [R0+0x2000] ;  /* 0x002000000040783b */ /* 0x000eaa0000004200 */
[----:B------:R-:W-:Y:S01]  /*8a90*/  HMMA.16816.F32.BF16 R32, R56, R134, R32 ;  /* 0x000000863820723c */ /* 0x000fe20000041820 */
[----:B------:R-:W-:Y:S04]  /*8aa0*/  LDSM.16.MT88.4 R56, [R3+0x6800] ;  /* 0x006800000338783b */ /* 0x000fe80000004200 */
[----:B------:R-:W-:Y:S01]  /*8ab0*/  LDSM.16.M88.4 R132, [R140+0x1a000] ;  /* 0x01a000008c84783b */ /* 0x000fe20000000200 */
[-C--:B-1----:R-:W-:Y:S05]  /*8ac0*/  HMMA.16816.F32.BF16 R4, R36, R44.reuse, R4 ;  /* 0x0000002c2404723c */ /* 0x082fea0000041804 */
[----:B---3--:R-:W-:Y:S01]  /*8ad0*/  @P0 IADD3 R2, P1, R246, UR18, RZ ;  /* 0x00000012f6020c10 */ /* 0x008fe2000ff3e0ff */
[C---:B------:R-:W-:Y:S01]  /*8ae0*/  HMMA.16816.F32.BF16 R8, R136.reuse, R44, R8 ;  /* 0x0000002c8808723c */ /* 0x040fe20000041808 */
[----:B------:R-:W-:Y:S05]  /*8af0*/  @UP3 UIADD3 UR18, UP1, UR18, -0x200, URZ ;  /* 0xfffffe0012123890 */ /* 0x000fea000ff3e03f */
[-C--:B------:R-:W-:Y:S06]  /*8b00*/  HMMA.16816.F32.BF16 R12, R136, R46.reuse, R12 ;  /* 0x0000002e880c723c */ /* 0x080fec000004180c */
[C---:B------:R-:W-:Y:S01]  /*8b10*/  HMMA.16816.F32.BF16 R16, R36.reuse, R46, R16 ;  /* 0x0000002e2410723c */ /* 0x040fe20000041810 */
[----:B------:R-:W1:Y:S05]  /*8b20*/  LDSM.16.M88.4 R44, [R140+0x18000] ;  /* 0x018000008c2c783b */ /* 0x000e6a0000000200 */
[-C--:B------:R-:W-:Y:S06]  /*8b30*/  HMMA.16816.F32.BF16 R20, R36, R48.reuse, R20 ;  /* 0x000000302414723c */ /* 0x080fec0000041814 */
[C---:B------:R-:W-:Y:S06]  /*8b40*/  HMMA.16816.F32.BF16 R24, R136.reuse, R48, R24 ;  /* 0x000000308818723c */ /* 0x040fec0000041818 */
[-C--:B------:R-:W-:Y:S01]  /*8b50*/  HMMA.16816.F32.BF16 R28, R136, R50.reuse, R28 ;  /* 0x00000032881c723c */ /* 0x080fe2000004181c */
[----:B------:R-:W3:Y:S05]  /*8b60*/  LDSM.16.MT88.4 R136, [R0+0x2800] ;  /* 0x002800000088783b */ /* 0x000eea0000004200 */
[----:B------:R-:W-:Y:S01]  /*8b70*/  HMMA.16816.F32.BF16 R32, R36, R50, R32 ;  /* 0x000000322420723c */ /* 0x000fe20000041820 */
[----:B------:R-:W-:Y:S04]  /*8b80*/  LDSM.16.M88.4 R36, [R144+0x18000] ;  /* 0x018000009024783b */ /* 0x000fe80000000200 */
[----:B------:R-:W3:Y:S01]  /*8b90*/  LDSM.16.MT88.4 R48, [R3+0x7000] ;  /* 0x007000000330783b */ /* 0x000ee20000004200 */
[-C--:B----4-:R-:W-:Y:S06]  /*8ba0*/  HMMA.16816.F32.BF16 R4, R40, R52.reuse, R4 ;  /* 0x000000342804723c */ /* 0x090fec0000041804 */
[C---:B------:R-:W-:Y:S06]  /*8bb0*/  HMMA.16816.F32.BF16 R8, R60.reuse, R52, R8 ;  /* 0x000000343c08723c */ /* 0x040fec0000041808 */
[-C--:B------:R-:W-:Y:S06]  /*8bc0*/  HMMA.16816.F32.BF16 R12, R60, R54.reuse, R12 ;  /* 0x000000363c0c723c */ /* 0x080fec000004180c */
[C---:B------:R-:W-:Y:S01]  /*8bd0*/  HMMA.16816.F32.BF16 R16, R40.reuse, R54, R16 ;  /* 0x000000362810723c */ /* 0x040fe20000041810 */
[----:B------:R-:W4:Y:S05]  /*8be0*/  LDSM.16.M88.4 R52, [R144+0x1a000] ;  /* 0x01a000009034783b */ /* 0x000f2a0000000200 */
[-C--:B--2---:R-:W-:Y:S06]  /*8bf0*/  HMMA.16816.F32.BF16 R20, R40, R64.reuse, R20 ;  /* 0x000000402814723c */ /* 0x084fec0000041814 */
[C---:B------:R-:W-:Y:S06]  /*8c00*/  HMMA.16816.F32.BF16 R24, R60.reuse, R64, R24 ;  /* 0x000000403c18723c */ /* 0x040fec0000041818 */
[-C--:B------:R-:W-:Y:S01]  /*8c10*/  HMMA.16816.F32.BF16 R28, R60, R66.reuse, R28 ;  /* 0x000000423c1c723c */ /* 0x080fe2000004181c */
[----:B------:R-:W2:Y:S05]  /*8c20*/  LDSM.16.MT88.4 R60, [R0+0x3000] ;  /* 0x00300000003c783b */ /* 0x000eaa0000004200 */
[----:B------:R-:W-:Y:S01]  /*8c30*/  HMMA.16816.F32.BF16 R32, R40, R66, R32 ;  /* 0x000000422820723c */ /* 0x000fe20000041820 */
[----:B------:R-:W-:Y:S04]  /*8c40*/  LDSM.16.M88.4 R40, [R141+0x18000] ;  /* 0x018000008d28783b */ /* 0x000fe80000000200 */
[----:B------:R-:W-:Y:S01]  /*8c50*/  LDSM.16.M88.4 R64, [R141+0x1a000] ;  /* 0x01a000008d40783b */ /* 0x000fe20000000200 */
[-C--:B-1----:R-:W-:Y:S06]  /*8c60*/  HMMA.16816.F32.BF16 R4, R44, R56.reuse, R4 ;  /* 0x000000382c04723c */ /* 0x082fec0000041804 */
[C---:B------:R-:W-:Y:S06]  /*8c70*/  HMMA.16816.F32.BF16 R8, R132.reuse, R56, R8 ;  /* 0x000000388408723c */ /* 0x040fec0000041808 */
[-C--:B------:R-:W-:Y:S06]  /*8c80*/  HMMA.16816.F32.BF16 R12, R132, R58.reuse, R12 ;  /* 0x0000003a840c723c */ /* 0x080fec000004180c */
[C---:B------:R-:W-:Y:S01]  /*8c90*/  HMMA.16816.F32.BF16 R16, R44.reuse, R58, R16 ;  /* 0x0000003a2c10723c */ /* 0x040fe20000041810 */
[----:B------:R1:W2:Y:S05]  /*8ca0*/  LDSM.16.MT88.4 R56, [R3+0x7800] ;  /* 0x007800000338783b */ /* 0x0002aa0000004200 */
[-C--:B---3--:R-:W-:Y:S06]  /*8cb0*/  HMMA.16816.F32.BF16 R20, R44, R136.reuse, R20 ;  /* 0x000000882c14723c */ /* 0x088fec0000041814 */
[C---:B------:R-:W-:Y:S06]  /*8cc0*/  HMMA.16816.F32.BF16 R24, R132.reuse, R136, R24 ;  /* 0x000000888418723c */ /* 0x040fec0000041818 */
[-C--:B------:R-:W-:Y:S01]  /*8cd0*/  HMMA.16816.F32.BF16 R28, R132, R138.reuse, R28 ;  /* 0x0000008a841c723c */ /* 0x080fe2000004181c */
[----:B------:R3:W2:Y:S05]  /*8ce0*/  LDSM.16.MT88.4 R132, [R0+0x3800] ;  /* 0x003800000084783b */ /* 0x0006aa0000004200 */
[----:B------:R-:W-:Y:S05]  /*8cf0*/  HMMA.16816.F32.BF16 R32, R44, R138, R32 ;  /* 0x0000008a2c20723c */ /* 0x000fea0000041820 */
[----:B-1----:R-:W-:Y:S01]  /*8d00*/  @P0 IADD3.X R3, R247, UR17, RZ, P1, !PT ;  /* 0x00000011f7030c10 */ /* 0x002fe20008ffe4ff */
[-C--:B------:R-:W-:Y:S01]  /*8d10*/  HMMA.16816.F32.BF16 R4, R36, R48.reuse, R4 ;  /* 0x000000302404723c */ /* 0x080fe20000041804 */
[----:B------:R-:W-:Y:S03]  /*8d20*/  @UP3 UIADD3.X UR17, UR17, -0x1, URZ, UP1, !UPT ;  /* 0xffffffff11113890 */ /* 0x000fe60008ffe43f */
[----:B------:R-:W5:Y:S02]  /*8d30*/  @P0 LDG.E R243, desc[UR10][R2.64] ;  /* 0x0000000a02f30981 */ /* 0x000f64000c1e1900 */
[C---:B----4-:R-:W-:Y:S02]  /*8d40*/  HMMA.16816.F32.BF16 R8, R52.reuse, R48, R8 ;  /* 0x000000303408723c */ /* 0x050fe40000041808 */
[----:B------:R-:W5:Y:S04]  /*8d50*/  @P0 LDG.E R244, desc[UR10][R2.64+0x20] ;  /* 0x0000200a02f40981 */ /* 0x000f68000c1e1900 */
[-C--:B------:R-:W-:Y:S01]  /*8d60*/  HMMA.16816.F32.BF16 R12, R52, R50.reuse, R12 ;  /* 0x00000032340c723c */ /* 0x080fe2000004180c */
[----:B------:R-:W5:Y:S01]  /*8d70*/  @P0 LDG.E R241, desc[UR10][R2.64+0x100] ;  /* 0x0001000a02f10981 */ /* 0x000f62000c1e1900 */
[----:B---3--:R-:W-:Y:S03]  /*8d80*/  IMAD.U32 R0, RZ, RZ, UR7 ;  /* 0x00000007ff007e24 */ /* 0x008fe6000f8e00ff */
[----:B------:R1:W5:Y:S01]  /*8d90*/  @P0 LDG.E R242, desc[UR10][R2.64+0x120] ;  /* 0x0001200a02f20981 */ /* 0x000362000c1e1900 */
[C---:B------:R-:W-:Y:S06]  /*8da0*/  HMMA.16816.F32.BF16 R16, R36.reuse, R50, R16 ;  /* 0x000000322410723c */ /* 0x040fec0000041810 */
[-C--:B--2---:R-:W-:Y:S06]  /*8db0*/  HMMA.16816.F32.BF16 R20, R36, R60.reuse, R20 ;  /* 0x0000003c2414723c */ /* 0x084fec0000041814 */
[C---:B------:R-:W-:Y:S06]  /*8dc0*/  HMMA.16816.F32.BF16 R24, R52.reuse, R60, R24 ;  /* 0x0000003c3418723c */ /* 0x040fec0000041818 */
[-C--:B------:R-:W-:Y:S06]  /*8dd0*/  HMMA.16816.F32.BF16 R28, R52, R62.reuse, R28 ;  /* 0x0000003e341c723c */ /* 0x080fec000004181c */
[----:B------:R-:W-:Y:S05]  /*8de0*/  HMMA.16816.F32.BF16 R32, R36, R62, R32 ;  /* 0x0000003e2420723c */ /* 0x000fea0000041820 */
[CC--:B-1----:R-:W-:Y:S01]  /*8df0*/  LEA R2, P1, R0.reuse, R188.reuse, 0x2 ;  /* 0x000000bc00027211 */ /* 0x0c2fe200078210ff */
[-C--:B------:R-:W-:Y:S01]  /*8e00*/  HMMA.16816.F32.BF16 R4, R40, R56.reuse, R4 ;  /* 0x000000382804723c */ /* 0x080fe20000041804 */
[----:B------:R-:W-:Y:S04]  /*8e10*/  IMAD.U32 R37, RZ, RZ, UR15 ;  /* 0x0000000fff257e24 */ /* 0x000fe8000f8e00ff */
[-C--:B------:R-:W-:Y:S01]  /*8e20*/  LEA.HI.X.SX32 R3, R0, R189.reuse, 0x2, P1 ;  /* 0x000000bd00037211 */ /* 0x080fe200008f16ff */
[C---:B------:R-:W-:Y:S01]  /*8e30*/  HMMA.16816.F32.BF16 R8, R64.reuse, R56, R8 ;  /* 0x000000384008723c */ /* 0x040fe20000041808 */
[----:B------:R-:W-:Y:S01]  /*8e40*/  IMAD.U32 R0, RZ, RZ, UR12 ;  /* 0x0000000cff007e24 */ /* 0x000fe2000f8e00ff */
[----:B------:R-:W-:Y:S03]  /*8e50*/  UIMAD UR12, UR6, 0x30, URZ ;  /* 0x00000030060c78a4 */ /* 0x000fe6000f8e023f */
[CC--:B------:R-:W-:Y:S01]  /*8e60*/  LEA R36, P0, R37.reuse, R188.reuse, 0x2 ;  /* 0x000000bc25247211 */ /* 0x0c0fe200078010ff */
[-C--:B------:R-:W-:Y:S05]  /*8e70*/  HMMA.16816.F32.BF16 R12, R64, R58.reuse, R12 ;  /* 0x0000003a400c723c */ /* 0x080fea000004180c */
[-C--:B------:R-:W-:Y:S01]  /*8e80*/  LEA.HI.X.SX32 R37, R37, R189.reuse, 0x2, P0 ;  /* 0x000000bd25257211 */ /* 0x080fe200000f16ff */
[C---:B------:R-:W-:Y:S05]  /*8e90*/  HMMA.16816.F32.BF16 R16, R40.reuse, R58, R16 ;  /* 0x0000003a2810723c */ /* 0x040fea0000041810 */
[----:B------:R-:W-:Y:S01]  /*8ea0*/  REDG.E.ADD.F32.FTZ.RN.STRONG.GPU desc[UR10][R188.64], R4 ;  /* 0x00000004bc0079a6 */ /* 0x000fe2000c10f38a */
[-C--:B------:R-:W-:Y:S03]  /*8eb0*/  HMMA.16816.F32.BF16 R20, R40, R132.reuse, R20 ;  /* 0x000000842814723c */ /* 0x080fe60000041814 */
[----:B------:R1:W-:Y:S02]  /*8ec0*/  REDG.E.ADD.F32.FTZ.RN.STRONG.GPU desc[UR10][R2.64], R5 ;  /* 0x00000005020079a6 */ /* 0x0003e4000c10f38a */
[CC--:B------:R-:W-:Y:S01]  /*8ed0*/  LEA R38, P1, R0.reuse, R188.reuse, 0x2 ;  /* 0x000000bc00267211 */ /* 0x0c0fe200078210ff */
[C---:B------:R-:W-:Y:S01]  /*8ee0*/  HMMA.16816.F32.BF16 R24, R64.reuse, R132, R24 ;  /* 0x000000844018723c */ /* 0x040fe20000041818 */
[----:B------:R2:W-:Y:S04]  /*8ef0*/  REDG.E.ADD.F32.FTZ.RN.STRONG.GPU desc[UR10][R36.64], R6 ;  /* 0x00000006240079a6 */ /* 0x0005e8000c10f38a */
[-C--:B------:R-:W-:Y:S01]  /*8f00*/  LEA.HI.X.SX32 R39, R0, R189.reuse, 0x2, P1 ;  /* 0x000000bd00277211 */ /* 0x080fe200008f16ff */
[-C--:B------:R-:W-:Y:S01]  /*8f10*/  HMMA.16816.F32.BF16 R28, R64, R134.reuse, R28 ;  /* 0x00000086401c723c */ /* 0x080fe2000004181c */
[----:B------:R-:W-:Y:S01]  /*8f20*/  IMAD.U32 R0, RZ, RZ, UR12 ;  /* 0x0000000cff007e24 */ /* 0x000fe2000f8e00ff */
[----:B------:R-:W-:Y:S02]  /*8f30*/  UIMAD UR12, UR6, 0x48, URZ ;  /* 0x00000048060c78a4 */ /* 0x000fe4000f8e023f */
[----:B------:R3:W-:Y:S02]  /*8f40*/  REDG.E.ADD.F32.FTZ.RN.STRONG.GPU desc[UR10][R38.64], R7 ;  /* 0x00000007260079a6 */ /* 0x0007e4000c10f38a */
[----:B------:R-:W-:Y:S07]  /*8f50*/  HMMA.16816.F32.BF16 R32, R40, R134, R32 ;  /* 0x000000862820723c */ /* 0x000fee0000041820 */
[----:B------:R-:W-:Y:S01]  /*8f60*/  IMAD.U32 R40, RZ, RZ, UR14 ;  /* 0x0000000eff287e24 */ /* 0x000fe2000f8e00ff */
[----:B------:R-:W-:Y:S03]  /*8f70*/  UIMAD UR14, UR6, 0x38, URZ ;  /* 0x00000038060e78a4 */ /* 0x000fe6000f8e023f */
[----:B-1----:R-:W-:Y:S01]  /*8f80*/  IMAD.U32 R5, RZ, RZ, UR13 ;  /* 0x0000000dff057e24 */ /* 0x002fe2000f8e00ff */
[----:B------:R-:W-:Y:S01]  /*8f90*/  USHF.L.U32 UR13, UR6, 0x6, URZ ;  /* 0x00000006060d7899 */ /* 0x000fe2000800063f */
[CC--:B--2---:R-:W-:Y:S03]  /*8fa0*/  LEA R36, P0, R40.reuse, R188.reuse, 0x2 ;  /* 0x000000bc28247211 */ /* 0x0c4fe600078010ff */
[CC--:B------:R-:W-:Y:S02]  /*8fb0*/  LEA R4, P1, R5.reuse, R188.reuse, 0x2 ;  /* 0x000000bc05047211 */ /* 0x0c0fe400078210ff */
[-C--:B------:R-:W-:Y:S02]  /*8fc0*/  LEA.HI.X.SX32 R37, R40, R189.reuse, 0x2, P0 ;  /* 0x000000bd28257211 */ /* 0x080fe400000f16ff */
[-C--:B------:R-:W-:Y:S01]  /*8fd0*/  LEA.HI.X.SX32 R5, R5, R189.reuse, 0x2, P1 ;  /* 0x000000bd05057211 */ /* 0x080fe200008f16ff */
[----:B------:R-:W-:Y:S01]  /*8fe0*/  LDSM.16.MT88.4 R40, [R176+0x19000] ;  /* 0x01900000b028783b */ /* 0x000fe20000004200 */
[CC--:B------:R-:W-:Y:S03]  /*8ff0*/  LEA R6, P0, R0.reuse, R188.reuse, 0x2 ;  /* 0x000000bc00067211 */ /* 0x0c0fe600078010ff */
[----:B------:R1:W-:Y:S01]  /*9000*/  REDG.E.ADD.F32.FTZ.RN.STRONG.GPU desc[UR10][R36.64], R8 ;  /* 0x00000008240079a6 */ /* 0x0003e2000c10f38a */
[-C--:B---3--:R-:W-:Y:S01]  /*9010*/  LEA.HI.X.SX32 R7, R0, R189.reuse, 0x2, P0 ;  /* 0x000000bd00077211 */ /* 0x088fe200000f16ff */
[----:B------:R-:W-:Y:S01]  /*9020*/  IMAD.U32 R0, RZ, RZ, UR12 ;  /* 0x0000000cff007e24 */ /* 0x000fe2000f8e00ff */
[----:B------:R-:W-:Y:S01]  /*9030*/  UIMAD UR12, UR6, 0x58, URZ ;  /* 0x00000058060c78a4 */ /* 0x000fe2000f8e023f */
[----:B------:R2:W-:Y:S04]  /*9040*/  REDG.E.ADD.F32.FTZ.RN.STRONG.GPU desc[UR10][R4.64], R9 ;  /* 0x00000009040079a6 */ /* 0x0005e8000c10f38a */
[----:B------:R3:W-:Y:S01]  /*9050*/  REDG.E.ADD.F32.FTZ.RN.STRONG.GPU desc[UR10][R6.64], R10 ;  /* 0x0000000a060079a6 */ /* 0x0007e2000c10f38a */
[----:B-1----:R-:W-:Y:S01]  /*9060*/  IMAD.U32 R36, RZ, RZ, UR14 ;  /* 0x0000000eff247e24 */ /* 0x002fe2000f8e00ff */
[----:B------:R-:W-:Y:S01]  /*9070*/  UIMAD UR14, UR6, 0x50, URZ ;  /* 0x00000050060e78a4 */ /* 0x000fe2000f8e023f */
[----:B--2---:R-:W-:Y:S03]  /*9080*/  IMAD.U32 R9, RZ, RZ, UR13 ;  /* 0x0000000dff097e24 */ /* 0x004fe6000f8e00ff */
[CC--:B------:R-:W-:Y:S01]  /*9090*/  LEA R4, P1, R36.reuse, R188.reuse, 0x2 ;  /* 0x000000bc24047211 */ /* 0x0c0fe200078210ff */
[----:B------:R-:W-:Y:S01]  /*90a0*/  UIMAD UR13, UR6, 0x68, URZ ;  /* 0x00000068060d78a4 */ /* 0x000fe2000f8e023f */
[----:B---3--:R-:W-:Y:S02]  /*90b0*/  IMAD.U32 R10, RZ, RZ, UR14 ;  /* 0x0000000eff0a7e24 */ /* 0x008fe4000f8e00ff */
[-C--:B------:R-:W-:Y:S01]  /*90c0*/  LEA.HI.X.SX32 R5, R36, R189.reuse, 0x2, P1 ;  /* 0x000000bd24057211 */ /* 0x080fe200008f16ff */
[----:B------:R-:W-:Y:S01]  /*90d0*/  UIMAD UR14, UR6, 0x60, URZ ;  /* 0x00000060060e78a4 */ /* 0x000fe2000f8e023f */
[CC--:B------:R-:W-:Y:S01]  /*90e0*/  LEA R8, P0, R9.reuse, R188.reuse, 0x2 ;  /* 0x000000bc09087211 */ /* 0x0c0fe200078010ff */
[----:B------:R-:W-:Y:S01]  /*90f0*/  LDSM.16.MT88.4 R36, [R177+0x1000] ;  /* 0x00100000b124783b */ /* 0x000fe20000004200 */
[CC--:B------:R-:W-:Y:S02]  /*9100*/  LEA R6, P1, R0.reuse, R188.reuse, 0x2 ;  /* 0x000000bc00067211 */ /* 0x0c0fe400078210ff */
[-C--:B------:R-:W-:Y:S01]  /*9110*/  LEA.HI.X.SX32 R9, R9, R189.reuse, 0x2, P0 ;  /* 0x000000bd09097211 */ /* 0x080fe200000f16ff */
[----:B------:R1:W-:Y:S01]  /*9120*/  REDG.E.ADD.F32.FTZ.RN.STRONG.GPU desc[UR10][R4.64], R11 ;  /* 0x0000000b040079a6 */ /* 0x0003e2000c10f38a */
[-C--:B------:R-:W-:Y:S01]  /*9130*/  LEA.HI.X.SX32 R7, R0, R189.reuse, 0x2, P1 ;  /* 0x000000bd00077211 */ /* 0x080fe200008f16ff */
[----:B------:R-:W-:Y:S02]  /*9140*/  IMAD.U32 R0, RZ, RZ, UR14 ;  /* 0x0000000eff007e24 */ /* 0x000fe4000f8e00ff */
[----:B------:R2:W-:Y:S04]  /*9150*/  REDG.E.ADD.F32.FTZ.RN.STRONG.GPU desc[UR10][R8.64], R16 ;  /* 0x00000010080079a6 */ /* 0x0005e8000c10f38a */
[----:B------:R3:W-:Y:S01]  /*9160*/  REDG.E.ADD.F32.FTZ.RN.STRONG.GPU desc[UR10][R6.64], R17 ;  /* 0x00000011060079a6 */ /* 0x0007e2000c10f38a */
[CC--:B-1----:R-:W-:Y:S04]  /*9170*/  LEA R4, P0, R10.reuse, R188.reuse, 0x2 ;  /* 0x000000bc0a047211 */ /* 0x0c2fe800078010ff */
[-C--:B------:R-:W-:Y:S01]  /*9180*/  LEA.HI.X.SX32 R5, R10, R189.reuse, 0x2, P0 ;  /* 0x000000bd0a057211 */ /* 0x080fe200000f16ff */
[----:B--2---:R-:W-:Y:S01]  /*9190*/  IMAD.U32 R8, RZ, RZ, UR12 ;  /* 0x0000000cff087e24 */ /* 0x004fe2000f8e00ff */
[----:B------:R-:W-:Y:S01]  /*91a0*/  UIMAD UR12, UR6, 0x70, URZ ;  /* 0x00000070060c78a4 */ /* 0x000fe2000f8e023f */
[----:B------:R-:W-:Y:S01]  /*91b0*/  IMAD.U32 R9, RZ, RZ, UR13 ;  /* 0x0000000dff097e24 */ /* 0x000fe2000f8e00ff */
[----:B------:R-:W-:Y:S01]  /*91c0*/  UIMAD UR6, UR6, 0x78, URZ ;  /* 0x00000078060678a4 */ /* 0x000fe2000f8e023f */
[----:B------:R1:W-:Y:S01]  /*91d0*/  REDG.E.ADD.F32.FTZ.RN.STRONG.GPU desc[UR10][R4.64], R18 ;  /* 0x00000012040079a6 */ /* 0x0003e2000c10f38a */
[CC--:B---3--:R-:W-:Y:S02]  /*91e0*/  LEA R6, P0, R8.reuse, R188.reuse, 0x2 ;  /* 0x000000bc08067211 */ /* 0x0c8fe400078010ff */
[----:B------:R-:W-:Y:S02]  /*91f0*/  IMAD.U32 R10, RZ, RZ, UR12 ;  /* 0x0000000cff0a7e24 */ /* 0x000fe4000f8e00ff */
[-C--:B------:R-:W-:Y:S02]  /*9200*/  LEA.HI.X.SX32 R7, R8, R189.reuse, 0x2, P0 ;  /* 0x000000bd08077211 */ /* 0x080fe400000f16ff */
[CC--:B------:R-:W-:Y:S03]  /*9210*/  LEA R8, P0, R9.reuse, R188.reuse, 0x2 ;  /* 0x000000bc09087211 */ /* 0x0c0fe600078010ff */
[----:B------:R2:W-:Y:S01]  /*9220*/  REDG.E.ADD.F32.FTZ.RN.STRONG.GPU desc[UR10][R6.64], R19 ;  /* 0x00000013060079a6 */ /* 0x0005e2000c10f38a */
[-C--:B------:R-:W-:Y:S02]  /*9230*/  LEA.HI.X.SX32 R9, R9, R189.reuse, 0x2, P0 ;  /* 0x000000bd09097211 */ /* 0x080fe400000f16ff */
[CC--:B-1----:R-:W-:Y:S04]  /*9240*/  LEA R4, P1, R0.reuse, R188.reuse, 0x2 ;  /* 0x000000bc00047211 */ /* 0x0c2fe800078210ff */
[-C--:B------:R-:W-:Y:S01]  /*9250*/  LEA.HI.X.SX32 R5, R0, R189.reuse, 0x2, P1 ;  /* 0x000000bd00057211 */ /* 0x080fe200008f16ff */
[----:B------:R-:W-:Y:S01]  /*9260*/  IMAD.U32 R0, RZ, RZ, UR6 ;  /* 0x00000006ff007e24 */ /* 0x000fe2000f8e00ff */
[----:B------:R-:W-:Y:S03]  /*9270*/  UIADD3 UR6, UR15, 0x20, URZ ;  /* 0x000000200f067890 */ /* 0x000fe6000fffe03f */
[----:B------:R1:W-:Y:S01]  /*9280*/  REDG.E.ADD.F32.FTZ.RN.STRONG.GPU desc[UR10][R4.64], R12 ;  /* 0x0000000c040079a6 */ /* 0x0003e2000c10f38a */
[CC--:B--2---:R-:W-:Y:S01]  /*9290*/  LEA R6, P1, R10.reuse, R188.reuse, 0x2 ;  /* 0x000000bc0a067211 */ /* 0x0c4fe200078210ff */
[----:B------:R-:W-:Y:S02]  /*92a0*/  UIADD3 UR12, UR7, UR6, URZ ;  /* 0x00000006070c7290 */ /* 0x000fe4000fffe03f */
[----:B------:R-:W-:Y:S01]  /*92b0*/  REDG.E.ADD.F32.FTZ.RN.STRONG.GPU desc[UR10][R8.64], R13 ;  /* 0x0000000d080079a6 */ /* 0x000fe2000c10f38a */
[-C--:B------:R-:W-:Y:S05]  /*92c0*/  LEA.HI.X.SX32 R7, R10, R189.reuse, 0x2, P1 ;  /* 0x000000bd0a077211 */ /* 0x080fea00008f16ff */
[----:B------:R2:W-:Y:S01]  /*92d0*/  REDG.E.ADD.F32.FTZ.RN.STRONG.GPU desc[UR10][R6.64], R14 ;  /* 0x0000000e060079a6 */ /* 0x0005e2000c10f38a */
[CC--:B-1----:R-:W-:Y:S04]  /*92e0*/  LEA R4, P0, R0.reuse, R188.reuse, 0x2 ;  /* 0x000000bc00047211 */ /* 0x0c2fe800078010ff */
[-C--:B------:R-:W-:Y:S01]  /*92f0*/  LEA.HI.X.SX32 R5, R0, R189.reuse, 0x2, P0 ;  /* 0x000000bd00057211 */ /* 0x080fe200000f16ff */
[----:B------:R-:W-:Y:S01]  /*9300*/  IMAD.U32 R0, RZ, RZ, UR6 ;  /* 0x00000006ff007e24 */ /* 0x000fe2000f8e00ff */
[----:B------:R-:W-:Y:S03]  /*9310*/  UIADD3 UR6, UR7, UR12, URZ ;  /* 0x0000000c07067290 */ /* 0x000fe6000fffe03f */
[----:B------:R1:W-:Y:S01]  /*9320*/  REDG.E.ADD.F32.FTZ.RN.STRONG.GPU desc[UR10][R4.64], R15 ;  /* 0x0000000f040079a6 */ /* 0x0003e2000c10f38a */
[CC--:B--2---:R-:W-:Y:S03]  /*9330*/  LEA R6, P0, R0.reuse, R188.reuse, 0x2 ;  /* 0x000000bc00067211 */ /* 0x0c4fe600078010ff */
[----:B------:R-:W-:Y:S01]  /*9340*/  REDG.E.ADD.F32.FTZ.RN.STRONG.GPU desc[UR10][R188.64+0x80], R20 ;  /* 0x00008014bc0079a6 */ /* 0x000fe2000c10f38a */
[-C--:B------:R-:W-:Y:S01]  /*9350*/  LEA.HI.X.SX32 R7, R0, R189.reuse, 0x2, P0 ;  /* 0x000000bd00077211 */ /* 0x080fe200000f16ff */
[----:B------:R-:W-:Y:S02]  /*9360*/  IMAD.U32 R0, RZ, RZ, UR6 ;  /* 0x00000006ff007e24 */ /* 0x000fe4000f8e00ff */
[----:B------:R2:W-:Y:S04]  /*9370*/  REDG.E.ADD.F32.FTZ.RN.STRONG.GPU desc[UR10][R2.64+0x80], R21 ;  /* 0x00008015020079a6 */ /* 0x0005e8000c10f38a */
[----:B------:R3:W-:Y:S04]  /*9380*/  REDG.E.ADD.F32.FTZ.RN.STRONG.GPU desc[UR10][R6.64], R22 ;  /* 0x00000016060079a6 */ /* 0x0007e8000c10f38a */
[----:B------:R-:W-:Y:S01]  /*9390*/  LDSM.16.MT88.4 R12, [R176+0x18000] ;  /* 0x01800000b00c783b */ /* 0x000fe20000004200 */
[----:B-1----:R-:W-:Y:S01]  /*93a0*/  IMAD.U32 R5, RZ, RZ, UR12 ;  /* 0x0000000cff057e24 */ /* 0x002fe2000f8e00ff */
[----:B------:R-:W-:Y:S04]  /*93b0*/  UIADD3 UR12, UR7, UR6, URZ ;  /* 0x00000006070c7290 */ /* 0x000fe8000fffe03f */
[CC--:B------:R-:W-:Y:S01]  /*93c0*/  LEA R4, P0, R5.reuse, R188.reuse, 0x2 ;  /* 0x000000bc05047211 */ /* 0x0c0fe200078010ff */
[----:B------:R-:W-:Y:S03]  /*93d0*/  UIADD3 UR6, UR7, UR12, URZ ;  /* 0x0000000c07067290 */ /* 0x000fe6000fffe03f */
[-C--:B------:R-:W-:Y:S02]  /*93e0*/  LEA.HI.X.SX32 R5, R5, R189.reuse, 0x2, P0 ;  /* 0x000000bd05057211 */ /* 0x080fe400000f16ff */
[CC--:B--2---:R-:W-:Y:S01]  /*93f0*/  LEA R2, P0, R0.reuse, R188.reuse, 0x2 ;  /* 0x000000bc00027211 */ /* 0x0c4fe200078010ff */
[----:B---3--:R-:W-:Y:S01]  /*9400*/  IMAD.U32 R6, RZ, RZ, UR12 ;  /* 0x0000000cff067e24 */ /* 0x008fe2000f8e00ff */
[----:B------:R-:W-:Y:S01]  /*9410*/  UIADD3 UR12, UR7, UR6, URZ ;  /* 0x00000006070c7290 */ /* 0x000fe2000fffe03f */
[----:B------:R1:W-:Y:S01]  /*9420*/  REDG.E.ADD.F32.FTZ.RN.STRONG.GPU desc[UR10][R4.64], R23 ;  /* 0x00000017040079a6 */ /* 0x0003e2000c10f38a */
[-C--:B------:R-:W-:Y:S01]  /*9430*/  LEA.HI.X.SX32 R3, R0, R189.reuse, 0x2, P0 ;  /* 0x000000bd00037211 */ /* 0x080fe200000f16ff */
[----:B------:R-:W-:Y:S01]  /*9440*/  IMAD.U32 R0, RZ, RZ, UR6 ;  /* 0x00000006ff007e24 */ /* 0x000fe2000f8e00ff */
[----:B------:R-:W-:Y:S01]  /*9450*/  UIADD3 UR6, UR7, UR12, URZ ;  /* 0x0000000c07067290 */ /* 0x000fe2000fffe03f */
[----:B------:R-:W-:Y:S03]  /*9460*/  LDSM.16.MT88.4 R20, [R176+0x14800] ;  /* 0x01480000b014783b */ /* 0x000fe60000004200 */
[----:B------:R-:W-:Y:S01]  /*9470*/  UIADD3 UR13, UR7, UR6, URZ ;  /* 0x00000006070d7290 */ /* 0x000fe2000fffe03f */
[----:B------:R2:W-:Y:S01]  /*9480*/  REDG.E.ADD.F32.FTZ.RN.STRONG.GPU desc[UR10][R2.64], R24 ;  /* 0x00000018020079a6 */ /* 0x0005e2000c10f38a */
[CC--:B-1----:R-:W-:Y:S04]  /*9490*/  LEA R4, P0, R6.reuse, R188.reuse, 0x2 ;  /* 0x000000bc06047211 */ /* 0x0c2fe800078010ff */
[-C--:B------:R-:W-:Y:S01]  /*94a0*/  LEA.HI.X.SX32 R5, R6, R189.reuse, 0x2, P0 ;  /* 0x000000bd06057211 */ /* 0x080fe200000f16ff */
[----:B------:R-:W-:Y:S01]  /*94b0*/  IMAD.U32 R6, RZ, RZ, UR12 ;  /* 0x0000000cff067e24 */ /* 0x000fe2000f8e00ff */
[----:B------:R-:W-:Y:S01]  /*94c0*/  UIADD3 UR12, UR7, UR13, URZ ;  /* 0x0000000d070c7290 */ /* 0x000fe2000fffe03f */
[CC--:B--2---:R-:W-:Y:S02]  /*94d0*/  LEA R2, P0, R0.reuse, R188.reuse, 0x2 ;  /* 0x000000bc00027211 */ /* 0x0c4fe400078010ff */
[----:B------:R1:W-:Y:S02]  /*94e0*/  REDG.E.ADD.F32.FTZ.RN.STRONG.GPU desc[UR10][R4.64], R25 ;  /* 0x00000019040079a6 */ /* 0x0003e4000c10f38a */
[-C--:B------:R-:W-:Y:S01]  /*94f0*/  LEA.HI.X.SX32 R3, R0, R189.reuse, 0x2, P0 ;  /* 0x000000bd00037211 */ /* 0x080fe200000f16ff */
[----:B------:R-:W-:Y:S01]  /*9500*/  IMAD.U32 R0, RZ, RZ, UR6 ;  /* 0x00000006ff007e24 */ /* 0x000fe2000f8e00ff */
[----:B------:R-:W-:Y:S03]  /*9510*/  UIADD3 UR6, UR7, UR12, URZ ;  /* 0x0000000c07067290 */ /* 0x000fe6000fffe03f */
        /* <DEDUP_REMOVED lines=9> */
[----:B------:R-:W-:Y:S01]  /*95b0*/  UIADD3 UR12, UR7, UR13, URZ ;  /* 0x0000000d070c7290 */ /* 0x000fe2000fffe03f */
[----:B------:R-:W-:Y:S04]  /*95c0*/  LDSM.16.MT88.4 R24, [R177+0x800] ;  /* 0x00080000b118783b */ /* 0x000fe80000004200 */
[----:B------:R2:W-:Y:S01]  /*95d0*/  REDG.E.ADD.F32.FTZ.RN.STRONG.GPU desc[UR10][R2.64], R32 ;  /* 0x00000020020079a6 */ /* 0x0005e2000c10f38a */
[----:B------:R-:W-:Y:S01]  /*95e0*/  IMAD.U32 R7, RZ, RZ, UR12 ;  /* 0x0000000cff077e24 */ /* 0x000fe2000f8e00ff */
[CC--:B-1----:R-:W-:Y:S04]  /*95f0*/  LEA R4, P0, R6.reuse, R188.reuse, 0x2 ;  /* 0x000000bc06047211 */ /* 0x0c2fe800078010ff */
[-C--:B------:R-:W-:Y:S01]  /*9600*/  LEA.HI.X.SX32 R5, R6, R189.reuse, 0x2, P0 ;  /* 0x000000bd06057211 */ /* 0x080fe200000f16ff */
[----:B------:R-:W-:Y:S01]  /*9610*/  IMAD.U32 R6, RZ, RZ, UR6 ;  /* 0x00000006ff067e24 */ /* 0x000fe2000f8e00ff */
[----:B------:R-:W-:Y:S03]  /*9620*/  UIADD3 UR6, UR7, UR12, URZ ;  /* 0x0000000c07067290 */ /* 0x000fe6000fffe03f */
[----:B------:R1:W-:Y:S01]  /*9630*/  REDG.E.ADD.F32.FTZ.RN.STRONG.GPU desc[UR10][R4.64], R33 ;  /* 0x00000021040079a6 */ /* 0x0003e2000c10f38a */
[CC--:B--2---:R-:W-:Y:S01]  /*9640*/  LEA R2, P0, R0.reuse, R188.reuse, 0x2 ;  /* 0x000000bc00027211 */ /* 0x0c4fe200078010ff */
[----:B------:R-:W-:Y:S03]  /*9650*/  UIADD3 UR7, UR7, UR6, URZ ;  /* 0x0000000607077290 */ /* 0x000fe6000fffe03f */
[-C--:B------:R-:W-:Y:S01]  /*9660*/  LEA.HI.X.SX32 R3, R0, R189.reuse, 0x2, P0 ;  /* 0x000000bd00037211 */ /* 0x080fe200000f16ff */
[----:B------:R-:W-:Y:S01]  /*9670*/  IMAD.U32 R0, RZ, RZ, UR13 ;  /* 0x0000000dff007e24 */ /* 0x000fe2000f8e00ff */
[CC--:B------:R-:W-:Y:S03]  /*9680*/  LEA R10, P0, R6.reuse, R188.reuse, 0x2 ;  /* 0x000000bc060a7211 */ /* 0x0c0fe600078010ff */
[----:B------:R2:W-:Y:S01]  /*9690*/  REDG.E.ADD.F32.FTZ.RN.STRONG.GPU desc[UR10][R2.64], R34 ;  /* 0x00000022020079a6 */ /* 0x0005e2000c10f38a */
[-C--:B------:R-:W-:Y:S02]  /*96a0*/  LEA.HI.X.SX32 R11, R6, R189.reuse, 0x2, P0 ;  /* 0x000000bd060b7211 */ /* 0x080fe400000f16ff */
[CC--:B------:R-:W-:Y:S02]  /*96b0*/  LEA R8, P0, R0.reuse, R188.reuse, 0x2 ;  /* 0x000000bc00087211 */ /* 0x0c0fe400078010ff */
[CC--:B------:R-:W-:Y:S01]  /*96c0*/  LEA R6, P2, R7.reuse, R188.reuse, 0x2 ;  /* 0x000000bc07067211 */ /* 0x0c0fe200078410ff */
[----:B------:R-:W-:Y:S01]  /*96d0*/  REDG.E.ADD.F32.FTZ.RN.STRONG.GPU desc[UR10][R10.64], R35 ;  /* 0x000000230a0079a6 */ /* 0x000fe2000c10f38a */
[-C--:B------:R-:W-:Y:S01]  /*96e0*/  LEA.HI.X.SX32 R9, R0, R189.reuse, 0x2, P0 ;  /* 0x000000bd00097211 */ /* 0x080fe200000f16ff */
[----:B------:R-:W-:Y:S01]  /*96f0*/  IMAD.IADD R0, R178, 0x1, R177 ;  /* 0x00000001b2007824 */ /* 0x000fe200078e02b1 */
[-C--:B------:R-:W-:Y:S01]  /*9700*/  LEA.HI.X.SX32 R7, R7, R189.reuse, 0x2, P2 ;  /* 0x000000bd07077211 */ /* 0x080fe200010f16ff */
[----:B------:R-:W-:Y:S04]  /*9710*/  LDSM.16.MT88.4 R32, [R176+0x18800] ;  /* 0x01880000b020783b */ /* 0x000fe80000004200 */
[----:B------:R-:W-:Y:S01]  /*9720*/  REDG.E.ADD.F32.FTZ.RN.STRONG.GPU desc[UR10][R8.64], R28 ;  /* 0x0000001c080079a6 */ /* 0x000fe2000c10f38a */
[----:B-1----:R-:W-:Y:S03]  /*9730*/  IMAD.U32 R5, RZ, RZ, UR6 ;  /* 0x00000006ff057e24 */ /* 0x002fe6000f8e00ff */
[----:B------:R-:W-:Y:S01]  /*9740*/  REDG.E.ADD.F32.FTZ.RN.STRONG.GPU desc[UR10][R6.64], R29 ;  /* 0x0000001d060079a6 */ /* 0x000fe2000c10f38a */
[----:B------:R-:W-:Y:S02]  /*9750*/  ULOP3.LUT UR6, UR9, 0x1, URZ, 0xc0, !UPT ;  /* 0x0000000109067892 */ /* 0x000fe4000f8ec03f */
[----:B------:R-:W-:Y:S01]  /*9760*/  UIADD3 UR9, UR9, -0x1, URZ ;  /* 0xffffffff09097890 */ /* 0x000fe2000fffe03f */
[CC--:B------:R-:W-:Y:S01]  /*9770*/  LEA R4, P1, R5.reuse, R188.reuse, 0x2 ;  /* 0x000000bc05047211 */ /* 0x0c0fe200078210ff */
[----:B------:R-:W-:Y:S01]  /*9780*/  LDSM.16.MT88.4 R8, [R177] ;  /* 0x00000000b108783b */ /* 0x000fe20000004200 */
[----:B------:R-:W-:Y:S02]  /*9790*/  UISETP.NE.U32.AND UP0, UPT, UR6, 0x1, UPT ;  /* 0x000000010600788c */ /* 0x000fe4000bf05070 */
[-C--:B------:R-:W-:Y:S01]  /*97a0*/  LEA.HI.X.SX32 R5, R5, R189.reuse, 0x2, P1 ;  /* 0x000000bd05057211 */ /* 0x080fe200008f16ff */
[----:B------:R-:W-:Y:S01]  /*97b0*/  LDSM.16.MT88.4 R16, [R0] ;  /* 0x000000000010783b */ /* 0x000fe20000004200 */
[----:B--2---:R-:W-:Y:S02]  /*97c0*/  IMAD.U32 R3, RZ, RZ, UR7 ;  /* 0x00000007ff037e24 */ /* 0x004fe4000f8e00ff */
[----:B------:R-:W-:Y:S01]  /*97d0*/  PLOP3.LUT P1, PT, PT, PT, UP0, 0x80, 0x0 ;  /* 0x000000000000781c */ /* 0x000fe20003f2f008 */
[----:B------:R-:W-:Y:S01]  /*97e0*/  REDG.E.ADD.F32.FTZ.RN.STRONG.GPU desc[UR10][R4.64], R30 ;  /* 0x0000001e040079a6 */ /* 0x000fe2000c10f38a */
[----:B------:R-:W-:Y:S01]  /*97f0*/  @UP3 UIADD3 UR20, UP0, UR20, -0x200, URZ ;  /* 0xfffffe0014143890 */ /* 0x000fe2000ff1e03f */
[C---:B------:R-:W-:Y:S02]  /*9800*/  LEA R2, P0, R3.reuse, R188, 0x2 ;  /* 0x000000bc03027211 */ /* 0x040fe400078010ff */
[----:B------:R-:W1:Y:S01]  /*9810*/  LDSM.16.MT88.4 R4, [R176+0x14000] ;  /* 0x01400000b004783b */ /* 0x000e620000004200 */
[----:B------:R-:W-:Y:S01]  /*9820*/  @UP3 UIADD3.X UR19, UR19, -0x1, URZ, UP0, !UPT ;  /* 0xffffffff13133890 */ /* 0x000fe200087fe43f */
[----:B------:R-:W-:Y:S02]  /*9830*/  LEA.HI.X.SX32 R3, R3, R189, 0x2, P0 ;  /* 0x000000bd03037211 */ /* 0x000fe400000f16ff */
[----:B------:R-:W-:Y:S03]  /*9840*/  PLOP3.LUT P0, PT, PT, PT, UP2, 0x80, 0x0 ;  /* 0x000000000000781c */ /* 0x000fe60003f0f028 */
[----:B------:R-:W-:Y:S04]  /*9850*/  REDG.E.ADD.F32.FTZ.RN.STRONG.GPU desc[UR10][R2.64], R31 ;  /* 0x0000001f020079a6 */ /* 0x000fe8000c10f38a */
[----:B------:R-:W2:Y:S01]  /*9860*/  LDSM.16.MT88.4 R28, [R0+0x800] ;  /* 0x00080000001c783b */ /* 0x000ea20000004200 */
[-C--:B-1----:R-:W-:Y:S06]  /*9870*/  HMMA.16816.F32.BF16 R100, R4, R8.reuse, R100 ;  /* 0x000000080464723c */ /* 0x082fec0000041864 */
        /* <DEDUP_REMOVED lines=10> */
[----:B------:R-:W4:Y:S01]  /*9920*/  LDSM.16.MT88.4 R16, [R177+0x1800] ;  /* 0x00180000b110783b */ /* 0x000f220000004200 */
[-C--:B------:R-:W-:Y:S06]  /*9930*/  HMMA.16816.F32.BF16 R100, R20, R24.reuse, R100 ;  /* 0x000000181464723c */ /* 0x080fec0000041864 */
[C---:B------:R-:W-:Y:S06]  /*9940*/  HMMA.16816.F32.BF16 R104, R32.reuse, R24, R104 ;  /* 0x000000182068723c */ /* 0x040fec0000041868 */
[-C--:B------:R-:W-:Y:S06]  /*9950*/  HMMA.16816.F32.BF16 R108, R32, R26.reuse, R108 ;  /* 0x0000001a206c723c */ /* 0x080fec000004186c */
[C---:B------:R-:W-:Y:S01]  /*9960*/  HMMA.16816.F32.BF16 R112, R20.reuse, R26, R112 ;  /* 0x0000001a1470723c */ /* 0x040fe20000041870 */
[----:B------:R-:W4:Y:S05]  /*9970*/  LDSM.16.MT88.4 R24, [R176+0x19800] ;  /* 0x01980000b018783b */ /* 0x000f2a0000004200 */
[-C--:B--2---:R-:W-:Y:S06]  /*9980*/  HMMA.16816.F32.BF16 R116, R20, R28.reuse, R116 ;  /* 0x0000001c1474723c */ /* 0x084fec0000041874 */
[C---:B------:R-:W-:Y:S06]  /*9990*/  HMMA.16816.F32.BF16 R120, R32.reuse, R28, R120 ;  /* 0x0000001c2078723c */ /* 0x040fec0000041878 */
[-C--:B------:R-:W-:Y:S01]  /*99a0*/  HMMA.16816.F32.BF16 R124, R32, R30.reuse, R124 ;  /* 0x0000001e207c723c */ /* 0x080fe2000004187c */
[----:B------:R-:W2:Y:S05]  /*99b0*/  LDSM.16.MT88.4 R32, [R0+0x1800] ;  /* 0x001800000020783b */ /* 0x000eaa0000004200 */
[----:B------:R-:W-:Y:S01]  /*99c0*/  HMMA.16816.F32.BF16 R128, R20, R30, R128 ;  /* 0x0000001e1480723c */ /* 0x000fe20000041880 */
[----:B------:R-:W-:Y:S04]  /*99d0*/  LDSM.16.MT88.4 R20, [R176+0x16000] ;  /* 0x01600000b014783b */ /* 0x000fe80000004200 */
[----:B------:R-:W2:Y:S01]  /*99e0*/  LDSM.16.MT88.4 R28, [R177+0x2000] ;  /* 0x00200000b11c783b */ /* 0x000ea20000004200 */
[-C--:B-1----:R-:W-:Y:S06]  /*99f0*/  HMMA.16816.F32.BF16 R100, R8, R36.reuse, R100 ;  /* 0x000000240864723c */ /* 0x082fec0000041864 */
[C---:B------:R-:W-:Y:S06]  /*9a00*/  HMMA.16816.F32.BF16 R104, R40.reuse, R36, R104 ;  /* 0x000000242868723c */ /* 0x040fec0000041868 */
[-C--:B------:R-:W-:Y:S06]  /*9a10*/  HMMA.16816.F32.BF16 R108, R40, R38.reuse, R108 ;  /* 0x00000026286c723c */ /* 0x080fec000004186c */
[C---:B------:R-:W-:Y:S01]  /*9a20*/  HMMA.16816.F32.BF16 R112, R8.reuse, R38, R112 ;  /* 0x000000260870723c */ /* 0x040fe20000041870 */
[----:B------:R-:W1:Y:S05]  /*9a30*/  LDSM.16.MT88.4 R36, [R176+0x1a000] ;  /* 0x01a00000b024783b */ /* 0x000e6a0000004200 */
[-C--:B---3--:R-:W-:Y:S06]  /*9a40*/  HMMA.16816.F32.BF16 R116, R8, R12.reuse, R116 ;  /* 0x0000000c0874723c */ /* 0x088fec0000041874 */
[C---:B------:R-:W-:Y:S06]  /*9a50*/  HMMA.16816.F32.BF16 R120, R40.reuse, R12, R120 ;  /* 0x0000000c2878723c */ /* 0x040fec0000041878 */
[-C--:B------:R-:W-:Y:S01]  /*9a60*/  HMMA.16816.F32.BF16 R124, R40, R14.reuse, R124 ;  /* 0x0000000e287c723c */ /* 0x080fe2000004187c */
[----:B------:R-:W3:Y:S05]  /*9a70*/  LDSM.16.MT88.4 R40, [R0+0x2000] ;  /* 0x002000000028783b */ /* 0x000eea0000004200 */
[----:B------:R-:W-:Y:S01]  /*9a80*/  HMMA.16816.F32.BF16 R128, R8, R14, R128 ;  /* 0x0000000e0880723c */ /* 0x000fe20000041880 */
[----:B------:R-:W-:Y:S04]  /*9a90*/  LDSM.16.MT88.4 R8, [R176+0x16800] ;  /* 0x01680000b008783b */ /* 0x000fe80000004200 */
[----:B------:R-:W3:Y:S01]  /*9aa0*/  LDSM.16.MT88.4 R12, [R177+0x2800] ;  /* 0x00280000b10c783b */ /* 0x000ee20000004200 */
[-C--:B----4-:R-:W-:Y:S06]  /*9ab0*/  HMMA.16816.F32.BF16 R100, R4, R16.reuse, R100 ;  /* 0x000000100464723c */ /* 0x090fec0000041864 */
        /* <DEDUP_REMOVED lines=10> */
[----:B------:R-:W-:Y:S01]  /*9b60*/  LDSM.16.MT88.4 R32, [R176+0x1b000] ;  /* 0x01b00000b020783b */ /* 0x000fe20000004200 */
[-C--:B------:R-:W-:Y:S06]  /*9b70*/  HMMA.16816.F32.BF16 R100, R20, R28.reuse, R100 ;  /* 0x0000001c1464723c */ /* 0x080fec0000041864 */
[C---:B-1----:R-:W-:Y:S06]  /*9b80*/  HMMA.16816.F32.BF16 R104, R36.reuse, R28, R104 ;  /* 0x0000001c2468723c */ /* 0x042fec0000041868 */
        /* <DEDUP_REMOVED lines=9> */
[----:B------:R-:W-:Y:S01]  /*9c20*/  LDSM.16.MT88.4 R40, [R176+0x1b800] ;  /* 0x01b80000b028783b */ /* 0x000fe20000004200 */
[-C--:B------:R-:W-:Y:S06]  /*9c30*/  HMMA.16816.F32.BF16 R100, R8, R12.reuse, R100 ;  /* 0x0000000c0864723c */ /* 0x080fec0000041864 */
[C---:B----4-:R-:W-:Y:S06]  /*9c40*/  HMMA.16816.F32.BF16 R104, R16.reuse, R12, R104 ;  /* 0x0000000c1068723c */ /* 0x050fec0000041868 */
[-C--:B------:R-:W-:Y:S06]  /*9c50*/  HMMA.16816.F32.BF16 R108, R16, R14.reuse, R108 ;  /* 0x0000000e106c723c */ /* 0x080fec000004186c */
[C---:B------:R-:W-:Y:S01]  /*9c60*/  HMMA.16816.F32.BF16 R112, R8.reuse, R14, R112 ;  /* 0x0000000e0870723c */ /* 0x040fe20000041870 */
[----:B------:R-:W4:Y:S05]  /*9c70*/  LDSM.16.MT88.4 R12, [R176+0x17800] ;  /* 0x01780000b00c783b */ /* 0x000f2a0000004200 */
[-C--:B--2---:R-:W-:Y:S06]  /*9c80*/  HMMA.16816.F32.BF16 R116, R8, R24.reuse, R116 ;  /* 0x000000180874723c */ /* 0x084fec0000041874 */
[C---:B------:R-:W-:Y:S06]  /*9c90*/  HMMA.16816.F32.BF16 R120, R16.reuse, R24, R120 ;  /* 0x000000181078723c */ /* 0x040fec0000041878 */
[-C--:B------:R-:W-:Y:S01]  /*9ca0*/  HMMA.16816.F32.BF16 R124, R16, R26.reuse, R124 ;  /* 0x0000001a107c723c */ /* 0x080fe2000004187c */
[----:B------:R2:W4:Y:S05]  /*9cb0*/  LDSM.16.MT88.4 R16, [R0+0x3800] ;  /* 0x003800000010783b */ /* 0x00052a0000004200 */
[----:B------:R-:W-:Y:S06]  /*9cc0*/  HMMA.16816.F32.BF16 R128, R8, R26, R128 ;  /* 0x0000001a0880723c */ /* 0x000fec0000041880 */
[-C--:B-1----:R-:W-:Y:S06]  /*9cd0*/  HMMA.16816.F32.BF16 R100, R4, R28.reuse, R100 ;  /* 0x0000001c0464723c */ /* 0x082fec0000041864 */
[C---:B------:R-:W-:Y:S06]  /*9ce0*/  HMMA.16816.F32.BF16 R104, R32.reuse, R28, R104 ;  /* 0x0000001c2068723c */ /* 0x040fec0000041868 */
[-C--:B------:R-:W-:Y:S05]  /*9cf0*/  HMMA.16816.F32.BF16 R108, R32, R30.reuse, R108 ;  /* 0x0000001e206c723c */ /* 0x080fea000004186c */
[C---:B--2---:R-:W-:Y:S01]  /*9d00*/  VIADD R0, R177.reuse, 0xffffc000 ;  /* 0xffffc000b1007836 */ /* 0x044fe20000000000 */
[C---:B------:R-:W-:Y:S05]  /*9d10*/  HMMA.16816.F32.BF16 R112, R4.reuse, R30, R112 ;  /* 0x0000001e0470723c */ /* 0x040fea0000041870 */
[----:B------:R-:W-:Y:S01]  /*9d20*/  @P1 VIADD R0, R177, 0x4000 ;  /* 0x00004000b1001836 */ /* 0x000fe20000000000 */
[-C--:B---3--:R-:W-:Y:S05]  /*9d30*/  HMMA.16816.F32.BF16 R116, R4, R36.reuse, R116 ;  /* 0x000000240474723c */ /* 0x088fea0000041874 */
[----:B------:R-:W-:Y:S01]  /*9d40*/  IMAD.MOV.U32 R177, RZ, RZ, R0 ;  /* 0x000000ffffb17224 */ /* 0x000fe200078e0000 */
[C---:B------:R-:W-:Y:S06]  /*9d50*/  HMMA.16816.F32.BF16 R120, R32.reuse, R36, R120 ;  /* 0x000000242078723c */ /* 0x040fec0000041878 */
[-C--:B------:R-:W-:Y:S06]  /*9d60*/  HMMA.16816.F32.BF16 R124, R32, R38.reuse, R124 ;  /* 0x00000026207c723c */ /* 0x080fec000004187c */
[----:B------:R-:W-:Y:S06]  /*9d70*/  HMMA.16816.F32.BF16 R128, R4, R38, R128 ;  /* 0x000000260480723c */ /* 0x000fec0000041880 */
[-C--:B----4-:R-:W-:Y:S06]  /*9d80*/  HMMA.16816.F32.BF16 R100, R12, R20.reuse, R100 ;  /* 0x000000140c64723c */ /* 0x090fec0000041864 */
[C---:B------:R-:W-:Y:S06]  /*9d90*/  HMMA.16816.F32.BF16 R104, R40.reuse, R20, R104 ;  /* 0x000000142868723c */ /* 0x040fec0000041868 */
        /* <DEDUP_REMOVED lines=22> */
[----:B------:R-:W4:Y:S01]  /*9f00*/  LDL R143, [R1+0x28] ;  /* 0x00002800018f7983 */ /* 0x000f220000100800 */
        /* <DEDUP_REMOVED lines=62> */
[----:B------:R-:W-:Y:S01]  /*a2f0*/  F2FP.BF16.F32.PACK_AB R90, R91, R90 ;  /* 0x0000005a5b5a723e */ /* 0x000fe200000010ff */
[----:B------:R-:W-:Y:S01]  /*a300*/  UISETP.NE.AND UP0, UPT, UR36, -0x1, UPT ;  /* 0xffffffff2400788c */ /* 0x000fe2000bf05270 */
[----:B------:R-:W-:Y:S02]  /*a310*/  F2FP.BF16.F32.PACK_AB R92, R93, R92 ;  /* 0x0000005c5d5c723e */ /* 0x000fe400000010ff */
[----:B------:R-:W-:-:S03]  /*a320*/  F2FP.BF16.F32.PACK_AB R94, R95, R94 ;  /* 0x0000005e5f5e723e */ /* 0x000fc600000010ff */
[----:B------:R-:W-:-:S05]  /*a330*/  PLOP3.LUT P0, PT, PT, PT, UP0, 0x80, 0x0 ;  /* 0x000000000000781c */ /* 0x000fca0003f0f008 */
[----:B------:R-:W-:Y:S01]  /*a340*/  @UP0 UIADD3 UR12, UR23, UR36, URZ ;  /* 0x00000024170c0290 */ /* 0x000fe2000fffe03f */
[----:B------:R-:W-:-:S03]  /*a350*/  @UP0 ULDC.64 UR6, c[0x0][0x450] ;  /* 0x0001140000060ab9 */ /* 0x000fc60000000a00 */
[----:B------:R-:W-:Y:S02]  /*a360*/  @UP0 UIMAD.WIDE.U32 UR8, UR12, UR6, URZ ;  /* 0x000000060c0802a5 */ /* 0x000fe4000f8e003f */
[----:B------:R-:W-:-:S04]  /*a370*/  @UP0 UIMAD UR12, UR12, UR7, URZ ;  /* 0x000000070c0c02a4 */ /* 0x000fc8000f8e023f */
[----:B------:R-:W-:Y:S01]  /*a380*/  @UP0 UIADD3 UR20, UR9, UR12, URZ ;  /* 0x0000000c09140290 */ /* 0x000fe2000fffe03f */
[----:B------:R-:W-:Y:S01]  /*a390*/  @UP0 UMOV UR17, UR8 ;  /* 0x0000000800110c82 */ /* 0x000fe20008000000 */
[----:B--2---:R-:W-:Y:S04]  /*a3a0*/  STS [R154], R16 ;  /* 0x000000109a007388 */ /* 0x004fe80000000800 */
[----:B------:R-:W-:Y:S04]  /*a3b0*/  STS [R154+0x400], R15 ;  /* 0x0004000f9a007388 */ /* 0x000fe80000000800 */
[----:B---3--:R-:W-:Y:S04]  /*a3c0*/  STS [R156], R12 ;  /* 0x0000000c9c007388 */ /* 0x008fe80000000800 */
[----:B----4-:R-:W-:Y:S04]  /*a3d0*/  STS [R155], R11 ;  /* 0x0000000b9b007388 */ /* 0x010fe80000000800 */
[----:B------:R-:W-:Y:S04]  /*a3e0*/  STS [R154+0x2000], R14 ;  /* 0x0020000e9a007388 */ /* 0x000fe80000000800 */
[----:B------:R-:W-:Y:S04]  /*a3f0*/  STS [R154+0x2400], R13 ;  /* 0x0024000d9a007388 */ /* 0x000fe80000000800 */
[----:B------:R-:W-:Y:S04]  /*a400*/  STS [R153], R10 ;  /* 0x0000000a99007388 */ /* 0x000fe80000000800 */
[----:B------:R-:W-:Y:S04]  /*a410*/  STS [R152], R9 ;  /* 0x0000000998007388 */ /* 0x000fe80000000800 */
[----:B------:R-:W-:Y:S04]  /*a420*/  STS [R151], R8 ;  /* 0x0000000897007388 */ /* 0x000fe80000000800 */
[----:B------:R-:W-:Y:S04]  /*a430*/  STS [R150], R7 ;  /* 0x0000000796007388 */ /* 0x000fe80000000800 */
[----:B------:R-:W-:Y:S04]  /*a440*/  STS [R149], R4 ;  /* 0x0000000495007388 */ /* 0x000fe80000000800 */
[----:B------:R1:W-:Y:S04]  /*a450*/  STS [R148], R3 ;  /* 0x0000000394007388 */ /* 0x0003e80000000800 */
[----:B------:R2:W-:Y:S04]  /*a460*/  STS [R147], R6 ;  /* 0x0000000693007388 */ /* 0x0005e80000000800 */
[----:B------:R2:W-:Y:S04]  /*a470*/  STS [R146], R5 ;  /* 0x0000000592007388 */ /* 0x0005e80000000800 */
[----:B------:R2:W-:Y:S04]  /*a480*/  STS [R145], R2 ;  /* 0x0000000291007388 */ /* 0x0005e80000000800 */
[----:B------:R2:W-:Y:S04]  /*a490*/  STS [R143], R0 ;  /* 0x000000008f007388 */ /* 0x0005e80000000800 */
[----:B------:R2:W-:Y:S04]  /*a4a0*/  STS [R154+0x4000], R68 ;  /* 0x004000449a007388 */ /* 0x0005e80000000800 */
        /* <DEDUP_REMOVED lines=13> */
[----:B------:R2:W-:Y:S01]  /*a580*/  STS [R145+0x4000], R92 ;  /* 0x0040005c91007388 */ /* 0x0005e20000000800 */
[----:B-1----:R-:W1:Y:S03]  /*a590*/  S2R R3, SR_TID.X ;  /* 0x0000000000037919 */ /* 0x002e660000002100 */
[----:B------:R2:W-:Y:S01]  /*a5a0*/  STS [R143+0x4000], R94 ;  /* 0x0040005e8f007388 */ /* 0x0005e20000000800 */
[----:B------:R-:W-:Y:S05]  /*a5b0*/  @P0 BRA `(.L_x_255) ;  /* 0x0000000000340947 */ /* 0x000fea0003800000 */
[----:B------:R-:W-:Y:S01]  /*a5c0*/  USHF.R.S32.HI UR8, URZ, 0x1f, UR23 ;  /* 0x0000001f3f087899 */ /* 0x000fe20008011417 */
[----:B------:R-:W-:Y:S01]  /*a5d0*/  ULDC.64 UR6, c[0x0][0x450] ;  /* 0x0001140000067ab9 */ /* 0x000fe20000000a00 */
[----:B------:R-:W-:Y:S02]  /*a5e0*/  USHF.R.S32.HI UR15, URZ, 0x1f, UR48 ;  /* 0x0000001f3f0f7899 */ /* 0x000fe40008011430 */
        /* <DEDUP_REMOVED lines=10> */
.L_x_255:
[----:B------:R-:W-:Y:S01]  /*a690*/  @UP0 UIADD3 UR13, UR23, UR36, URZ ;  /* 0x00000024170d0290 */ /* 0x000fe2000fffe03f */
[----:B--2---:R-:W-:Y:S01]  /*a6a0*/  SHF.R.S32.HI R0, RZ, 0x1f, R187 ;  /* 0x0000001fff007819 */ /* 0x004fe200000114bb */
[----:B------:R-:W-:Y:S01]  /*a6b0*/  @UP0 ULDC.64 UR8, c[0x0][0x458] ;  /* 0x0001160000080ab9 */ /* 0x000fe20000000a00 */
[----:B------:R-:W-:Y:S01]  /*a6c0*/  USHF.L.U32 UR12, UR21, 0x7, URZ ;  /* 0x00000007150c7899 */ /* 0x000fe2000800063f */
[----:B-1----:R-:W-:Y:S01]  /*a6d0*/  SHF.R.S32.HI R2, RZ, 0x1f, R3 ;  /* 0x0000001fff027819 */ /* 0x002fe20000011403 */
[----:B------:R-:W-:Y:S02]  /*a6e0*/  @UP0 UIMAD.WIDE.U32 UR14, UR13, UR8, URZ ;  /* 0x000000080d0e02a5 */ /* 0x000fe4000f8e003f */
[----:B------:R-:W-:-:S04]  /*a6f0*/  @UP0 UIMAD UR13, UR13, UR9, URZ ;  /* 0x000000090d0d02a4 */ /* 0x000fc8000f8e023f */
[----:B------:R-:W-:Y:S01]  /*a700*/  @UP0 UIADD3 UR19, UR15, UR13, URZ ;  /* 0x0000000d0f130290 */ /* 0x000fe2000fffe03f */
[----:B------:R-:W-:Y:S01]  /*a710*/  @UP0 UMOV UR18, UR14 ;  /* 0x0000000e00120c82 */ /* 0x000fe20008000000 */
[----:B------:R-:W-:Y:S10]  /*a720*/  @P0 BRA `(.L_x_256) ;  /* 0x0000000000340947 */ /* 0x000ff40003800000 */
[----:B------:R-:W-:Y:S01]  /*a730*/  USHF.R.S32.HI UR13, URZ, 0x1f, UR23 ;  /* 0x0000001f3f0d7899 */ /* 0x000fe20008011417 */
[----:B------:R-:W-:Y:S01]  /*a740*/  ULDC.64 UR8, c[0x0][0x458] ;  /* 0x0001160000087ab9 */ /* 0x000fe20000000a00 */
[----:B------:R-:W-:Y:S02]  /*a750*/  USHF.R.S32.HI UR22, URZ, 0x1f, UR48 ;  /* 0x0000001f3f167899 */ /* 0x000fe40008011430 */
[----:B------:R-:W-:Y:S02]  /*a760*/  UIMAD UR13, UR13, UR8, URZ ;  /* 0x000000080d0d72a4 */ /* 0x000fe4000f8e023f */
[----:B------:R-:W-:Y:S02]  /*a770*/  UIMAD.WIDE.U32 UR14, UR23, UR8, URZ ;  /* 0x00000008170e72a5 */ /* 0x000fe4000f8e003f */
[----:B------:R-:W-:Y:S01]  /*a780*/  UIMAD UR13, UR23, UR9, UR13 ;  /* 0x00000009170d72a4 */ /* 0x000fe2000f8e020d */
[----:B------:R-:W-:-:S03]  /*a790*/  ULDC.64 UR18, c[0x0][0x440] ;  /* 0x0001100000127ab9 */ /* 0x000fc60000000a00 */
[----:B------:R-:W-:Y:S02]  /*a7a0*/  UIADD3 UR15, UR15, UR13, URZ ;  /* 0x0000000d0f0f7290 */ /* 0x000fe4000fffe03f */
[----:B------:R-:W-:Y:S02]  /*a7b0*/  UIMAD UR13, UR22, UR18, URZ ;  /* 0x00000012160d72a4 */ /* 0x000fe4000f8e023f */
[----:B------:R-:W-:Y:S02]  /*a7c0*/  UIMAD.WIDE.U32 UR14, UR48, UR18, UR14 ;  /* 0x00000012300e72a5 */ /* 0x000fe4000f8e000e */
[----:B------:R-:W-:-:S04]  /*a7d0*/  UIMAD UR13, UR48, UR19, UR13 ;  /* 0x00000013300d72a4 */ /* 0x000fc8000f8e020d */
[----:B------:R-:W-:Y:S01]  /*a7e0*/  UIADD3 UR19, UR15, UR13, URZ ;  /* 0x0000000d0f137290 */ /* 0x000fe2000fffe03f */
[----:B------:R-:W-:-:S11]  /*a7f0*/  UMOV UR18, UR14 ;  /* 0x0000000e00127c82 */ /* 0x000fd60008000000 */
.L_x_256:
[----:B------:R-:W-:Y:S01]  /*a800*/  BAR.SYNC.DEFER_BLOCKING 0x0 ;  /* 0x0000000000007b1d */ /* 0x000fe20000010000 */
[----:B------:R-:W-:Y:S01]  /*a810*/  LEA.HI R2, R2, R3, RZ, 0x3 ;  /* 0x0000000302027211 */ /* 0x000fe200078f18ff */
[----:B------:R-:W-:Y:S01]  /*a820*/  USHF.R.S32.HI UR13, URZ, 0x1f, UR12 ;  /* 0x0000001f3f0d7899 */ /* 0x000fe2000801140c */
[----:B------:R-:W-:Y:S01]  /*a830*/  IMAD.MOV.U32 R11, RZ, RZ, R0 ;  /* 0x000000ffff0b7224 */ /* 0x000fe200078e0000 */
[----:B------:R-:W-:Y:S01]  /*a840*/  UIMAD UR16, UR21, -0x80, UR16 ;  /* 0xffffff80151078a4 */ /* 0x000fe2000f8e0210 */
[----:B------:R-:W-:Y:S01]  /*a850*/  SHF.R.S32.HI R0, RZ, 0x3, R2 ;  /* 0x00000003ff007819 */ /* 0x000fe20000011402 */
[----:B------:R-:W-:Y:S01]  /*a860*/  UIMAD UR14, UR13, UR6, URZ ;  /* 0x000000060d0e72a4 */ /* 0x000fe2000f8e023f */
[----:B------:R-:W-:Y:S01]  /*a870*/  IMAD.MOV.U32 R10, RZ, RZ, R187 ;  /* 0x000000ffff0a7224 */ /* 0x000fe200078e00bb */
[----:B------:R-:W-:Y:S01]  /*a880*/  ULDC UR15, c[0x0][0x2d0] ;  /* 0x0000b400000f7ab9 */ /* 0x000fe20000000800 */
[----:B------:R-:W-:Y:S01]  /*a890*/  IMAD.U32 R2, RZ, RZ, UR6 ;  /* 0x00000006ff027e24 */ /* 0x000fe2000f8e00ff */
[----:B------:R-:W-:Y:S01]  /*a8a0*/  ISETP.GE.AND P4, PT, R187, UR15, PT ;  /* 0x0000000fbb007c0c */ /* 0x000fe2000bf86270 */
[C---:B------:R-:W-:Y:S01]  /*a8b0*/  VIADD R4, R0.reuse, 0x20 ;  /* 0x0000002000047836 */ /* 0x040fe20000000000 */
[----:B------:R-:W-:Y:S01]  /*a8c0*/  IADD3 R5, R0, 0x40, RZ ;  /* 0x0000004000057810 */ /* 0x000fe20007ffe0ff */
[----:B------:R-:W-:Y:S01]  /*a8d0*/  UIMAD UR14, UR12, UR7, UR14 ;  /* 0x000000070c0e72a4 */ /* 0x000fe2000f8e020e */
[----:B------:R-:W-:Y:S01]  /*a8e0*/  IMAD.WIDE.U32 R2, R2, UR12, R10 ;  /* 0x0000000c02027c25 */ /* 0x000fe2000f8e000a */
[----:B------:R-:W-:Y:S01]  /*a8f0*/  USHF.R.S32.HI UR22, URZ, 0x1f, UR57 ;  /* 0x0000001f3f167899 */ /* 0x000fe20008011439 */
[----:B------:R-:W-:Y:S01]  /*a900*/  ISETP.GE.OR P2, PT, R5, UR16, P4 ;  /* 0x0000001005007c0c */ /* 0x000fe2000a746670 */
[----:B------:R-:W-:Y:S01]  /*a910*/  BSSY B0, `(.L_x_257) ;  /* 0x000001f000007945 */ /* 0x000fe20003800000 */
[----:B------:R-:W-:Y:S01]  /*a920*/  VIADD R5, R0, 0x60 ;  /* 0x0000006000057836 */ /* 0x000fe20000000000 */
[----:B------:R-:W-:Y:S01]  /*a930*/  ISETP.GE.OR P3, PT, R4, UR16, P4 ;  /* 0x0000001004007c0c */ /* 0x000fe2000a766670 */
[----:B------:R-:W-:Y:S01]  /*a940*/  IMAD.U32 R4, RZ, RZ, UR14 ;  /* 0x0000000eff047e24 */ /* 0x000fe2000f8e00ff */
[----:B------:R-:W-:Y:S01]  /*a950*/  IADD3 R2, P0, R2, UR17, RZ ;  /* 0x0000001102027c10 */ /* 0x000fe2000ff1e0ff */
[----:B------:R-:W-:Y:S01]  /*a960*/  ULDC.64 UR14, c[0x0][0x468] ;  /* 0x00011a00000e7ab9 */ /* 0x000fe20000000a00 */
[----:B------:R-:W-:Y:S01]  /*a970*/  ISETP.GE.OR P1, PT, R5, UR16, P4 ;  /* 0x0000001005007c0c */ /* 0x000fe2000a726670 */
[----:B------:R1:W2:Y:S01]  /*a980*/  LDS.128 R16, [R142+0xd000] ;  /* 0x00d000008e107984 */ /* 0x0002a20000000c00 */
[----:B------:R-:W-:Y:S01]  /*a990*/  ISETP.GE.OR P4, PT, R0, UR16, P4 ;  /* 0x0000001000007c0c */ /* 0x000fe2000a786670 */
[----:B------:R-:W-:Y:S01]  /*a9a0*/  UIMAD UR17, UR22, UR14, URZ ;  /* 0x0000000e161172a4 */ /* 0x000fe2000f8e023f */
[----:B------:R-:W-:Y:S01]  /*a9b0*/  IADD3.X R3, R3, UR20, R4, P0, !PT ;  /* 0x0000001403037c10 */ /* 0x000fe200087fe404 */
[----:B------:R1:W3:Y:S01]  /*a9c0*/  LDS.128 R20, [R142+0x11000] ;  /* 0x011000008e147984 */ /* 0x0002e20000000c00 */
[----:B------:R-:W-:Y:S01]  /*a9d0*/  MOV R4, UR14 ;  /* 0x0000000e00047c02 */ /* 0x000fe20008000f00 */
[----:B------:R-:W-:Y:S01]  /*a9e0*/  UIMAD UR15, UR57, UR15, UR17 ;  /* 0x0000000f390f72a4 */ /* 0x000fe2000f8e0211 */
[----:B------:R-:W-:Y:S01]  /*a9f0*/  SHF.R.S32.HI R9, RZ, 0x1f, R0 ;  /* 0x0000001fff097819 */ /* 0x000fe20000011400 */
[----:B------:R1:W4:Y:S02]  /*aa00*/  LDS.128 R24, [R142+0x12000] ;  /* 0x012000008e187984 */ /* 0x0003240000000c00 */
[----:B------:R-:W-:-:S02]  /*aa10*/  IMAD.WIDE.U32 R2, R4, UR57, R2 ;  /* 0x0000003904027c25 */ /* 0x000fc4000f8e0002 */
[----:B------:R1:W1:Y:S02]  /*aa20*/  LDS.128 R28, [R142+0x13000] ;  /* 0x013000008e1c7984 */ /* 0x0002640000000c00 */
[----:B------:R-:W-:Y:S01]  /*aa30*/  VIADD R8, R3, UR15 ;  /* 0x0000000f03087c36 */ /* 0x000fe20008000000 */
[----:B------:R-:W-:Y:S06]  /*aa40*/  @P4 BRA `(.L_x_258) ;  /* 0x00000000002c4947 */ /* 0x000fec0003800000 */
[----:B------:R-:W2:Y:S01]  /*aa50*/  LDS.128 R12, [R142+0xc000] ;  /* 0x00c000008e0c7984 */ /* 0x000ea20000000c00 */
        /* <DEDUP_REMOVED lines=9> */
[----:B--2---:R2:W-:Y:S04]  /*aaf0*/  STG.E.128 desc[UR10][R6.64], R12 ;  /* 0x0000000c06007986 */ /* 0x0045e8000c101d0a */
.L_x_258:
[----:B------:R-:W-:Y:S05]  /*ab00*/  BSYNC B0 ;  /* 0x0000000000007941 */ /* 0x000fea0003800000 */
.L_x_257:
[----:B------:R-:W-:Y:S04]  /*ab10*/  BSSY B0, `(.L_x_259) ;  /* 0x000000e000007945 */ /* 0x000fe80003800000 */
[----:B------:R-:W-:Y:S05]  /*ab20*/  @P3 BRA `(.L_x_260) ;  /* 0x0000000000303947 */ /* 0x000fea0003800000 */
[----:B--2---:R-:W-:Y:S01]  /*ab30*/  IADD3 R6, P0, R0, 0x20, RZ ;  /* 0x0000002000067810 */ /* 0x004fe20007f1e0ff */
        /* <DEDUP_REMOVED lines=10> */
[----:B------:R2:W-:Y:S02]  /*abe0*/  STG.E.128 desc[UR10][R6.64], R16 ;  /* 0x0000001006007986 */ /* 0x0005e4000c101d0a */
.L_x_260:
[----:B------:R-:W-:Y:S05]  /*abf0*/  BSYNC B0 ;  /* 0x0000000000007941 */ /* 0x000fea0003800000 */
.L_x_259:
[----:B--2---:R2:W1:Y:S01]  /*ac00*/  LDS.128 R12, [R142+0xe000] ;  /* 0x00e000008e0c7984 */ /* 0x0044620000000c00 */
[----:B------:R-:W-:Y:S04]  /*ac10*/  BSSY B0, `(.L_x_261) ;  /* 0x000000e000007945 */ /* 0x000fe80003800000 */
[----:B------:R-:W-:Y:S05]  /*ac20*/  @P2 BRA `(.L_x_262) ;  /* 0x0000000000302947 */ /* 0x000fea0003800000 */
[----:B------:R-:W-:Y:S01]  /*ac30*/  IADD3 R6, P0, R0, 0x40, RZ ;  /* 0x0000004000067810 */ /* 0x000fe20007f1e0ff */
        /* <DEDUP_REMOVED lines=10> */
[----:B-1----:R1:W-:Y:S02]  /*ace0*/  STG.E.128 desc[UR10][R6.64], R12 ;  /* 0x0000000c06007986 */ /* 0x0023e4000c101d0a */
.L_x_262:
[----:B------:R-:W-:Y:S05]  /*acf0*/  BSYNC B0 ;  /* 0x0000000000007941 */ /* 0x000fea0003800000 */
.L_x_261:
[----:B-1----:R1:W1:Y:S01]  /*ad00*/  LDS.128 R12, [R142+0xf000] ;  /* 0x00f000008e0c7984 */ /* 0x0022620000000c00 */
[----:B------:R-:W-:Y:S04]  /*ad10*/  BSSY B0, `(.L_x_263) ;  /* 0x000000d000007945 */ /* 0x000fe80003800000 */
[----:B------:R-:W-:Y:S05]  /*ad20*/  @P1 BRA `(.L_x_264) ;  /* 0x00000000002c1947 */ /* 0x000fea0003800000 */
[----:B------:R-:W-:Y:S01]  /*ad30*/  IADD3 R6, P0, R0, 0x60, RZ ;  /* 0x0000006000067810 */ /* 0x000fe20007f1e0ff */
[----:B------:R-:W-:-:S03]  /*ad40*/  ULDC.64 UR14, c[0x0][0x3f0] ;  /* 0x0000fc00000e7ab9 */ /* 0x000fc60000000a00 */
[----:B------:R-:W-:-:S05]  /*ad50*/  IADD3.X R3, RZ, R9, RZ, P0, !PT ;  /* 0x00000009ff037210 */ /* 0x000fca00007fe4ff */
[----:B------:R-:W-:Y:S01]  /*ad60*/  IMAD R7, R3, UR6, RZ ;  /* 0x0000000603077c24 */ /* 0x000fe2000f8e02ff */
[----:B------:R-:W-:-:S03]  /*ad70*/  MOV R3, R8 ;  /* 0x0000000800037202 */ /* 0x000fc60000000f00 */
[----:B------:R-:W-:-:S04]  /*ad80*/  IMAD.WIDE.U32 R4, R6, UR6, R2 ;  /* 0x0000000606047c25 */ /* 0x000fc8000f8e0002 */
[----:B------:R-:W-:Y:S01]  /*ad90*/  IMAD R3, R6, UR7, R7 ;  /* 0x0000000706037c24 */ /* 0x000fe2000f8e0207 */
[----:B------:R-:W-:-:S04]  /*ada0*/  LEA R2, P0, R4, UR14, 0x1 ;  /* 0x0000000e04027c11 */ /* 0x000fc8000f8008ff */
[----:B------:R-:W-:-:S04]  /*adb0*/  IADD3 R3, R3, R5, RZ ;  /* 0x0000000503037210 */ /* 0x000fc80007ffe0ff */
[----:B------:R-:W-:-:S05]  /*adc0*/  LEA.HI.X R3, R4, UR15, R3, 0x1, P0 ;  /* 0x0000000f04037c11 */ /* 0x000fca00080f0c03 */
[----:B-1----:R1:W-:Y:S02]  /*add0*/  STG.E.128 desc[UR10][R2.64], R12 ;  /* 0x0000000c02007986 */ /* 0x0023e4000c101d0a */
.L_x_264:
[----:B------:R-:W-:Y:S05]  /*ade0*/  BSYNC B0 ;  /* 0x0000000000007941 */ /* 0x000fea0003800000 */
.L_x_263:
[----:B-12---:R-:W1:Y:S01]  /*adf0*/  LDS.128 R140, [R142+0x10000] ;  /* 0x010000008e8c7984 */ /* 0x006e620000000c00 */
[----:B------:R-:W-:Y:S01]  /*ae00*/  IMAD.U32 R2, RZ, RZ, UR8 ;  /* 0x00000008ff027e24 */ /* 0x000fe2000f8e00ff */
[----:B------:R-:W-:Y:S01]  /*ae10*/  UIMAD UR13, UR13, UR8, URZ ;  /* 0x000000080d0d72a4 */ /* 0x000fe2000f8e023f */
[----:B------:R-:W-:Y:S01]  /*ae20*/  BSSY B0, `(.L_x_265) ;  /* 0x0000018000007945 */ /* 0x000fe20003800000 */
[----:B------:R-:W-:Y:S01]  /*ae30*/  USHF.R.S32.HI UR14, URZ, 0x1f, UR57 ;  /* 0x0000001f3f0e7899 */ /* 0x000fe20008011439 */
[----:B------:R-:W-:Y:S01]  /*ae40*/  IMAD.WIDE.U32 R2, R2, UR12, R10 ;  /* 0x0000000c02027c25 */ /* 0x000fe2000f8e000a */
[----:B------:R-:W-:Y:S01]  /*ae50*/  UIMAD UR12, UR12, UR9, UR13 ;  /* 0x000000090c0c72a4 */ /* 0x000fe2000f8e020d */
[----:B------:R-:W-:Y:S01]  /*ae60*/  ULDC.64 UR6, c[0x0][0x470] ;  /* 0x00011c0000067ab9 */ /* 0x000fe20000000a00 */
[----:B------:R-:W-:-:S04]  /*ae70*/  IADD3 R2, P0, R2, UR18, RZ ;  /* 0x0000001202027c10 */ /* 0x000fc8000ff1e0ff */
[----:B------:R-:W-:Y:S01]  /*ae80*/  IMAD.U32 R4, RZ, RZ, UR12 ;  /* 0x0000000cff047e24 */ /* 0x000fe2000f8e00ff */
[----:B------:R-:W-:-:S04]  /*ae90*/  UIMAD UR12, UR14, UR6, URZ ;  /* 0x000000060e0c72a4 */ /* 0x000fc8000f8e023f */
[----:B------:R-:W-:Y:S01]  /*aea0*/  IADD3.X R3, R3, UR19, R4, P0, !PT ;  /* 0x0000001303037c10 */ /* 0x000fe200087fe404 */
[----:B------:R-:W-:Y:S01]  /*aeb0*/  UIMAD UR7, UR57, UR7, UR12 ;  /* 0x00000007390772a4 */ /* 0x000fe2000f8e020c */
[----:B------:R-:W-:-:S05]  /*aec0*/  MOV R4, UR6 ;  /* 0x0000000600047c02 */ /* 0x000fca0008000f00 */
[----:B------:R-:W-:-:S05]  /*aed0*/  IMAD.WIDE.U32 R2, R4, UR57, R2 ;  /* 0x0000003904027c25 */ /* 0x000fca000f8e0002 */
[----:B------:R-:W-:Y:S01]  /*aee0*/  IADD3 R8, R3, UR7, RZ ;  /* 0x0000000703087c10 */ /* 0x000fe2000fffe0ff */
[----:B------:R-:W-:Y:S06]  /*aef0*/  @P4 BRA `(.L_x_266) ;  /* 0x0000000000284947 */ /* 0x000fec0003800000 */
        /* <DEDUP_REMOVED lines=9> */
[----:B-1----:R2:W-:Y:S04]  /*af90*/  STG.E.128 desc[UR10][R6.64], R140 ;  /* 0x0000008c06007986 */ /* 0x0025e8000c101d0a */
.L_x_266:
[----:B------:R-:W-:Y:S05]  /*afa0*/  BSYNC B0 ;  /* 0x0000000000007941 */ /* 0x000fea0003800000 */
.L_x_265:
        /* <DEDUP_REMOVED lines=13> */
[----:B---3--:R2:W-:Y:S02]  /*b080*/  STG.E.128 desc[UR10][R6.64], R20 ;  /* 0x0000001406007986 */ /* 0x0085e4000c101d0a */
.L_x_268:
[----:B------:R-:W-:Y:S05]  /*b090*/  BSYNC B0 ;  /* 0x0000000000007941 */ /* 0x000fea0003800000 */
.L_x_267:
        /* <DEDUP_REMOVED lines=13> */
[----:B----4-:R2:W-:Y:S02]  /*b170*/  STG.E.128 desc[UR10][R6.64], R24 ;  /* 0x0000001806007986 */ /* 0x0105e4000c101d0a */
.L_x_270:
[----:B------:R-:W-:Y:S05]  /*b180*/  BSYNC B0 ;  /* 0x0000000000007941 */ /* 0x000fea0003800000 */
.L_x_269:
[----:B------:R-:W-:Y:S05]  /*b190*/  @P1 BRA `(.L_x_219) ;  /* 0x00000000002c1947 */ /* 0x000fea0003800000 */
[----:B------:R-:W-:Y:S01]  /*b1a0*/  IADD3 R0, P0, R0, 0x60, RZ ;  /* 0x0000006000007810 */ /* 0x000fe20007f1e0ff */
[----:B------:R-:W-:-:S03]  /*b1b0*/  ULDC.64 UR6, c[0x0][0x3f8] ;  /* 0x0000fe0000067ab9 */ /* 0x000fc60000000a00 */
[----:B------:R-:W-:-:S05]  /*b1c0*/  IADD3.X R3, RZ, R9, RZ, P0, !PT ;  /* 0x00000009ff037210 */ /* 0x000fca00007fe4ff */
[----:B--2---:R-:W-:Y:S01]  /*b1d0*/  IMAD R6, R3, UR8, RZ ;  /* 0x0000000803067c24 */ /* 0x004fe2000f8e02ff */
[----:B------:R-:W-:-:S03]  /*b1e0*/  MOV R3, R8 ;  /* 0x0000000800037202 */ /* 0x000fc60000000f00 */
[----:B------:R-:W-:-:S04]  /*b1f0*/  IMAD.WIDE.U32 R4, R0, UR8, R2 ;  /* 0x0000000800047c25 */ /* 0x000fc8000f8e0002 */
[----:B------:R-:W-:Y:S01]  /*b200*/  IMAD R0, R0, UR9, R6 ;  /* 0x0000000900007c24 */ /* 0x000fe2000f8e0206 */
[----:B------:R-:W-:-:S04]  /*b210*/  LEA R2, P0, R4, UR6, 0x1 ;  /* 0x0000000604027c11 */ /* 0x000fc8000f8008ff */
[----:B------:R-:W-:-:S04]  /*b220*/  IADD3 R0, R0, R5, RZ ;  /* 0x0000000500007210 */ /* 0x000fc80007ffe0ff */
[----:B------:R-:W-:-:S05]  /*b230*/  LEA.HI.X R3, R4, UR7, R0, 0x1, P0 ;  /* 0x0000000704037c11 */ /* 0x000fca00080f0c00 */
[----:B------:R2:W-:Y:S02]  /*b240*/  STG.E.128 desc[UR10][R2.64], R28 ;  /* 0x0000001c02007986 */ /* 0x0005e4000c101d0a */
.L_x_219:
[----:B------:R-:W-:Y:S05]  /*b250*/  BSYNC B1 ;  /* 0x0000000000017941 */ /* 0x000fea0003800000 */
.L_x_197:
        /* <DEDUP_REMOVED lines=11> */
.L_x_271:
[----:B------:R-:W-:Y:S05]  /*b310*/  EXIT ;  /* 0x000000000000794d */ /* 0x000fea0003800000 */
.L_x_273:
        /* <DEDUP_REMOVED lines=14> */
.L_x_1259:


//--------------------- .text._ZN5flash44flash_bwd_dq_dk_dv_loop_seqk_parallel_kernelI23Flash_bwd_kernel_traitsILi64ELi128ELi128ELi8ELi4ELi4ELi4ELb0ELb0EN7cutlass10bfloat16_tE19Flash_kernel_traitsILi64ELi128ELi128ELi8ES3_EELb0ELb1ELb0ELb0ELb1ELb1ELb0EEEvNS_16Flash_bwd_paramsE --------------------------
	.section	.text._ZN5flash44flash_bwd_dq_dk_dv_loop_seqk_parallel_kernelI23Flash_bwd_kernel_traitsILi64ELi128ELi128ELi8ELi4ELi4ELi4ELb0ELb0EN7cutlass10bfloat16_tE19Flash_kernel_traitsILi64ELi128ELi128ELi8ES3_EELb0ELb1ELb0ELb0ELb1ELb1ELb0EEEvNS_16Flash_bwd_paramsE,"ax",@progbits
	.align	128
        .global         _ZN5flash44flash_bwd_dq_dk_dv_loop_seqk_parallel_kernelI23Flash_bwd_kernel_traitsILi64ELi128ELi128ELi8ELi4ELi4ELi4ELb0ELb0EN7cutlass10bfloat16_tE19Flash_kernel_traitsILi64ELi128ELi128ELi8ES3_EELb0ELb1ELb0ELb0ELb1ELb1ELb0EEEvNS_16Flash_bwd_paramsE
        .type           _ZN5flash44flash_bwd_dq_dk_dv_loop_seqk_parallel_kernelI23Flash_bwd_kernel_traitsILi64ELi128ELi128ELi8ELi4ELi4ELi4ELb0ELb0EN7cutlass10bfloat16_tE19Flash_kernel_traitsILi64ELi128ELi128ELi8ES3_EELb0ELb1ELb0ELb0ELb1ELb1ELb0EEEvNS_16Flash_bwd_paramsE,@function
        .size           _ZN5flash44flash_bwd_dq_dk_dv_loop_seqk_parallel_kernelI23Flash_bwd_kernel_traitsILi64ELi128ELi128ELi8ELi4ELi4ELi4ELb0ELb0EN7cutlass10bfloat16_tE19Flash_kernel_traitsILi64ELi128ELi128ELi8ES3_EELb0ELb1ELb0ELb0ELb1ELb1ELb0EEEvNS_16Flash_bwd_paramsE,(.L_x_1260 - _ZN5flash44flash_bwd_dq_dk_dv_loop_seqk_parallel_kernelI23Flash_bwd_kernel_traitsILi64ELi128ELi128ELi8ELi4ELi4ELi4ELb0ELb0EN7cutlass10bfloat16_tE19Flash_kernel_traitsILi64ELi128ELi128ELi8ES3_EELb0ELb1ELb0ELb0ELb1ELb1ELb0EEEvNS_16Flash_bwd_paramsE)
        .other          _ZN5flash44flash_bwd_dq_dk_dv_loop_seqk_parallel_kernelI23Flash_bwd_kernel_traitsILi64ELi128ELi128ELi8ELi4ELi4ELi4ELb0ELb0EN7cutlass10bfloat16_tE19Flash_kernel_traitsILi64ELi128ELi128ELi8ES3_EELb0ELb1ELb0ELb0ELb1ELb1ELb0EEEvNS_16Flash_bwd_paramsE,@"STO_CUDA_ENTRY STV_DEFAULT"
_ZN5flash44flash_bwd_dq_dk_dv_loop_seqk_parallel_kernelI23Flash_bwd_kernel_traitsILi64ELi128ELi128ELi8ELi4ELi4ELi4ELb0ELb0EN7cutlass10bfloat16_tE19Flash_kernel_traitsILi64ELi128ELi128ELi8ES3_EELb0ELb1ELb0ELb0ELb1ELb1ELb0EEEvNS_16Flash_bwd_paramsE:
.text._ZN5flash44flash_bwd_dq_dk_dv_loop_seqk_parallel_kernelI23Flash_bwd_kernel_traitsILi64ELi128ELi128ELi8ELi4ELi4ELi4ELb0ELb0EN7cutlass10bfloat16_tE19Flash_kernel_traitsILi64ELi128ELi128ELi8ES3_EELb0ELb1ELb0ELb0ELb1ELb1ELb0EEEvNS_16Flash_bwd_paramsE:
        /* <DEDUP_REMOVED lines=12> */
[----:B------:R-:W2:Y:S01]  /*00c0*/  S2UR UR5, SR_CgaCtaId ;  /* 0x00000000000579c3 */ /* 0x000ea20000008800 */
[----:B------:R-:W-:Y:S01]  /*00d0*/  UMOV UR4, 0x400 ;  /* 0x0000040000047882 */ /* 0x000fe20000000000 */
[----:B------:R-:W-:Y:S01]  /*00e0*/  IMAD.MOV.U32 R215, RZ, RZ, 0x20 ;  /* 0x00000020ffd77424 */ /* 0x000fe200078e00ff */
[----:B------:R-:W-:Y:S01]  /*00f0*/  ULDC.64 UR38, c[0x0][0x208] ;  /* 0x0000820000267ab9 */ /* 0x000fe20000000a00 */
[----:B------:R-:W-:Y:S01]  /*0100*/  IMAD.MOV.U32 R213, RZ, RZ, -0x10 ;  /* 0xfffffff0ffd57424 */ /* 0x000fe200078e00ff */
[----:B------:R-:W-:-:S03]  /*0110*/  UMOV UR30, 0xffffc000 ;  /* 0xffffc000001e7882 */ /* 0x000fc60000000000 */
[----:B------:R-:W3:Y:S08]  /*0120*/  LDC R249, c[0x0][0x2c4] ;  /* 0x0000b100fff97b82 */ /* 0x000ef00000000800 */
[----:B------:R-:W4:Y:S01]  /*0130*/  S2UR UR22, SR_CTAID.Y ;  /* 0x00000000001679c3 */ /* 0x000f220000002600 */
[----:B--2---:R-:W-:-:S07]  /*0140*/  ULEA UR5, UR5, UR4, 0x18 ;  /* 0x0000000405057291 */ /* 0x004fce000f8ec03f */
[----:B------:R-:W2:Y:S01]  /*0150*/  S2UR UR23, SR_CTAID.Z ;  /* 0x00000000001779c3 */ /* 0x000ea20000002700 */
[----:B------:R-:W-:Y:S01]  /*0160*/  UIADD3 UR4, UR5, 0xc000, URZ ;  /* 0x0000c00005047890 */ /* 0x000fe2000fffe03f */
[----:B-1----:R-:W-:Y:S01]  /*0170*/  SHF.R.S32.HI R13, RZ, 0x1f, R14 ;  /* 0x0000001fff0d7819 */ /* 0x002fe2000001140e */
[----:B------:R-:W-:-:S05]  /*0180*/  IMAD.SHL.U32 R251, R14, 0x2, RZ ;  /* 0x000000020efb7824 */ /* 0x000fca00078e00ff */
[----:B------:R-:W1:Y:S01]  /*0190*/  S2UR UR21, SR_CTAID.Z ;  /* 0x00000000001579c3 */ /* 0x000e620000002700 */
[CC--:B------:R-:W-:Y:S02]  /*01a0*/  LEA.HI R3, R13.reuse, R14.reuse, RZ, 0x4 ;  /* 0x0000000e0d037211 */ /* 0x0c0fe400078f20ff */
[----:B------:R-:W-:Y:S02]  /*01b0*/  LEA.HI R5, R13, R14, RZ, 0x5 ;  /* 0x0000000e0d057211 */ /* 0x000fe400078f28ff */
[----:B------:R-:W-:Y:S01]  /*01c0*/  SHF.R.S32.HI R4, RZ, 0x4, R3 ;  /* 0x00000004ff047819 */ /* 0x000fe20000011403 */
[----:B----4-:R-:W-:Y:S01]  /*01d0*/  USHF.R.S32.HI UR28, URZ, 0x1f, UR22 ;  /* 0x0000001f3f1c7899 */ /* 0x010fe20008011416 */
[--C-:B------:R-:W-:Y:S01]  /*01e0*/  SHF.R.S32.HI R6, RZ, 0x5, R5.reuse ;  /* 0x00000005ff067819 */ /* 0x100fe20000011405 */
[----:B------:R-:W4:Y:S01]  /*01f0*/  S2UR UR20, SR_CTAID.Y ;  /* 0x00000000001479c3 */ /* 0x000f220000002600 */
[----:B------:R-:W-:Y:S01]  /*0200*/  SHF.R.S32.HI R0, RZ, 0x1f, R5 ;  /* 0x0000001fff007819 */ /* 0x000fe20000011405 */
[----:B------:R-:W-:Y:S01]  /*0210*/  UIMAD.WIDE UR34, UR22, 0x80, URZ ;  /* 0x00000080162278a5 */ /* 0x000fe2000f8e023f */
[----:B------:R-:W-:-:S02]  /*0220*/  LEA.HI R2, R3, R4, RZ, 0x1 ;  /* 0x0000000403027211 */ /* 0x000fc400078f08ff */
[----:B------:R-:W-:Y:S02]  /*0230*/  LEA.HI R0, R0, R6, RZ, 0x2 ;  /* 0x0000000600007211 */ /* 0x000fe400078f10ff */
[----:B------:R-:W-:Y:S01]  /*0240*/  LOP3.LUT R2, R2, 0xfffffffe, RZ, 0xc0, !PT ;  /* 0xfffffffe02027812 */ /* 0x000fe200078ec0ff */
[----:B--2---:R-:W-:Y:S01]  /*0250*/  USHF.R.S32.HI UR27, URZ, 0x1f, UR23 ;  /* 0x0000001f3f1b7899 */ /* 0x004fe20008011417 */
[----:B------:R-:W-:Y:S02]  /*0260*/  LOP3.LUT R0, R0, 0xfffffffc, RZ, 0xc0, !PT ;  /* 0xfffffffc00007812 */ /* 0x000fe400078ec0ff */
[CC--:B------:R-:W-:Y:S01]  /*0270*/  LEA.HI R16, R13.reuse, R14.reuse, RZ, 0x2 ;  /* 0x0000000e0d107211 */ /* 0x0c0fe200078f10ff */
[----:B------:R-:W-:Y:S01]  /*0280*/  IMAD.IADD R12, R4, 0x1, -R2 ;  /* 0x00000001040c7824 */ /* 0x000fe200078e0a02 */
[----:B------:R-:W-:Y:S01]  /*0290*/  LEA.HI R17, R13, R14, RZ, 0x3 ;  /* 0x0000000e0d117211 */ /* 0x000fe200078f18ff */
[----:B------:R-:W-:Y:S01]  /*02a0*/  IMAD.IADD R10, R6, 0x1, -R0 ;  /* 0x00000001060a7824 */ /* 0x000fe200078e0a00 */
[----:B------:R-:W-:Y:S01]  /*02b0*/  LOP3.LUT R2, R3, 0xfffffff0, RZ, 0xc0, !PT ;  /* 0xfffffff003027812 */ /* 0x000fe200078ec0ff */
[----:B-1----:R-:W-:Y:S01]  /*02c0*/  USHF.R.S32.HI UR26, URZ, 0x1f, UR21 ;  /* 0x0000001f3f1a7899 */ /* 0x002fe20008011415 */
[----:B------:R-:W-:-:S02]  /*02d0*/  LOP3.LUT R3, R5, 0xffffffe0, RZ, 0xc0, !PT ;  /* 0xffffffe005037812 */ /* 0x000fc400078ec0ff */
[----:B------:R-:W-:Y:S01]  /*02e0*/  SHF.R.S32.HI R7, RZ, 0x2, R16 ;  /* 0x00000002ff077819 */ /* 0x000fe20000011410 */
[C---:B------:R-:W-:Y:S01]  /*02f0*/  IMAD.IADD R2, R14.reuse, 0x1, -R2 ;  /* 0x000000010e027824 */ /* 0x040fe200078e0a02 */
[----:B------:R-:W-:Y:S01]  /*0300*/  SHF.R.S32.HI R5, RZ, 0x1f, R16 ;  /* 0x0000001fff057819 */ /* 0x000fe20000011410 */
[C---:B------:R-:W-:Y:S01]  /*0310*/  IMAD.IADD R3, R14.reuse, 0x1, -R3 ;  /* 0x000000010e037824 */ /* 0x040fe200078e0a03 */
[----:B------:R-:W-:Y:S01]  /*0320*/  LOP3.LUT R0, R17, 0xfffffff8, RZ, 0xc0, !PT ;  /* 0xfffffff811007812 */ /* 0x000fe200078ec0ff */
[----:B----4-:R-:W-:Y:S01]  /*0330*/  USHF.R.S32.HI UR25, URZ, 0x1f, UR20 ;  /* 0x0000001f3f197899 */ /* 0x010fe20008011414 */
[----:B------:R-:W-:Y:S02]  /*0340*/  SHF.R.S32.HI R4, RZ, 0x3, R17 ;  /* 0x00000003ff047819 */ /* 0x000fe40000011411 */
[----:B------:R-:W-:Y:S01]  /*0350*/  LEA.HI R5, R5, R7, RZ, 0x3 ;  /* 0x0000000705057211 */ /* 0x000fe200078f18ff */
[----:B------:R-:W-:Y:S01]  /*0360*/  IMAD.IADD R0, R14, 0x1, -R0 ;  /* 0x000000010e007824 */ /* 0x000fe200078e0a00 */
[----:B------:R-:W-:Y:S01]  /*0370*/  SHF.R.S32.HI R8, RZ, 0x1f, R2 ;  /* 0x0000001fff087819 */ /* 0x000fe20000011402 */
[----:B------:R-:W-:Y:S01]  /*0380*/  IMAD.SHL.U32 R4, R4, 0x40, RZ ;  /* 0x0000004004047824 */ /* 0x000fe200078e00ff */
[----:B------:R-:W-:Y:S01]  /*0390*/  LOP3.LUT R5, R5, 0xfffffff8, RZ, 0xc0, !PT ;  /* 0xfffffff805057812 */ /* 0x000fe200078ec0ff */
[----:B------:R-:W-:Y:S01]  /*03a0*/  IMAD.SHL.U32 R6, R0, 0x8, RZ ;  /* 0x0000000800067824 */ /* 0x000fe200078e00ff */
[----:B------:R-:W-:-:S02]  /*03b0*/  LEA.HI R11, R8, R2, RZ, 0x3 ;  /* 0x00000002080b7211 */ /* 0x000fc400078f18ff */
[----:B------:R-:W-:Y:S01]  /*03c0*/  LOP3.LUT R4, R4, 0x1c0, RZ, 0xc0, !PT ;  /* 0x000001c004047812 */ /* 0x000fe200078ec0ff */
[----:B------:R-:W-:Y:S01]  /*03d0*/  IMAD.IADD R7, R7, 0x1, -R5 ;  /* 0x0000000107077824 */ /* 0x000fe200078e0a05 */
[----:B------:R-:W-:Y:S02]  /*03e0*/  SHF.R.S32.HI R8, RZ, 0x1f, R3 ;  /* 0x0000001fff087819 */ /* 0x000fe40000011403 */
[----:B------:R-:W-:Y:S02]  /*03f0*/  LOP3.LUT R6, R4, 0x38, R6, 0xf8, !PT ;  /* 0x0000003804067812 */ /* 0x000fe400078ef806 */
[----:B------:R-:W-:Y:S02]  /*0400*/  SHF.R.U32.HI R5, RZ, 0x3, R4 ;  /* 0x00000003ff057819 */ /* 0x000fe40000011604 */
[----:B------:R-:W-:Y:S02]  /*0410*/  LOP3.LUT R4, R11, 0xfffffff8, RZ, 0xc0, !PT ;  /* 0xfffffff80b047812 */ /* 0x000fe400078ec0ff */
[----:B------:R-:W-:-:S02]  /*0420*/  LEA.HI R9, R13, R14, RZ, 0x6 ;  /* 0x0000000e0d097211 */ /* 0x000fc400078f30ff */
[----:B------:R-:W-:Y:S01]  /*0430*/  LOP3.LUT P4, RZ, R0, 0x2, RZ, 0xc0, !PT ;  /* 0x0000000200ff7812 */ /* 0x000fe2000788c0ff */
[----:B------:R-:W-:Y:S01]  /*0440*/  IMAD.IADD R15, R2, 0x1, -R4 ;  /* 0x00000001020f7824 */ /* 0x000fe200078e0a04 */
[C---:B------:R-:W-:Y:S01]  /*0450*/  LOP3.LUT P3, RZ, R0.reuse, 0x4, RZ, 0xc0, !PT ;  /* 0x0000000400ff7812 */ /* 0x040fe2000786c0ff */
[----:B------:R-:W-:Y:S01]  /*0460*/  IMAD.SHL.U32 R0, R0, 0x40, RZ ;  /* 0x0000004000007824 */ /* 0x000fe200078e00ff */
[----:B------:R-:W-:Y:S02]  /*0470*/  LOP3.LUT R2, R7, 0x1, RZ, 0xc0, !PT ;  /* 0x0000000107027812 */ /* 0x000fe400078ec0ff */
[----:B------:R-:W-:Y:S01]  /*0480*/  LEA.HI R8, R8, R3, RZ, 0x2 ;  /* 0x0000000308087211 */ /* 0x000fe200078f10ff */
[----:B------:R-:W-:Y:S01]  /*0490*/  IMAD.SHL.U32 R3, R9, 0x8, RZ ;  /* 0x0000000809037824 */ /* 0x000fe200078e00ff */
[----:B------:R-:W-:Y:S01]  /*04a0*/  LOP3.LUT R5, R6, R5, RZ, 0x3c, !PT ;  /* 0x0000000506057212 */ /* 0x000fe200078e3cff */
[----:B------:R-:W-:Y:S01]  /*04b0*/  IMAD.SHL.U32 R6, R12, 0x10, RZ ;  /* 0x000000100c067824 */ /* 0x000fe200078e00ff */
[----:B------:R-:W-:Y:S01]  /*04c0*/  ISETP.NE.U32.AND P0, PT, R2, 0x1, PT ;  /* 0x000000010200780c */ /* 0x000fe20003f05070 */
[----:B------:R-:W-:Y:S01]  /*04d0*/  IMAD.SHL.U32 R2, R10, 0x10, RZ ;  /* 0x000000100a027824 */ /* 0x000fe200078e00ff */
[----:B------:R-:W-:-:S02]  /*04e0*/  LEA.HI R4, R13, R14, RZ, 0x7 ;  /* 0x0000000e0d047211 */ /* 0x000fc400078f38ff */
[----:B------:R-:W-:Y:S02]  /*04f0*/  LOP3.LUT R0, R0, 0x1c0, RZ, 0xc0, !PT ;  /* 0x000001c000007812 */ /* 0x000fe400078ec0ff */
[----:B------:R-:W-:Y:S01]  /*0500*/  LOP3.LUT R244, R5, 0xfffffe00, R3, 0xf8, !PT ;  /* 0xfffffe0005f47812 */ /* 0x000fe200078ef803 */
[----:B------:R-:W-:Y:S01]  /*0510*/  IMAD.SHL.U32 R5, R12, 0x200, RZ ;  /* 0x000002000c057824 */ /* 0x000fe200078e00ff */
[----:B------:R-:W-:Y:S02]  /*0520*/  SHF.R.S32.HI R3, RZ, 0x7, R4 ;  /* 0x00000007ff037819 */ /* 0x000fe40000011404 */
[C---:B------:R-:W-:Y:S02]  /*0530*/  LOP3.LUT R179, R0.reuse, 0x8, R17, 0xf8, !PT ;  /* 0x0000000800b37812 */ /* 0x040fe400078ef811 */
[----:B------:R-:W-:Y:S02]  /*0540*/  SHF.R.U32.HI R176, RZ, 0x3, R0 ;  /* 0x00000003ffb07819 */ /* 0x000fe40000011600 */
[----:B------:R-:W-:-:S02]  /*0550*/  LOP3.LUT R4, R0, 0x30, R2, 0xf8, !PT ;  /* 0x0000003000047812 */ /* 0x000fc400078ef802 */
[----:B------:R-:W-:Y:S02]  /*0560*/  LOP3.LUT R0, R16, 0x7ffffffc, RZ, 0xc0, !PT ;  /* 0x7ffffffc10007812 */ /* 0x000fe400078ec0ff */
[----:B------:R-:W-:Y:S01]  /*0570*/  LEA.HI.SX32 R18, R8, R2, 0x1e ;  /* 0x0000000208127211 */ /* 0x000fe200078ff2ff */
[----:B------:R-:W-:Y:S01]  /*0580*/  IMAD R2, R3, 0x1000, R5 ;  /* 0x0000100003027824 */ /* 0x000fe200078e0205 */
[----:B------:R-:W-:Y:S02]  /*0590*/  LOP3.LUT R179, R179, R176, RZ, 0x3c, !PT ;  /* 0x000000b0b3b37212 */ /* 0x000fe400078e3cff */
[----:B------:R-:W-:Y:S01]  /*05a0*/  LOP3.LUT R8, R4, 0x8, R17, 0xf8, !PT ;  /* 0x0000000804087812 */ /* 0x000fe200078ef811 */
[----:B------:R-:W-:Y:S01]  /*05b0*/  IMAD.IADD R4, R14, 0x1, -R0 ;  /* 0x000000010e047824 */ /* 0x000fe200078e0a00 */
[----:B------:R-:W-:Y:S01]  /*05c0*/  LOP3.LUT R251, R251, 0x6, RZ, 0xc0, !PT ;  /* 0x00000006fbfb7812 */ /* 0x000fe200078ec0ff */
[C---:B------:R-:W-:Y:S01]  /*05d0*/  IMAD.SHL.U32 R0, R7.reuse, 0x40, RZ ;  /* 0x0000004007007824 */ /* 0x040fe200078e00ff */
[----:B------:R-:W-:Y:S01]  /*05e0*/  R2P PR, R7, 0x6 ;  /* 0x0000000607007804 */ /* 0x000fe20000000000 */
[----:B------:R-:W-:Y:S01]  /*05f0*/  IMAD.IADD R179, R2, 0x1, R179 ;  /* 0x0000000102b37824 */ /* 0x000fe200078e02b3 */
[----:B------:R-:W-:Y:S01]  /*0600*/  LOP3.LUT R176, R5, R8, R176, 0xf6, !PT ;  /* 0x0000000805b07212 */ /* 0x000fe200078ef6b0 */
[----:B------:R-:W-:Y:S01]  /*0610*/  IMAD.SHL.U32 R2, R3, 0x8, RZ ;  /* 0x0000000803027824 */ /* 0x000fe200078e00ff */
[----:B------:R-:W-:Y:S01]  /*0620*/  LOP3.LUT R0, R0, 0x1c0, RZ, 0xc0, !PT ;  /* 0x000001c000007812 */ /* 0x000fe200078ec0ff */
[----:B------:R-:W-:Y:S01]  /*0630*/  IMAD.SHL.U32 R7, R4, 0x2, RZ ;  /* 0x0000000204077824 */ /* 0x000fe200078e00ff */
[----:B------:R-:W-:Y:S01]  /*0640*/  SEL R181, R215, 0xffffffe0, !P4 ;  /* 0xffffffe0d7b57807 */ /* 0x000fe20006000000 */
[C---:B------:R-:W-:Y:S01]  /*0650*/  IMAD R251, R3.reuse, 0x40, R251 ;  /* 0x0000004003fb7824 */ /* 0x040fe200078e02fb */
[----:B------:R-:W-:Y:S01]  /*0660*/  LOP3.LUT R4, R2, 0x8, RZ, 0xc0, !PT ;  /* 0x0000000802047812 */ /* 0x000fe200078ec0ff */
[----:B------:R-:W-:Y:S01]  /*0670*/  IMAD R3, R3, 0x2000, R7 ;  /* 0x0000200003037824 */ /* 0x000fe200078e0207 */
[----:B------:R-:W-:Y:S01]  /*0680*/  SHF.R.U32.HI R2, RZ, 0x3, R0 ;  /* 0x00000003ff027819 */ /* 0x000fe20000011600 */
[----:B------:R-:W-:Y:S01]  /*0690*/  STL [R1], R18 ;  /* 0x0000001201007387 */ /* 0x000fe20000100800 */
[----:B------:R-:W-:Y:S01]  /*06a0*/  LOP3.LUT R9, R4, 0x10, R6, 0xf8, !PT ;  /* 0x0000001004097812 */ /* 0x000fe200078ef806 */
[----:B------:R-:W-:Y:S01]  /*06b0*/  IMAD R3, R10, 0x400, R3 ;  /* 0x000004000a037824 */ /* 0x000fe200078e0203 */
[-C--:B------:R-:W-:Y:S01]  /*06c0*/  LOP3.LUT R5, R2, R0.reuse, RZ, 0xfc, !PT ;  /* 0x0000000002057212 */ /* 0x080fe200078efcff */
[----:B------:R-:W-:Y:S01]  /*06d0*/  IMAD.SHL.U32 R6, R12, 0x8, RZ ;  /* 0x000000080c067824 */ /* 0x000fe200078e00ff */
[----:B------:R-:W-:Y:S01]  /*06e0*/  LOP3.LUT R8, R2, R0, R4, 0x1e, !PT ;  /* 0x0000000002087212 */ /* 0x000fe200078e1e04 */
[----:B------:R-:W-:Y:S01]  /*06f0*/  VIADD R0, R18, 0xffffff80 ;  /* 0xffffff8012007836 */ /* 0x000fe20000000000 */
[----:B------:R-:W-:Y:S01]  /*0700*/  SEL R215, R215, 0xffffffe0, !P1 ;  /* 0xffffffe0d7d77807 */ /* 0x000fe20004800000 */
[----:B------:R-:W-:Y:S01]  /*0710*/  IMAD.SHL.U32 R2, R15, 0x40, RZ ;  /* 0x000000400f027824 */ /* 0x000fe200078e00ff */
[----:B------:R-:W-:Y:S01]  /*0720*/  SEL R213, R213, 0x10, !P0 ;  /* 0x00000010d5d57807 */ /* 0x000fe20004000000 */
[----:B------:R-:W-:Y:S01]  /*0730*/  IMAD.IADD R211, R5, 0x1, R3 ;  /* 0x0000000105d37824 */ /* 0x000fe200078e0203 */
[----:B------:R-:W-:Y:S01]  /*0740*/  SHF.R.S32.HI R3, RZ, 0x1f, R0 ;  /* 0x0000001fff037819 */ /* 0x000fe20000011400 */
[----:B------:R-:W-:Y:S01]  /*0750*/  IMAD.SHL.U32 R5, R11, 0x40, RZ ;  /* 0x000000400b057824 */ /* 0x000fe200078e00ff */
[----:B------:R-:W-:Y:S01]  /*0760*/  LOP3.LUT R2, R2, 0x1c0, RZ, 0xc0, !PT ;  /* 0x000001c002027812 */ /* 0x000fe200078ec0ff */
[----:B------:R-:W-:Y:S01]  /*0770*/  IMAD R4, R10, 0x400, R7 ;  /* 0x000004000a047824 */ /* 0x000fe200078e0207 */
[----:B------:R-:W-:-:S02]  /*0780*/  SHF.L.U64.HI R250, R0, 0x2, R3 ;  /* 0x0000000200fa7819 */ /* 0x000fc40000010203 */
[----:B------:R-:W-:Y:S01]  /*0790*/  LOP3.LUT R0, R5, 0xfffffe00, RZ, 0xc0, !PT ;  /* 0xfffffe0005007812 */ /* 0x000fe200078ec0ff */
[----:B------:R-:W-:Y:S01]  /*07a0*/  IMAD.IADD R8, R4, 0x1, R8 ;  /* 0x0000000104087824 */ /* 0x000fe200078e0208 */
[----:B------:R-:W-:Y:S02]  /*07b0*/  SHF.R.U32.HI R5, RZ, 0x3, R2 ;  /* 0x00000003ff057819 */ /* 0x000fe40000011602 */
[----:B------:R-:W-:Y:S01]  /*07c0*/  LOP3.LUT R3, R2, 0x8, R6, 0xf8, !PT ;  /* 0x0000000802037812 */ /* 0x000fe200078ef806 */
[----:B------:R-:W-:Y:S01]  /*07d0*/  IMAD R4, R10, 0x400, R0 ;  /* 0x000004000a047824 */ /* 0x000fe200078e0200 */
[----:B------:R-:W-:Y:S02]  /*07e0*/  LOP3.LUT R2, R5, R9, R2, 0x1e, !PT ;  /* 0x0000000905027212 */ /* 0x000fe400078e1e02 */
[----:B------:R-:W-:Y:S02]  /*07f0*/  LEA R252, R8, UR4, 0x1 ;  /* 0x0000000408fc7c11 */ /* 0x000fe4000f8e08ff */
[----:B------:R-:W-:Y:S01]  /*0800*/  LOP3.LUT R186, R2, R0, RZ, 0xfc, !PT ;  /* 0x0000000002ba7212 */ /* 0x000fe200078efcff */
[----:B------:R-:W-:Y:S01]  /*0810*/  IMAD.MOV.U32 R0, RZ, RZ, 0x40 ;  /* 0x00000040ff007424 */ /* 0x000fe200078e00ff */
[----:B------:R-:W-:Y:S01]  /*0820*/  LOP3.LUT R3, R3, R5, RZ, 0x3c, !PT ;  /* 0x0000000503037212 */ /* 0x000fe200078e3cff */
[----:B------:R-:W-:Y:S01]  /*0830*/  IMAD.MOV.U32 R2, RZ, RZ, 0x440 ;  /* 0x00000440ff027424 */ /* 0x000fe200078e00ff */
[----:B------:R-:W-:Y:S01]  /*0840*/  LEA R211, R211, UR5, 0x1 ;  /* 0x00000005d3d37c11 */ /* 0x000fe2000f8e08ff */
[--C-:B------:R-:W-:Y:S01]  /*0850*/  IMAD.IADD R6, R215, 0x1, R252.reuse ;  /* 0x00000001d7067824 */ /* 0x100fe200078e02fc */
[----:B------:R-:W-:Y:S01]  /*0860*/  SEL R180, R0, 0xffffffc0, !P3 ;  /* 0xffffffc000b47807 */ /* 0x000fe20005800000 */
[----:B------:R-:W-:Y:S01]  /*0870*/  IMAD.IADD R185, R4, 0x1, R3 ;  /* 0x0000000104b97824 */ /* 0x000fe200078e0203 */
[----:B------:R-:W-:Y:S01]  /*0880*/  SEL R0, R0, 0xffffffc0, !P2 ;  /* 0xffffffc000007807 */ /* 0x000fe20005000000 */
[----:B------:R-:W-:Y:S01]  /*0890*/  VIADD R10, R252, 0x420 ;  /* 0x00000420fc0a7836 */ /* 0x000fe20000000000 */
[----:B------:R-:W-:Y:S01]  /*08a0*/  SEL R2, R2, 0x3c0, !P2 ;  /* 0x000003c002027807 */ /* 0x000fe20005000000 */
[----:B------:R-:W-:Y:S01]  /*08b0*/  VIADD R3, R252, 0x2020 ;  /* 0x00002020fc037836 */ /* 0x000fe20000000000 */
[----:B------:R-:W-:Y:S01]  /*08c0*/  LEA R179, R179, UR4, 0x1 ;  /* 0x00000004b3b37c11 */ /* 0x000fe2000f8e08ff */
[----:B------:R-:W-:Y:S01]  /*08d0*/  IMAD.IADD R5, R0, 0x1, R252 ;  /* 0x0000000100057824 */ /* 0x000fe200078e02fc */
[----:B---3--:R-:W-:Y:S01]  /*08e0*/  IADD3 R249, R18, 0x1, -R249 ;  /* 0x0000000112f97810 */ /* 0x008fe20007ffe8f9 */
[----:B------:R-:W-:Y:S01]  /*08f0*/  IMAD.IADD R4, R252, 0x1, R2 ;  /* 0x00000001fc047824 */ /* 0x000fe200078e0202 */
[----:B------:R-:W-:Y:S01]  /*0900*/  LEA R176, R176, UR5, 0x1 ;  /* 0x00000005b0b07c11 */ /* 0x000fe2000f8e08ff */
[C---:B------:R-:W-:Y:S01]  /*0910*/  @P1 VIADD R10, R252.reuse, 0x3e0 ;  /* 0x000003e0fc0a1836 */ /* 0x040fe20000000000 */
[----:B------:R-:W-:Y:S01]  /*0920*/  STL [R1+0x14], R5 ;  /* 0x0000140501007387 */ /* 0x000fe20000100800 */
[----:B------:R-:W-:-:S02]  /*0930*/  VIADD R9, R252, 0x2420 ;  /* 0x00002420fc097836 */ /* 0x000fc40000000000 */
[C---:B------:R-:W-:Y:S01]  /*0940*/  @P1 VIADD R3, R252.reuse, 0x1fe0 ;  /* 0x00001fe0fc031836 */ /* 0x040fe20000000000 */
[----:B------:R1:W-:Y:S01]  /*0950*/  STL [R1+0x30], R6 ;  /* 0x0000300601007387 */ /* 0x0003e20000100800 */
[C---:B------:R-:W-:Y:S02]  /*0960*/  VIADD R7, R252.reuse, 0x2040 ;  /* 0x00002040fc077836 */ /* 0x040fe40000000000 */
[C---:B------:R-:W-:Y:S01]  /*0970*/  @P1 VIADD R9, R252.reuse, 0x23e0 ;  /* 0x000023e0fc091836 */ /* 0x040fe20000000000 */
[----:B------:R-:W-:Y:S01]  /*0980*/  STL [R1+0x10], R4 ;  /* 0x0000100401007387 */ /* 0x000fe20000100800 */
[----:B------:R-:W-:Y:S02]  /*0990*/  @P2 VIADD R7, R252, 0x1fc0 ;  /* 0x00001fc0fc072836 */ /* 0x000fe40000000000 */
[C---:B------:R-:W-:Y:S01]  /*09a0*/  IMAD.IADD R212, R211.reuse, 0x1, R0 ;  /* 0x00000001d3d47824 */ /* 0x040fe200078e0200 */
[----:B------:R-:W-:Y:S01]  /*09b0*/  STL [R1+0x1c], R10 ;  /* 0x00001c0a01007387 */ /* 0x000fe20000100800 */
[----:B------:R-:W-:-:S02]  /*09c0*/  IMAD.IADD R214, R211, 0x1, R213 ;  /* 0x00000001d3d67824 */ /* 0x000fc400078e02d5 */
[----:B------:R-:W-:Y:S01]  /*09d0*/  IMAD.IADD R180, R179, 0x1, R180 ;  /* 0x00000001b3b47824 */ /* 0x000fe200078e02b4 */
[----:B------:R-:W-:Y:S01]  /*09e0*/  STL [R1+0x4], R3 ;  /* 0x0000040301007387 */ /* 0x000fe20000100800 */
[--C-:B------:R-:W-:Y:S02]  /*09f0*/  IMAD.IADD R213, R213, 0x1, R212.reuse ;  /* 0x00000001d5d57824 */ /* 0x100fe400078e02d4 */
[----:B------:R-:W-:Y:S01]  /*0a00*/  IMAD.IADD R182, R179, 0x1, R181 ;  /* 0x00000001b3b67824 */ /* 0x000fe200078e02b5 */
[----:B------:R-:W-:Y:S01]  /*0a10*/  STL [R1+0x18], R9 ;  /* 0x0000180901007387 */ /* 0x000fe20000100800 */
[--C-:B------:R-:W-:Y:S02]  /*0a20*/  IMAD.IADD R218, R211, 0x1, R215.reuse ;  /* 0x00000001d3da7824 */ /* 0x100fe400078e02d7 */
[----:B------:R-:W-:Y:S01]  /*0a30*/  IMAD.IADD R217, R214, 0x1, R215 ;  /* 0x00000001d6d97824 */ /* 0x000fe200078e02d7 */
[----:B------:R-:W-:Y:S01]  /*0a40*/  STL [R1+0xc], R7 ;  /* 0x00000c0701007387 */ /* 0x000fe20000100800 */
[----:B------:R-:W-:-:S02]  /*0a50*/  IMAD.IADD R216, R215, 0x1, R212 ;  /* 0x00000001d7d87824 */ /* 0x000fc400078e02d4 */
[----:B------:R-:W-:Y:S02]  /*0a60*/  IMAD.IADD R181, R181, 0x1, R180 ;  /* 0x00000001b5b57824 */ /* 0x000fe400078e02b4 */
[C---:B-1----:R-:W-:Y:S02]  /*0a70*/  VIADD R6, R252.reuse, 0x2440 ;  /* 0x00002440fc067836 */ /* 0x042fe40000000000 */
[----:B------:R-:W-:-:S05]  /*0a80*/  @P2 VIADD R6, R252, 0x23c0 ;  /* 0x000023c0fc062836 */ /* 0x000fca0000000000 */
[----:B------:R1:W-:Y:S02]  /*0a90*/  STL [R1+0x8], R6 ;  /* 0x0000080601007387 */ /* 0x0003e40000100800 */
[C---:B-1----:R-:W-:Y:S02]  /*0aa0*/  IMAD.IADD R6, R215.reuse, 0x1, R5 ;  /* 0x00000001d7067824 */ /* 0x042fe400078e0205 */
[C---:B------:R-:W-:Y:S02]  /*0ab0*/  IMAD.IADD R5, R215.reuse, 0x1, R4 ;  /* 0x00000001d7057824 */ /* 0x040fe400078e0204 */
[--C-:B------:R-:W-:Y:S01]  /*0ac0*/  IMAD.IADD R4, R0, 0x1, R3.reuse ;  /* 0x0000000100047824 */ /* 0x100fe200078e0203 */
[----:B------:R1:W-:Y:S01]  /*0ad0*/  STL [R1+0x2c], R6 ;  /* 0x00002c0601007387 */ /* 0x0003e20000100800 */
[----:B------:R-:W-:Y:S02]  /*0ae0*/  IMAD.IADD R0, R2, 0x1, R3 ;  /* 0x0000000102007824 */ /* 0x000fe400078e0203 */
[----:B------:R-:W-:Y:S01]  /*0af0*/  IMAD.IADD R215, R215, 0x1, R213 ;  /* 0x00000001d7d77824 */ /* 0x000fe200078e02d5 */
[----:B------:R1:W-:Y:S04]  /*0b00*/  STL [R1+0x28], R5 ;  /* 0x0000280501007387 */ /* 0x0003e80000100800 */
[----:B------:R1:W-:Y:S04]  /*0b10*/  STL [R1+0x24], R4 ;  /* 0x0000240401007387 */ /* 0x0003e80000100800 */
[----:B------:R1:W-:Y:S02]  /*0b20*/  STL [R1+0x20], R0 ;  /* 0x0000200001007387 */ /* 0x0003e40000100800 */
.L_x_282:
        /* <DEDUP_REMOVED lines=8> */
[----:B-1----:R-:W1:Y:S02]  /*0bb0*/  @P0 S2R R0, SR_CTAID.Y ;  /* 0x0000000000000919 */ /* 0x002e640000002600 */
[----:B------:R-:W2:Y:S01]  /*0bc0*/  @P1 LDC.64 R4, c[0x0][0x300] ;  /* 0x0000c000ff041b82 */ /* 0x000ea20000000a00 */
        /* <DEDUP_REMOVED lines=24> */
[----:B------:R-:W-:Y:S01]  /*0d50*/  ULDC.64 UR6, c[0x0][0x2f0] ;  /* 0x0000bc0000067ab9 */ /* 0x000fe20000000a00 */
[----:B------:R-:W-:Y:S01]  /*0d60*/  ULDC UR4, c[0x0][0x2c4] ;  /* 0x0000b10000047ab9 */ /* 0x000fe20000000800 */
[----:B------:R-:W-:Y:S01]  /*0d70*/  UISETP.NE.U32.AND UP1, UPT, UR6, URZ, UPT ;  /* 0x0000003f0600728c */ /* 0x000fe2000bf25070 */
[----:B------:R-:W3:Y:S01]  /*0d80*/  S2R R8, SR_CTAID.X ;  /* 0x0000000000087919 */ /* 0x000ee20000002500 */
[----:B------:R-:W-:Y:S01]  /*0d90*/  UIADD3 UR10, UR4, 0x7f, URZ ;  /* 0x0000007f040a7890 */ /* 0x000fe2000fffe03f */
[----:B------:R-:W-:Y:S01]  /*0da0*/  ULDC.U8 UR6, c[0x0][0x3d8] ;  /* 0x0000f60000067ab9 */ /* 0x000fe20000000000 */
[----:B------:R-:W-:Y:S01]  /*0db0*/  ULDC UR13, c[0x0][0x270] ;  /* 0x00009c00000d7ab9 */ /* 0x000fe20000000800 */
[----:B------:R-:W-:Y:S02]  /*0dc0*/  UISETP.NE.AND UP0, UPT, UR6, URZ, UPT ;  /* 0x0000003f0600728c */ /* 0x000fe4000bf05270 */
[----:B------:R-:W-:Y:S01]  /*0dd0*/  USHF.R.S32.HI UR33, URZ, 0x1f, UR10 ;  /* 0x0000001f3f217899 */ /* 0x000fe2000801140a */
[----:B------:R-:W-:Y:S01]  /*0de0*/  ULDC UR12, c[0x0][0x2dc] ;  /* 0x0000b700000c7ab9 */ /* 0x000fe20000000800 */
[----:B------:R-:W-:-:S02]  /*0df0*/  UISETP.NE.AND.EX UP1, UPT, UR7, URZ, UPT, UP1 ;  /* 0x0000003f0700728c */ /* 0x000fc4000bf25310 */
[----:B------:R-:W-:Y:S02]  /*0e00*/  ULEA.HI UR33, UR33, UR10, URZ, 0x7 ;  /* 0x0000000a21217291 */ /* 0x000fe4000f8f383f */
[----:B------:R-:W-:Y:S02]  /*0e10*/  UIMAD UR9, UR23, UR12, URZ ;  /* 0x0000000c170972a4 */ /* 0x000fe4000f8e023f */
[----:B------:R-:W-:Y:S02]  /*0e20*/  ULOP3.LUT UR40, UR33, 0xffffff80, URZ, 0xc0, !UPT ;  /* 0xffffff8021287892 */ /* 0x000fe4000f8ec03f */
[----:B------:R-:W-:Y:S01]  /*0e30*/  @UP0 UIMAD UR11, UR22, UR4, URZ ;  /* 0x00000004160b02a4 */ /* 0x000fe2000f8e023f */
[----:B-1----:R-:W-:Y:S01]  /*0e40*/  IABS R6, R7 ;  /* 0x0000000700067213 */ /* 0x002fe20000000000 */
[----:B------:R-:W-:Y:S01]  /*0e50*/  @!UP0 UIMAD UR7, UR22, UR13, UR23 ;  /* 0x0000000d160782a4 */ /* 0x000fe2000f8e0217 */
[----:B------:R-:W-:Y:S01]  /*0e60*/  ISETP.NE.AND P2, PT, R7, RZ, PT ;  /* 0x000000ff0700720c */ /* 0x000fe20003f45270 */
[----:B------:R-:W-:Y:S01]  /*0e70*/  UIADD3 UR40, UR40, -0x80, URZ ;  /* 0xffffff8028287890 */ /* 0x000fe2000fffe03f */
[----:B------:R-:W1:Y:S01]  /*0e80*/  I2F.RP R2, R6 ;  /* 0x0000000600027306 */ /* 0x000e620000209400 */
[----:B------:R-:W-:Y:S01]  /*0e90*/  ULDC.U8 UR8, c[0x0][0x480] ;  /* 0x0001200000087ab9 */ /* 0x000fe20000000000 */
[----:B------:R-:W-:Y:S01]  /*0ea0*/  @UP0 ULDC UR32, c[0x0][0x2e4] ;  /* 0x0000b90000200ab9 */ /* 0x000fe20000000800 */
[----:B------:R-:W-:Y:S01]  /*0eb0*/  USHF.R.S32.HI UR43, URZ, 0x1f, UR29 ;  /* 0x0000001f3f2b7899 */ /* 0x000fe2000801141d */
[----:B--2---:R-:W-:Y:S01]  /*0ec0*/  IABS R4, R4 ;  /* 0x0000000400047213 */ /* 0x004fe20000000000 */
[----:B------:R-:W-:-:S02]  /*0ed0*/  @UP0 UIMAD UR32, UR23, UR32, UR11 ;  /* 0x00000020172002a4 */ /* 0x000fc4000f8e020b */
[----:B------:R-:W-:Y:S02]  /*0ee0*/  USHF.R.S32.HI UR42, URZ, 0x1f, UR36 ;  /* 0x0000001f3f2a7899 */ /* 0x000fe40008011424 */
[----:B------:R-:W-:Y:S02]  /*0ef0*/  USHF.R.S32.HI UR46, URZ, 0x1f, UR13 ;  /* 0x0000001f3f2e7899 */ /* 0x000fe4000801140d */
[----:B------:R-:W-:Y:S02]  /*0f00*/  USHF.R.S32.HI UR6, URZ, 0x1f, UR9 ;  /* 0x0000001f3f067899 */ /* 0x000fe40008011409 */
[----:B------:R-:W-:Y:S01]  /*0f10*/  USEL UR10, UR34, URZ, UP1 ;  /* 0x0000003f220a7287 */ /* 0x000fe20008800000 */
[----:B-1----:R-:W1:Y:S01]  /*0f20*/  MUFU.RCP R2, R2 ;  /* 0x0000000200027308 */ /* 0x002e620000001000 */
[----:B------:R-:W-:Y:S02]  /*0f30*/  USEL UR44, UR35, URZ, UP1 ;  /* 0x0000003f232c7287 */ /* 0x000fe40008800000 */
[----:B------:R-:W-:-:S02]  /*0f40*/  USHF.R.S32.HI UR33, URZ, 0x7, UR33 ;  /* 0x000000073f217899 */ /* 0x000fc40008011421 */
[----:B------:R-:W-:Y:S02]  /*0f50*/  @!UP0 UIMAD UR32, UR7, UR4, URZ ;  /* 0x00000004072082a4 */ /* 0x000fe4000f8e023f */
[----:B------:R-:W-:Y:S01]  /*0f60*/  USHF.R.S32.HI UR41, URZ, 0x1f, UR40 ;  /* 0x0000001f3f297899 */ /* 0x000fe20008011428 */
[----:B-1----:R-:W-:-:S04]  /*0f70*/  VIADD R2, R2, 0xffffffe ;  /* 0x0ffffffe02027836 */ /* 0x002fc80000000000 */
[----:B------:R-:W1:Y:S02]  /*0f80*/  F2I.FTZ.U32.TRUNC.NTZ R3, R2 ;  /* 0x0000000200037305 */ /* 0x000e64000021f000 */
[----:B-1----:R-:W-:Y:S02]  /*0f90*/  IMAD.MOV R0, RZ, RZ, -R3 ;  /* 0x000000ffff007224 */ /* 0x002fe400078e0a03 */
[----:B------:R-:W-:Y:S02]  /*0fa0*/  IMAD.MOV.U32 R2, RZ, RZ, RZ ;  /* 0x000000ffff027224 */ /* 0x000fe400078e00ff */
[----:B------:R-:W-:-:S04]  /*0fb0*/  IMAD R0, R0, R6, RZ ;  /* 0x0000000600007224 */ /* 0x000fc800078e02ff */
[----:B------:R-:W-:Y:S01]  /*0fc0*/  IMAD.HI.U32 R0, R3, R0, R2 ;  /* 0x0000000003007227 */ /* 0x000fe200078e0002 */
[----:B------:R-:W-:Y:S02]  /*0fd0*/  MOV R3, R4 ;  /* 0x0000000400037202 */ /* 0x000fe40000000f00 */
[----:B------:R-:W3:Y:S03]  /*0fe0*/  LDC.64 R4, c[0x0][0x488] ;  /* 0x00012200ff047b82 */ /* 0x000ee60000000a00 */
[----:B------:R-:W-:-:S04]  /*0ff0*/  IMAD.HI.U32 R0, R0, R3, RZ ;  /* 0x0000000300007227 */ /* 0x000fc800078e00ff */
[----:B------:R-:W-:-:S04]  /*1000*/  IMAD.MOV R2, RZ, RZ, -R0 ;  /* 0x000000ffff027224 */ /* 0x000fc800078e0a00 */
[----:B------:R-:W-:-:S05]  /*1010*/  IMAD R2, R6, R2, R3 ;  /* 0x0000000206027224 */ /* 0x000fca00078e0203 */
[----:B------:R-:W-:-:S13]  /*1020*/  ISETP.GT.U32.AND P1, PT, R6, R2, PT ;  /* 0x000000020600720c */ /* 0x000fda0003f24070 */
[----:B------:R-:W-:Y:S01]  /*1030*/  @!P1 IMAD.IADD R2, R2, 0x1, -R6 ;  /* 0x0000000102029824 */ /* 0x000fe200078e0a06 */
[----:B------:R-:W-:Y:S02]  /*1040*/  @!P1 IADD3 R0, R0, 0x1, RZ ;  /* 0x0000000100009810 */ /* 0x000fe40007ffe0ff */
[----:B------:R-:W-:Y:S02]  /*1050*/  ISETP.NE.AND P1, PT, RZ, UR8, PT ;  /* 0x00000008ff007c0c */ /* 0x000fe4000bf25270 */
[----:B------:R-:W-:Y:S02]  /*1060*/  ISETP.GE.U32.AND P3, PT, R2, R6, PT ;  /* 0x000000060200720c */ /* 0x000fe40003f66070 */
[----:B------:R-:W-:-:S04]  /*1070*/  LOP3.LUT R2, R7, UR23, RZ, 0x3c, !PT ;  /* 0x0000001707027c12 */ /* 0x000fc8000f8e3cff */
[----:B------:R-:W-:Y:S01]  /*1080*/  ISETP.GE.AND P0, PT, R2, RZ, PT ;  /* 0x000000ff0200720c */ /* 0x000fe20003f06270 */
[----:B---3--:R-:W-:-:S04]  /*1090*/  IMAD.WIDE.U32 R2, R8, R4, RZ ;  /* 0x0000000408027225 */ /* 0x008fc800078e00ff */
[----:B------:R-:W-:Y:S01]  /*10a0*/  IMAD R3, R8, R5, R3 ;  /* 0x0000000508037224 */ /* 0x000fe200078e0203 */
[----:B------:R-:W-:Y:S01]  /*10b0*/  SEL R11, R2, RZ, P1 ;  /* 0x000000ff020b7207 */ /* 0x000fe20000800000 */
[----:B------:R-:W-:-:S03]  /*10c0*/  @P3 VIADD R0, R0, 0x1 ;  /* 0x0000000100003836 */ /* 0x000fc60000000000 */
[----:B------:R-:W-:Y:S01]  /*10d0*/  SEL R3, R3, RZ, P1 ;  /* 0x000000ff03037207 */ /* 0x000fe20000800000 */
[----:B------:R-:W-:-:S05]  /*10e0*/  IMAD.MOV.U32 R14, RZ, RZ, R0 ;  /* 0x000000ffff0e7224 */ /* 0x000fca00078e0000 */
[----:B------:R-:W-:Y:S02]  /*10f0*/  @!P0 IADD3 R14, -R14, RZ, RZ ;  /* 0x000000ff0e0e8210 */ /* 0x000fe40007ffe1ff */
[----:B------:R-:W-:Y:S02]  /*1100*/  PLOP3.LUT P0, PT, PT, PT, UP0, 0x80, 0x0 ;  /* 0x000000000000781c */ /* 0x000fe40003f0f008 */
[----:B------:R-:W-:-:S04]  /*1110*/  @!P2 LOP3.LUT R14, RZ, R7, RZ, 0x33, !PT ;  /* 0x00000007ff0ea212 */ /* 0x000fc800078e33ff */
        /* <DEDUP_REMOVED lines=10> */
.L_x_275:
[----:B------:R-:W-:Y:S01]  /*11c0*/  UIMAD UR31, UR22, UR13, UR23 ;  /* 0x0000000d161f72a4 */ /* 0x000fe2000f8e0217 */
[----:B------:R-:W-:-:S03]  /*11d0*/  ULDC UR50, c[0x0][0x2d4] ;  /* 0x0000b50000327ab9 */ /* 0x000fc60000000800 */
[----:B------:R-:W-:-:S12]  /*11e0*/  UIMAD UR31, UR31, UR50, URZ ;  /* 0x000000321f1f72a4 */ /* 0x000fd8000f8e023f */
.L_x_276:
[----:B------:R-:W2:Y:S01]  /*11f0*/  LDL R29, [R1] ;  /* 0x00000000011d7983 */ /* 0x000ea20000100800 */
[----:B------:R-:W-:Y:S01]  /*1200*/  UIMAD UR8, UR13, UR12, URZ ;  /* 0x0000000c0d0872a4 */ /* 0x000fe2000f8e023f */
[----:B------:R-:W-:Y:S01]  /*1210*/  IMAD.U32 R10, RZ, RZ, UR9 ;  /* 0x00000009ff0a7e24 */ /* 0x000fe2000f8e00ff */
[----:B------:R-:W1:Y:S01]  /*1220*/  LDC.64 R18, c[0x0][0x418] ;  /* 0x00010600ff127b82 */ /* 0x000e620000000a00 */
[----:B------:R-:W3:Y:S01]  /*1230*/  S2R R27, SR_TID.X ;  /* 0x00000000001b7919 */ /* 0x000ee20000002100 */
[----:B------:R-:W-:Y:S01]  /*1240*/  USHF.L.U32 UR7, UR8, 0x7, URZ ;  /* 0x0000000708077899 */ /* 0x000fe2000800063f */
[----:B------:R-:W-:Y:S01]  /*1250*/  CS2R R126, SRZ ;  /* 0x00000000007e7805 */ /* 0x000fe2000001ff00 */
[----:B------:R-:W-:Y:S01]  /*1260*/  UIADD3 UR29, UP1, UR36, UR29, URZ ;  /* 0x0000001d241d7290 */ /* 0x000fe2000ff3e03f */
[----:B------:R-:W-:Y:S01]  /*1270*/  CS2R R124, SRZ ;  /* 0x00000000007c7805 */ /* 0x000fe2000001ff00 */
[----:B------:R-:W-:Y:S01]  /*1280*/  UIMAD.WIDE UR50, UR22, UR50, UR40 ;  /* 0x00000032163272a5 */ /* 0x000fe2000f8e0228 */
[----:B------:R-:W-:Y:S01]  /*1290*/  CS2R R130, SRZ ;  /* 0x0000000000827805 */ /* 0x000fe2000001ff00 */
[----:B------:R-:W4:Y:S01]  /*12a0*/  LDC.64 R20, c[0x0][0x228] ;  /* 0x00008a00ff147b82 */ /* 0x000f220000000a00 */
[----:B------:R-:W-:Y:S01]  /*12b0*/  UIMAD.WIDE.U32 UR48, UR12, UR13, URZ ;  /* 0x0000000d0c3072a5 */ /* 0x000fe2000f8e003f */
[----:B------:R-:W-:Y:S01]  /*12c0*/  CS2R R128, SRZ ;  /* 0x0000000000807805 */ /* 0x000fe2000001ff00 */
[----:B------:R-:W-:Y:S01]  /*12d0*/  ULDC.64 UR18, c[0x0][0x240] ;  /* 0x0000900000127ab9 */ /* 0x000fe20000000a00 */
[----:B------:R-:W-:Y:S01]  /*12e0*/  USHF.R.S32.HI UR45, URZ, 0x1f, UR12 ;  /* 0x0000001f3f2d7899 */ /* 0x000fe2000801140c */
[----:B------:R-:W-:Y:S01]  /*12f0*/  CS2R R122, SRZ ;  /* 0x00000000007a7805 */ /* 0x000fe2000001ff00 */
[----:B------:R-:W-:Y:S01]  /*1300*/  ULDC.64 UR14, c[0x0][0x420] ;  /* 0x00010800000e7ab9 */ /* 0x000fe20000000a00 */
[----:B------:R-:W-:Y:S01]  /*1310*/  IMAD.U32 R16, RZ, RZ, UR48 ;  /* 0x00000030ff107e24 */ /* 0x000fe2000f8e00ff */
[----:B------:R-:W-:Y:S01]  /*1320*/  UIMAD UR45, UR45, UR13, URZ ;  /* 0x0000000d2d2d72a4 */ /* 0x000fe2000f8e023f */
[----:B------:R-:W-:Y:S01]  /*1330*/  IMAD.U32 R17, RZ, RZ, UR49 ;  /* 0x00000031ff117e24 */ /* 0x000fe2000f8e00ff */
[----:B------:R-:W-:Y:S01]  /*1340*/  ULDC.64 UR16, c[0x0][0x258] ;  /* 0x0000960000107ab9 */ /* 0x000fe20000000a00 */
[----:B------:R-:W-:Y:S01]  /*1350*/  UIADD3.X UR42, UR43, UR42, URZ, UP1, !UPT ;  /* 0x0000002a2b2a7290 */ /* 0x000fe20008ffe43f */
[----:B------:R-:W-:Y:S01]  /*1360*/  CS2R R120, SRZ ;  /* 0x0000000000787805 */ /* 0x000fe2000001ff00 */
[----:B------:R-:W-:Y:S01]  /*1370*/  UIMAD UR45, UR46, UR12, UR45 ;  /* 0x0000000c2e2d72a4 */ /* 0x000fe2000f8e022d */
[----:B------:R-:W-:Y:S01]  /*1380*/  CS2R R118, SRZ ;  /* 0x0000000000767805 */ /* 0x000fe2000001ff00 */
[----:B------:R-:W-:Y:S01]  /*1390*/  UIADD3 UR32, UR40, UR32, URZ ;  /* 0x0000002028207290 */ /* 0x000fe2000fffe03f */
[----:B------:R-:W-:Y:S01]  /*13a0*/  CS2R R116, SRZ ;  /* 0x0000000000747805 */ /* 0x000fe2000001ff00 */
[----:B------:R-:W-:Y:S01]  /*13b0*/  UIADD3 UR45, UR49, UR45, URZ ;  /* 0x0000002d312d7290 */ /* 0x000fe2000fffe03f */
[----:B------:R-:W-:Y:S01]  /*13c0*/  CS2R R110, SRZ ;  /* 0x00000000006e7805 */ /* 0x000fe2000001ff00 */
[----:B------:R-:W-:Y:S01]  /*13d0*/  UIADD3 UR31, UR40, UR31, URZ ;  /* 0x0000001f281f7290 */ /* 0x000fe2000fffe03f */
[----:B------:R-:W-:-:S02]  /*13e0*/  CS2R R108, SRZ ;  /* 0x00000000006c7805 */ /* 0x000fc4000001ff00 */
[----:B------:R-:W-:Y:S02]  /*13f0*/  CS2R R114, SRZ ;  /* 0x0000000000727805 */ /* 0x000fe4000001ff00 */
[----:B------:R-:W-:Y:S02]  /*1400*/  CS2R R112, SRZ ;  /* 0x0000000000707805 */ /* 0x000fe4000001ff00 */
[----:B------:R-:W-:Y:S02]  /*1410*/  CS2R R106, SRZ ;  /* 0x00000000006a7805 */ /* 0x000fe4000001ff00 */
[----:B------:R-:W-:Y:S02]  /*1420*/  CS2R R104, SRZ ;  /* 0x0000000000687805 */ /* 0x000fe4000001ff00 */
[----:B---3--:R-:W-:Y:S02]  /*1430*/  SHF.R.S32.HI R28, RZ, 0x1f, R27 ;  /* 0x0000001fff1c7819 */ /* 0x008fe4000001141b */
[----:B------:R-:W-:-:S02]  /*1440*/  CS2R R102, SRZ ;  /* 0x0000000000667805 */ /* 0x000fc4000001ff00 */
[----:B------:R-:W-:Y:S02]  /*1450*/  CS2R R100, SRZ ;  /* 0x0000000000647805 */ /* 0x000fe4000001ff00 */
[----:B------:R-:W-:Y:S02]  /*1460*/  CS2R R94, SRZ ;  /* 0x00000000005e7805 */ /* 0x000fe4000001ff00 */
[CC--:B------:R-:W-:Y:S02]  /*1470*/  LEA.HI R2, R28.reuse, R27.reuse, RZ, 0x5 ;  /* 0x0000001b1c027211 */ /* 0x0c0fe400078f28ff */
[----:B------:R-:W-:Y:S02]  /*1480*/  CS2R R92, SRZ ;  /* 0x00000000005c7805 */ /* 0x000fe4000001ff00 */
[----:B------:R-:W-:Y:S02]  /*1490*/  LEA.HI R9, R28, R27, RZ, 0x3 ;  /* 0x0000001b1c097211 */ /* 0x000fe400078f18ff */
[----:B------:R-:W-:-:S02]  /*14a0*/  CS2R R98, SRZ ;  /* 0x0000000000627805 */ /* 0x000fc4000001ff00 */
[----:B------:R-:W-:Y:S02]  /*14b0*/  LOP3.LUT R0, R2, 0xffffffe0, RZ, 0xc0, !PT ;  /* 0xffffffe002007812 */ /* 0x000fe400078ec0ff */
[----:B------:R-:W-:Y:S02]  /*14c0*/  CS2R R96, SRZ ;  /* 0x0000000000607805 */ /* 0x000fe4000001ff00 */
[----:B------:R-:W-:Y:S02]  /*14d0*/  SHF.R.S32.HI R2, RZ, 0x5, R2 ;  /* 0x00000005ff027819 */ /* 0x000fe40000011402 */
[----:B------:R-:W-:Y:S02]  /*14e0*/  CS2R R90, SRZ ;  /* 0x00000000005a7805 */ /* 0x000fe4000001ff00 */
[----:B------:R-:W-:Y:S01]  /*14f0*/  SHF.R.S32.HI R6, RZ, 0x3, R9 ;  /* 0x00000003ff067819 */ /* 0x000fe20000011409 */
[----:B------:R-:W-:Y:S01]  /*1500*/  IMAD.IADD R0, R27, 0x1, -R0 ;  /* 0x000000011b007824 */ /* 0x000fe200078e0a00 */
[----:B------:R-:W-:-:S02]  /*1510*/  LOP3.LUT R9, R9, 0xfffffff8, RZ, 0xc0, !PT ;  /* 0xfffffff809097812 */ /* 0x000fc400078ec0ff */
[----:B------:R-:W-:Y:S02]  /*1520*/  CS2R R88, SRZ ;  /* 0x0000000000587805 */ /* 0x000fe4000001ff00 */
[----:B------:R-:W-:Y:S01]  /*1530*/  SHF.R.S32.HI R8, RZ, 0x1f, R6 ;  /* 0x0000001fff087819 */ /* 0x000fe20000011406 */
[----:B------:R-:W-:Y:S01]  /*1540*/  IMAD R0, R2, UR8, R0 ;  /* 0x0000000802007c24 */ /* 0x000fe2000f8e0200 */
[----:B------:R-:W-:Y:S01]  /*1550*/  ULDC.64 UR8, c[0x0][0x248] ;  /* 0x0000920000087ab9 */ /* 0x000fe20000000a00 */
[----:B------:R-:W-:Y:S01]  /*1560*/  IMAD.U32 R2, RZ, RZ, UR6 ;  /* 0x00000006ff027e24 */ /* 0x000fe2000f8e00ff */
[----:B------:R-:W-:Y:S01]  /*1570*/  USHF.R.S32.HI UR6, URZ, 0x1f, UR7 ;  /* 0x0000001f3f067899 */ /* 0x000fe20008011407 */
[----:B------:R-:W-:Y:S01]  /*1580*/  IMAD.WIDE.U32 R4, R6, UR8, RZ ;  /* 0x0000000806047c25 */ /* 0x000fe2000f8e00ff */
[----:B------:R-:W-:Y:S02]  /*1590*/  IADD3 R10, P2, P0, R0, UR7, R10 ;  /* 0x00000007000a7c10 */ /* 0x000fe4000f85e00a */
[----:B------:R-:W-:-:S02]  /*15a0*/  CS2R R86, SRZ ;  /* 0x0000000000567805 */ /* 0x000fc4000001ff00 */
[----:B------:R-:W-:Y:S01]  /*15b0*/  SHF.R.S32.HI R0, RZ, 0x1f, R0 ;  /* 0x0000001fff007819 */ /* 0x000fe20000011400 */
[----:B------:R-:W-:Y:S01]  /*15c0*/  IMAD.U32 R22, RZ, RZ, UR8 ;  /* 0x00000008ff167e24 */ /* 0x000fe2000f8e00ff */
[----:B------:R-:W-:Y:S02]  /*15d0*/  CS2R R84, SRZ ;  /* 0x0000000000547805 */ /* 0x000fe4000001ff00 */
[----:B------:R-:W-:Y:S02]  /*15e0*/  CS2R R78, SRZ ;  /* 0x00000000004e7805 */ /* 0x000fe4000001ff00 */
[----:B------:R-:W-:Y:S01]  /*15f0*/  IADD3.X R0, R0, UR6, R2, P2, P0 ;  /* 0x0000000600007c10 */ /* 0x000fe200097e0402 */
[----:B------:R-:W-:Y:S01]  /*1600*/  ULDC.64 UR6, c[0x0][0x250] ;  /* 0x0000940000067ab9 */ /* 0x000fe20000000a00 */
[----:B------:R-:W-:Y:S01]  /*1610*/  IADD3 R10, P0, R10, R11, RZ ;  /* 0x0000000b0a0a7210 */ /* 0x000fe20007f1e0ff */
[----:B------:R-:W-:Y:S01]  /*1620*/  IMAD R7, R8, UR6, RZ ;  /* 0x0000000608077c24 */ /* 0x000fe2000f8e02ff */
[----:B------:R-:W-:Y:S01]  /*1630*/  CS2R R76, SRZ ;  /* 0x00000000004c7805 */ /* 0x000fe2000001ff00 */
[----:B------:R-:W-:Y:S01]  /*1640*/  IMAD.U32 R24, RZ, RZ, UR6 ;  /* 0x00000006ff187e24 */ /* 0x000fe2000f8e00ff */
[----:B------:R-:W-:Y:S01]  /*1650*/  CS2R R82, SRZ ;  /* 0x0000000000527805 */ /* 0x000fe2000001ff00 */
[----:B------:R-:W-:Y:S01]  /*1660*/  IMAD.X R11, R0, 0x1, R3, P0 ;  /* 0x00000001000b7824 */ /* 0x000fe200000e0603 */
[----:B------:R-:W-:Y:S01]  /*1670*/  CS2R R80, SRZ ;  /* 0x0000000000507805 */ /* 0x000fe2000001ff00 */
[----:B------:R-:W-:Y:S01]  /*1680*/  IMAD R0, R8, UR8, RZ ;  /* 0x0000000808007c24 */ /* 0x000fe2000f8e02ff */
[----:B------:R-:W-:Y:S01]  /*1690*/  CS2R R74, SRZ ;  /* 0x00000000004a7805 */ /* 0x000fe2000001ff00 */
[----:B------:R-:W-:Y:S01]  /*16a0*/  IMAD.WIDE.U32 R2, R6, UR6, RZ ;  /* 0x0000000606027c25 */ /* 0x000fe2000f8e00ff */
[----:B------:R-:W-:-:S02]  /*16b0*/  CS2R R72, SRZ ;  /* 0x0000000000487805 */ /* 0x000fc4000001ff00 */
[----:B------:R-:W-:Y:S02]  /*16c0*/  CS2R R70, SRZ ;  /* 0x0000000000467805 */ /* 0x000fe4000001ff00 */
[----:B------:R-:W-:Y:S01]  /*16d0*/  CS2R R68, SRZ ;  /* 0x0000000000447805 */ /* 0x000fe2000001ff00 */
[C---:B------:R-:W-:Y:S02]  /*16e0*/  IMAD R7, R6.reuse, UR7, R7 ;  /* 0x0000000706077c24 */ /* 0x040fe4000f8e0207 */
[C---:B------:R-:W-:Y:S02]  /*16f0*/  IMAD R0, R6.reuse, UR9, R0 ;  /* 0x0000000906007c24 */ /* 0x040fe4000f8e0200 */
[----:B------:R-:W-:Y:S02]  /*1700*/  IMAD.IADD R3, R3, 0x1, R7 ;  /* 0x0000000103037824 */ /* 0x000fe400078e0207 */
[----:B------:R-:W-:Y:S01]  /*1710*/  IMAD.IADD R5, R5, 0x1, R0 ;  /* 0x0000000105057824 */ /* 0x000fe200078e0200 */
[----:B------:R-:W-:Y:S01]  /*1720*/  @P1 BAR.SYNC.DEFER_BLOCKING 0x0 ;  /* 0x0000000000001b1d */ /* 0x000fe20000010000 */
[----:B------:R-:W-:Y:S01]  /*1730*/  IMAD.IADD R7, R27, 0x1, -R9 ;  /* 0x000000011b077824 */ /* 0x000fe200078e0a09 */
[----:B------:R-:W-:Y:S01]  /*1740*/  IADD3 R0, P0, R6, UR40, RZ ;  /* 0x0000002806007c10 */ /* 0x000fe2000ff1e0ff */
[----:B------:R-:W-:-:S03]  /*1750*/  IMAD.WIDE.U32 R22, R22, UR29, R4 ;  /* 0x0000001d16167c25 */ /* 0x000fc6000f8e0004 */
[----:B------:R-:W-:Y:S01]  /*1760*/  IADD3.X R12, R8, UR41, RZ, P0, !PT ;  /* 0x00000029080c7c10 */ /* 0x000fe200087fe4ff */
[----:B------:R-:W-:Y:S01]  /*1770*/  IMAD.SHL.U32 R6, R7, 0x8, RZ ;  /* 0x0000000807067824 */ /* 0x000fe200078e00ff */
[----:B------:R-:W-:Y:S01]  /*1780*/  UIADD3 UR41, UP0, UR50, UR10, URZ ;  /* 0x0000000a32297290 */ /* 0x000fe2000ff1e03f */
[----:B------:R-:W-:Y:S02]  /*1790*/  IMAD.WIDE.U32 R24, R24, UR29, R2 ;  /* 0x0000001d18187c25 */ /* 0x000fe4000f8e0002 */
[----:B------:R-:W-:Y:S01]  /*17a0*/  ULDC.64 UR10, c[0x0][0x428] ;  /* 0x00010a00000a7ab9 */ /* 0x000fe20000000a00 */
[----:B------:R-:W-:Y:S01]  /*17b0*/  SHF.R.S32.HI R7, RZ, 0x1f, R6 ;  /* 0x0000001fff077819 */ /* 0x000fe20000011406 */
[----:B------:R-:W-:Y:S01]  /*17c0*/  IMAD R4, R12, UR18, RZ ;  /* 0x000000120c047c24 */ /* 0x000fe2000f8e02ff */
[----:B------:R-:W-:Y:S01]  /*17d0*/  UIMAD UR12, UR27, UR10, URZ ;  /* 0x0000000a1b0c72a4 */ /* 0x000fe2000f8e023f */
[----:B-1----:R-:W-:Y:S01]  /*17e0*/  IMAD R2, R18, UR28, RZ ;  /* 0x0000001c12027c24 */ /* 0x002fe2000f8e02ff */
[----:B------:R-:W-:Y:S01]  /*17f0*/  UIADD3.X UR44, UR51, UR44, URZ, UP0, !UPT ;  /* 0x0000002c332c7290 */ /* 0x000fe200087fe43f */
[C---:B------:R-:W-:Y:S01]  /*1800*/  IMAD R4, R0.reuse, UR19, R4 ;  /* 0x0000001300047c24 */ /* 0x040fe2000f8e0204 */
[----:B------:R-:W-:Y:S01]  /*1810*/  UIMAD UR45, UR45, UR41, URZ ;  /* 0x000000292d2d72a4 */ /* 0x000fe2000f8e023f */
[----:B------:R-:W-:Y:S01]  /*1820*/  IMAD.WIDE.U32 R8, R0, UR18, R6 ;  /* 0x0000001200087c25 */ /* 0x000fe2000f8e0006 */
[----:B------:R-:W-:-:S02]  /*1830*/  USHF.L.U64.HI UR19, UR18, 0x6, UR19 ;  /* 0x0000000612137899 */ /* 0x000fc40008010213 */
[----:B------:R-:W-:Y:S01]  /*1840*/  UIMAD UR44, UR44, UR48, UR45 ;  /* 0x000000302c2c72a4 */ /* 0x000fe2000f8e022d */
[----:B------:R-:W-:Y:S01]  /*1850*/  IMAD.WIDE.U32 R16, R16, UR41, R10 ;  /* 0x0000002910107c25 */ /* 0x000fe2000f8e000a */
[----:B------:R-:W-:Y:S02]  /*1860*/  UIMAD UR41, UR23, UR11, UR12 ;  /* 0x0000000b172972a4 */ /* 0x000fe4000f8e020c */
[----:B------:R-:W-:Y:S01]  /*1870*/  USHF.L.U32 UR18, UR18, 0x6, URZ ;  /* 0x0000000612127899 */ /* 0x000fe2000800063f */
[----:B------:R-:W-:Y:S01]  /*1880*/  IMAD R10, R19, UR22, R2 ;  /* 0x00000016130a7c24 */ /* 0x000fe2000f8e0202 */
[----:B------:R-:W-:Y:S01]  /*1890*/  ULDC.64 UR12, c[0x0][0x3e0] ;  /* 0x0000f800000c7ab9 */ /* 0x000fe20000000a00 */
[----:B------:R-:W-:Y:S02]  /*18a0*/  IMAD.IADD R3, R9, 0x1, R4 ;  /* 0x0000000109037824 */ /* 0x000fe400078e0204 */
[----:B------:R-:W-:Y:S02]  /*18b0*/  IMAD.MOV.U32 R2, RZ, RZ, R8 ;  /* 0x000000ffff027224 */ /* 0x000fe400078e0008 */
[----:B------:R-:W-:-:S04]  /*18c0*/  IMAD.WIDE.U32 R4, R18, UR22, R6 ;  /* 0x0000001612047c25 */ /* 0x000fc8000f8e0006 */
[----:B----4-:R-:W-:-:S04]  /*18d0*/  IMAD.WIDE.U32 R8, R20, UR22, R2 ;  /* 0x0000001614087c25 */ /* 0x010fc8000f8e0002 */
[----:B------:R-:W-:Y:S02]  /*18e0*/  IMAD.IADD R3, R5, 0x1, R10 ;  /* 0x0000000105037824 */ /* 0x000fe400078e020a */
[----:B------:R-:W-:Y:S02]  /*18f0*/  IMAD R5, R12, UR14, RZ ;  /* 0x0000000e0c057c24 */ /* 0x000fe4000f8e02ff */
[----:B------:R-:W-:Y:S01]  /*1900*/  IMAD.MOV.U32 R2, RZ, RZ, R4 ;  /* 0x000000ffff027224 */ /* 0x000fe200078e0004 */
[----:B------:R-:W1:Y:S01]  /*1910*/  LDC.64 R12, c[0x0][0x230] ;  /* 0x00008c00ff0c7b82 */ /* 0x000e620000000a00 */
[----:B------:R-:W-:Y:S02]  /*1920*/  IMAD R11, R20, UR28, RZ ;  /* 0x0000001c140b7c24 */ /* 0x000fe4000f8e02ff */
[C---:B------:R-:W-:Y:S01]  /*1930*/  IMAD R10, R0.reuse, UR15, R5 ;  /* 0x0000000f000a7c24 */ /* 0x040fe2000f8e0205 */
[----:B------:R-:W-:Y:S01]  /*1940*/  USHF.L.U64.HI UR15, UR14, 0x6, UR15 ;  /* 0x000000060e0f7899 */ /* 0x000fe2000801020f */
[----:B------:R-:W-:-:S04]  /*1950*/  IMAD.WIDE.U32 R2, R0, UR14, R2 ;  /* 0x0000000e00027c25 */ /* 0x000fc8000f8e0002 */
[----:B------:R-:W-:Y:S02]  /*1960*/  IMAD R11, R21, UR22, R11 ;  /* 0x00000016150b7c24 */ /* 0x000fe4000f8e020b */
[----:B------:R-:W-:Y:S02]  /*1970*/  IMAD.IADD R3, R3, 0x1, R10 ;  /* 0x0000000103037824 */ /* 0x000fe400078e020a */
[----:B------:R-:W-:Y:S01]  /*1980*/  IMAD.U32 R0, RZ, RZ, UR10 ;  /* 0x0000000aff007e24 */ /* 0x000fe2000f8e00ff */
[----:B------:R-:W-:Y:S01]  /*1990*/  ULDC.64 UR10, c[0x0][0x400] ;  /* 0x00010000000a7ab9 */ /* 0x000fe20000000a00 */
[----:B------:R-:W-:Y:S01]  /*19a0*/  IMAD.IADD R5, R9, 0x1, R11 ;  /* 0x0000000109057824 */ /* 0x000fe200078e020b */
[----:B------:R-:W-:Y:S01]  /*19b0*/  LEA R188, P0, R16, UR10, 0x2 ;  /* 0x0000000a10bc7c11 */ /* 0x000fe2000f8010ff */
[----:B------:R-:W-:-:S04]  /*19c0*/  IMAD.WIDE.U32 R2, R0, UR23, R2 ;  /* 0x0000001700027c25 */ /* 0x000fc8000f8e0002 */
[----:B------:R-:W-:Y:S01]  /*19d0*/  IMAD.U32 R9, RZ, RZ, UR16 ;  /* 0x00000010ff097e24 */ /* 0x000fe2000f8e00ff */
[----:B------:R-:W-:Y:S01]  /*19e0*/  UIMAD UR16, UR27, UR16, URZ ;  /* 0x000000101b1072a4 */ /* 0x000fe2000f8e023f */
[----:B------:R-:W-:Y:S01]  /*19f0*/  IMAD.MOV.U32 R4, RZ, RZ, R8 ;  /* 0x000000ffff047224 */ /* 0x000fe200078e0008 */
[C---:B------:R-:W-:Y:S01]  /*1a00*/  LEA R222, P2, R2.reuse, UR12, 0x1 ;  /* 0x0000000c02de7c11 */ /* 0x040fe2000f8408ff */
[----:B------:R-:W-:Y:S01]  /*1a10*/  VIADD R0, R3, UR41 ;  /* 0x0000002903007c36 */ /* 0x000fe20008000000 */
[----:B------:R-:W-:Y:S01]  /*1a20*/  UIMAD UR16, UR23, UR17, UR16 ;  /* 0x00000011171072a4 */ /* 0x000fe2000f8e0210 */
[----:B------:R-:W-:Y:S01]  /*1a30*/  VIADD R3, R17, UR44 ;  /* 0x0000002c11037c36 */ /* 0x000fe20008000000 */
[----:B------:R-:W-:Y:S01]  /*1a40*/  USHF.L.U32 UR12, UR14, 0x6, URZ ;  /* 0x000000060e0c7899 */ /* 0x000fe2000800063f */
[----:B------:R-:W-:Y:S01]  /*1a50*/  IMAD.WIDE.U32 R8, R9, UR23, R4 ;  /* 0x0000001709087c25 */ /* 0x000fe2000f8e0004 */
[----:B------:R-:W-:Y:S01]  /*1a60*/  LEA.HI.X R223, R2, UR13, R0, 0x1, P2 ;  /* 0x0000000d02df7c11 */ /* 0x000fe200090f0c00 */
[----:B------:R-:W-:Y:S01]  /*1a70*/  UIADD3 UR14, UR33, -0x1, URZ ;  /* 0xffffffff210e7890 */ /* 0x000fe2000fffe03f */
[----:B------:R-:W-:Y:S01]  /*1a80*/  LEA.HI.X R189, R16, UR11, R3, 0x2, P0 ;  /* 0x0000000b10bd7c11 */ /* 0x000fe200080f1403 */
[----:B------:R-:W-:Y:S01]  /*1a90*/  ULDC.64 UR10, c[0x0][0x210] ;  /* 0x00008400000a7ab9 */ /* 0x000fe20000000a00 */
[----:B------:R-:W-:Y:S01]  /*1aa0*/  VIADD R2, R9, UR16 ;  /* 0x0000001009027c36 */ /* 0x000fe20008000000 */
[----:B------:R-:W-:Y:S01]  /*1ab0*/  IADD3 R4, P0, R222, UR12, RZ ;  /* 0x0000000cde047c10 */ /* 0x000fe2000ff1e0ff */
[----:B------:R-:W3:Y:S01]  /*1ac0*/  LDC.64 R16, c[0x0][0x238] ;  /* 0x00008e00ff107b82 */ /* 0x000ee20000000a00 */
[----:B------:R-:W-:Y:S01]  /*1ad0*/  LEA R220, P2, R8, UR10, 0x1 ;  /* 0x0000000a08dc7c11 */ /* 0x000fe2000f8408ff */
[----:B-1----:R-:W-:Y:S01]  /*1ae0*/  IMAD R10, R12, UR28, RZ ;  /* 0x0000001c0c0a7c24 */ /* 0x002fe2000f8e02ff */
[----:B------:R-:W-:-:S02]  /*1af0*/  IADD3.X R5, R223, UR15, RZ, P0, !PT ;  /* 0x0000000fdf057c10 */ /* 0x000fc400087fe4ff */
[----:B------:R-:W-:Y:S01]  /*1b00*/  LEA.HI.X R221, R8, UR11, R2, 0x1, P2 ;  /* 0x0000000b08dd7c11 */ /* 0x000fe200090f0c02 */
[----:B------:R-:W-:Y:S01]  /*1b10*/  IMAD R10, R13, UR22, R10 ;  /* 0x000000160d0a7c24 */ /* 0x000fe2000f8e020a */
[----:B------:R-:W-:Y:S01]  /*1b20*/  IADD3 R2, P0, R4, UR12, RZ ;  /* 0x0000000c04027c10 */ /* 0x000fe2000ff1e0ff */
[----:B------:R-:W-:Y:S01]  /*1b30*/  ULDC.64 UR10, c[0x0][0x260] ;  /* 0x00009800000a7ab9 */ /* 0x000fe20000000a00 */
[----:B------:R-:W-:Y:S02]  /*1b40*/  LEA R0, R244, UR5, 0x1 ;  /* 0x00000005f4007c11 */ /* 0x000fe4000f8e08ff */
[----:B------:R-:W-:Y:S02]  /*1b50*/  IADD3.X R3, R5, UR15, RZ, P0, !PT ;  /* 0x0000000f05037c10 */ /* 0x000fe400087fe4ff */
[----:B------:R-:W-:Y:S01]  /*1b60*/  IADD3 R8, P0, R2, UR12, RZ ;  /* 0x0000000c02087c10 */ /* 0x000fe2000ff1e0ff */
[----:B------:R-:W-:Y:S01]  /*1b70*/  ULEA.HI UR12, UR14, UR14, URZ, 0x1 ;  /* 0x0000000e0e0c7291 */ /* 0x000fe2000f8f083f */
[----:B------:R-:W-:Y:S01]  /*1b80*/  @!PT LDS RZ, [RZ] ;  /* 0x00000000fffff984 */ /* 0x000fe20000000800 */
[----:B------:R-:W-:Y:S01]  /*1b90*/  @!PT LDS RZ, [RZ] ;  /* 0x00000000fffff984 */ /* 0x000fe20000000800 */
[----:B------:R-:W-:Y:S01]  /*1ba0*/  @!PT LDS RZ, [RZ] ;  /* 0x00000000fffff984 */ /* 0x000fe20000000800 */
[----:B------:R-:W-:Y:S02]  /*1bb0*/  LDGSTS.E.BYPASS.LTC128B.128 [R0+0x8000], desc[UR38][R222.64] ;  /* 0x08000000de007fae */ /* 0x000fe4000b901d66 */
[----:B------:R-:W-:Y:S01]  /*1bc0*/  IADD3.X R9, R3, UR15, RZ, P0, !PT ;  /* 0x0000000f03097c10 */ /* 0x000fe200087fe4ff */
[----:B------:R-:W-:Y:S01]  /*1bd0*/  ULOP3.LUT UR12, UR12, 0xfffffffe, URZ, 0xc0, !UPT ;  /* 0xfffffffe0c0c7892 */ /* 0x000fe2000f8ec03f */
[----:B------:R1:W-:Y:S03]  /*1be0*/  LDGSTS.E.BYPASS.LTC128B.128 [R0+0x9000], desc[UR38][R4.64] ;  /* 0x0900000004007fae */ /* 0x0003e6000b901d66 */
[----:B------:R-:W-:Y:S01]  /*1bf0*/  UIADD3 UR12, UR14, -UR12, URZ ;  /* 0x8000000c0e0c7290 */ /* 0x000fe2000fffe03f */
[----:B------:R4:W-:Y:S03]  /*1c00*/  LDGSTS.E.BYPASS.LTC128B.128 [R0+0xa000], desc[UR38][R2.64] ;  /* 0x0a00000002007fae */ /* 0x0009e6000b901d66 */
[----:B------:R-:W-:Y:S01]  /*1c10*/  UISETP.NE.AND UP0, UPT, UR12, 0x1, UPT ;  /* 0x000000010c00788c */ /* 0x000fe2000bf05270 */
[----:B------:R5:W-:Y:S02]  /*1c20*/  LDGSTS.E.BYPASS.LTC128B.128 [R0+0xb000], desc[UR38][R8.64] ;  /* 0x0b00000008007fae */ /* 0x000be4000b901d66 */
[----:B------:R-:W-:-:S03]  /*1c30*/  ULDC.64 UR12, c[0x0][0x218] ;  /* 0x00008600000c7ab9 */ /* 0x000fc60000000a00 */
[----:B------:R-:W-:Y:S01]  /*1c40*/  PLOP3.LUT P1, PT, PT, PT, UP0, 0x80, 0x0 ;  /* 0x000000000000781c */ /* 0x000fe20003f2f008 */
[----:B-1----:R-:W-:-:S04]  /*1c50*/  IMAD.WIDE.U32 R4, R12, UR22, R6 ;  /* 0x000000160c047c25 */ /* 0x002fc8000f8e0006 */
[----:B----4-:R-:W-:Y:S02]  /*1c60*/  IMAD.IADD R3, R5, 0x1, R10 ;  /* 0x0000000105037824 */ /* 0x010fe400078e020a */
[----:B------:R-:W-:Y:S02]  /*1c70*/  IMAD.MOV.U32 R2, RZ, RZ, R4 ;  /* 0x000000ffff027224 */ /* 0x000fe400078e0004 */
[----:B------:R-:W-:Y:S02]  /*1c80*/  IMAD R4, R26, UR10, RZ ;  /* 0x0000000a1a047c24 */ /* 0x000fe4000f8e02ff */
[----:B-----5:R-:W-:Y:S01]  /*1c90*/  IMAD.WIDE.U32 R8, R14, UR10, R2 ;  /* 0x0000000a0e087c25 */ /* 0x020fe2000f8e0002 */
[----:B------:R-:W-:Y:S01]  /*1ca0*/  UIMAD UR10, UR42, UR8, URZ ;  /* 0x000000082a0a72a4 */ /* 0x000fe2000f8e023f */
[----:B------:R-:W-:Y:S02]  /*1cb0*/  IADD3 R2, P0, R220, UR18, RZ ;  /* 0x00000012dc027c10 */ /* 0x000fe4000ff1e0ff */
[----:B------:R-:W-:Y:S01]  /*1cc0*/  VIADD R3, R244, 0x2000 ;  /* 0x00002000f4037836 */ /* 0x000fe20000000000 */
[----:B------:R-:W-:Y:S01]  /*1cd0*/  UIMAD UR10, UR29, UR9, UR10 ;  /* 0x000000091d0a72a4 */ /* 0x000fe2000f8e020a */
[----:B---3--:R-:W-:-:S02]  /*1ce0*/  IMAD R5, R16, UR28, RZ ;  /* 0x0000001c10057c24 */ /* 0x008fc4000f8e02ff */
[----:B------:R-:W-:Y:S01]  /*1cf0*/  IMAD R11, R14, UR11, R4 ;  /* 0x0000000b0e0b7c24 */ /* 0x000fe2000f8e0204 */
[----:B------:R-:W-:Y:S01]  /*1d00*/  SEL R10, R3, R244, !P1 ;  /* 0x000000f4030a7207 */ /* 0x000fe20004800000 */
[----:B------:R-:W-:Y:S01]  /*1d10*/  IMAD R17, R17, UR22, R5 ;  /* 0x0000001611117c24 */ /* 0x000fe2000f8e0205 */
[----:B------:R-:W-:Y:S01]  /*1d20*/  IADD3.X R3, R221, UR19, RZ, P0, !PT ;  /* 0x00000013dd037c10 */ /* 0x000fe200087fe4ff */
[----:B------:R-:W-:Y:S01]  /*1d30*/  IMAD.WIDE.U32 R4, R16, UR22, R6 ;  /* 0x0000001610047c25 */ /* 0x000fe2000f8e0006 */
[----:B------:R-:W-:Y:S02]  /*1d40*/  LEA R15, R10, UR5, 0x1 ;  /* 0x000000050a0f7c11 */ /* 0x000fe4000f8e08ff */
[----:B------:R-:W-:Y:S01]  /*1d50*/  IADD3 R8, P0, R8, R22, RZ ;  /* 0x0000001608087210 */ /* 0x000fe20007f1e0ff */
[----:B------:R-:W-:Y:S02]  /*1d60*/  IMAD.IADD R6, R9, 0x1, R11 ;  /* 0x0000000109067824 */ /* 0x000fe400078e020b */
[----:B------:R-:W-:Y:S01]  /*1d70*/  LDGSTS.E.BYPASS.LTC128B.128 [R15], desc[UR38][R220.64] ;  /* 0x00000000dc0f7fae */ /* 0x000fe2000b901d66 */
[----:B------:R-:W-:-:S02]  /*1d80*/  IMAD.IADD R5, R5, 0x1, R17 ;  /* 0x0000000105057824 */ /* 0x000fc400078e0211 */
[----:B------:R-:W-:Y:S01]  /*1d90*/  IADD3.X R7, R6, UR10, R23, P0, !PT ;  /* 0x0000000a06077c10 */ /* 0x000fe200087fe417 */
[----:B------:R1:W-:Y:S01]  /*1da0*/  LDGSTS.E.BYPASS.LTC128B.128 [R15+0x1000], desc[UR38][R2.64] ;  /* 0x01000000020f7fae */ /* 0x0003e2000b901d66 */
[----:B------:R-:W-:Y:S02]  /*1db0*/  ULDC.64 UR10, c[0x0][0x268] ;  /* 0x00009a00000a7ab9 */ /* 0x000fe40000000a00 */
[----:B------:R-:W-:Y:S02]  /*1dc0*/  IMAD R6, R26, UR10, RZ ;  /* 0x0000000a1a067c24 */ /* 0x000fe4000f8e02ff */
[----:B------:R-:W-:Y:S01]  /*1dd0*/  IMAD.WIDE.U32 R4, R14, UR10, R4 ;  /* 0x0000000a0e047c25 */ /* 0x000fe2000f8e0004 */
[----:B------:R-:W-:-:S03]  /*1de0*/  UIMAD UR10, UR42, UR6, URZ ;  /* 0x000000062a0a72a4 */ /* 0x000fc6000f8e023f */
[----:B------:R-:W-:Y:S01]  /*1df0*/  IMAD R6, R14, UR11, R6 ;  /* 0x0000000b0e067c24 */ /* 0x000fe2000f8e0206 */
[----:B------:R-:W-:Y:S02]  /*1e00*/  UIMAD UR10, UR29, UR7, UR10 ;  /* 0x000000071d0a72a4 */ /* 0x000fe4000f8e020a */
[----:B------:R-:W-:Y:S01]  /*1e10*/  USHF.L.U64.HI UR11, UR8, 0x6, UR9 ;  /* 0x00000006080b7899 */ /* 0x000fe20008010209 */
[----:B------:R-:W-:Y:S01]  /*1e20*/  IMAD.IADD R6, R5, 0x1, R6 ;  /* 0x0000000105067824 */ /* 0x000fe200078e0206 */
[----:B-1----:R-:W-:-:S04]  /*1e30*/  IADD3 R2, P0, R2, UR18, RZ ;  /* 0x0000001202027c10 */ /* 0x002fc8000ff1e0ff */
[----:B------:R-:W-:Y:S02]  /*1e40*/  IADD3.X R3, R3, UR19, RZ, P0, !PT ;  /* 0x0000001303037c10 */ /* 0x000fe400087fe4ff */
[C---:B------:R-:W-:Y:S01]  /*1e50*/  LEA R12, P0, R8.reuse, UR12, 0x1 ;  /* 0x0000000c080c7c11 */ /* 0x040fe2000f8008ff */
[----:B------:R-:W-:Y:S02]  /*1e60*/  USHF.L.U32 UR12, UR8, 0x6, URZ ;  /* 0x00000006080c7899 */ /* 0x000fe4000800063f */
[----:B------:R1:W-:Y:S01]  /*1e70*/  LDGSTS.E.BYPASS.LTC128B.128 [R15+0x2000], desc[UR38][R2.64] ;  /* 0x02000000020f7fae */ /* 0x0003e2000b901d66 */
[----:B------:R-:W-:Y:S01]  /*1e80*/  LEA.HI.X R13, R8, UR13, R7, 0x1, P0 ;  /* 0x0000000d080d7c11 */ /* 0x000fe200080f0c07 */
[----:B------:R-:W-:Y:S01]  /*1e90*/  ULDC.64 UR8, c[0x0][0x220] ;  /* 0x0000880000087ab9 */ /* 0x000fe20000000a00 */
[----:B------:R-:W-:-:S04]  /*1ea0*/  IADD3 R4, P0, R4, R24, RZ ;  /* 0x0000001804047210 */ /* 0x000fc80007f1e0ff */
[----:B------:R-:W-:Y:S01]  /*1eb0*/  IADD3.X R5, R6, UR10, R25, P0, !PT ;  /* 0x0000000a06057c10 */ /* 0x000fe200087fe419 */
[----:B------:R-:W-:Y:S01]  /*1ec0*/  USHF.L.U32 UR10, UR6, 0x6, URZ ;  /* 0x00000006060a7899 */ /* 0x000fe2000800063f */
[----:B------:R-:W-:Y:S01]  /*1ed0*/  LEA R6, P0, R4, UR8, 0x1 ;  /* 0x0000000804067c11 */ /* 0x000fe2000f8008ff */
[----:B------:R-:W-:-:S03]  /*1ee0*/  USHF.L.U64.HI UR6, UR6, 0x6, UR7 ;  /* 0x0000000606067899 */ /* 0x000fc60008010207 */
[----:B------:R-:W-:Y:S01]  /*1ef0*/  LEA.HI.X R7, R4, UR9, R5, 0x1, P0 ;  /* 0x0000000904077c11 */ /* 0x000fe200080f0c05 */
[----:B------:R-:W-:Y:S01]  /*1f00*/  ULDC UR7, c[0x0][0x398] ;  /* 0x0000e60000077ab9 */ /* 0x000fe20000000800 */
[----:B------:R-:W-:Y:S01]  /*1f10*/  IADD3 R4, P0, R6, UR10, RZ ;  /* 0x0000000a06047c10 */ /* 0x000fe2000ff1e0ff */
[----:B------:R-:W-:Y:S02]  /*1f20*/  ULDC.64 UR8, c[0x0][0x478] ;  /* 0x00011e0000087ab9 */ /* 0x000fe40000000a00 */
[----:B------:R-:W-:Y:S01]  /*1f30*/  UIMAD.WIDE UR8, UR31, 0x4, UR8 ;  /* 0x000000041f0878a5 */ /* 0x000fe2000f8e0208 */
[----:B------:R-:W-:Y:S02]  /*1f40*/  IADD3.X R5, R7, UR6, RZ, P0, !PT ;  /* 0x0000000607057c10 */ /* 0x000fe400087fe4ff */
[----:B-1----:R-:W-:-:S04]  /*1f50*/  IADD3 R2, P2, R2, UR18, RZ ;  /* 0x0000001202027c10 */ /* 0x002fc8000ff5e0ff */
[----:B------:R-:W-:Y:S02]  /*1f60*/  IADD3.X R3, R3, UR19, RZ, P2, !PT ;  /* 0x0000001303037c10 */ /* 0x000fe400097fe4ff */
[----:B------:R-:W-:-:S03]  /*1f70*/  IADD3 R10, P2, R12, UR12, RZ ;  /* 0x0000000c0c0a7c10 */ /* 0x000fc6000ff5e0ff */
[----:B------:R1:W-:Y:S01]  /*1f80*/  LDGSTS.E.BYPASS.LTC128B.128 [R15+0x3000], desc[UR38][R2.64] ;  /* 0x03000000020f7fae */ /* 0x0003e2000b901d66 */
[----:B------:R-:W-:Y:S02]  /*1f90*/  IADD3.X R11, R13, UR11, RZ, P2, !PT ;  /* 0x0000000b0d0b7c10 */ /* 0x000fe400097fe4ff */
[----:B------:R-:W-:Y:S01]  /*1fa0*/  IADD3 R8, P2, R10, UR12, RZ ;  /* 0x0000000c0a087c10 */ /* 0x000fe2000ff5e0ff */
[----:B------:R3:W-:Y:S03]  /*1fb0*/  LDGSTS.E.BYPASS.LTC128B.128 [R0+0xc000], desc[UR38][R12.64] ;  /* 0x0c0000000c007fae */ /* 0x0007e6000b901d66 */
[----:B------:R-:W-:Y:S01]  /*1fc0*/  IADD3.X R9, R11, UR11, RZ, P2, !PT ;  /* 0x0000000b0b097c10 */ /* 0x000fe200097fe4ff */
[----:B------:R-:W-:Y:S04]  /*1fd0*/  LDGSTS.E.BYPASS.LTC128B.128 [R0+0xd000], desc[UR38][R10.64] ;  /* 0x0d0000000a007fae */ /* 0x000fe8000b901d66 */
[----:B------:R4:W-:Y:S01]  /*1fe0*/  LDGSTS.E.BYPASS.LTC128B.128 [R0+0xe000], desc[UR38][R8.64] ;  /* 0x0e00000008007fae */ /* 0x0009e2000b901d66 */
[----:B-1----:R-:W-:-:S02]  /*1ff0*/  IADD3 R2, P0, R4, UR10, RZ ;  /* 0x0000000a04027c10 */ /* 0x002fc4000ff1e0ff */
[----:B---3--:R-:W-:Y:S02]  /*2000*/  IADD3 R12, P2, R8, UR12, RZ ;  /* 0x0000000c080c7c10 */ /* 0x008fe4000ff5e0ff */
[----:B------:R-:W-:Y:S02]  /*2010*/  IADD3.X R3, R5, UR6, RZ, P0, !PT ;  /* 0x0000000605037c10 */ /* 0x000fe400087fe4ff */
[----:B------:R-:W-:Y:S02]  /*2020*/  IADD3.X R13, R9, UR11, RZ, P2, !PT ;  /* 0x0000000b090d7c10 */ /* 0x000fe400097fe4ff */
[----:B----4-:R-:W-:-:S03]  /*2030*/  IADD3 R8, P0, R2, UR10, RZ ;  /* 0x0000000a02087c10 */ /* 0x010fc6000ff1e0ff */
[----:B------:R-:W-:Y:S01]  /*2040*/  LDGSTS.E.BYPASS.LTC128B.128 [R0+0xf000], desc[UR38][R12.64] ;  /* 0x0f0000000c007fae */ /* 0x000fe2000b901d66 */
[----:B------:R-:W-:Y:S01]  /*2050*/  ULDC.64 UR10, c[0x0][0x2b0] ;  /* 0x0000ac00000a7ab9 */ /* 0x000fe20000000a00 */
[----:B------:R-:W-:Y:S01]  /*2060*/  IADD3.X R9, R3, UR6, RZ, P0, !PT ;  /* 0x0000000603097c10 */ /* 0x000fe200087fe4ff */
[----:B------:R-:W-:Y:S01]  /*2070*/  UIADD3 UR6, -UR37, UR4, UR36 ;  /* 0x0000000425067290 */ /* 0x000fe2000fffe124 */
[----:B------:R-:W-:Y:S01]  /*2080*/  LDGSTS.E.BYPASS.LTC128B.128 [R0+0x10000], desc[UR38][R6.64] ;  /* 0x1000000006007fae */ /* 0x000fe2000b901d66 */
[----:B------:R-:W-:Y:S02]  /*2090*/  UIMAD.WIDE UR10, UR32, 0x4, UR10 ;  /* 0x00000004200a78a5 */ /* 0x000fe4000f8e020a */
[----:B------:R-:W-:Y:S01]  /*20a0*/  UIADD3 UR7, UR6, -UR7, URZ ;  /* 0x8000000706077290 */ /* 0x000fe2000fffe03f */
[----:B------:R2:W-:Y:S03]  /*20b0*/  LDGSTS.E.BYPASS.LTC128B.128 [R0+0x11000], desc[UR38][R4.64] ;  /* 0x1100000004007fae */ /* 0x0005e6000b901d66 */
[----:B------:R-:W-:Y:S01]  /*20c0*/  USHF.R.S32.HI UR6, URZ, 0x1f, UR7 ;  /* 0x0000001f3f067899 */ /* 0x000fe20008011407 */
[----:B------:R1:W-:Y:S03]  /*20d0*/  LDGSTS.E.BYPASS.LTC128B.128 [R0+0x12000], desc[UR38][R2.64] ;  /* 0x1200000002007fae */ /* 0x0003e6000b901d66 */
[----:B------:R-:W-:Y:S01]  /*20e0*/  ULEA.HI UR6, UR6, UR7, URZ, 0x7 ;  /* 0x0000000706067291 */ /* 0x000fe2000f8f383f */
[----:B------:R3:W-:Y:S02]  /*20f0*/  LDGSTS.E.BYPASS.LTC128B.128 [R0+0x13000], desc[UR38][R8.64] ;  /* 0x1300000008007fae */ /* 0x0007e4000b901d66 */
[----:B------:R-:W-:Y:S01]  /*2100*/  UMOV UR7, UR11 ;  /* 0x0000000b00077c82 */ /* 0x000fe20008000000 */
[----:B------:R-:W-:Y:S01]  /*2110*/  USHF.R.S32.HI UR6, URZ, 0x7, UR6 ;  /* 0x000000073f067899 */ /* 0x000fe20008011406 */
[----:B------:R-:W0:Y:S03]  /*2120*/  LDGDEPBAR ;  /* 0x00000000000079af */ /* 0x000e260000000000 */
[----:B------:R-:W-:-:S04]  /*2130*/  UISETP.LT.AND UP0, UPT, URZ, UR6, UPT ;  /* 0x000000063f00728c */ /* 0x000fc8000bf01270 */
[----:B------:R-:W-:-:S04]  /*2140*/  USEL UR6, URZ, UR6, !UP0 ;  /* 0x000000063f067287 */ /* 0x000fc8000c000000 */
[----:B------:R-:W-:Y:S01]  /*2150*/  UISETP.GT.AND UP0, UPT, UR33, UR6, UPT ;  /* 0x000000062100728c */ /* 0x000fe2000bf04270 */
[----:B--2---:R-:W-:-:S05]  /*2160*/  SHF.R.S32.HI R4, RZ, 0x1f, R29 ;  /* 0x0000001fff047819 */ /* 0x004fca000001141d */
[----:B------:R-:W-:Y:S01]  /*2170*/  PLOP3.LUT P0, PT, PT, PT, UP0, 0x80, 0x0 ;  /* 0x000000000000781c */ /* 0x000fe20003f0f008 */
[C---:B-1----:R-:W-:Y:S01]  /*2180*/  IMAD.SHL.U32 R2, R29.reuse, 0x4, RZ ;  /* 0x000000041d027824 */ /* 0x042fe200078e00ff */
[----:B---3--:R-:W-:-:S04]  /*2190*/  SHF.L.U64.HI R0, R29, 0x2, R4 ;  /* 0x000000021d007819 */ /* 0x008fc80000010204 */
[----:B------:R-:W-:-:S04]  /*21a0*/  IADD3 R2, P2, R2, UR10, RZ ;  /* 0x0000000a02027c10 */ /* 0x000fc8000ff5e0ff */
[----:B------:R-:W-:-:S03]  /*21b0*/  IADD3.X R3, R0, UR7, RZ, P2, !PT ;  /* 0x0000000700037c10 */ /* 0x000fc600097fe4ff */
[----:B------:R-:W-:Y:S06]  /*21c0*/  @!P0 BRA `(.L_x_277) ;  /* 0x00000050000c8947 */ /* 0x000fec0003800000 */
[----:B------:R-:W-:Y:S01]  /*21d0*/  LEA.HI R0, R28, R27, RZ, 0x4 ;  /* 0x0000001b1c007211 */ /* 0x000fe200078f20ff */
[----:B------:R-:W5:Y:S01]  /*21e0*/  LDG.E R242, desc[UR38][R2.64] ;  /* 0x0000002602f27981 */ /* 0x000f62000c1e1900 */
[----:B------:R-:W1:Y:S02]  /*21f0*/  LDC R243, c[0x0][0x2dc] ;  /* 0x0000b700fff37b82 */ /* 0x000e640000000800 */
[----:B------:R-:W-:Y:S01]  /*2200*/  LOP3.LUT R0, R0, 0xfffffff0, RZ, 0xc0, !PT ;  /* 0xfffffff000007812 */ /* 0x000fe200078ec0ff */
[----:B------:R-:W5:Y:S04]  /*2210*/  LDG.E R241, desc[UR38][R2.64+0x20] ;  /* 0x0000202602f17981 */ /* 0x000f68000c1e1900 */
[----:B------:R-:W-:Y:S01]  /*2220*/  IMAD.IADD R0, R27, 0x1, -R0 ;  /* 0x000000011b007824 */ /* 0x000fe200078e0a00 */
[----:B------:R-:W5:Y:S04]  /*2230*/  LDG.E R240, desc[UR38][R2.64+0x100] ;  /* 0x0001002602f07981 */ /* 0x000f68000c1e1900 */
[----:B------:R2:W5:Y:S01]  /*2240*/  LDG.E R239, desc[UR38][R2.64+0x120] ;  /* 0x0001202602ef7981 */ /* 0x000562000c1e1900 */
[----:B------:R-:W-:Y:S01]  /*2250*/  VIADD R183, R185, 0x2000 ;  /* 0x00002000b9b77836 */ /* 0x000fe20000000000 */
[----:B------:R-:W-:Y:S01]  /*2260*/  UIADD3 UR12, UR36, UR4, URZ ;  /* 0x00000004240c7290 */ /* 0x000fe2000fffe03f */
[----:B------:R-:W-:Y:S01]  /*2270*/  IMAD.MOV.U32 R219, RZ, RZ, R15 ;  /* 0x000000ffffdb7224 */ /* 0x000fe200078e000f */
[C---:B------:R-:W-:Y:S01]  /*2280*/  SHF.L.U64.HI R247, R29.reuse, 0x2, R4 ;  /* 0x000000021df77819 */ /* 0x040fe20000010204 */
[----:B------:R-:W-:Y:S01]  /*2290*/  IMAD.MOV.U32 R178, RZ, RZ, 0x40 ;  /* 0x00000040ffb27424 */ /* 0x000fe200078e00ff */
[----:B------:R-:W-:Y:S01]  /*22a0*/  MOV R184, 0x20 ;  /* 0x0000002000b87802 */ /* 0x000fe20000000f00 */
[----:B------:R-:W-:Y:S01]  /*22b0*/  IMAD.MOV.U32 R245, RZ, RZ, 0x40 ;  /* 0x00000040fff57424 */ /* 0x000fe200078e00ff */
[----:B------:R-:W-:Y:S01]  /*22c0*/  SHF.L.U32 R248, R29, 0x2, RZ ;  /* 0x000000021df87819 */ /* 0x000fe200000006ff */
[----:B------:R-:W-:Y:S01]  /*22d0*/  IMAD.MOV.U32 R127, RZ, RZ, RZ ;  /* 0x000000ffff7f7224 */ /* 0x000fe200078e00ff */
[----:B------:R-:W-:Y:S01]  /*22e0*/  SEL R183, R183, R185, !P1 ;  /* 0x000000b9b7b77207 */ /* 0x000fe20004800000 */
[----:B------:R-:W-:Y:S01]  /*22f0*/  UIADD3 UR12, -UR37, 0x80, UR12 ;  /* 0x00000080250c7890 */ /* 0x000fe2000fffe10c */
[----:B--2---:R-:W-:-:S04]  /*2300*/  SHF.R.S32.HI R2, RZ, 0x1f, R0 ;  /* 0x0000001fff027819 */ /* 0x004fc80000011400 */
[----:B------:R-:W-:-:S04]  /*2310*/  LEA.HI R2, R2, R0, RZ, 0x3 ;  /* 0x0000000002027211 */ /* 0x000fc800078f18ff */
[----:B------:R-:W-:-:S05]  /*2320*/  LOP3.LUT R2, R2, 0xfffffff8, RZ, 0xc0, !PT ;  /* 0xfffffff802027812 */ /* 0x000fca00078ec0ff */
[----:B------:R-:W-:Y:S02]  /*2330*/  IMAD.IADD R0, R0, 0x1, -R2 ;  /* 0x0000000100007824 */ /* 0x000fe400078e0a02 */
[----:B------:R-:W-:-:S03]  /*2340*/  VIADD R2, R29, 0xffffff80 ;  /* 0xffffff801d027836 */ /* 0x000fc60000000000 */
[C---:B------:R-:W-:Y:S02]  /*2350*/  LOP3.LUT P0, RZ, R0.reuse, 0x2, RZ, 0xc0, !PT ;  /* 0x0000000200ff7812 */ /* 0x040fe4000780c0ff */
[----:B------:R-:W-:Y:S01]  /*2360*/  LOP3.LUT P2, RZ, R0, 0x4, RZ, 0xc0, !PT ;  /* 0x0000000400ff7812 */ /* 0x000fe2000784c0ff */
[----:B------:R-:W-:-:S05]  /*2370*/  VIADD R0, R186, 0x2000 ;  /* 0x00002000ba007836 */ /* 0x000fca0000000000 */
[----:B------:R-:W-:Y:S01]  /*2380*/  SEL R0, R0, R186, !P1 ;  /* 0x000000ba00007207 */ /* 0x000fe20004800000 */
[----:B------:R-:W-:-:S03]  /*2390*/  IMAD.SHL.U32 R246, R2, 0x4, RZ ;  /* 0x0000000402f67824 */ /* 0x000fc600078e00ff */
[----:B------:R-:W-:Y:S01]  /*23a0*/  LEA R177, R0, UR5, 0x1 ;  /* 0x0000000500b17c11 */ /* 0x000fe2000f8e08ff */
[----:B------:R-:W-:Y:S01]  /*23b0*/  ULDC UR11, c[0x0][0x270] ;  /* 0x00009c00000b7ab9 */ /* 0x000fe20000000800 */
[----:B------:R-:W-:Y:S01]  /*23c0*/  LEA R183, R183, UR5, 0x1 ;  /* 0x00000005b7b77c11 */ /* 0x000fe2000f8e08ff */
[----:B------:R-:W-:Y:S01]  /*23d0*/  ULDC UR13, c[0x0][0x2ec] ;  /* 0x0000bb00000d7ab9 */ /* 0x000fe20000000800 */
[----:B------:R-:W-:Y:S02]  /*23e0*/  SEL R184, R184, 0xffffffe0, !P0 ;  /* 0xffffffe0b8b87807 */ /* 0x000fe40004000000 */
[----:B------:R-:W-:Y:S02]  /*23f0*/  SEL R178, R178, 0xffffffc0, !P2 ;  /* 0xffffffc0b2b27807 */ /* 0x000fe40005000000 */
[----:B-1----:R-:W-:-:S07]  /*2400*/  SEL R245, R245, 0xffffffc0, !P2 ;  /* 0xffffffc0f5f57807 */ /* 0x002fce0005000000 */
.L_x_280:
[----:B------:R-:W0:Y:S01]  /*2410*/  LDGDEPBAR ;  /* 0x00000000000079af */ /* 0x000e220000000000 */
[C---:B------:R-:W-:Y:S01]  /*2420*/  IMAD.IADD R0, R183.reuse, 0x1, R184 ;  /* 0x00000001b7007824 */ /* 0x040fe200078e02b8 */
[----:B------:R-:W-:Y:S01]  /*2430*/  USHF.L.U32 UR4, UR14, 0x7, URZ ;  /* 0x000000070e047899 */ /* 0x000fe2000800063f */
[--C-:B------:R-:W-:Y:S01]  /*2440*/  IMAD.IADD R160, R183, 0x1, R178.reuse ;  /* 0x00000001b7a07824 */ /* 0x100fe200078e02b2 */
[----:B-----5:R-:W-:Y:S01]  /*2450*/  FSETP.NEU.FTZ.AND P1, PT, R242, -INF , PT ;  /* 0xff800000f200780b */ /* 0x020fe20003f3d000 */
[----:B------:R-:W-:Y:S01]  /*2460*/  IMAD.MOV.U32 R2, RZ, RZ, 0x8 ;  /* 0x00000008ff027424 */ /* 0x000fe200078e00ff */
[----:B------:R-:W-:Y:S01]  /*2470*/  UISETP.GE.AND UP0, UPT, UR4, UR12, UPT ;  /* 0x0000000c0400728c */ /* 0x000fe2000bf06270 */
[----:B------:R-:W-:Y:S01]  /*2480*/  IMAD.MOV.U32 R187, RZ, RZ, 0x48 ;  /* 0x00000048ffbb7424 */ /* 0x000fe200078e00ff */
[----:B------:R-:W-:Y:S01]  /*2490*/  UISETP.GT.AND UP3, UPT, UR14, UR6, UPT ;  /* 0x000000060e00728c */ /* 0x000fe2000bf64270 */
[----:B------:R-:W-:Y:S03]  /*24a0*/  IMAD.U32 R3, RZ, RZ, UR4 ;  /* 0x00000004ff037e24 */ /* 0x000fe6000f8e00ff */
[----:B------:R-:W-:Y:S01]  /*24b0*/  PLOP3.LUT P0, PT, PT, PT, UP0, 0x80, 0x0 ;  /* 0x000000000000781c */ /* 0x000fe20003f0f008 */
[----:B------:R-:W-:Y:S04]  /*24c0*/  DEPBAR.LE SB0, 0x0 ;  /* 0x000080000000791a */ /* 0x000fe80000000000 */
[----:B------:R-:W-:Y:S08]  /*24d0*/  BAR.SYNC.DEFER_BLOCKING 0x0 ;  /* 0x0000000000007b1d */ /* 0x000ff00000010000 */
[----:B------:R-:W-:Y:S01]  /*24e0*/  @!P0 IADD3 R3, R3, UR37, R249 ;  /* 0x0000002503038c10 */ /* 0x000fe2000fffe0f9 */
[----:B------:R-:W-:Y:S08]  /*24f0*/  LDSM.16.M88.4 R64, [R183] ;  /* 0x00000000b740783b */ /* 0x000ff00000000200 */
[----:B------:R-:W1:Y:S08]  /*2500*/  LDSM.16.M88.4 R16, [R179] ;  /* 0x00000000b310783b */ /* 0x000e700000000200 */
[----:B------:R-:W2:Y:S08]  /*2510*/  LDSM.16.M88.4 R60, [R183+0x2000] ;  /* 0x00200000b73c783b */ /* 0x000eb00000000200 */
[----:B------:R-:W3:Y:S08]  /*2520*/  LDSM.16.M88.4 R32, [R179+0x800] ;  /* 0x00080000b320783b */ /* 0x000ef00000000200 */
[----:B------:R-:W4:Y:S08]  /*2530*/  LDSM.16.M88.4 R48, [R179+0x1000] ;  /* 0x00100000b330783b */ /* 0x000f300000000200 */
[----:B------:R-:W4:Y:S01]  /*2540*/  LDSM.16.M88.4 R132, [R179+0x1800] ;  /* 0x00180000b384783b */ /* 0x000f220000000200 */
        /* <DEDUP_REMOVED lines=10> */
[----:B------:R-:W-:Y:S05]  /*25f0*/  LDSM.16.M88.4 R152, [R182+0x1800] ;  /* 0x00180000b698783b */ /* 0x000fea0000000200 */
[-C--:B------:R-:W-:Y:S01]  /*2600*/  HMMA.16816.F32.BF16 R28, R60, R34.reuse, RZ ;  /* 0x000000223c1c723c */ /* 0x080fe200000418ff */
[----:B--2---:R-:W-:Y:S02]  /*2610*/  IMAD.IADD R0, R0, 0x1, R178 ;  /* 0x0000000100007824 */ /* 0x004fe400078e02b2 */
[----:B------:R-:W-:Y:S03]  /*2620*/  LDSM.16.M88.4 R156, [R180] ;  /* 0x00000000b49c783b */ /* 0x000fe60000000200 */
[C---:B------:R-:W-:Y:S05]  /*2630*/  HMMA.16816.F32.BF16 R32, R64.reuse, R34, RZ ;  /* 0x000000224020723c */ /* 0x040fea00000418ff */
[----:B------:R-:W-:Y:S01]  /*2640*/  LDSM.16.M88.4 R164, [R180+0x800] ;  /* 0x00080000b4a4783b */ /* 0x000fe20000000200 */
[-C--:B----4-:R-:W-:Y:S06]  /*2650*/  HMMA.16816.F32.BF16 R36, R64, R48.reuse, RZ ;  /* 0x000000304024723c */ /* 0x090fec00000418ff */
[C---:B------:R-:W-:Y:S01]  /*2660*/  HMMA.16816.F32.BF16 R40, R60.reuse, R48, RZ ;  /* 0x000000303c28723c */ /* 0x040fe200000418ff */
[----:B------:R-:W-:Y:S05]  /*2670*/  LDSM.16.M88.4 R168, [R180+0x1000] ;  /* 0x00100000b4a8783b */ /* 0x000fea0000000200 */
[-C--:B------:R-:W-:Y:S03]  /*2680*/  HMMA.16816.F32.BF16 R44, R60, R50.reuse, RZ ;  /* 0x000000323c2c723c */ /* 0x080fe600000418ff */
[----:B------:R-:W-:Y:S03]  /*2690*/  LDSM.16.M88.4 R172, [R181] ;  /* 0x00000000b5ac783b */ /* 0x000fe60000000200 */
[C---:B------:R-:W-:Y:S06]  /*26a0*/  HMMA.16816.F32.BF16 R48, R64.reuse, R50, RZ ;  /* 0x000000324030723c */ /* 0x040fec00000418ff */
[-C--:B------:R-:W-:Y:S06]  /*26b0*/  HMMA.16816.F32.BF16 R52, R64, R132.reuse, RZ ;  /* 0x000000844034723c */ /* 0x080fec00000418ff */
[C---:B------:R-:W-:Y:S06]  /*26c0*/  HMMA.16816.F32.BF16 R56, R60.reuse, R132, RZ ;  /* 0x000000843c38723c */ /* 0x040fec00000418ff */
[-C--:B------:R-:W-:Y:S06]  /*26d0*/  HMMA.16816.F32.BF16 R60, R60, R134.reuse, RZ ;  /* 0x000000863c3c723c */ /* 0x080fec00000418ff */
[----:B------:R-:W-:Y:S01]  /*26e0*/  HMMA.16816.F32.BF16 R64, R64, R134, RZ ;  /* 0x000000864040723c */ /* 0x000fe200000418ff */
[----:B------:R-:W2:Y:S05]  /*26f0*/  LDSM.16.M88.4 R132, [R182+0x1000] ;  /* 0x00100000b684783b */ /* 0x000eaa0000000200 */
[-C--:B-1----:R-:W-:Y:S06]  /*2700*/  HMMA.16816.F32.BF16 R4, R136, R140.reuse, R4 ;  /* 0x0000008c8804723c */ /* 0x082fec0000041804 */
[C---:B------:R-:W-:Y:S06]  /*2710*/  HMMA.16816.F32.BF16 R8, R144.reuse, R140, R8 ;  /* 0x0000008c9008723c */ /* 0x040fec0000041808 */
[-C--:B------:R-:W-:Y:S06]  /*2720*/  HMMA.16816.F32.BF16 R12, R144, R142.reuse, R12 ;  /* 0x0000008e900c723c */ /* 0x080fec000004180c */
[C---:B------:R-:W-:Y:S01]  /*2730*/  HMMA.16816.F32.BF16 R16, R136.reuse, R142, R16 ;  /* 0x0000008e8810723c */ /* 0x040fe20000041810 */
[----:B------:R-:W1:Y:S05]  /*2740*/  LDSM.16.M88.4 R140, [R160] ;  /* 0x00000000a08c783b */ /* 0x000e6a0000000200 */
[-C--:B------:R-:W-:Y:S03]  /*2750*/  HMMA.16816.F32.BF16 R20, R136, R148.reuse, R20 ;  /* 0x000000948814723c */ /* 0x080fe60000041814 */
[----:B------:R-:W3:Y:S03]  /*2760*/  LDSM.16.M88.4 R160, [R160+0x2000] ;  /* 0x00200000a0a0783b */ /* 0x000ee60000000200 */
[C---:B------:R-:W-:Y:S06]  /*2770*/  HMMA.16816.F32.BF16 R24, R144.reuse, R148, R24 ;  /* 0x000000949018723c */ /* 0x040fec0000041818 */
[-C--:B------:R-:W-:Y:S06]  /*2780*/  HMMA.16816.F32.BF16 R28, R144, R150.reuse, R28 ;  /* 0x00000096901c723c */ /* 0x080fec000004181c */
[C---:B------:R-:W-:Y:S01]  /*2790*/  HMMA.16816.F32.BF16 R32, R136.reuse, R150, R32 ;  /* 0x000000968820723c */ /* 0x040fe20000041820 */
[----:B------:R-:W4:Y:S05]  /*27a0*/  LDSM.16.M88.4 R148, [R180+0x1800] ;  /* 0x00180000b494783b */ /* 0x000f2a0000000200 */
[-C--:B--2---:R-:W-:Y:S06]  /*27b0*/  HMMA.16816.F32.BF16 R36, R136, R132.reuse, R36 ;  /* 0x000000848824723c */ /* 0x084fec0000041824 */
[C---:B------:R-:W-:Y:S06]  /*27c0*/  HMMA.16816.F32.BF16 R40, R144.reuse, R132, R40 ;  /* 0x000000849028723c */ /* 0x040fec0000041828 */
[-C--:B------:R-:W-:Y:S06]  /*27d0*/  HMMA.16816.F32.BF16 R44, R144, R134.reuse, R44 ;  /* 0x00000086902c723c */ /* 0x080fec000004182c */
[C---:B------:R-:W-:Y:S01]  /*27e0*/  HMMA.16816.F32.BF16 R48, R136.reuse, R134, R48 ;  /* 0x000000868830723c */ /* 0x040fe20000041830 */
[----:B------:R-:W2:Y:S05]  /*27f0*/  LDSM.16.M88.4 R132, [R0] ;  /* 0x000000000084783b */ /* 0x000eaa0000000200 */
[-C--:B------:R-:W-:Y:S06]  /*2800*/  HMMA.16816.F32.BF16 R52, R136, R152.reuse, R52 ;  /* 0x000000988834723c */ /* 0x080fec0000041834 */
[C---:B------:R-:W-:Y:S06]  /*2810*/  HMMA.16816.F32.BF16 R56, R144.reuse, R152, R56 ;  /* 0x000000989038723c */ /* 0x040fec0000041838 */
[-C--:B------:R-:W-:Y:S06]  /*2820*/  HMMA.16816.F32.BF16 R60, R144, R154.reuse, R60 ;  /* 0x0000009a903c723c */ /* 0x080fec000004183c */
[----:B------:R-:W-:Y:S01]  /*2830*/  HMMA.16816.F32.BF16 R64, R136, R154, R64 ;  /* 0x0000009a8840723c */ /* 0x000fe20000041840 */
[----:B------:R4:W2:Y:S04]  /*2840*/  LDSM.16.M88.4 R136, [R0+0x2000] ;  /* 0x002000000088783b */ /* 0x0008a80000000200 */
[----:B------:R-:W-:Y:S01]  /*2850*/  @!P0 VIMNMX R144, R3, UR37, PT ;  /* 0x0000002503908c48 */ /* 0x000fe2000bfe0100 */
[-C--:B-1----:R-:W-:Y:S05]  /*2860*/  HMMA.16816.F32.BF16 R4, R140, R156.reuse, R4 ;  /* 0x0000009c8c04723c */ /* 0x082fea0000041804 */
[----:B------:R-:W-:Y:S01]  /*2870*/  FMUL.FTZ R145, R242, 1.4426950216293334961 ;  /* 0x3fb8aa3bf2917820 */ /* 0x000fe20000410000 */
[C---:B---3--:R-:W-:Y:S05]  /*2880*/  HMMA.16816.F32.BF16 R8, R160.reuse, R156, R8 ;  /* 0x0000009ca008723c */ /* 0x048fea0000041808 */
[----:B------:R-:W-:Y:S01]  /*2890*/  FSEL R145, R145, RZ, P1 ;  /* 0x000000ff91917208 */ /* 0x000fe20000800000 */
[-C--:B------:R-:W-:Y:S03]  /*28a0*/  HMMA.16816.F32.BF16 R12, R160, R158.reuse, R12 ;  /* 0x0000009ea00c723c */ /* 0x080fe6000004180c */
[C---:B------:R-:W-:Y:S03]  /*28b0*/  FSETP.NEU.FTZ.AND P1, PT, R241.reuse, -INF , PT ;  /* 0xff800000f100780b */ /* 0x040fe60003f3d000 */
[C---:B------:R-:W-:Y:S01]  /*28c0*/  HMMA.16816.F32.BF16 R16, R140.reuse, R158, R16 ;  /* 0x0000009e8c10723c */ /* 0x040fe20000041810 */
[----:B----4-:R-:W-:Y:S04]  /*28d0*/  IMAD.U32 R0, RZ, RZ, UR24 ;  /* 0x00000018ff007e24 */ /* 0x010fe8000f8e00ff */
[----:B------:R-:W-:Y:S01]  /*28e0*/  @!P0 IMAD R0, R0, 0x80, R251 ;  /* 0x0000008000008824 */ /* 0x000fe200078e02fb */
[-C--:B------:R-:W-:Y:S04]  /*28f0*/  HMMA.16816.F32.BF16 R20, R140, R164.reuse, R20 ;  /* 0x000000a48c14723c */ /* 0x080fe80000041814 */
[C---:B------:R-:W-:Y:S01]  /*2900*/  @!P0 ISETP.GE.AND P2, PT, R0.reuse, R144, PT ;  /* 0x000000900000820c */ /* 0x040fe20003f46270 */
[----:B------:R-:W-:Y:S01]  /*2910*/  @!P0 VIADD R146, R0, 0x1 ;  /* 0x0000000100928836 */ /* 0x000fe20000000000 */
[C---:B------:R-:W-:Y:S06]  /*2920*/  HMMA.16816.F32.BF16 R24, R160.reuse, R164, R24 ;  /* 0x000000a4a018723c */ /* 0x040fec0000041818 */
[-C--:B------:R-:W-:Y:S06]  /*2930*/  HMMA.16816.F32.BF16 R28, R160, R166.reuse, R28 ;  /* 0x000000a6a01c723c */ /* 0x080fec000004181c */
        /* <DEDUP_REMOVED lines=9> */
[-C--:B--2---:R-:W-:Y:S05]  /*29d0*/  HMMA.16816.F32.BF16 R4, R132, R172.reuse, R4 ;  /* 0x000000ac8404723c */ /* 0x084fea0000041804 */
[----:B------:R-:W-:Y:S01]  /*29e0*/  FMUL.FTZ R142, R241, 1.4426950216293334961 ;  /* 0x3fb8aa3bf18e7820 */ /* 0x000fe20000410000 */
[C---:B------:R-:W-:Y:S05]  /*29f0*/  HMMA.16816.F32.BF16 R8, R136.reuse, R172, R8 ;  /* 0x000000ac8808723c */ /* 0x040fea0000041808 */
[C---:B------:R-:W-:Y:S01]  /*2a00*/  @!P0 VIADDMNMX R143, R3.reuse, R2, UR37, PT ;  /* 0x00000025038f8e46 */ /* 0x040fe2000b800102 */
[----:B------:R-:W-:Y:S01]  /*2a10*/  IMAD.MOV.U32 R2, RZ, RZ, 0x40 ;  /* 0x00000040ff027424 */ /* 0x000fe200078e00ff */
[----:B------:R-:W-:Y:S01]  /*2a20*/  FSEL R142, R142, RZ, P1 ;  /* 0x000000ff8e8e7208 */ /* 0x000fe20000800000 */
[----:B------:R-:W-:Y:S01]  /*2a30*/  FMUL.FTZ R141, R240, 1.4426950216293334961 ;  /* 0x3fb8aa3bf08d7820 */ /* 0x000fe20000410000 */
[----:B------:R-:W-:Y:S01]  /*2a40*/  @!P0 ISETP.GE.AND P1, PT, R146, R143, PT ;  /* 0x0000008f9200820c */ /* 0x000fe20003f26270 */
[-C--:B------:R-:W-:Y:S03]  /*2a50*/  HMMA.16816.F32.BF16 R12, R136, R174.reuse, R12 ;  /* 0x000000ae880c723c */ /* 0x080fe6000004180c */
[----:B------:R-:W-:Y:S01]  /*2a60*/  @!P0 VIADDMNMX R140, R3, R2, UR37, PT ;  /* 0x00000025038c8e46 */ /* 0x000fe2000b800102 */
        /* <DEDUP_REMOVED lines=21> */
[-C--:B------:R-:W-:Y:S03]  /*2bc0*/  @!P0 ISETP.GE.AND P2, PT, R0, R3.reuse, PT ;  /* 0x000000030000820c */ /* 0x080fe60003f46270 */
[----:B------:R-:W-:Y:S01]  /*2bd0*/  MUFU.EX2 R234, R6 ;  /* 0x0000000600ea7308 */ /* 0x000fe20000000800 */
[--C-:B------:R-:W-:Y:S01]  /*2be0*/  FFMA.FTZ R8, R8, UR13, -R141.reuse ;  /* 0x0000000d08087c23 */ /* 0x100fe2000801088d */
[--C-:B------:R-:W-:Y:S01]  /*2bf0*/  FFMA.FTZ R9, R9, UR13, -R141.reuse ;  /* 0x0000000d09097c23 */ /* 0x100fe2000801088d */
[----:B------:R-:W-:Y:S02]  /*2c00*/  @!P0 FSEL R10, R10, -INF , !P2 ;  /* 0xff8000000a0a8808 */ /* 0x000fe40005000000 */
[----:B------:R-:W-:Y:S05]  /*2c10*/  FSETP.NEU.FTZ.AND P1, PT, R239, -INF , PT ;  /* 0xff800000ef00780b */ /* 0x000fea0003f3d000 */
[----:B------:R2:W-:Y:S01]  /*2c20*/  MUFU.EX2 R205, R9 ;  /* 0x0000000900cd7308 */ /* 0x0005e20000000800 */
[----:B------:R-:W-:Y:S02]  /*2c30*/  FSEL R2, R2, RZ, P1 ;  /* 0x000000ff02027208 */ /* 0x000fe40000800000 */
[-C--:B------:R-:W-:Y:S03]  /*2c40*/  @!P0 ISETP.GE.AND P1, PT, R146, R3.reuse, PT ;  /* 0x000000039200820c */ /* 0x080fe60003f26270 */
[--C-:B------:R-:W-:Y:S01]  /*2c50*/  FFMA.FTZ R10, R10, UR13, -R2.reuse ;  /* 0x0000000d0a0a7c23 */ /* 0x100fe20008010802 */
[----:B------:R-:W-:Y:S03]  /*2c60*/  @!P0 FSEL R11, R11, -INF , !P1 ;  /* 0xff8000000b0b8808 */ /* 0x000fe60004800000 */
[----:B------:R3:W4:Y:S02]  /*2c70*/  MUFU.EX2 R198, R7 ;  /* 0x0000000700c67308 */ /* 0x0007240000000800 */
[--C-:B------:R-:W-:Y:S08]  /*2c80*/  FFMA.FTZ R11, R11, UR13, -R2.reuse ;  /* 0x0000000d0b0b7c23 */ /* 0x100ff00008010802 */
        /* <DEDUP_REMOVED lines=188> */
[-C--:B------:R-:W-:Y:S03]  /*3850*/  @!P0 ISETP.GE.AND P4, PT, R4, R143.reuse, PT ;  /* 0x0000008f0400820c */ /* 0x080fe60003f86270 */
        /* <DEDUP_REMOVED lines=8> */
[----:B------:R-:W-:Y:S01]  /*38e0*/  @!P0 ISETP.GE.AND P1, PT, R8, R143, PT ;  /* 0x0000008f0800820c */ /* 0x000fe20003f26270 */
        /* <DEDUP_REMOVED lines=25> */
[----:B------:R-:W-:Y:S03]  /*3a80*/  @!P0 ISETP.GE.AND P1, PT, R0, R3, PT ;  /* 0x000000030000820c */ /* 0x000fe60003f26270 */
        /* <DEDUP_REMOVED lines=98> */
[----:B------:R2:W-:Y:S04]  /*40b0*/  STS [R215+0x1e000], R3 ;  /* 0x01e00003d7007388 */ /* 0x0005e80000000800 */
[----:B------:R-:W-:Y:S04]  /*40c0*/  STS [R215+0x1e400], R2 ;  /* 0x01e40002d7007388 */ /* 0x000fe80000000800 */
[----:B------:R-:W-:Y:S01]  /*40d0*/  LDSM.16.M88.4 R16, [R179+0x4000] ;  /* 0x00400000b310783b */ /* 0x000fe20000000200 */
[----:B-1----:R-:W-:Y:S07]  /*40e0*/  LEA R0, R185, UR5, 0x1 ;  /* 0x00000005b9007c11 */ /* 0x002fee000f8e08ff */
[----:B------:R-:W-:Y:S01]  /*40f0*/  LDSM.16.M88.4 R32, [R179+0x4800] ;  /* 0x00480000b320783b */ /* 0x000fe20000000200 */
[--C-:B------:R-:W-:Y:S07]  /*4100*/  IMAD.IADD R146, R178, 0x1, R0.reuse ;  /* 0x00000001b2927824 */ /* 0x100fee00078e0200 */
[----:B------:R-:W1:Y:S08]  /*4110*/  LDSM.16.M88.4 R64, [R0+0x8000] ;  /* 0x008000000040783b */ /* 0x000e700000000200 */
[----:B------:R-:W4:Y:S08]  /*4120*/  LDSM.16.M88.4 R60, [R0+0xa000] ;  /* 0x00a00000003c783b */ /* 0x000f300000000200 */
[----:B--2---:R-:W2:Y:S04]  /*4130*/  LDG.E R3, desc[UR38][R148.64+0x20] ;  /* 0x0000202694037981 */ /* 0x004ea8000c1e1900 */
[----:B------:R-:W3:Y:S08]  /*4140*/  LDSM.16.M88.4 R48, [R179+0x5000] ;  /* 0x00500000b330783b */ /* 0x000ef00000000200 */
[----:B------:R-:W3:Y:S08]  /*4150*/  LDSM.16.M88.4 R132, [R179+0x5800] ;  /* 0x00580000b384783b */ /* 0x000ef00000000200 */
[----:B------:R-:W-:Y:S01]  /*4160*/  LDSM.16.M88.4 R140, [R182+0x4000] ;  /* 0x00400000b68c783b */ /* 0x000fe20000000200 */
[-C--:B-1----:R-:W-:Y:S07]  /*4170*/  HMMA.16816.F32.BF16 R4, R64, R16.reuse, RZ ;  /* 0x000000104004723c */ /* 0x082fee00000418ff */
[----:B------:R1:W5:Y:S01]  /*4180*/  LDG.E R2, desc[UR38][R148.64+0x100] ;  /* 0x0001002694027981 */ /* 0x000362000c1e1900 */
        /* <DEDUP_REMOVED lines=15> */
[----:B------:R1:W5:Y:S03]  /*4280*/  LDG.E R0, desc[UR38][R148.64+0x120] ;  /* 0x0001202694007981 */ /* 0x000366000c1e1900 */
[----:B------:R-:W-:Y:S01]  /*4290*/  HMMA.16816.F32.BF16 R64, R64, R134, RZ ;  /* 0x000000864040723c */ /* 0x000fe200000418ff */
[----:B------:R-:W3:Y:S08]  /*42a0*/  LDSM.16.M88.4 R136, [R132+0x8000] ;  /* 0x008000008488783b */ /* 0x000ef00000000200 */
[----:B------:R-:W4:Y:S01]  /*42b0*/  LDSM.16.M88.4 R132, [R132+0xa000] ;  /* 0x00a000008484783b */ /* 0x000f220000000200 */
[-C--:B---3--:R-:W-:Y:S06]  /*42c0*/  HMMA.16816.F32.BF16 R4, R136, R140.reuse, R4 ;  /* 0x0000008c8804723c */ /* 0x088fec0000041804 */
[C---:B----4-:R-:W-:Y:S06]  /*42d0*/  HMMA.16816.F32.BF16 R8, R132.reuse, R140, R8 ;  /* 0x0000008c8408723c */ /* 0x050fec0000041808 */
[-C--:B------:R-:W-:Y:S06]  /*42e0*/  HMMA.16816.F32.BF16 R12, R132, R142.reuse, R12 ;  /* 0x0000008e840c723c */ /* 0x080fec000004180c */
[C---:B------:R-:W-:Y:S01]  /*42f0*/  HMMA.16816.F32.BF16 R16, R136.reuse, R142, R16 ;  /* 0x0000008e8810723c */ /* 0x040fe20000041810 */
[----:B------:R-:W3:Y:S05]  /*4300*/  LDSM.16.M88.4 R140, [R182+0x4800] ;  /* 0x00480000b68c783b */ /* 0x000eea0000000200 */
[-C--:B---3--:R-:W-:Y:S06]  /*4310*/  HMMA.16816.F32.BF16 R20, R136, R140.reuse, R20 ;  /* 0x0000008c8814723c */ /* 0x088fec0000041814 */
[C---:B------:R-:W-:Y:S06]  /*4320*/  HMMA.16816.F32.BF16 R24, R132.reuse, R140, R24 ;  /* 0x0000008c8418723c */ /* 0x040fec0000041818 */
        /* <DEDUP_REMOVED lines=10> */
[-C--:B------:R-:W-:Y:S01]  /*43d0*/  HMMA.16816.F32.BF16 R60, R132, R142.reuse, R60 ;  /* 0x0000008e843c723c */ /* 0x080fe2000004183c */
[----:B------:R-:W-:Y:S05]  /*43e0*/  LDSM.16.M88.4 R132, [R146+0x8000] ;  /* 0x008000009284783b */ /* 0x000fea0000000200 */
[----:B------:R-:W-:Y:S03]  /*43f0*/  HMMA.16816.F32.BF16 R64, R136, R142, R64 ;  /* 0x0000008e8840723c */ /* 0x000fe60000041840 */
        /* <DEDUP_REMOVED lines=20> */
[----:B------:R-:W-:Y:S01]  /*4540*/  HMMA.16816.F32.BF16 R64, R132, R138, R64 ;  /* 0x0000008a8440723c */ /* 0x000fe20000041840 */
[----:B------:R-:W-:Y:S04]  /*4550*/  LDSM.16.M88.4 R136, [R181+0x4000] ;  /* 0x00400000b588783b */ /* 0x000fe80000000200 */
[----:B------:R-:W-:Y:S05]  /*4560*/  IMAD.IADD R140, R184, 0x1, R146 ;  /* 0x00000001b88c7824 */ /* 0x000fea00078e0292 */
[----:B------:R-:W3:Y:S08]  /*4570*/  LDSM.16.M88.4 R132, [R140+0x8000] ;  /* 0x008000008c84783b */ /* 0x000ef00000000200 */
[----:B------:R-:W4:Y:S01]  /*4580*/  LDSM.16.M88.4 R140, [R140+0xa000] ;  /* 0x00a000008c8c783b */ /* 0x000f220000000200 */
[-C--:B---3--:R-:W-:Y:S06]  /*4590*/  HMMA.16816.F32.BF16 R4, R132, R136.reuse, R4 ;  /* 0x000000888404723c */ /* 0x088fec0000041804 */
[C---:B----4-:R-:W-:Y:S06]  /*45a0*/  HMMA.16816.F32.BF16 R8, R140.reuse, R136, R8 ;  /* 0x000000888c08723c */ /* 0x050fec0000041808 */
[-C--:B------:R-:W-:Y:S06]  /*45b0*/  HMMA.16816.F32.BF16 R12, R140, R138.reuse, R12 ;  /* 0x0000008a8c0c723c */ /* 0x080fec000004180c */
[C---:B------:R-:W-:Y:S01]  /*45c0*/  HMMA.16816.F32.BF16 R16, R132.reuse, R138, R16 ;  /* 0x0000008a8410723c */ /* 0x040fe20000041810 */
[----:B------:R-:W3:Y:S05]  /*45d0*/  LDSM.16.M88.4 R136, [R181+0x4800] ;  /* 0x00480000b588783b */ /* 0x000eea0000000200 */
[----:B--2---:R-:W-:Y:S01]  /*45e0*/  FADD.FTZ R6, -R3, R6 ;  /* 0x0000000603067221 */ /* 0x004fe20000010100 */
[C---:B------:R-:W-:Y:S01]  /*45f0*/  FADD.FTZ R4, -R144.reuse, R4 ;  /* 0x0000000490047221 */ /* 0x040fe20000010100 */
[----:B------:R-:W-:Y:S03]  /*4600*/  FADD.FTZ R5, -R144, R5 ;  /* 0x0000000590057221 */ /* 0x000fe60000010100 */
[----:B------:R-:W-:Y:S01]  /*4610*/  FMUL.FTZ R145, R234, R6 ;  /* 0x00000006ea917220 */ /* 0x000fe20000410000 */
[----:B------:R-:W-:Y:S01]  /*4620*/  FMUL.FTZ R150, R150, R4 ;  /* 0x0000000496967220 */ /* 0x000fe20000410000 */
[----:B------:R-:W-:Y:S11]  /*4630*/  FMUL.FTZ R147, R147, R5 ;  /* 0x0000000593937220 */ /* 0x000ff60000410000 */
[C---:B------:R-:W-:Y:S01]  /*4640*/  FADD.FTZ R5, -R144.reuse, R16 ;  /* 0x0000001090057221 */ /* 0x040fe20000010100 */
[----:B------:R-:W-:Y:S03]  /*4650*/  FADD.FTZ R4, -R144, R17 ;  /* 0x0000001190047221 */ /* 0x000fe60000010100 */
[----:B------:R-:W-:Y:S01]  /*4660*/  FMUL.FTZ R5, R238, R5 ;  /* 0x00000005ee057220 */ /* 0x000fe20000410000 */
[----:B------:R-:W-:Y:S01]  /*4670*/  FMUL.FTZ R4, R237, R4 ;  /* 0x00000004ed047220 */ /* 0x000fe20000410000 */
[-C--:B---3--:R-:W-:Y:S06]  /*4680*/  HMMA.16816.F32.BF16 R20, R132, R136.reuse, R20 ;  /* 0x000000888414723c */ /* 0x088fec0000041814 */
[C---:B------:R-:W-:Y:S06]  /*4690*/  HMMA.16816.F32.BF16 R24, R140.reuse, R136, R24 ;  /* 0x000000888c18723c */ /* 0x040fec0000041818 */
[-C--:B------:R-:W-:Y:S06]  /*46a0*/  HMMA.16816.F32.BF16 R28, R140, R138.reuse, R28 ;  /* 0x0000008a8c1c723c */ /* 0x080fec000004181c */
[C---:B------:R-:W-:Y:S01]  /*46b0*/  HMMA.16816.F32.BF16 R32, R132.reuse, R138, R32 ;  /* 0x0000008a8420723c */ /* 0x040fe20000041820 */
[----:B------:R-:W2:Y:S05]  /*46c0*/  LDSM.16.M88.4 R136, [R181+0x5000] ;  /* 0x00500000b588783b */ /* 0x000eaa0000000200 */
[C---:B------:R-:W-:Y:S01]  /*46d0*/  FADD.FTZ R6, -R144.reuse, R20 ;  /* 0x0000001490067221 */ /* 0x040fe20000010100 */
[----:B------:R-:W-:Y:S04]  /*46e0*/  FADD.FTZ R21, -R144, R21 ;  /* 0x0000001590157221 */ /* 0x000fe80000010100 */
[----:B------:R-:W-:Y:S11]  /*46f0*/  FMUL.FTZ R6, R236, R6 ;  /* 0x00000006ec067220 */ /* 0x000ff60000410000 */
[----:B------:R-:W-:Y:S02]  /*4700*/  @!UPT UIADD3 URZ, URZ, URZ, URZ ;  /* 0x0000003f3f3ff290 */ /* 0x000fe4000fffe03f */
[----:B------:R-:W-:Y:S01]  /*4710*/  FADD.FTZ R20, -R144, R32 ;  /* 0x0000002090147221 */ /* 0x000fe20000010100 */
[----:B------:R-:W-:Y:S01]  /*4720*/  F2FP.BF16.F32.PACK_AB R32, R4, R5 ;  /* 0x000000050420723e */ /* 0x000fe200000010ff */
[----:B------:R-:W-:Y:S01]  /*4730*/  FADD.FTZ R17, -R144, R33 ;  /* 0x0000002190117221 */ /* 0x000fe20000010100 */
[----:B------:R-:W-:Y:S01]  /*4740*/  FADD.FTZ R33, -R3, R7 ;  /* 0x0000000703217221 */ /* 0x000fe20000010100 */
[----:B------:R-:W-:Y:S02]  /*4750*/  FMUL.FTZ R20, R233, R20 ;  /* 0x00000014e9147220 */ /* 0x000fe40000410000 */
[----:B------:R-:W-:Y:S01]  /*4760*/  FMUL.FTZ R17, R232, R17 ;  /* 0x00000011e8117220 */ /* 0x000fe20000410000 */
[-C--:B--2---:R-:W-:Y:S06]  /*4770*/  HMMA.16816.F32.BF16 R36, R132, R136.reuse, R36 ;  /* 0x000000888424723c */ /* 0x084fec0000041824 */
[C---:B------:R-:W-:Y:S06]  /*4780*/  HMMA.16816.F32.BF16 R40, R140.reuse, R136, R40 ;  /* 0x000000888c28723c */ /* 0x040fec0000041828 */
[-C--:B------:R-:W-:Y:S06]  /*4790*/  HMMA.16816.F32.BF16 R44, R140, R138.reuse, R44 ;  /* 0x0000008a8c2c723c */ /* 0x080fec000004182c */
[C---:B------:R-:W-:Y:S01]  /*47a0*/  HMMA.16816.F32.BF16 R48, R132.reuse, R138, R48 ;  /* 0x0000008a8430723c */ /* 0x040fe20000041830 */
[----:B------:R-:W2:Y:S05]  /*47b0*/  LDSM.16.M88.4 R136, [R181+0x5800] ;  /* 0x00580000b588783b */ /* 0x000eaa0000000200 */
[C---:B------:R-:W-:Y:S11]  /*47c0*/  FADD.FTZ R37, -R144.reuse, R37 ;  /* 0x0000002590257221 */ /* 0x040ff60000010100 */
[----:B------:R-:W-:Y:S07]  /*47d0*/  @!UPT UIADD3 URZ, URZ, URZ, URZ ;  /* 0x0000003f3f3ff290 */ /* 0x000fee000fffe03f */
[C---:B------:R-:W-:Y:S01]  /*47e0*/  FADD.FTZ R16, -R144.reuse, R48 ;  /* 0x0000003090107221 */ /* 0x040fe20000010100 */
[----:B------:R-:W-:Y:S01]  /*47f0*/  FADD.FTZ R48, -R144, R49 ;  /* 0x0000003190307221 */ /* 0x000fe20000010100 */
[----:B------:R-:W-:Y:S02]  /*4800*/  FMUL.FTZ R49, R230, R37 ;  /* 0x00000025e6317220 */ /* 0x000fe40000410000 */
[----:B------:R-:W-:Y:S01]  /*4810*/  FMUL.FTZ R16, R229, R16 ;  /* 0x00000010e5107220 */ /* 0x000fe20000410000 */
[----:B------:R-:W-:Y:S05]  /*4820*/  FMUL.FTZ R48, R228, R48 ;  /* 0x00000030e4307220 */ /* 0x000fea0000410000 */
[----:B------:R-:W-:Y:S01]  /*4830*/  F2FP.BF16.F32.PACK_AB R48, R48, R16 ;  /* 0x000000103030723e */ /* 0x000fe200000010ff */
[-C--:B--2---:R-:W-:Y:S06]  /*4840*/  HMMA.16816.F32.BF16 R52, R132, R136.reuse, R52 ;  /* 0x000000888434723c */ /* 0x084fec0000041834 */
[C---:B------:R-:W-:Y:S06]  /*4850*/  HMMA.16816.F32.BF16 R56, R140.reuse, R136, R56 ;  /* 0x000000888c38723c */ /* 0x040fec0000041838 */
[-C--:B------:R-:W-:Y:S06]  /*4860*/  HMMA.16816.F32.BF16 R60, R140, R138.reuse, R60 ;  /* 0x0000008a8c3c723c */ /* 0x080fec000004183c */
[----:B------:R-:W-:Y:S06]  /*4870*/  HMMA.16816.F32.BF16 R64, R132, R138, R64 ;  /* 0x0000008a8440723c */ /* 0x000fec0000041840 */
[C---:B------:R-:W-:Y:S01]  /*4880*/  FADD.FTZ R5, -R144.reuse, R52 ;  /* 0x0000003490057221 */ /* 0x040fe20000010100 */
[----:B------:R-:W-:Y:S01]  /*4890*/  F2FP.BF16.F32.PACK_AB R132, R147, R150 ;  /* 0x000000969384723e */ /* 0x000fe200000010ff */
[----:B------:R-:W-:Y:S03]  /*48a0*/  FMUL.FTZ R133, R235, R21 ;  /* 0x00000015eb857220 */ /* 0x000fe60000410000 */
[----:B------:R-:W-:Y:S01]  /*48b0*/  F2FP.BF16.F32.PACK_AB R52, R17, R20 ;  /* 0x000000141134723e */ /* 0x000fe200000010ff */
[C---:B------:R-:W-:Y:S01]  /*48c0*/  FADD.FTZ R37, -R144.reuse, R53 ;  /* 0x0000003590257221 */ /* 0x040fe20000010100 */
[----:B------:R-:W-:Y:S01]  /*48d0*/  F2FP.BF16.F32.PACK_AB R133, R133, R6 ;  /* 0x000000068585723e */ /* 0x000fe200000010ff */
[----:B------:R-:W-:Y:S01]  /*48e0*/  FADD.FTZ R6, -R144, R36 ;  /* 0x0000002490067221 */ /* 0x000fe20000010100 */
[----:B------:R-:W-:Y:S01]  /*48f0*/  FMUL.FTZ R5, R227, R5 ;  /* 0x00000005e3057220 */ /* 0x000fe20000410000 */
[----:B------:R-:W-:Y:S02]  /*4900*/  FMUL.FTZ R37, R226, R37 ;  /* 0x00000025e2257220 */ /* 0x000fe40000410000 */
[----:B------:R-:W-:Y:S03]  /*4910*/  FMUL.FTZ R6, R231, R6 ;  /* 0x00000006e7067220 */ /* 0x000fe60000410000 */
[----:B------:R-:W-:Y:S02]  /*4920*/  F2FP.BF16.F32.PACK_AB R37, R37, R5 ;  /* 0x000000052525723e */ /* 0x000fe400000010ff */
[----:B------:R-:W-:Y:S01]  /*4930*/  F2FP.BF16.F32.PACK_AB R49, R49, R6 ;  /* 0x000000063131723e */ /* 0x000fe200000010ff */
[C---:B------:R-:W-:Y:S01]  /*4940*/  FADD.FTZ R4, -R144.reuse, R64 ;  /* 0x0000004090047221 */ /* 0x040fe20000010100 */
[----:B------:R-:W-:Y:S03]  /*4950*/  FADD.FTZ R36, -R144, R65 ;  /* 0x0000004190247221 */ /* 0x000fe60000010100 */
[----:B------:R-:W-:Y:S01]  /*4960*/  FMUL.FTZ R4, R225, R4 ;  /* 0x00000004e1047220 */ /* 0x000fe20000410000 */
[----:B------:R-:W-:Y:S05]  /*4970*/  FMUL.FTZ R36, R224, R36 ;  /* 0x00000024e0247220 */ /* 0x000fea0000410000 */
[----:B------:R-:W-:Y:S01]  /*4980*/  F2FP.BF16.F32.PACK_AB R36, R36, R4 ;  /* 0x000000042424723e */ /* 0x000fe200000010ff */
[----:B-1----:R-:W-:Y:S06]  /*4990*/  @!P0 BRA `(.L_x_278) ;  /* 0x00000000006c8947 */ /* 0x002fec0003800000 */
[----:B------:R-:W1:Y:S01]  /*49a0*/  LDC.64 R16, c[0x0][0x240] ;  /* 0x00009000ff107b82 */ /* 0x000e620000000a00 */
[----:B------:R-:W-:Y:S04]  /*49b0*/  ULOP3.LUT UR4, UR14, 0x1, URZ, 0xc0, !UPT ;  /* 0x000000010e047892 */ /* 0x000fe8000f8ec03f */
[----:B------:R-:W-:Y:S04]  /*49c0*/  UISETP.NE.U32.AND UP0, UPT, UR4, 0x1, UPT ;  /* 0x000000010400788c */ /* 0x000fe8000bf05070 */
[----:B------:R-:W-:Y:S06]  /*49d0*/  USEL UR4, UR30, 0x4000, !UP0 ;  /* 0x000040001e047887 */ /* 0x000fec000c000000 */
[----:B------:R-:W-:Y:S01]  /*49e0*/  VIADD R219, R219, UR4 ;  /* 0x00000004dbdb7c36 */ /* 0x000fe20008000000 */
[----:B------:R-:W-:Y:S01]  /*49f0*/  IADD3 R183, R183, UR4, RZ ;  /* 0x00000004b7b77c10 */ /* 0x000fe2000fffe0ff */
[C---:B-1----:R-:W-:Y:S02]  /*4a00*/  IMAD.U32 R4, R16.reuse, -0x80, RZ ;  /* 0xffffff8010047824 */ /* 0x042fe400078e00ff */
[C---:B------:R-:W-:Y:S01]  /*4a10*/  IMAD.SHL.U32 R5, R16.reuse, 0x40, RZ ;  /* 0x0000004010057824 */ /* 0x040fe200078e00ff */
[----:B------:R-:W-:Y:S02]  /*4a20*/  SHF.L.U64.HI R16, R16, 0x6, R17 ;  /* 0x0000000610107819 */ /* 0x000fe40000010211 */
[C---:B------:R-:W-:Y:S04]  /*4a30*/  LEA R6, P1, R4.reuse, R220, 0x1 ;  /* 0x000000dc04067211 */ /* 0x040fe800078208ff */
[----:B------:R-:W-:Y:S01]  /*4a40*/  LEA.HI.X.SX32 R4, R4, R221, 0x1, P1 ;  /* 0x000000dd04047211 */ /* 0x000fe200008f0eff */
[----:B------:R-:W-:Y:S03]  /*4a50*/  IMAD.MOV.U32 R220, RZ, RZ, R6 ;  /* 0x000000ffffdc7224 */ /* 0x000fe600078e0006 */
[----:B------:R-:W-:Y:S02]  /*4a60*/  MOV R221, R4 ;  /* 0x0000000400dd7202 */ /* 0x000fe40000000f00 */
[-C--:B------:R-:W-:Y:S03]  /*4a70*/  IADD3 R6, P1, R220, R5.reuse, RZ ;  /* 0x00000005dc067210 */ /* 0x080fe60007f3e0ff */
[----:B------:R-:W-:Y:S01]  /*4a80*/  @!PT LDS RZ, [RZ] ;  /* 0x00000000fffff984 */ /* 0x000fe20000000800 */
[----:B------:R-:W-:Y:S01]  /*4a90*/  @!PT LDS RZ, [RZ] ;  /* 0x00000000fffff984 */ /* 0x000fe20000000800 */
[----:B------:R-:W-:Y:S01]  /*4aa0*/  @!PT LDS RZ, [RZ] ;  /* 0x00000000fffff984 */ /* 0x000fe20000000800 */
[----:B------:R1:W-:Y:S01]  /*4ab0*/  LDGSTS.E.BYPASS.LTC128B.128 [R219], desc[UR38][R220.64] ;  /* 0x00000000dcdb7fae */ /* 0x0003e2000b901d66 */
[-C--:B------:R-:W-:Y:S01]  /*4ac0*/  IADD3 R4, P2, R6, R5.reuse, RZ ;  /* 0x0000000506047210 */ /* 0x080fe20007f5e0ff */
[--C-:B------:R-:W-:Y:S03]  /*4ad0*/  IMAD.X R7, R221, 0x1, R16.reuse, P1 ;  /* 0x00000001dd077824 */ /* 0x100fe600008e0610 */
[----:B------:R-:W-:Y:S02]  /*4ae0*/  IADD3 R20, P1, R4, R5, RZ ;  /* 0x0000000504147210 */ /* 0x000fe40007f3e0ff */
[----:B------:R1:W-:Y:S01]  /*4af0*/  LDGSTS.E.BYPASS.LTC128B.128 [R219+0x1000], desc[UR38][R6.64] ;  /* 0x0100000006db7fae */ /* 0x0003e2000b901d66 */
[----:B------:R-:W-:Y:S05]  /*4b00*/  IADD3.X R5, R7, R16, RZ, P2, !PT ;  /* 0x0000001007057210 */ /* 0x000fea00017fe4ff */
[----:B------:R1:W-:Y:S01]  /*4b10*/  LDGSTS.E.BYPASS.LTC128B.128 [R219+0x2000], desc[UR38][R4.64] ;  /* 0x0200000004db7fae */ /* 0x0003e2000b901d66 */
[----:B------:R-:W-:Y:S05]  /*4b20*/  IMAD.X R21, R5, 0x1, R16, P1 ;  /* 0x0000000105157824 */ /* 0x000fea00008e0610 */
[----:B------:R1:W-:Y:S04]  /*4b30*/  LDGSTS.E.BYPASS.LTC128B.128 [R219+0x3000], desc[UR38][R20.64] ;  /* 0x0300000014db7fae */ /* 0x0003e8000b901d66 */
[----:B------:R-:W0:Y:S02]  /*4b40*/  LDGDEPBAR ;  /* 0x00000000000079af */ /* 0x000e240000000000 */
.L_x_278:
[C---:B------:R-:W-:Y:S01]  /*4b50*/  FADD.FTZ R35, -R3.reuse, R35 ;  /* 0x0000002303237221 */ /* 0x040fe20000010100 */
        /* <DEDUP_REMOVED lines=10> */
[C---:B-1----:R-:W-:Y:S01]  /*4c00*/  FADD.FTZ R7, -R3.reuse, R55 ;  /* 0x0000003703077221 */ /* 0x042fe20000010100 */
[C---:B------:R-:W-:Y:S01]  /*4c10*/  FADD.FTZ R6, -R3.reuse, R66 ;  /* 0x0000004203067221 */ /* 0x040fe20000010100 */
[----:B------:R-:W-:Y:S01]  /*4c20*/  FADD.FTZ R3, -R3, R67 ;  /* 0x0000004303037221 */ /* 0x000fe20000010100 */
[----:B------:R-:W-:Y:S01]  /*4c30*/  FMUL.FTZ R5, R198, R33 ;  /* 0x00000021c6057220 */ /* 0x000fe20000410000 */
[----:B------:R-:W-:Y:S01]  /*4c40*/  FMUL.FTZ R18, R191, R18 ;  /* 0x00000012bf127220 */ /* 0x000fe20000410000 */
[----:B------:R-:W-:Y:S01]  /*4c50*/  FMUL.FTZ R6, R152, R6 ;  /* 0x0000000698067220 */ /* 0x000fe20000410000 */
[----:B------:R-:W-:Y:S01]  /*4c60*/  FMUL.FTZ R3, R151, R3 ;  /* 0x0000000397037220 */ /* 0x000fe20000410000 */
[----:B------:R-:W-:Y:S01]  /*4c70*/  FMUL.FTZ R4, R190, R19 ;  /* 0x00000013be047220 */ /* 0x000fe20000410000 */
[C---:B-----5:R-:W-:Y:S01]  /*4c80*/  FADD.FTZ R8, -R2.reuse, R8 ;  /* 0x0000000802087221 */ /* 0x060fe20000010100 */
[----:B------:R-:W-:Y:S01]  /*4c90*/  FADD.FTZ R9, -R2, R9 ;  /* 0x0000000902097221 */ /* 0x000fe20000010100 */
[----:B------:R-:W-:Y:S01]  /*4ca0*/  F2FP.BF16.F32.PACK_AB R5, R5, R145 ;  /* 0x000000910505723e */ /* 0x000fe200000010ff */
[----:B------:R-:W-:Y:S01]  /*4cb0*/  STS [R211+0x14000], R132 ;  /* 0x01400084d3007388 */ /* 0x000fe20000000800 */
[----:B------:R-:W-:Y:S01]  /*4cc0*/  F2FP.BF16.F32.PACK_AB R20, R3, R6 ;  /* 0x000000060314723e */ /* 0x000fe200000010ff */
[----:B------:R-:W-:Y:S01]  /*4cd0*/  FMUL.FTZ R8, R206, R8 ;  /* 0x00000008ce087220 */ /* 0x000fe20000410000 */
[----:B------:R-:W-:Y:S01]  /*4ce0*/  FMUL.FTZ R3, R205, R9 ;  /* 0x00000009cd037220 */ /* 0x000fe20000410000 */
[----:B------:R-:W-:Y:S01]  /*4cf0*/  F2FP.BF16.F32.PACK_AB R4, R4, R18 ;  /* 0x000000120404723e */ /* 0x000fe200000010ff */
[----:B------:R-:W-:Y:S01]  /*4d00*/  STS [R211+0x14400], R5 ;  /* 0x01440005d3007388 */ /* 0x000fe20000000800 */
        /* <DEDUP_REMOVED lines=11> */
[----:B------:R1:W-:Y:S01]  /*4dc0*/  STS [R211+0x16000], R3 ;  /* 0x01600003d3007388 */ /* 0x0003e20000000800 */
[C---:B------:R-:W-:Y:S01]  /*4dd0*/  FADD.FTZ R12, -R2.reuse, R12 ;  /* 0x0000000c020c7221 */ /* 0x040fe20000010100 */
[----:B------:R-:W-:Y:S01]  /*4de0*/  FADD.FTZ R13, -R2, R13 ;  /* 0x0000000d020d7221 */ /* 0x000fe20000010100 */
[----:B------:R-:W-:Y:S01]  /*4df0*/  F2FP.BF16.F32.PACK_AB R21, R7, R16 ;  /* 0x000000100715723e */ /* 0x000fe200000010ff */
[----:B------:R-:W-:Y:S01]  /*4e00*/  FMUL.FTZ R14, R208, R14 ;  /* 0x0000000ed00e7220 */ /* 0x000fe20000410000 */
[----:B------:R-:W-:Y:S01]  /*4e10*/  FMUL.FTZ R7, R207, R15 ;  /* 0x0000000fcf077220 */ /* 0x000fe20000410000 */
[----:B------:R-:W-:Y:S01]  /*4e20*/  FMUL.FTZ R12, R204, R12 ;  /* 0x0000000ccc0c7220 */ /* 0x000fe20000410000 */
[----:B------:R-:W-:Y:S01]  /*4e30*/  FMUL.FTZ R13, R203, R13 ;  /* 0x0000000dcb0d7220 */ /* 0x000fe20000410000 */
[----:B------:R-:W-:Y:S01]  /*4e40*/  F2FP.BF16.F32.PACK_AB R8, R8, R10 ;  /* 0x0000000a0808723e */ /* 0x000fe200000010ff */
[----:B------:R-:W-:Y:S01]  /*4e50*/  FMUL.FTZ R22, R174, R22 ;  /* 0x00000016ae167220 */ /* 0x000fe20000410000 */
[----:B------:R-:W-:Y:S01]  /*4e60*/  FMUL.FTZ R23, R173, R23 ;  /* 0x00000017ad177220 */ /* 0x000fe20000410000 */
[----:B------:R-:W-:Y:S01]  /*4e70*/  F2FP.BF16.F32.PACK_AB R7, R7, R14 ;  /* 0x0000000e0707723e */ /* 0x000fe200000010ff */
[----:B------:R-:W-:Y:S01]  /*4e80*/  FMUL.FTZ R34, R168, R34 ;  /* 0x00000022a8227220 */ /* 0x000fe20000410000 */
[----:B------:R-:W-:Y:S01]  /*4e90*/  F2FP.BF16.F32.PACK_AB R19, R13, R12 ;  /* 0x0000000c0d13723e */ /* 0x000fe200000010ff */
[----:B------:R-:W-:Y:S01]  /*4ea0*/  STS [R211+0x16400], R8 ;  /* 0x01640008d3007388 */ /* 0x000fe20000000800 */
[----:B------:R-:W-:Y:S01]  /*4eb0*/  F2FP.BF16.F32.PACK_AB R23, R23, R22 ;  /* 0x000000161717723e */ /* 0x000fe200000010ff */
[----:B------:R-:W-:Y:S01]  /*4ec0*/  FMUL.FTZ R22, R167, R35 ;  /* 0x00000023a7167220 */ /* 0x000fe20000410000 */
[----:B------:R-:W-:Y:S01]  /*4ed0*/  FADD.FTZ R25, -R2, R25 ;  /* 0x0000001902197221 */ /* 0x000fe20000010100 */
[----:B------:R-:W-:Y:S01]  /*4ee0*/  FADD.FTZ R27, -R0, R27 ;  /* 0x0000001b001b7221 */ /* 0x000fe20000010100 */
[----:B------:R-:W-:Y:S01]  /*4ef0*/  FADD.FTZ R24, -R2, R24 ;  /* 0x0000001802187221 */ /* 0x000fe20000010100 */
[----:B------:R-:W-:Y:S01]  /*4f00*/  FADD.FTZ R26, -R0, R26 ;  /* 0x0000001a001a7221 */ /* 0x000fe20000010100 */
[----:B------:R-:W-:Y:S01]  /*4f10*/  STS [R214+0x16000], R19 ;  /* 0x01600013d6007388 */ /* 0x000fe20000000800 */
[----:B------:R-:W-:Y:S01]  /*4f20*/  FADD.FTZ R29, -R2, R29 ;  /* 0x0000001d021d7221 */ /* 0x000fe20000010100 */
[----:B------:R-:W-:Y:S01]  /*4f30*/  FMUL.FTZ R24, R197, R24 ;  /* 0x00000018c5187220 */ /* 0x000fe20000410000 */
[----:B------:R-:W-:Y:S01]  /*4f40*/  FMUL.FTZ R18, R196, R25 ;  /* 0x00000019c4127220 */ /* 0x000fe20000410000 */
[----:B------:R-:W-:Y:S01]  /*4f50*/  STS [R214+0x16400], R7 ;  /* 0x01640007d6007388 */ /* 0x000fe20000000800 */
[----:B------:R-:W-:Y:S01]  /*4f60*/  FMUL.FTZ R26, R202, R26 ;  /* 0x0000001aca1a7220 */ /* 0x000fe20000410000 */
[----:B------:R-:W-:Y:S01]  /*4f70*/  FMUL.FTZ R6, R201, R27 ;  /* 0x0000001bc9067220 */ /* 0x000fe20000410000 */
        /* <DEDUP_REMOVED lines=9> */
[----:B-1----:R-:W-:Y:S01]  /*5010*/  FMUL.FTZ R3, R199, R31 ;  /* 0x0000001fc7037220 */ /* 0x002fe20000410000 */
[----:B------:R-:W-:Y:S01]  /*5020*/  F2FP.BF16.F32.PACK_AB R18, R18, R24 ;  /* 0x000000181212723e */ /* 0x000fe200000010ff */
[----:B------:R-:W-:Y:S01]  /*5030*/  FADD.FTZ R56, -R2, R56 ;  /* 0x0000003802387221 */ /* 0x000fe20000010100 */
[----:B------:R-:W-:Y:S01]  /*5040*/  F2FP.BF16.F32.PACK_AB R6, R6, R26 ;  /* 0x0000001a0606723e */ /* 0x000fe200000010ff */
[----:B------:R-:W-:Y:S01]  /*5050*/  STS [R217+0x14000], R52 ;  /* 0x01400034d9007388 */ /* 0x000fe20000000800 */
[----:B------:R-:W-:Y:S01]  /*5060*/  FADD.FTZ R16, -R2, R57 ;  /* 0x0000003902107221 */ /* 0x000fe20000010100 */
[----:B------:R-:W-:Y:S01]  /*5070*/  FMUL.FTZ R38, R165, R38 ;  /* 0x00000026a5267220 */ /* 0x000fe20000410000 */
[----:B------:R-:W-:Y:S01]  /*5080*/  FMUL.FTZ R39, R164, R39 ;  /* 0x00000027a4277220 */ /* 0x000fe20000410000 */
[----:B------:R-:W-:Y:S01]  /*5090*/  STS [R217+0x14400], R22 ;  /* 0x01440016d9007388 */ /* 0x000fe20000000800 */
[----:B------:R-:W-:Y:S01]  /*50a0*/  F2FP.BF16.F32.PACK_AB R17, R17, R28 ;  /* 0x0000001c1111723e */ /* 0x000fe200000010ff */
[C---:B------:R-:W-:Y:S01]  /*50b0*/  FADD.FTZ R40, -R2.reuse, R40 ;  /* 0x0000002802287221 */ /* 0x040fe20000010100 */
[----:B------:R-:W-:Y:S01]  /*50c0*/  F2FP.BF16.F32.PACK_AB R3, R3, R30 ;  /* 0x0000001e0303723e */ /* 0x000fe200000010ff */
[C---:B------:R-:W-:Y:S01]  /*50d0*/  FADD.FTZ R41, -R2.reuse, R41 ;  /* 0x0000002902297221 */ /* 0x040fe20000010100 */
[C---:B------:R-:W-:Y:S01]  /*50e0*/  FADD.FTZ R44, -R2.reuse, R44 ;  /* 0x0000002c022c7221 */ /* 0x040fe20000010100 */
[C---:B------:R-:W-:Y:S01]  /*50f0*/  FADD.FTZ R45, -R2.reuse, R45 ;  /* 0x0000002d022d7221 */ /* 0x040fe20000010100 */
[C---:B------:R-:W-:Y:S01]  /*5100*/  FADD.FTZ R60, -R2.reuse, R60 ;  /* 0x0000003c023c7221 */ /* 0x040fe20000010100 */
[----:B------:R-:W-:Y:S01]  /*5110*/  FADD.FTZ R61, -R2, R61 ;  /* 0x0000003d023d7221 */ /* 0x000fe20000010100 */
[----:B------:R-:W-:Y:S01]  /*5120*/  STS [R218+0x16000], R18 ;  /* 0x01600012da007388 */ /* 0x000fe20000000800 */
[----:B------:R-:W-:Y:S01]  /*5130*/  FMUL.FTZ R2, R162, R56 ;  /* 0x00000038a2027220 */ /* 0x000fe20000410000 */
[----:B------:R-:W-:Y:S01]  /*5140*/  FMUL.FTZ R16, R161, R16 ;  /* 0x00000010a1107220 */ /* 0x000fe20000410000 */
[C---:B------:R-:W-:Y:S01]  /*5150*/  FADD.FTZ R42, -R0.reuse, R42 ;  /* 0x0000002a002a7221 */ /* 0x040fe20000010100 */
[----:B------:R-:W-:Y:S01]  /*5160*/  STS [R218+0x16400], R6 ;  /* 0x01640006da007388 */ /* 0x000fe20000000800 */
[----:B------:R-:W-:Y:S01]  /*5170*/  FADD.FTZ R43, -R0, R43 ;  /* 0x0000002b002b7221 */ /* 0x000fe20000010100 */
[----:B------:R-:W-:Y:S01]  /*5180*/  FMUL.FTZ R50, R159, R50 ;  /* 0x000000329f327220 */ /* 0x000fe20000410000 */
[----:B------:R-:W-:Y:S01]  /*5190*/  FMUL.FTZ R51, R158, R51 ;  /* 0x000000339e337220 */ /* 0x000fe20000410000 */
        /* <DEDUP_REMOVED lines=8> */
[----:B------:R-:W-:Y:S01]  /*5220*/  FMUL.FTZ R42, R195, R42 ;  /* 0x0000002ac32a7220 */ /* 0x000fe20000410000 */
[----:B------:R-:W-:Y:S01]  /*5230*/  FMUL.FTZ R2, R194, R43 ;  /* 0x0000002bc2027220 */ /* 0x000fe20000410000 */
        /* <DEDUP_REMOVED lines=24> */
[----:B------:R-:W-:Y:S01]  /*53c0*/  FMUL.FTZ R5, R157, R63 ;  /* 0x0000003f9d057220 */ /* 0x000fe20000410000 */
[----:B------:R-:W-:Y:S01]  /*53d0*/  F2FP.BF16.F32.PACK_AB R4, R4, R58 ;  /* 0x0000003a0404723e */ /* 0x000fe200000010ff */
[----:B------:R-:W-:Y:S01]  /*53e0*/  STS [R213+0x16000], R12 ;  /* 0x0160000cd5007388 */ /* 0x000fe20000000800 */
[----:B------:R-:W-:Y:S01]  /*53f0*/  F2FP.BF16.F32.PACK_AB R9, R9, R60 ;  /* 0x0000003c0909723e */ /* 0x000fe200000010ff */
[----:B------:R-:W-:Y:S01]  /*5400*/  IMAD R147, R243, UR11, RZ ;  /* 0x0000000bf3937c24 */ /* 0x000fe2000f8e02ff */
[----:B------:R-:W-:Y:S01]  /*5410*/  F2FP.BF16.F32.PACK_AB R5, R5, R62 ;  /* 0x0000003e0505723e */ /* 0x000fe200000010ff */
[----:B------:R2:W-:Y:S04]  /*5420*/  STS [R213+0x16400], R0 ;  /* 0x01640000d5007388 */ /* 0x0005e80000000800 */
[----:B------:R-:W-:Y:S04]  /*5430*/  STS [R216+0x14000], R37 ;  /* 0x01400025d8007388 */ /* 0x000fe80000000800 */
[----:B------:R-:W-:Y:S04]  /*5440*/  STS [R216+0x14400], R21 ;  /* 0x01440015d8007388 */ /* 0x000fe80000000800 */
[----:B------:R-:W-:Y:S04]  /*5450*/  STS [R215+0x14000], R36 ;  /* 0x01400024d7007388 */ /* 0x000fe80000000800 */
[----:B------:R-:W-:Y:S01]  /*5460*/  STS [R215+0x14400], R20 ;  /* 0x01440014d7007388 */ /* 0x000fe20000000800 */
[----:B-1----:R-:W-:Y:S03]  /*5470*/  LEA R2, R186, UR5, 0x1 ;  /* 0x00000005ba027c11 */ /* 0x002fe6000f8e08ff */
[----:B------:R-:W-:Y:S04]  /*5480*/  STS [R216+0x16000], R16 ;  /* 0x01600010d8007388 */ /* 0x000fe80000000800 */
[----:B------:R-:W-:Y:S01]  /*5490*/  STS [R216+0x16400], R4 ;  /* 0x01640004d8007388 */ /* 0x000fe20000000800 */
[----:B--2---:R-:W-:Y:S03]  /*54a0*/  IADD3 R0, R2, R178, RZ ;  /* 0x000000b202007210 */ /* 0x004fe60007ffe0ff */
[----:B------:R-:W-:Y:S04]  /*54b0*/  STS [R215+0x16000], R9 ;  /* 0x01600009d7007388 */ /* 0x000fe80000000800 */
[----:B------:R-:W-:Y:S01]  /*54c0*/  STS [R215+0x16400], R5 ;  /* 0x01640005d7007388 */ /* 0x000fe20000000800 */
[----:B------:R-:W-:Y:S06]  /*54d0*/  BAR.SYNC.DEFER_BLOCKING 0x0 ;  /* 0x0000000000007b1d */ /* 0x000fec0000010000 */
[----:B------:R-:W-:Y:S04]  /*54e0*/  LDSM.16.MT88.4 R4, [R176+0x1c000] ;  /* 0x01c00000b004783b */ /* 0x000fe80000004200 */
[----:B------:R-:W1:Y:S04]  /*54f0*/  LDSM.16.MT88.4 R8, [R2+0x8000] ;  /* 0x008000000208783b */ /* 0x000e680000004200 */
[----:B------:R-:W2:Y:S04]  /*5500*/  LDSM.16.MT88.4 R12, [R176+0x20000] ;  /* 0x02000000b00c783b */ /* 0x000ea80000004200 */
[----:B------:R-:W3:Y:S04]  /*5510*/  LDSM.16.MT88.4 R16, [R0+0x8000] ;  /* 0x008000000010783b */ /* 0x000ee80000004200 */
        /* <DEDUP_REMOVED lines=28> */
[-C--:B-1----:R-:W-:Y:S06]  /*56e0*/  HMMA.16816.F32.BF16 R68, R4, R8.reuse, R68 ;  /* 0x000000080444723c */ /* 0x082fec0000041844 */
[C---:B------:R-:W-:Y:S06]  /*56f0*/  HMMA.16816.F32.BF16 R72, R12.reuse, R8, R72 ;  /* 0x000000080c48723c */ /* 0x040fec0000041848 */
[-C--:B------:R-:W-:Y:S06]  /*5700*/  HMMA.16816.F32.BF16 R76, R12, R10.reuse, R76 ;  /* 0x0000000a0c4c723c */ /* 0x080fec000004184c */
[C---:B------:R-:W-:Y:S01]  /*5710*/  HMMA.16816.F32.BF16 R80, R4.reuse, R10, R80 ;  /* 0x0000000a0450723c */ /* 0x040fe20000041850 */
[----:B------:R-:W-:Y:S05]  /*5720*/  LDSM.16.MT88.4 R8, [R2+0xa000] ;  /* 0x00a000000208783b */ /* 0x000fea0000004200 */
[-C--:B--2---:R-:W-:Y:S06]  /*5730*/  HMMA.16816.F32.BF16 R84, R4, R16.reuse, R84 ;  /* 0x000000100454723c */ /* 0x084fec0000041854 */
[C---:B------:R-:W-:Y:S06]  /*5740*/  HMMA.16816.F32.BF16 R88, R12.reuse, R16, R88 ;  /* 0x000000100c58723c */ /* 0x040fec0000041858 */
[-C--:B------:R-:W-:Y:S01]  /*5750*/  HMMA.16816.F32.BF16 R92, R12, R18.reuse, R92 ;  /* 0x000000120c5c723c */ /* 0x080fe2000004185c */
[----:B------:R-:W-:Y:S05]  /*5760*/  LDSM.16.MT88.4 R12, [R176+0x22000] ;  /* 0x02200000b00c783b */ /* 0x000fea0000004200 */
[----:B------:R-:W-:Y:S01]  /*5770*/  HMMA.16816.F32.BF16 R96, R4, R18, R96 ;  /* 0x000000120460723c */ /* 0x000fe20000041860 */
[----:B------:R-:W1:Y:S04]  /*5780*/  LDSM.16.MT88.4 R4, [R176+0x1e000] ;  /* 0x01e00000b004783b */ /* 0x000e680000004200 */
[----:B------:R-:W2:Y:S01]  /*5790*/  LDSM.16.MT88.4 R16, [R0+0xa000] ;  /* 0x00a000000010783b */ /* 0x000ea20000004200 */
[-C--:B---3--:R-:W-:Y:S06]  /*57a0*/  HMMA.16816.F32.BF16 R68, R20, R24.reuse, R68 ;  /* 0x000000181444723c */ /* 0x088fec0000041844 */
[C---:B------:R-:W-:Y:S06]  /*57b0*/  HMMA.16816.F32.BF16 R72, R28.reuse, R24, R72 ;  /* 0x000000181c48723c */ /* 0x040fec0000041848 */
        /* <DEDUP_REMOVED lines=33> */
[----:B------:R4:W3:Y:S01]  /*59d0*/  LDSM.16.MT88.4 R32, [R0+0xb800] ;  /* 0x00b800000020783b */ /* 0x0008e20000004200 */
[-C--:B-1----:R-:W-:Y:S01]  /*59e0*/  HMMA.16816.F32.BF16 R68, R4, R8.reuse, R68 ;  /* 0x000000080444723c */ /* 0x082fe20000041844 */
[----:B------:R-:W-:Y:S05]  /*59f0*/  BAR.SYNC.DEFER_BLOCKING 0x0 ;  /* 0x0000000000007b1d */ /* 0x000fea0000010000 */
[C---:B------:R-:W-:Y:S06]  /*5a00*/  HMMA.16816.F32.BF16 R72, R12.reuse, R8, R72 ;  /* 0x000000080c48723c */ /* 0x040fec0000041848 */
[-C--:B------:R-:W-:Y:S06]  /*5a10*/  HMMA.16816.F32.BF16 R76, R12, R10.reuse, R76 ;  /* 0x0000000a0c4c723c */ /* 0x080fec000004184c */
[C---:B------:R-:W-:Y:S05]  /*5a20*/  HMMA.16816.F32.BF16 R80, R4.reuse, R10, R80 ;  /* 0x0000000a0450723c */ /* 0x040fea0000041850 */
[----:B----4-:R-:W-:Y:S01]  /*5a30*/  LEA R0, -R147, RZ, 0x7 ;  /* 0x000000ff93007211 */ /* 0x010fe200078e39ff */
[-C--:B--2---:R-:W-:Y:S05]  /*5a40*/  HMMA.16816.F32.BF16 R84, R4, R16.reuse, R84 ;  /* 0x000000100454723c */ /* 0x084fea0000041854 */
[C---:B------:R-:W-:Y:S01]  /*5a50*/  LEA R188, P1, R0.reuse, R188, 0x2 ;  /* 0x000000bc00bc7211 */ /* 0x040fe200078210ff */
[C---:B------:R-:W-:Y:S05]  /*5a60*/  HMMA.16816.F32.BF16 R88, R12.reuse, R16, R88 ;  /* 0x000000100c58723c */ /* 0x040fea0000041858 */
[----:B------:R-:W-:Y:S01]  /*5a70*/  LEA.HI.X.SX32 R189, R0, R189, 0x2, P1 ;  /* 0x000000bd00bd7211 */ /* 0x000fe200008f16ff */
[-C--:B------:R-:W-:Y:S06]  /*5a80*/  HMMA.16816.F32.BF16 R92, R12, R18.reuse, R92 ;  /* 0x000000120c5c723c */ /* 0x080fec000004185c */
[----:B------:R-:W-:Y:S06]  /*5a90*/  HMMA.16816.F32.BF16 R96, R4, R18, R96 ;  /* 0x000000120460723c */ /* 0x000fec0000041860 */
[-C--:B---3--:R-:W-:Y:S06]  /*5aa0*/  HMMA.16816.F32.BF16 R68, R20, R24.reuse, R68 ;  /* 0x000000181444723c */ /* 0x088fec0000041844 */
        /* <DEDUP_REMOVED lines=10> */
[----:B------:R-:W1:Y:S02]  /*5b50*/  LDC.64 R4, c[0x0][0x420] ;  /* 0x00010800ff047b82 */ /* 0x000e640000000a00 */
[C---:B-1----:R-:W-:Y:S02]  /*5b60*/  IMAD.U32 R0, R4.reuse, -0x80, RZ ;  /* 0xffffff8004007824 */ /* 0x042fe400078e00ff */
[----:B------:R-:W-:Y:S03]  /*5b70*/  IMAD.SHL.U32 R8, R4, 0x40, RZ ;  /* 0x0000004004087824 */ /* 0x000fe600078e00ff */
[C---:B------:R-:W-:Y:S04]  /*5b80*/  LEA R3, P1, R0.reuse, R222, 0x1 ;  /* 0x000000de00037211 */ /* 0x040fe800078208ff */
[----:B------:R-:W-:Y:S01]  /*5b90*/  LEA.HI.X.SX32 R0, R0, R223, 0x1, P1 ;  /* 0x000000df00007211 */ /* 0x000fe200008f0eff */
[----:B------:R-:W-:Y:S01]  /*5ba0*/  IMAD.MOV.U32 R222, RZ, RZ, R3 ;  /* 0x000000ffffde7224 */ /* 0x000fe200078e0003 */
[----:B------:R-:W-:Y:S03]  /*5bb0*/  SHF.L.U64.HI R3, R4, 0x6, R5 ;  /* 0x0000000604037819 */ /* 0x000fe60000010205 */
[----:B------:R-:W-:Y:S01]  /*5bc0*/  IMAD.MOV.U32 R223, RZ, RZ, R0 ;  /* 0x000000ffffdf7224 */ /* 0x000fe200078e0000 */
[-C--:B------:R-:W-:Y:S02]  /*5bd0*/  IADD3 R6, P1, R222, R8.reuse, RZ ;  /* 0x00000008de067210 */ /* 0x080fe40007f3e0ff */
[----:B------:R-:W-:Y:S02]  /*5be0*/  LEA R0, R244, UR5, 0x1 ;  /* 0x00000005f4007c11 */ /* 0x000fe4000f8e08ff */
[-C--:B------:R-:W-:Y:S01]  /*5bf0*/  IADD3 R4, P2, R6, R8.reuse, RZ ;  /* 0x0000000806047210 */ /* 0x080fe20007f5e0ff */
[--C-:B------:R-:W-:Y:S02]  /*5c00*/  IMAD.X R7, R223, 0x1, R3.reuse, P1 ;  /* 0x00000001df077824 */ /* 0x100fe400008e0603 */
[----:B------:R-:W-:Y:S01]  /*5c10*/  @!PT LDS RZ, [RZ] ;  /* 0x00000000fffff984 */ /* 0x000fe20000000800 */
[----:B------:R-:W-:Y:S01]  /*5c20*/  @!PT LDS RZ, [RZ] ;  /* 0x00000000fffff984 */ /* 0x000fe20000000800 */
[----:B------:R-:W-:Y:S01]  /*5c30*/  @!PT LDS RZ, [RZ] ;  /* 0x00000000fffff984 */ /* 0x000fe20000000800 */
[----:B------:R1:W-:Y:S01]  /*5c40*/  LDGSTS.E.BYPASS.LTC128B.128 [R0+0x8000], desc[UR38][R222.64] ;  /* 0x08000000de007fae */ /* 0x0003e2000b901d66 */
[----:B------:R-:W-:Y:S01]  /*5c50*/  IADD3 R8, P1, R4, R8, RZ ;  /* 0x0000000804087210 */ /* 0x000fe20007f3e0ff */
[--C-:B------:R-:W-:Y:S02]  /*5c60*/  IMAD.X R5, R7, 0x1, R3.reuse, P2 ;  /* 0x0000000107057824 */ /* 0x100fe400010e0603 */
[----:B------:R1:W-:Y:S02]  /*5c70*/  LDGSTS.E.BYPASS.LTC128B.128 [R0+0x9000], desc[UR38][R6.64] ;  /* 0x0900000006007fae */ /* 0x0003e4000b901d66 */
[----:B------:R-:W-:Y:S02]  /*5c80*/  IMAD.X R9, R5, 0x1, R3, P1 ;  /* 0x0000000105097824 */ /* 0x000fe400008e0603 */
[----:B------:R1:W-:Y:S04]  /*5c90*/  LDGSTS.E.BYPASS.LTC128B.128 [R0+0xa000], desc[UR38][R4.64] ;  /* 0x0a00000004007fae */ /* 0x0003e8000b901d66 */
[----:B------:R1:W-:Y:S04]  /*5ca0*/  LDGSTS.E.BYPASS.LTC128B.128 [R0+0xb000], desc[UR38][R8.64] ;  /* 0x0b00000008007fae */ /* 0x0003e8000b901d66 */
[----:B------:R-:W0:Y:S02]  /*5cb0*/  LDGDEPBAR ;  /* 0x00000000000079af */ /* 0x000e240000000000 */
.L_x_279:
[----:B------:R-:W-:Y:S01]  /*5cc0*/  LEA R3, R185, UR5, 0x1 ;  /* 0x00000005b9037c11 */ /* 0x000fe2000f8e08ff */
[----:B------:R-:W-:Y:S01]  /*5cd0*/  LDSM.16.MT88.4 R16, [R2+0xc000] ;  /* 0x00c000000210783b */ /* 0x000fe20000004200 */
[----:B-1----:R-:W-:Y:S01]  /*5ce0*/  VIADD R0, R2, 0xc000 ;  /* 0x0000c00002007836 */ /* 0x002fe20000000000 */
[----:B------:R-:W-:Y:S02]  /*5cf0*/  ULOP3.LUT UR4, UR14, 0x1, URZ, 0xc0, !UPT ;  /* 0x000000010e047892 */ /* 0x000fe4000f8ec03f */
[----:B------:R-:W1:Y:S01]  /*5d00*/  LDSM.16.M88.4 R32, [R3+0x14000] ;  /* 0x014000000320783b */ /* 0x000e620000000200 */
[----:B------:R-:W-:Y:S01]  /*5d10*/  IMAD.IADD R0, R0, 0x1, R178 ;  /* 0x0000000100007824 */ /* 0x000fe200078e02b2 */
[----:B------:R-:W-:Y:S01]  /*5d20*/  UISETP.NE.U32.AND UP0, UPT, UR4, 0x1, UPT ;  /* 0x000000010400788c */ /* 0x000fe2000bf05070 */
[----:B------:R-:W-:Y:S01]  /*5d30*/  IMAD.IADD R144, R184, 0x1, R3 ;  /* 0x00000001b8907824 */ /* 0x000fe200078e0203 */
[----:B------:R-:W2:Y:S01]  /*5d40*/  LDSM.16.M88.4 R28, [R3+0x16000] ;  /* 0x01600000031c783b */ /* 0x000ea20000000200 */
[----:B------:R-:W-:Y:S02]  /*5d50*/  UISETP.GT.AND UP2, UPT, UR14, UR6, UPT ;  /* 0x000000060e00728c */ /* 0x000fe4000bf44270 */
[----:B------:R-:W-:Y:S01]  /*5d60*/  IMAD.IADD R145, R178, 0x1, R144 ;  /* 0x00000001b2917824 */ /* 0x000fe200078e0290 */
[----:B------:R-:W3:Y:S01]  /*5d70*/  LDSM.16.MT88.4 R36, [R0] ;  /* 0x000000000024783b */ /* 0x000ee20000004200 */
[----:B------:R-:W-:Y:S01]  /*5d80*/  IMAD.MOV.U32 R178, RZ, RZ, R245 ;  /* 0x000000ffffb27224 */ /* 0x000fe200078e00f5 */
[----:B------:R-:W-:Y:S02]  /*5d90*/  UIADD3 UR14, UR14, -0x1, URZ ;  /* 0xffffffff0e0e7890 */ /* 0x000fe4000fffe03f */
[----:B------:R-:W-:Y:S04]  /*5da0*/  LDSM.16.MT88.4 R44, [R2+0xc800] ;  /* 0x00c80000022c783b */ /* 0x000fe80000004200 */
[----:B------:R-:W4:Y:S04]  /*5db0*/  LDSM.16.M88.4 R40, [R144+0x14000] ;  /* 0x014000009028783b */ /* 0x000f280000000200 */
[----:B------:R-:W4:Y:S04]  /*5dc0*/  LDSM.16.M88.4 R48, [R144+0x16000] ;  /* 0x016000009030783b */ /* 0x000f280000000200 */
[----:B------:R-:W4:Y:S04]  /*5dd0*/  LDSM.16.MT88.4 R52, [R0+0x800] ;  /* 0x000800000034783b */ /* 0x000f280000004200 */
[----:B------:R-:W-:Y:S04]  /*5de0*/  LDSM.16.M88.4 R56, [R146+0x14000] ;  /* 0x014000009238783b */ /* 0x000fe80000000200 */
[----:B------:R-:W4:Y:S04]  /*5df0*/  LDSM.16.MT88.4 R60, [R2+0xd000] ;  /* 0x00d00000023c783b */ /* 0x000f280000004200 */
[----:B------:R-:W4:Y:S01]  /*5e00*/  LDSM.16.M88.4 R64, [R146+0x16000] ;  /* 0x016000009240783b */ /* 0x000f220000000200 */
[-C--:B-1----:R-:W-:Y:S03]  /*5e10*/  HMMA.16816.F32.BF16 R4, R32, R16.reuse, RZ ;  /* 0x000000102004723c */ /* 0x082fe600000418ff */
[----:B------:R-:W1:Y:S04]  /*5e20*/  LDSM.16.MT88.4 R132, [R0+0x1000] ;  /* 0x001000000084783b */ /* 0x000e680000004200 */
[----:B------:R-:W-:Y:S01]  /*5e30*/  LDSM.16.M88.4 R136, [R145+0x16000] ;  /* 0x016000009188783b */ /* 0x000fe20000000200 */
[C---:B--2---:R-:W-:Y:S03]  /*5e40*/  HMMA.16816.F32.BF16 R8, R28.reuse, R16, RZ ;  /* 0x000000101c08723c */ /* 0x044fe600000418ff */
[----:B------:R-:W-:Y:S03]  /*5e50*/  LDSM.16.MT88.4 R140, [R0+0x1800] ;  /* 0x00180000008c783b */ /* 0x000fe60000004200 */
        /* <DEDUP_REMOVED lines=11> */
[----:B------:R-:W2:Y:S05]  /*5f10*/  LDSM.16.MT88.4 R44, [R2+0xd800] ;  /* 0x00d80000022c783b */ /* 0x000eaa0000004200 */
[-C--:B------:R-:W-:Y:S06]  /*5f20*/  HMMA.16816.F32.BF16 R20, R40, R52.reuse, R20 ;  /* 0x000000342814723c */ /* 0x080fec0000041814 */
[C---:B------:R-:W-:Y:S06]  /*5f30*/  HMMA.16816.F32.BF16 R24, R48.reuse, R52, R24 ;  /* 0x000000343018723c */ /* 0x040fec0000041818 */
[-C--:B------:R-:W-:Y:S01]  /*5f40*/  HMMA.16816.F32.BF16 R28, R48, R54.reuse, R28 ;  /* 0x00000036301c723c */ /* 0x080fe2000004181c */
[----:B------:R-:W-:Y:S05]  /*5f50*/  LDSM.16.MT88.4 R48, [R2+0xe000] ;  /* 0x00e000000230783b */ /* 0x000fea0000004200 */
[----:B------:R-:W-:Y:S01]  /*5f60*/  HMMA.16816.F32.BF16 R32, R40, R54, R32 ;  /* 0x000000362820723c */ /* 0x000fe20000041820 */
[----:B------:R-:W3:Y:S04]  /*5f70*/  LDSM.16.M88.4 R40, [R3+0x18000] ;  /* 0x018000000328783b */ /* 0x000ee80000000200 */
[----:B------:R-:W4:Y:S01]  /*5f80*/  LDSM.16.M88.4 R52, [R3+0x1a000] ;  /* 0x01a000000334783b */ /* 0x000f220000000200 */
[-C--:B------:R-:W-:Y:S06]  /*5f90*/  HMMA.16816.F32.BF16 R4, R56, R60.reuse, R4 ;  /* 0x0000003c3804723c */ /* 0x080fec0000041804 */
[C---:B------:R-:W-:Y:S06]  /*5fa0*/  HMMA.16816.F32.BF16 R8, R64.reuse, R60, R8 ;  /* 0x0000003c4008723c */ /* 0x040fec0000041808 */
[-C--:B------:R-:W-:Y:S06]  /*5fb0*/  HMMA.16816.F32.BF16 R12, R64, R62.reuse, R12 ;  /* 0x0000003e400c723c */ /* 0x080fec000004180c */
[C---:B------:R-:W-:Y:S01]  /*5fc0*/  HMMA.16816.F32.BF16 R16, R56.reuse, R62, R16 ;  /* 0x0000003e3810723c */ /* 0x040fe20000041810 */
[----:B------:R-:W4:Y:S05]  /*5fd0*/  LDSM.16.MT88.4 R60, [R0+0x2000] ;  /* 0x00200000003c783b */ /* 0x000f2a0000004200 */
[-C--:B-1----:R-:W-:Y:S06]  /*5fe0*/  HMMA.16816.F32.BF16 R20, R56, R132.reuse, R20 ;  /* 0x000000843814723c */ /* 0x082fec0000041814 */
[C---:B------:R-:W-:Y:S06]  /*5ff0*/  HMMA.16816.F32.BF16 R24, R64.reuse, R132, R24 ;  /* 0x000000844018723c */ /* 0x040fec0000041818 */
[-C--:B------:R-:W-:Y:S01]  /*6000*/  HMMA.16816.F32.BF16 R28, R64, R134.reuse, R28 ;  /* 0x00000086401c723c */ /* 0x080fe2000004181c */
[----:B------:R-:W-:Y:S05]  /*6010*/  LDSM.16.M88.4 R64, [R144+0x1a000] ;  /* 0x01a000009040783b */ /* 0x000fea0000000200 */
[----:B------:R-:W-:Y:S01]  /*6020*/  HMMA.16816.F32.BF16 R32, R56, R134, R32 ;  /* 0x000000863820723c */ /* 0x000fe20000041820 */
[----:B------:R-:W-:Y:S04]  /*6030*/  LDSM.16.MT88.4 R56, [R2+0xe800] ;  /* 0x00e800000238783b */ /* 0x000fe80000004200 */
[----:B------:R-:W-:Y:S01]  /*6040*/  LDSM.16.MT88.4 R132, [R0+0x2800] ;  /* 0x002800000084783b */ /* 0x000fe20000004200 */
[-C--:B--2---:R-:W-:Y:S06]  /*6050*/  HMMA.16816.F32.BF16 R4, R36, R44.reuse, R4 ;  /* 0x0000002c2404723c */ /* 0x084fec0000041804 */
[C---:B------:R-:W-:Y:S06]  /*6060*/  HMMA.16816.F32.BF16 R8, R136.reuse, R44, R8 ;  /* 0x0000002c8808723c */ /* 0x040fec0000041808 */
[-C--:B------:R-:W-:Y:S06]  /*6070*/  HMMA.16816.F32.BF16 R12, R136, R46.reuse, R12 ;  /* 0x0000002e880c723c */ /* 0x080fec000004180c */
[C---:B------:R-:W-:Y:S01]  /*6080*/  HMMA.16816.F32.BF16 R16, R36.reuse, R46, R16 ;  /* 0x0000002e2410723c */ /* 0x040fe20000041810 */
[----:B------:R-:W1:Y:S05]  /*6090*/  LDSM.16.M88.4 R44, [R144+0x18000] ;  /* 0x01800000902c783b */ /* 0x000e6a0000000200 */
[-C--:B------:R-:W-:Y:S06]  /*60a0*/  HMMA.16816.F32.BF16 R20, R36, R140.reuse, R20 ;  /* 0x0000008c2414723c */ /* 0x080fec0000041814 */
[C---:B------:R-:W-:Y:S06]  /*60b0*/  HMMA.16816.F32.BF16 R24, R136.reuse, R140, R24 ;  /* 0x0000008c8818723c */ /* 0x040fec0000041818 */
[-C--:B------:R-:W-:Y:S01]  /*60c0*/  HMMA.16816.F32.BF16 R28, R136, R142.reuse, R28 ;  /* 0x0000008e881c723c */ /* 0x080fe2000004181c */
[----:B------:R-:W-:Y:S05]  /*60d0*/  LDSM.16.M88.4 R136, [R146+0x1a000] ;  /* 0x01a000009288783b */ /* 0x000fea0000000200 */
[----:B------:R-:W-:Y:S01]  /*60e0*/  HMMA.16816.F32.BF16 R32, R36, R142, R32 ;  /* 0x0000008e2420723c */ /* 0x000fe20000041820 */
[----:B------:R-:W-:Y:S05]  /*60f0*/  LDSM.16.M88.4 R36, [R146+0x18000] ;  /* 0x018000009224783b */ /* 0x000fea0000000200 */
[-C--:B---3--:R-:W-:Y:S06]  /*6100*/  HMMA.16816.F32.BF16 R4, R40, R48.reuse, R4 ;  /* 0x000000302804723c */ /* 0x088fec0000041804 */
[C---:B----4-:R-:W-:Y:S06]  /*6110*/  HMMA.16816.F32.BF16 R8, R52.reuse, R48, R8 ;  /* 0x000000303408723c */ /* 0x050fec0000041808 */
[-C--:B------:R-:W-:Y:S06]  /*6120*/  HMMA.16816.F32.BF16 R12, R52, R50.reuse, R12 ;  /* 0x00000032340c723c */ /* 0x080fec000004180c */
[C---:B------:R-:W-:Y:S01]  /*6130*/  HMMA.16816.F32.BF16 R16, R40.reuse, R50, R16 ;  /* 0x000000322810723c */ /* 0x040fe20000041810 */
[----:B------:R-:W2:Y:S05]  /*6140*/  LDSM.16.MT88.4 R48, [R2+0xf000] ;  /* 0x00f000000230783b */ /* 0x000eaa0000004200 */
[-C--:B------:R-:W-:Y:S06]  /*6150*/  HMMA.16816.F32.BF16 R20, R40, R60.reuse, R20 ;  /* 0x0000003c2814723c */ /* 0x080fec0000041814 */
[C---:B------:R-:W-:Y:S06]  /*6160*/  HMMA.16816.F32.BF16 R24, R52.reuse, R60, R24 ;  /* 0x0000003c3418723c */ /* 0x040fec0000041818 */
[-C--:B------:R-:W-:Y:S01]  /*6170*/  HMMA.16816.F32.BF16 R28, R52, R62.reuse, R28 ;  /* 0x0000003e341c723c */ /* 0x080fe2000004181c */
[----:B------:R-:W3:Y:S05]  /*6180*/  LDSM.16.MT88.4 R52, [R0+0x3000] ;  /* 0x003000000034783b */ /* 0x000eea0000004200 */
[----:B------:R-:W-:Y:S01]  /*6190*/  HMMA.16816.F32.BF16 R32, R40, R62, R32 ;  /* 0x0000003e2820723c */ /* 0x000fe20000041820 */
[----:B------:R-:W-:Y:S04]  /*61a0*/  LDSM.16.M88.4 R40, [R145+0x18000] ;  /* 0x018000009128783b */ /* 0x000fe80000000200 */
[----:B------:R-:W-:Y:S01]  /*61b0*/  LDSM.16.M88.4 R60, [R145+0x1a000] ;  /* 0x01a00000913c783b */ /* 0x000fe20000000200 */
[-C--:B-1----:R-:W-:Y:S06]  /*61c0*/  HMMA.16816.F32.BF16 R4, R44, R56.reuse, R4 ;  /* 0x000000382c04723c */ /* 0x082fec0000041804 */
[C---:B------:R-:W-:Y:S06]  /*61d0*/  HMMA.16816.F32.BF16 R8, R64.reuse, R56, R8 ;  /* 0x000000384008723c */ /* 0x040fec0000041808 */
[-C--:B------:R-:W-:Y:S06]  /*61e0*/  HMMA.16816.F32.BF16 R12, R64, R58.reuse, R12 ;  /* 0x0000003a400c723c */ /* 0x080fec000004180c */
[C---:B------:R-:W-:Y:S01]  /*61f0*/  HMMA.16816.F32.BF16 R16, R44.reuse, R58, R16 ;  /* 0x0000003a2c10723c */ /* 0x040fe20000041810 */
[----:B------:R1:W4:Y:S05]  /*6200*/  LDSM.16.MT88.4 R56, [R2+0xf800] ;  /* 0x00f800000238783b */ /* 0x00032a0000004200 */
[-C--:B------:R-:W-:Y:S06]  /*6210*/  HMMA.16816.F32.BF16 R20, R44, R132.reuse, R20 ;  /* 0x000000842c14723c */ /* 0x080fec0000041814 */
[C---:B------:R-:W-:Y:S06]  /*6220*/  HMMA.16816.F32.BF16 R24, R64.reuse, R132, R24 ;  /* 0x000000844018723c */ /* 0x040fec0000041818 */
[-C--:B------:R-:W-:Y:S01]  /*6230*/  HMMA.16816.F32.BF16 R28, R64, R134.reuse, R28 ;  /* 0x00000086401c723c */ /* 0x080fe2000004181c */
[----:B------:R4:W4:Y:S05]  /*6240*/  LDSM.16.MT88.4 R64, [R0+0x3800] ;  /* 0x003800000040783b */ /* 0x00092a0000004200 */
[----:B------:R-:W-:Y:S05]  /*6250*/  HMMA.16816.F32.BF16 R32, R44, R134, R32 ;  /* 0x000000862c20723c */ /* 0x000fea0000041820 */
[----:B-1----:R-:W-:Y:S01]  /*6260*/  @P0 IADD3 R2, P1, R246, UR10, RZ ;  /* 0x0000000af6020c10 */ /* 0x002fe2000ff3e0ff */
[-C--:B--2---:R-:W-:Y:S01]  /*6270*/  HMMA.16816.F32.BF16 R4, R36, R48.reuse, R4 ;  /* 0x000000302404723c */ /* 0x084fe20000041804 */
[----:B------:R-:W-:Y:S04]  /*6280*/  @UP3 UIADD3 UR10, UP1, UR10, -0x200, URZ ;  /* 0xfffffe000a0a3890 */ /* 0x000fe8000ff3e03f */
[----:B------:R-:W-:Y:S01]  /*6290*/  @P0 IADD3.X R3, R250, UR7, RZ, P1, !PT ;  /* 0x00000007fa030c10 */ /* 0x000fe20008ffe4ff */
[C---:B------:R-:W-:Y:S01]  /*62a0*/  HMMA.16816.F32.BF16 R8, R136.reuse, R48, R8 ;  /* 0x000000308808723c */ /* 0x040fe20000041808 */
[----:B------:R-:W-:Y:S03]  /*62b0*/  @UP3 UIADD3.X UR7, UR7, -0x1, URZ, UP1, !UPT ;  /* 0xffffffff07073890 */ /* 0x000fe60008ffe43f */
[----:B------:R-:W5:Y:S01]  /*62c0*/  @P0 LDG.E R242, desc[UR38][R2.64] ;  /* 0x0000002602f20981 */ /* 0x000f62000c1e1900 */
[C---:B------:R-:W-:Y:S01]  /*62d0*/  IMAD.SHL.U32 R44, R147.reuse, 0x8, RZ ;  /* 0x00000008932c7824 */ /* 0x040fe200078e00ff */
[-C--:B------:R-:W-:Y:S02]  /*62e0*/  HMMA.16816.F32.BF16 R12, R136, R50.reuse, R12 ;  /* 0x00000032880c723c */ /* 0x080fe4000004180c */
[----:B------:R-:W5:Y:S03]  /*62f0*/  @P0 LDG.E R241, desc[UR38][R2.64+0x20] ;  /* 0x0000202602f10981 */ /* 0x000f66000c1e1900 */
[C---:B------:R-:W-:Y:S01]  /*6300*/  IMAD.SHL.U32 R45, R147.reuse, 0x10, RZ ;  /* 0x00000010932d7824 */ /* 0x040fe200078e00ff */
[C---:B------:R-:W-:Y:S01]  /*6310*/  HMMA.16816.F32.BF16 R16, R36.reuse, R50, R16 ;  /* 0x000000322410723c */ /* 0x040fe20000041810 */
[----:B------:R-:W5:Y:S04]  /*6320*/  @P0 LDG.E R240, desc[UR38][R2.64+0x100] ;  /* 0x0001002602f00981 */ /* 0x000f68000c1e1900 */
[----:B------:R1:W5:Y:S01]  /*6330*/  @P0 LDG.E R239, desc[UR38][R2.64+0x120] ;  /* 0x0001202602ef0981 */ /* 0x000362000c1e1900 */
[-C--:B---3--:R-:W-:Y:S05]  /*6340*/  HMMA.16816.F32.BF16 R20, R36, R52.reuse, R20 ;  /* 0x000000342414723c */ /* 0x088fea0000041814 */
[----:B----4-:R-:W-:Y:S01]  /*6350*/  IMAD R0, R147, 0x18, RZ ;  /* 0x0000001893007824 */ /* 0x010fe200078e02ff */
[C---:B------:R-:W-:Y:S06]  /*6360*/  HMMA.16816.F32.BF16 R24, R136.reuse, R52, R24 ;  /* 0x000000348818723c */ /* 0x040fec0000041818 */
[-C--:B------:R-:W-:Y:S06]  /*6370*/  HMMA.16816.F32.BF16 R28, R136, R54.reuse, R28 ;  /* 0x00000036881c723c */ /* 0x080fec000004181c */
[----:B------:R-:W-:Y:S06]  /*6380*/  HMMA.16816.F32.BF16 R32, R36, R54, R32 ;  /* 0x000000362420723c */ /* 0x000fec0000041820 */
[-C--:B------:R-:W-:Y:S05]  /*6390*/  HMMA.16816.F32.BF16 R4, R40, R56.reuse, R4 ;  /* 0x000000382804723c */ /* 0x080fea0000041804 */
[CC--:B------:R-:W-:Y:S01]  /*63a0*/  LEA R36, P0, R44.reuse, R188.reuse, 0x2 ;  /* 0x000000bc2c247211 */ /* 0x0c0fe200078010ff */
[C---:B------:R-:W-:Y:S05]  /*63b0*/  HMMA.16816.F32.BF16 R8, R60.reuse, R56, R8 ;  /* 0x000000383c08723c */ /* 0x040fea0000041808 */
[CC--:B-1----:R-:W-:Y:S01]  /*63c0*/  LEA R2, P1, R45.reuse, R188.reuse, 0x2 ;  /* 0x000000bc2d027211 */ /* 0x0c2fe200078210ff */
[-C--:B------:R-:W-:Y:S05]  /*63d0*/  HMMA.16816.F32.BF16 R12, R60, R58.reuse, R12 ;  /* 0x0000003a3c0c723c */ /* 0x080fea000004180c */
[-C--:B------:R-:W-:Y:S01]  /*63e0*/  LEA.HI.X.SX32 R37, R44, R189.reuse, 0x2, P0 ;  /* 0x000000bd2c257211 */ /* 0x080fe200000f16ff */
[C---:B------:R-:W-:Y:S05]  /*63f0*/  HMMA.16816.F32.BF16 R16, R40.reuse, R58, R16 ;  /* 0x0000003a2810723c */ /* 0x040fea0000041810 */
[----:B------:R1:W-:Y:S01]  /*6400*/  REDG.E.ADD.F32.FTZ.RN.STRONG.GPU desc[UR38][R188.64], R4 ;  /* 0x00000004bc0079a6 */ /* 0x0003e2000c10f3a6 */
[-C--:B------:R-:W-:Y:S03]  /*6410*/  HMMA.16816.F32.BF16 R20, R40, R64.reuse, R20 ;  /* 0x000000402814723c */ /* 0x080fe60000041814 */
[----:B------:R2:W-:Y:S02]  /*6420*/  REDG.E.ADD.F32.FTZ.RN.STRONG.GPU desc[UR38][R36.64], R5 ;  /* 0x00000005240079a6 */ /* 0x0005e4000c10f3a6 */
[-C--:B------:R-:W-:Y:S01]  /*6430*/  LEA.HI.X.SX32 R3, R45, R189.reuse, 0x2, P1 ;  /* 0x000000bd2d037211 */ /* 0x080fe200008f16ff */
[C---:B------:R-:W-:Y:S04]  /*6440*/  HMMA.16816.F32.BF16 R24, R60.reuse, R64, R24 ;  /* 0x000000403c18723c */ /* 0x040fe80000041818 */
[----:B------:R3:W-:Y:S01]  /*6450*/  REDG.E.ADD.F32.FTZ.RN.STRONG.GPU desc[UR38][R2.64], R6 ;  /* 0x00000006020079a6 */ /* 0x0007e2000c10f3a6 */
[CC--:B------:R-:W-:Y:S01]  /*6460*/  LEA R38, P0, R0.reuse, R188.reuse, 0x2 ;  /* 0x000000bc00267211 */ /* 0x0c0fe200078010ff */
[-C--:B------:R-:W-:Y:S05]  /*6470*/  HMMA.16816.F32.BF16 R28, R60, R66.reuse, R28 ;  /* 0x000000423c1c723c */ /* 0x080fea000004181c */
[-C--:B------:R-:W-:Y:S01]  /*6480*/  LEA.HI.X.SX32 R39, R0, R189.reuse, 0x2, P0 ;  /* 0x000000bd00277211 */ /* 0x080fe200000f16ff */
[----:B------:R-:W-:Y:S04]  /*6490*/  HMMA.16816.F32.BF16 R32, R40, R66, R32 ;  /* 0x000000422820723c */ /* 0x000fe80000041820 */
[----:B------:R4:W-:Y:S01]  /*64a0*/  REDG.E.ADD.F32.FTZ.RN.STRONG.GPU desc[UR38][R38.64], R7 ;  /* 0x00000007260079a6 */ /* 0x0009e2000c10f3a6 */
[C---:B------:R-:W-:Y:S02]  /*64b0*/  IMAD.SHL.U32 R0, R147.reuse, 0x40, RZ ;  /* 0x0000004093007824 */ /* 0x040fe400078e00ff */
[C---:B------:R-:W-:Y:S04]  /*64c0*/  IMAD.SHL.U32 R40, R147.reuse, 0x20, RZ ;  /* 0x0000002093287824 */ /* 0x040fe800078e00ff */
[C---:B------:R-:W-:Y:S01]  /*64d0*/  IMAD R42, R147.reuse, 0x28, RZ ;  /* 0x00000028932a7824 */ /* 0x040fe200078e02ff */
[CC--:B-1----:R-:W-:Y:S01]  /*64e0*/  LEA R4, P1, R40.reuse, R188.reuse, 0x2 ;  /* 0x000000bc28047211 */ /* 0x0c2fe200078210ff */
[----:B------:R-:W-:Y:S03]  /*64f0*/  IMAD R41, R147, 0x30, RZ ;  /* 0x0000003093297824 */ /* 0x000fe600078e02ff */
[-C--:B--2---:R-:W-:Y:S02]  /*6500*/  LEA.HI.X.SX32 R5, R40, R189.reuse, 0x2, P1 ;  /* 0x000000bd28057211 */ /* 0x084fe400008f16ff */
[CC--:B---3--:R-:W-:Y:S03]  /*6510*/  LEA R2, P0, R42.reuse, R188.reuse, 0x2 ;  /* 0x000000bc2a027211 */ /* 0x0c8fe600078010ff */
[----:B------:R1:W-:Y:S01]  /*6520*/  REDG.E.ADD.F32.FTZ.RN.STRONG.GPU desc[UR38][R4.64], R8 ;  /* 0x00000008040079a6 */ /* 0x0003e2000c10f3a6 */
[CC--:B------:R-:W-:Y:S02]  /*6530*/  LEA R6, P1, R41.reuse, R188.reuse, 0x2 ;  /* 0x000000bc29067211 */ /* 0x0c0fe400078210ff */
[-C--:B------:R-:W-:Y:S05]  /*6540*/  LEA.HI.X.SX32 R3, R42, R189.reuse, 0x2, P0 ;  /* 0x000000bd2a037211 */ /* 0x080fea00000f16ff */
[----:B------:R2:W-:Y:S01]  /*6550*/  REDG.E.ADD.F32.FTZ.RN.STRONG.GPU desc[UR38][R2.64], R9 ;  /* 0x00000009020079a6 */ /* 0x0005e2000c10f3a6 */
[-C--:B----4-:R-:W-:Y:S01]  /*6560*/  LEA.HI.X.SX32 R7, R41, R189.reuse, 0x2, P1 ;  /* 0x000000bd29077211 */ /* 0x090fe200008f16ff */
[C---:B------:R-:W-:Y:S02]  /*6570*/  IMAD R38, R147.reuse, 0x38, RZ ;  /* 0x0000003893267824 */ /* 0x040fe400078e02ff */
[----:B------:R-:W-:Y:S04]  /*6580*/  LDSM.16.MT88.4 R40, [R176+0x19000] ;  /* 0x01900000b028783b */ /* 0x000fe80000004200 */
[----:B------:R3:W-:Y:S01]  /*6590*/  REDG.E.ADD.F32.FTZ.RN.STRONG.GPU desc[UR38][R6.64], R10 ;  /* 0x0000000a060079a6 */ /* 0x0007e2000c10f3a6 */
[CC--:B-1----:R-:W-:Y:S01]  /*65a0*/  LEA R4, P0, R38.reuse, R188.reuse, 0x2 ;  /* 0x000000bc26047211 */ /* 0x0c2fe200078010ff */
[C---:B------:R-:W-:Y:S03]  /*65b0*/  IMAD R8, R147.reuse, 0x50, RZ ;  /* 0x0000005093087824 */ /* 0x040fe600078e02ff */
[-C--:B------:R-:W-:Y:S02]  /*65c0*/  LEA.HI.X.SX32 R5, R38, R189.reuse, 0x2, P0 ;  /* 0x000000bd26057211 */ /* 0x080fe400000f16ff */
[CC--:B--2---:R-:W-:Y:S01]  /*65d0*/  LEA R2, P1, R0.reuse, R188.reuse, 0x2 ;  /* 0x000000bc00027211 */ /* 0x0c4fe200078210ff */
[C---:B------:R-:W-:Y:S02]  /*65e0*/  IMAD R9, R147.reuse, 0x48, RZ ;  /* 0x0000004893097824 */ /* 0x040fe400078e02ff */
[----:B------:R1:W-:Y:S01]  /*65f0*/  REDG.E.ADD.F32.FTZ.RN.STRONG.GPU desc[UR38][R4.64], R11 ;  /* 0x0000000b040079a6 */ /* 0x0003e2000c10f3a6 */
[-C--:B------:R-:W-:Y:S01]  /*6600*/  LEA.HI.X.SX32 R3, R0, R189.reuse, 0x2, P1 ;  /* 0x000000bd00037211 */ /* 0x080fe200008f16ff */
[----:B------:R-:W-:Y:S01]  /*6610*/  IMAD R0, R147, 0x58, RZ ;  /* 0x0000005893007824 */ /* 0x000fe200078e02ff */
[CC--:B---3--:R-:W-:Y:S03]  /*6620*/  LEA R6, P0, R9.reuse, R188.reuse, 0x2 ;  /* 0x000000bc09067211 */ /* 0x0c8fe600078010ff */
[----:B------:R2:W-:Y:S01]  /*6630*/  REDG.E.ADD.F32.FTZ.RN.STRONG.GPU desc[UR38][R2.64], R16 ;  /* 0x00000010020079a6 */ /* 0x0005e2000c10f3a6 */
[-C--:B------:R-:W-:Y:S01]  /*6640*/  LEA.HI.X.SX32 R7, R9, R189.reuse, 0x2, P0 ;  /* 0x000000bd09077211 */ /* 0x080fe200000f16ff */
[C---:B------:R-:W-:Y:S04]  /*6650*/  IMAD R9, R147.reuse, 0x60, RZ ;  /* 0x0000006093097824 */ /* 0x040fe800078e02ff */
[----:B------:R3:W-:Y:S01]  /*6660*/  REDG.E.ADD.F32.FTZ.RN.STRONG.GPU desc[UR38][R6.64], R17 ;  /* 0x00000011060079a6 */ /* 0x0007e2000c10f3a6 */
[CC--:B-1----:R-:W-:Y:S04]  /*6670*/  LEA R4, P1, R8.reuse, R188.reuse, 0x2 ;  /* 0x000000bc08047211 */ /* 0x0c2fe800078210ff */
[-C--:B------:R-:W-:Y:S01]  /*6680*/  LEA.HI.X.SX32 R5, R8, R189.reuse, 0x2, P1 ;  /* 0x000000bd08057211 */ /* 0x080fe200008f16ff */
[C---:B------:R-:W-:Y:S01]  /*6690*/  IMAD R8, R147.reuse, 0x68, RZ ;  /* 0x0000006893087824 */ /* 0x040fe200078e02ff */
[CC--:B--2---:R-:W-:Y:S03]  /*66a0*/  LEA R2, P0, R0.reuse, R188.reuse, 0x2 ;  /* 0x000000bc00027211 */ /* 0x0c4fe600078010ff */
[----:B------:R1:W-:Y:S01]  /*66b0*/  REDG.E.ADD.F32.FTZ.RN.STRONG.GPU desc[UR38][R4.64], R18 ;  /* 0x00000012040079a6 */ /* 0x0003e2000c10f3a6 */
[-C--:B------:R-:W-:Y:S01]  /*66c0*/  LEA.HI.X.SX32 R3, R0, R189.reuse, 0x2, P0 ;  /* 0x000000bd00037211 */ /* 0x080fe200000f16ff */
[C---:B------:R-:W-:Y:S02]  /*66d0*/  IMAD R0, R147.reuse, 0x70, RZ ;  /* 0x0000007093007824 */ /* 0x040fe400078e02ff */
[----:B------:R-:W-:Y:S01]  /*66e0*/  IMAD R147, R147, 0x78, RZ ;  /* 0x0000007893937824 */ /* 0x000fe200078e02ff */
[CC--:B---3--:R-:W-:Y:S01]  /*66f0*/  LEA R6, P1, R9.reuse, R188.reuse, 0x2 ;  /* 0x000000bc09067211 */ /* 0x0c8fe200078210ff */
[----:B------:R2:W-:Y:S03]  /*6700*/  REDG.E.ADD.F32.FTZ.RN.STRONG.GPU desc[UR38][R2.64], R19 ;  /* 0x00000013020079a6 */ /* 0x0005e6000c10f3a6 */
[-C--:B------:R-:W-:Y:S05]  /*6710*/  LEA.HI.X.SX32 R7, R9, R189.reuse, 0x2, P1 ;  /* 0x000000bd09077211 */ /* 0x080fea00008f16ff */
[----:B------:R3:W-:Y:S01]  /*6720*/  REDG.E.ADD.F32.FTZ.RN.STRONG.GPU desc[UR38][R6.64], R12 ;  /* 0x0000000c060079a6 */ /* 0x0007e2000c10f3a6 */
[CC--:B-1----:R-:W-:Y:S04]  /*6730*/  LEA R4, P0, R8.reuse, R188.reuse, 0x2 ;  /* 0x000000bc08047211 */ /* 0x0c2fe800078010ff */
[-C--:B------:R-:W-:Y:S02]  /*6740*/  LEA.HI.X.SX32 R5, R8, R189.reuse, 0x2, P0 ;  /* 0x000000bd08057211 */ /* 0x080fe400000f16ff */
[CC--:B--2---:R-:W-:Y:S03]  /*6750*/  LEA R2, P1, R0.reuse, R188.reuse, 0x2 ;  /* 0x000000bc00027211 */ /* 0x0c4fe600078210ff */
[----:B------:R-:W-:Y:S01]  /*6760*/  REDG.E.ADD.F32.FTZ.RN.STRONG.GPU desc[UR38][R4.64], R13 ;  /* 0x0000000d040079a6 */ /* 0x000fe2000c10f3a6 */
[-C--:B------:R-:W-:Y:S01]  /*6770*/  LEA.HI.X.SX32 R3, R0, R189.reuse, 0x2, P1 ;  /* 0x000000bd00037211 */ /* 0x080fe200008f16ff */
[----:B------:R-:W-:Y:S01]  /*6780*/  VIADD R0, R45, 0x20 ;  /* 0x000000202d007836 */ /* 0x000fe20000000000 */
[CC--:B---3--:R-:W-:Y:S03]  /*6790*/  LEA R6, P0, R147.reuse, R188.reuse, 0x2 ;  /* 0x000000bc93067211 */ /* 0x0c8fe600078010ff */
[----:B------:R1:W-:Y:S01]  /*67a0*/  REDG.E.ADD.F32.FTZ.RN.STRONG.GPU desc[UR38][R2.64], R14 ;  /* 0x0000000e020079a6 */ /* 0x0003e2000c10f3a6 */
[-C--:B------:R-:W-:Y:S02]  /*67b0*/  LEA.HI.X.SX32 R7, R147, R189.reuse, 0x2, P0 ;  /* 0x000000bd93077211 */ /* 0x080fe400000f16ff */
[CC--:B------:R-:W-:Y:S03]  /*67c0*/  LEA R8, P0, R0.reuse, R188.reuse, 0x2 ;  /* 0x000000bc00087211 */ /* 0x0c0fe600078010ff */
[----:B------:R2:W-:Y:S01]  /*67d0*/  REDG.E.ADD.F32.FTZ.RN.STRONG.GPU desc[UR38][R6.64], R15 ;  /* 0x0000000f060079a6 */ /* 0x0005e2000c10f3a6 */
[-C--:B------:R-:W-:Y:S03]  /*67e0*/  LEA.HI.X.SX32 R9, R0, R189.reuse, 0x2, P0 ;  /* 0x000000bd00097211 */ /* 0x080fe600000f16ff */
[----:B------:R-:W-:Y:S04]  /*67f0*/  REDG.E.ADD.F32.FTZ.RN.STRONG.GPU desc[UR38][R188.64+0x80], R20 ;  /* 0x00008014bc0079a6 */ /* 0x000fe8000c10f3a6 */
[----:B------:R-:W-:Y:S04]  /*6800*/  REDG.E.ADD.F32.FTZ.RN.STRONG.GPU desc[UR38][R36.64+0x80], R21 ;  /* 0x00008015240079a6 */ /* 0x000fe8000c10f3a6 */
[----:B------:R3:W-:Y:S04]  /*6810*/  REDG.E.ADD.F32.FTZ.RN.STRONG.GPU desc[UR38][R8.64], R22 ;  /* 0x00000016080079a6 */ /* 0x0007e8000c10f3a6 */
[----:B------:R-:W-:Y:S01]  /*6820*/  LDSM.16.MT88.4 R36, [R177+0x1000] ;  /* 0x00100000b124783b */ /* 0x000fe20000004200 */
[C---:B-1----:R-:W-:Y:S04]  /*6830*/  IMAD.IADD R2, R44.reuse, 0x1, R0 ;  /* 0x000000012c027824 */ /* 0x042fe800078e0200 */
[----:B------:R-:W-:Y:S01]  /*6840*/  IMAD.IADD R0, R44, 0x1, R2 ;  /* 0x000000012c007824 */ /* 0x000fe200078e0202 */
[-C--:B--2---:R-:W-:Y:S03]  /*6850*/  LEA R6, P0, R2, R188.reuse, 0x2 ;  /* 0x000000bc02067211 */ /* 0x084fe600078010ff */
[----:B------:R-:W-:Y:S01]  /*6860*/  IMAD.IADD R3, R44, 0x1, R0 ;  /* 0x000000012c037824 */ /* 0x000fe200078e0200 */
[-C--:B------:R-:W-:Y:S02]  /*6870*/  LEA.HI.X.SX32 R7, R2, R189.reuse, 0x2, P0 ;  /* 0x000000bd02077211 */ /* 0x080fe400000f16ff */
[CC--:B------:R-:W-:Y:S03]  /*6880*/  LEA R4, P0, R0.reuse, R188.reuse, 0x2 ;  /* 0x000000bc00047211 */ /* 0x0c0fe600078010ff */
[----:B------:R1:W-:Y:S01]  /*6890*/  REDG.E.ADD.F32.FTZ.RN.STRONG.GPU desc[UR38][R6.64], R23 ;  /* 0x00000017060079a6 */ /* 0x0003e2000c10f3a6 */
[-C--:B------:R-:W-:Y:S01]  /*68a0*/  LEA.HI.X.SX32 R5, R0, R189.reuse, 0x2, P0 ;  /* 0x000000bd00057211 */ /* 0x080fe200000f16ff */
[C---:B------:R-:W-:Y:S02]  /*68b0*/  IMAD.IADD R0, R44.reuse, 0x1, R3 ;  /* 0x000000012c007824 */ /* 0x040fe400078e0203 */
[----:B------:R-:W-:Y:S02]  /*68c0*/  LDSM.16.MT88.4 R20, [R176+0x14800] ;  /* 0x01480000b014783b */ /* 0x000fe40000004200 */
[----:B------:R-:W-:Y:S01]  /*68d0*/  IMAD.IADD R2, R44, 0x1, R0 ;  /* 0x000000012c027824 */ /* 0x000fe200078e0200 */
[CC--:B---3--:R-:W-:Y:S01]  /*68e0*/  LEA R8, P0, R0.reuse, R188.reuse, 0x2 ;  /* 0x000000bc00087211 */ /* 0x0c8fe200078010ff */
[----:B------:R2:W-:Y:S03]  /*68f0*/  REDG.E.ADD.F32.FTZ.RN.STRONG.GPU desc[UR38][R4.64], R24 ;  /* 0x00000018040079a6 */ /* 0x0005e6000c10f3a6 */
[-C--:B------:R-:W-:Y:S01]  /*6900*/  LEA.HI.X.SX32 R9, R0, R189.reuse, 0x2, P0 ;  /* 0x000000bd00097211 */ /* 0x080fe200000f16ff */
[C---:B------:R-:W-:Y:S01]  /*6910*/  IMAD.IADD R0, R44.reuse, 0x1, R2 ;  /* 0x000000012c007824 */ /* 0x040fe200078e0202 */
[CC--:B-1----:R-:W-:Y:S04]  /*6920*/  LEA R6, P1, R3.reuse, R188.reuse, 0x2 ;  /* 0x000000bc03067211 */ /* 0x0c2fe800078210ff */
[-C--:B------:R-:W-:Y:S01]  /*6930*/  LEA.HI.X.SX32 R7, R3, R189.reuse, 0x2, P1 ;  /* 0x000000bd03077211 */ /* 0x080fe200008f16ff */
[----:B------:R-:W-:Y:S01]  /*6940*/  IMAD.IADD R3, R44, 0x1, R0 ;  /* 0x000000012c037824 */ /* 0x000fe200078e0200 */
[CC--:B--2---:R-:W-:Y:S03]  /*6950*/  LEA R4, P0, R2.reuse, R188.reuse, 0x2 ;  /* 0x000000bc02047211 */ /* 0x0c4fe600078010ff */
[----:B------:R1:W-:Y:S01]  /*6960*/  REDG.E.ADD.F32.FTZ.RN.STRONG.GPU desc[UR38][R6.64], R25 ;  /* 0x00000019060079a6 */ /* 0x0003e2000c10f3a6 */
[-C--:B------:R-:W-:Y:S03]  /*6970*/  LEA.HI.X.SX32 R5, R2, R189.reuse, 0x2, P0 ;  /* 0x000000bd02057211 */ /* 0x080fe600000f16ff */
[----:B------:R2:W-:Y:S01]  /*6980*/  REDG.E.ADD.F32.FTZ.RN.STRONG.GPU desc[UR38][R8.64], R26 ;  /* 0x0000001a080079a6 */ /* 0x0005e2000c10f3a6 */
[----:B------:R-:W-:Y:S03]  /*6990*/  IMAD.IADD R2, R44, 0x1, R3 ;  /* 0x000000012c027824 */ /* 0x000fe600078e0203 */
[----:B------:R3:W-:Y:S04]  /*69a0*/  REDG.E.ADD.F32.FTZ.RN.STRONG.GPU desc[UR38][R4.64], R27 ;  /* 0x0000001b040079a6 */ /* 0x0007e8000c10f3a6 */
[----:B------:R-:W-:Y:S01]  /*69b0*/  LDSM.16.MT88.4 R24, [R177+0x800] ;  /* 0x00080000b118783b */ /* 0x000fe20000004200 */
[CC--:B-1----:R-:W-:Y:S04]  /*69c0*/  LEA R6, P0, R0.reuse, R188.reuse, 0x2 ;  /* 0x000000bc00067211 */ /* 0x0c2fe800078010ff */
[-C--:B------:R-:W-:Y:S01]  /*69d0*/  LEA.HI.X.SX32 R7, R0, R189.reuse, 0x2, P0 ;  /* 0x000000bd00077211 */ /* 0x080fe200000f16ff */
[----:B------:R-:W-:Y:S01]  /*69e0*/  IMAD.IADD R0, R44, 0x1, R2 ;  /* 0x000000012c007824 */ /* 0x000fe200078e0202 */
[CC--:B--2---:R-:W-:Y:S02]  /*69f0*/  LEA R8, P0, R2.reuse, R188.reuse, 0x2 ;  /* 0x000000bc02087211 */ /* 0x0c4fe400078010ff */
[CC--:B---3--:R-:W-:Y:S01]  /*6a00*/  LEA R4, P1, R3.reuse, R188.reuse, 0x2 ;  /* 0x000000bc03047211 */ /* 0x0c8fe200078210ff */
[----:B------:R1:W-:Y:S01]  /*6a10*/  REDG.E.ADD.F32.FTZ.RN.STRONG.GPU desc[UR38][R6.64], R32 ;  /* 0x00000020060079a6 */ /* 0x0003e2000c10f3a6 */
[-C--:B------:R-:W-:Y:S02]  /*6a20*/  LEA.HI.X.SX32 R9, R2, R189.reuse, 0x2, P0 ;  /* 0x000000bd02097211 */ /* 0x080fe400000f16ff */
[-C--:B------:R-:W-:Y:S01]  /*6a30*/  LEA.HI.X.SX32 R5, R3, R189.reuse, 0x2, P1 ;  /* 0x000000bd03057211 */ /* 0x080fe200008f16ff */
[----:B------:R-:W-:Y:S01]  /*6a40*/  IMAD.IADD R3, R44, 0x1, R0 ;  /* 0x000000012c037824 */ /* 0x000fe200078e0200 */
[CC--:B------:R-:W-:Y:S03]  /*6a50*/  LEA R12, P0, R0.reuse, R188.reuse, 0x2 ;  /* 0x000000bc000c7211 */ /* 0x0c0fe600078010ff */
[----:B------:R2:W-:Y:S01]  /*6a60*/  REDG.E.ADD.F32.FTZ.RN.STRONG.GPU desc[UR38][R4.64], R33 ;  /* 0x00000021040079a6 */ /* 0x0005e2000c10f3a6 */
[-C--:B------:R-:W-:Y:S01]  /*6a70*/  LEA.HI.X.SX32 R13, R0, R189.reuse, 0x2, P0 ;  /* 0x000000bd000d7211 */ /* 0x080fe200000f16ff */
[C---:B------:R-:W-:Y:S01]  /*6a80*/  IMAD.IADD R2, R44.reuse, 0x1, R3 ;  /* 0x000000012c027824 */ /* 0x040fe200078e0203 */
[CC--:B------:R-:W-:Y:S01]  /*6a90*/  LEA R10, P0, R3.reuse, R188.reuse, 0x2 ;  /* 0x000000bc030a7211 */ /* 0x0c0fe200078010ff */
[----:B------:R3:W-:Y:S02]  /*6aa0*/  REDG.E.ADD.F32.FTZ.RN.STRONG.GPU desc[UR38][R8.64], R34 ;  /* 0x00000022080079a6 */ /* 0x0007e4000c10f3a6 */
[----:B------:R-:W-:Y:S01]  /*6ab0*/  IMAD.IADD R0, R44, 0x1, R2 ;  /* 0x000000012c007824 */ /* 0x000fe200078e0202 */
[-C--:B------:R-:W-:Y:S01]  /*6ac0*/  LEA.HI.X.SX32 R11, R3, R189.reuse, 0x2, P0 ;  /* 0x000000bd030b7211 */ /* 0x080fe200000f16ff */
[----:B------:R-:W-:Y:S04]  /*6ad0*/  REDG.E.ADD.F32.FTZ.RN.STRONG.GPU desc[UR38][R12.64], R35 ;  /* 0x000000230c0079a6 */ /* 0x000fe8000c10f3a6 */
[----:B------:R-:W-:Y:S04]  /*6ae0*/  REDG.E.ADD.F32.FTZ.RN.STRONG.GPU desc[UR38][R10.64], R28 ;  /* 0x0000001c0a0079a6 */ /* 0x000fe8000c10f3a6 */
[----:B------:R-:W-:Y:S01]  /*6af0*/  LDSM.16.MT88.4 R12, [R176+0x18000] ;  /* 0x01800000b00c783b */ /* 0x000fe20000004200 */
[CC--:B-1----:R-:W-:Y:S03]  /*6b00*/  LEA R6, P1, R0.reuse, R188.reuse, 0x2 ;  /* 0x000000bc00067211 */ /* 0x0c2fe600078210ff */
[----:B------:R-:W-:Y:S01]  /*6b10*/  LDSM.16.MT88.4 R32, [R176+0x18800] ;  /* 0x01880000b020783b */ /* 0x000fe20000004200 */
[-C--:B------:R-:W-:Y:S02]  /*6b20*/  LEA.HI.X.SX32 R7, R0, R189.reuse, 0x2, P1 ;  /* 0x000000bd00077211 */ /* 0x080fe400008f16ff */
[----:B------:R-:W-:Y:S01]  /*6b30*/  PLOP3.LUT P1, PT, PT, PT, UP0, 0x80, 0x0 ;  /* 0x000000000000781c */ /* 0x000fe20003f2f008 */
[----:B------:R-:W-:Y:S01]  /*6b40*/  @UP3 UIADD3 UR8, UP0, UR8, -0x200, URZ ;  /* 0xfffffe0008083890 */ /* 0x000fe2000ff1e03f */
[----:B--2---:R-:W-:Y:S02]  /*6b50*/  IMAD.IADD R5, R44, 0x1, R0 ;  /* 0x000000012c057824 */ /* 0x004fe400078e0200 */
[----:B------:R-:W-:Y:S01]  /*6b60*/  IMAD.IADD R0, R178, 0x1, R177 ;  /* 0x00000001b2007824 */ /* 0x000fe200078e02b1 */
[----:B------:R-:W-:Y:S01]  /*6b70*/  @UP3 UIADD3.X UR9, UR9, -0x1, URZ, UP0, !UPT ;  /* 0xffffffff09093890 */ /* 0x000fe200087fe43f */
[CC--:B---3--:R-:W-:Y:S02]  /*6b80*/  LEA R8, P2, R2.reuse, R188.reuse, 0x2 ;  /* 0x000000bc02087211 */ /* 0x0c8fe400078410ff */
[C---:B------:R-:W-:Y:S01]  /*6b90*/  LEA R4, P0, R5.reuse, R188, 0x2 ;  /* 0x000000bc05047211 */ /* 0x040fe200078010ff */
[----:B------:R-:W-:Y:S01]  /*6ba0*/  LDSM.16.MT88.4 R16, [R0] ;  /* 0x000000000010783b */ /* 0x000fe20000004200 */
[-C--:B------:R-:W-:Y:S02]  /*6bb0*/  LEA.HI.X.SX32 R9, R2, R189.reuse, 0x2, P2 ;  /* 0x000000bd02097211 */ /* 0x080fe400010f16ff */
[----:B------:R-:W-:Y:S02]  /*6bc0*/  LEA.HI.X.SX32 R5, R5, R189, 0x2, P0 ;  /* 0x000000bd05057211 */ /* 0x000fe400000f16ff */
[----:B------:R-:W-:Y:S01]  /*6bd0*/  PLOP3.LUT P0, PT, PT, PT, UP2, 0x80, 0x0 ;  /* 0x000000000000781c */ /* 0x000fe20003f0f028 */
[----:B------:R-:W-:Y:S04]  /*6be0*/  REDG.E.ADD.F32.FTZ.RN.STRONG.GPU desc[UR38][R8.64], R29 ;  /* 0x0000001d080079a6 */ /* 0x000fe8000c10f3a6 */
[----:B------:R-:W-:Y:S04]  /*6bf0*/  REDG.E.ADD.F32.FTZ.RN.STRONG.GPU desc[UR38][R6.64], R30 ;  /* 0x0000001e060079a6 */ /* 0x000fe8000c10f3a6 */
[----:B------:R-:W-:Y:S04]  /*6c00*/  REDG.E.ADD.F32.FTZ.RN.STRONG.GPU desc[UR38][R4.64], R31 ;  /* 0x0000001f040079a6 */ /* 0x000fe8000c10f3a6 */
[----:B------:R-:W-:Y:S04]  /*6c10*/  LDSM.16.MT88.4 R4, [R176+0x14000] ;  /* 0x01400000b004783b */ /* 0x000fe80000004200 */
[----:B------:R-:W1:Y:S04]  /*6c20*/  LDSM.16.MT88.4 R8, [R177] ;  /* 0x00000000b108783b */ /* 0x000e680000004200 */
        /* <DEDUP_REMOVED lines=93> */
.L_x_277:
        /* <DEDUP_REMOVED lines=16> */
[----:B------:R-:W1:Y:S01]  /*7300*/  S2R R19, SR_TID.X ;  /* 0x0000000000137919 */ /* 0x000e620000002100 */
        /* <DEDUP_REMOVED lines=31> */
[----:B-1----:R-:W-:Y:S01]  /*7500*/  SHF.R.S32.HI R9, RZ, 0x1f, R19 ;  /* 0x0000001fff097819 */ /* 0x002fe20000011413 */
[----:B------:R-:W-:Y:S01]  /*7510*/  FMUL.FTZ R122, R122, UR4 ;  /* 0x000000047a7a7c20 */ /* 0x000fe20008410000 */
[----:B------:R-:W-:Y:S01]  /*7520*/  F2FP.BF16.F32.PACK_AB R14, R14, R110 ;  /* 0x0000006e0e0e723e */ /* 0x000fe200000010ff */
[----:B------:R-:W-:Y:S01]  /*7530*/  FMUL.FTZ R16, R123, UR4 ;  /* 0x000000047b107c20 */ /* 0x000fe20008410000 */
[----:B------:R-:W-:Y:S01]  /*7540*/  F2FP.BF16.F32.PACK_AB R11, R11, R116 ;  /* 0x000000740b0b723e */ /* 0x000fe200000010ff */
[----:B------:R-:W-:Y:S01]  /*7550*/  FMUL.FTZ R124, R124, UR4 ;  /* 0x000000047c7c7c20 */ /* 0x000fe20008410000 */
[----:B------:R-:W-:Y:S01]  /*7560*/  FMUL.FTZ R125, R125, UR4 ;  /* 0x000000047d7d7c20 */ /* 0x000fe20008410000 */
[----:B------:R1:W-:Y:S01]  /*7570*/  STS [R252], R5 ;  /* 0x00000005fc007388 */ /* 0x0003e20000000800 */
[----:B------:R-:W-:Y:S01]  /*7580*/  F2FP.BF16.F32.PACK_AB R18, R18, R118 ;  /* 0x000000761212723e */ /* 0x000fe200000010ff */
[----:B------:R-:W-:Y:S01]  /*7590*/  FMUL.FTZ R126, R126, UR4 ;  /* 0x000000047e7e7c20 */ /* 0x000fe20008410000 */
[----:B------:R-:W-:Y:S01]  /*75a0*/  FMUL.FTZ R127, R127, UR4 ;  /* 0x000000047f7f7c20 */ /* 0x000fe20008410000 */
[----:B------:R1:W-:Y:S01]  /*75b0*/  STS [R252+0x400], R4 ;  /* 0x00040004fc007388 */ /* 0x0003e20000000800 */
[----:B------:R-:W-:Y:S01]  /*75c0*/  F2FP.BF16.F32.PACK_AB R15, R15, R128 ;  /* 0x000000800f0f723e */ /* 0x000fe200000010ff */
[----:B------:R-:W-:Y:S01]  /*75d0*/  ULDC.64 UR10, c[0x0][0x450] ;  /* 0x00011400000a7ab9 */ /* 0x000fe20000000a00 */
[----:B------:R-:W-:Y:S01]  /*75e0*/  LEA.HI R9, R9, R19, RZ, 0x3 ;  /* 0x0000001309097211 */ /* 0x000fe200078f18ff */
[----:B------:R-:W-:Y:S01]  /*75f0*/  ULDC.64 UR6, c[0x0][0x458] ;  /* 0x0001160000067ab9 */ /* 0x000fe20000000a00 */
[----:B------:R-:W-:Y:S01]  /*7600*/  F2FP.BF16.F32.PACK_AB R130, R131, R130 ;  /* 0x000000828382723e */ /* 0x000fe200000010ff */
[----:B------:R-:W4:Y:S01]  /*7610*/  LDC.64 R12, c[0x0][0x438] ;  /* 0x00010e00ff0c7b82 */ /* 0x000f220000000a00 */
[----:B------:R-:W-:Y:S01]  /*7620*/  F2FP.BF16.F32.PACK_AB R17, R17, R120 ;  /* 0x000000781111723e */ /* 0x000fe200000010ff */
[----:B------:R-:W-:Y:S01]  /*7630*/  UIMAD UR4, UR42, UR10, URZ ;  /* 0x0000000a2a0472a4 */ /* 0x000fe2000f8e023f */
[----:B------:R-:W-:Y:S01]  /*7640*/  F2FP.BF16.F32.PACK_AB R16, R16, R122 ;  /* 0x0000007a1010723e */ /* 0x000fe200000010ff */
[----:B------:R-:W-:Y:S01]  /*7650*/  UIMAD UR42, UR42, UR6, URZ ;  /* 0x000000062a2a72a4 */ /* 0x000fe2000f8e023f */
[----:B------:R-:W-:Y:S01]  /*7660*/  F2FP.BF16.F32.PACK_AB R124, R125, R124 ;  /* 0x0000007c7d7c723e */ /* 0x000fe200000010ff */
[----:B------:R-:W-:Y:S01]  /*7670*/  UIMAD UR4, UR29, UR11, UR4 ;  /* 0x0000000b1d0472a4 */ /* 0x000fe2000f8e0204 */
[----:B------:R-:W-:Y:S01]  /*7680*/  SHF.R.S32.HI R0, RZ, 0x3, R9 ;  /* 0x00000003ff007819 */ /* 0x000fe20000011409 */
[----:B------:R-:W-:Y:S01]  /*7690*/  ULDC.64 UR8, c[0x0][0x3f0] ;  /* 0x0000fc0000087ab9 */ /* 0x000fe20000000a00 */
[----:B------:R-:W-:-:S02]  /*76a0*/  F2FP.BF16.F32.PACK_AB R126, R127, R126 ;  /* 0x0000007e7f7e723e */ /* 0x000fc400000010ff */
[----:B------:R-:W-:Y:S02]  /*76b0*/  F2FP.BF16.F32.PACK_AB R68, R69, R68 ;  /* 0x000000444544723e */ /* 0x000fe400000010ff */
[----:B------:R-:W-:Y:S02]  /*76c0*/  F2FP.BF16.F32.PACK_AB R70, R71, R70 ;  /* 0x000000464746723e */ /* 0x000fe400000010ff */
[----:B------:R-:W-:Y:S02]  /*76d0*/  F2FP.BF16.F32.PACK_AB R80, R81, R80 ;  /* 0x000000505150723e */ /* 0x000fe400000010ff */
[----:B-1----:R-:W-:Y:S02]  /*76e0*/  LOP3.LUT R5, R9, 0xfffffff8, RZ, 0xc0, !PT ;  /* 0xfffffff809057812 */ /* 0x002fe400078ec0ff */
[----:B------:R-:W-:Y:S02]  /*76f0*/  F2FP.BF16.F32.PACK_AB R82, R83, R82 ;  /* 0x000000525352723e */ /* 0x000fe400000010ff */
[----:B------:R-:W-:Y:S01]  /*7700*/  SHF.R.S32.HI R4, RZ, 0x1f, R0 ;  /* 0x0000001fff047819 */ /* 0x000fe20000011400 */
[----:B------:R-:W-:Y:S01]  /*7710*/  IMAD.IADD R19, R19, 0x1, -R5 ;  /* 0x0000000113137824 */ /* 0x000fe200078e0a05 */
[----:B------:R-:W-:-:S02]  /*7720*/  F2FP.BF16.F32.PACK_AB R72, R73, R72 ;  /* 0x000000484948723e */ /* 0x000fc400000010ff */
[----:B------:R-:W-:Y:S01]  /*7730*/  F2FP.BF16.F32.PACK_AB R74, R75, R74 ;  /* 0x0000004a4b4a723e */ /* 0x000fe200000010ff */
[C---:B------:R-:W-:Y:S01]  /*7740*/  IMAD R5, R4.reuse, UR10, RZ ;  /* 0x0000000a04057c24 */ /* 0x040fe2000f8e02ff */
[----:B------:R-:W-:Y:S01]  /*7750*/  F2FP.BF16.F32.PACK_AB R76, R77, R76 ;  /* 0x0000004c4d4c723e */ /* 0x000fe200000010ff */
[----:B------:R-:W-:Y:S01]  /*7760*/  IMAD R4, R4, UR6, RZ ;  /* 0x0000000604047c24 */ /* 0x000fe2000f8e02ff */
[----:B------:R-:W-:Y:S01]  /*7770*/  F2FP.BF16.F32.PACK_AB R78, R79, R78 ;  /* 0x0000004e4f4e723e */ /* 0x000fe200000010ff */
[C---:B------:R-:W-:Y:S01]  /*7780*/  IMAD R9, R0.reuse, UR11, R5 ;  /* 0x0000000b00097c24 */ /* 0x040fe2000f8e0205 */
[----:B------:R-:W-:Y:S01]  /*7790*/  F2FP.BF16.F32.PACK_AB R84, R85, R84 ;  /* 0x000000545554723e */ /* 0x000fe200000010ff */
[C---:B------:R-:W-:Y:S01]  /*77a0*/  IMAD R10, R0.reuse, UR7, R4 ;  /* 0x00000007000a7c24 */ /* 0x040fe2000f8e0204 */
[----:B------:R-:W-:Y:S01]  /*77b0*/  F2FP.BF16.F32.PACK_AB R86, R87, R86 ;  /* 0x000000565756723e */ /* 0x000fe200000010ff */
[----:B------:R-:W-:Y:S01]  /*77c0*/  IMAD.WIDE.U32 R4, R0, UR6, RZ ;  /* 0x0000000600047c25 */ /* 0x000fe2000f8e00ff */
[----:B------:R-:W-:-:S02]  /*77d0*/  F2FP.BF16.F32.PACK_AB R96, R97, R96 ;  /* 0x000000606160723e */ /* 0x000fc400000010ff */
[----:B------:R-:W-:Y:S02]  /*77e0*/  F2FP.BF16.F32.PACK_AB R98, R99, R98 ;  /* 0x000000626362723e */ /* 0x000fe400000010ff */
[----:B------:R-:W-:Y:S02]  /*77f0*/  F2FP.BF16.F32.PACK_AB R88, R89, R88 ;  /* 0x000000585958723e */ /* 0x000fe400000010ff */
[----:B------:R-:W-:Y:S02]  /*7800*/  F2FP.BF16.F32.PACK_AB R90, R91, R90 ;  /* 0x0000005a5b5a723e */ /* 0x000fe400000010ff */
[----:B------:R-:W-:Y:S02]  /*7810*/  F2FP.BF16.F32.PACK_AB R92, R93, R92 ;  /* 0x0000005c5d5c723e */ /* 0x000fe400000010ff */
[----:B------:R-:W-:Y:S01]  /*7820*/  F2FP.BF16.F32.PACK_AB R94, R95, R94 ;  /* 0x0000005e5f5e723e */ /* 0x000fe200000010ff */
[----:B--2---:R-:W-:Y:S04]  /*7830*/  STS [R31], R3 ;  /* 0x000000031f007388 */ /* 0x004fe80000000800 */
[----:B---3--:R1:W-:Y:S04]  /*7840*/  STS [R30], R2 ;  /* 0x000000021e007388 */ /* 0x0083e80000000800 */
[----:B------:R2:W-:Y:S04]  /*7850*/  STS [R252+0x2000], R8 ;  /* 0x00200008fc007388 */ /* 0x0005e80000000800 */
[----:B------:R3:W-:Y:S04]  /*7860*/  STS [R252+0x2400], R7 ;  /* 0x00240007fc007388 */ /* 0x0007e80000000800 */
[----:B----4-:R4:W-:Y:S04]  /*7870*/  STS [R29], R6 ;  /* 0x000000061d007388 */ /* 0x0109e80000000800 */
[----:B------:R-:W-:Y:S04]  /*7880*/  STS [R28], R14 ;  /* 0x0000000e1c007388 */ /* 0x000fe80000000800 */
[----:B------:R4:W-:Y:S04]  /*7890*/  STS [R27], R11 ;  /* 0x0000000b1b007388 */ /* 0x0009e80000000800 */
[----:B------:R-:W-:Y:S01]  /*78a0*/  STS [R26], R18 ;  /* 0x000000121a007388 */ /* 0x000fe20000000800 */
[----:B-1----:R-:W-:-:S03]  /*78b0*/  IMAD.WIDE.U32 R2, R0, UR10, RZ ;  /* 0x0000000a00027c25 */ /* 0x002fc6000f8e00ff */
[----:B------:R1:W-:Y:S01]  /*78c0*/  STS [R25], R15 ;  /* 0x0000000f19007388 */ /* 0x0003e20000000800 */
[----:B--2---:R-:W-:Y:S01]  /*78d0*/  MOV R8, UR10 ;  /* 0x0000000a00087c02 */ /* 0x004fe20008000f00 */
[----:B------:R-:W-:Y:S02]  /*78e0*/  IMAD.IADD R3, R3, 0x1, R9 ;  /* 0x0000000103037824 */ /* 0x000fe400078e0209 */
[----:B------:R-:W-:Y:S01]  /*78f0*/  STS [R24], R130 ;  /* 0x0000008218007388 */ /* 0x000fe20000000800 */
[----:B---3--:R-:W-:Y:S02]  /*7900*/  IMAD.IADD R7, R5, 0x1, R10 ;  /* 0x0000000105077824 */ /* 0x008fe400078e020a */
[----:B------:R-:W-:Y:S01]  /*7910*/  IMAD.WIDE.U32 R8, R8, UR29, R2 ;  /* 0x0000001d08087c25 */ /* 0x000fe2000f8e0002 */
[----:B------:R-:W-:Y:S03]  /*7920*/  STS [R23], R17 ;  /* 0x0000001117007388 */ /* 0x000fe60000000800 */
[----:B------:R-:W-:Y:S01]  /*7930*/  IMAD.SHL.U32 R2, R19, 0x8, RZ ;  /* 0x0000000813027824 */ /* 0x000fe200078e00ff */
[----:B------:R2:W-:Y:S01]  /*7940*/  STS [R22], R16 ;  /* 0x0000001016007388 */ /* 0x0005e20000000800 */
[----:B------:R-:W-:-:S02]  /*7950*/  IMAD R0, R12, UR25, RZ ;  /* 0x000000190c007c24 */ /* 0x000fc4000f8e02ff */
[----:B----4-:R-:W-:Y:S01]  /*7960*/  IMAD.MOV.U32 R6, RZ, RZ, R4 ;  /* 0x000000ffff067224 */ /* 0x010fe200078e0004 */
[----:B------:R-:W-:Y:S01]  /*7970*/  STS [R21], R124 ;  /* 0x0000007c15007388 */ /* 0x000fe20000000800 */
[----:B------:R-:W3:Y:S01]  /*7980*/  LDC.64 R10, c[0x0][0x468] ;  /* 0x00011a00ff0a7b82 */ /* 0x000ee20000000a00 */
[----:B------:R-:W-:Y:S01]  /*7990*/  SHF.R.S32.HI R3, RZ, 0x1f, R2 ;  /* 0x0000001fff037819 */ /* 0x000fe20000011402 */
[----:B------:R-:W-:Y:S01]  /*79a0*/  IMAD R13, R13, UR20, R0 ;  /* 0x000000140d0d7c24 */ /* 0x000fe2000f8e0200 */
[----:B------:R-:W-:Y:S01]  /*79b0*/  STS [R20], R126 ;  /* 0x0000007e14007388 */ /* 0x000fe20000000800 */
[----:B------:R-:W-:Y:S01]  /*79c0*/  LEA R0, R244, UR5, 0x1 ;  /* 0x00000005f4007c11 */ /* 0x000fe2000f8e08ff */
[----:B------:R-:W-:Y:S02]  /*79d0*/  IMAD.WIDE.U32 R4, R12, UR20, R2 ;  /* 0x000000140c047c25 */ /* 0x000fe4000f8e0002 */
[----:B------:R-:W-:Y:S01]  /*79e0*/  STS [R252+0x4000], R68 ;  /* 0x00400044fc007388 */ /* 0x000fe20000000800 */
[----:B-1----:R-:W1:Y:S03]  /*79f0*/  LDC.64 R14, c[0x0][0x440] ;  /* 0x00011000ff0e7b82 */ /* 0x002e660000000a00 */
[----:B------:R-:W-:Y:S01]  /*7a00*/  STS [R252+0x4400], R70 ;  /* 0x00440046fc007388 */ /* 0x000fe20000000800 */
[----:B------:R-:W-:-:S03]  /*7a10*/  IADD3 R5, R5, R13, RZ ;  /* 0x0000000d05057210 */ /* 0x000fc60007ffe0ff */
[----:B------:R-:W-:Y:S04]  /*7a20*/  STS [R31+0x4000], R80 ;  /* 0x004000501f007388 */ /* 0x000fe80000000800 */
[----:B------:R-:W-:Y:S01]  /*7a30*/  STS [R30+0x4000], R82 ;  /* 0x004000521e007388 */ /* 0x000fe20000000800 */
[----:B--2---:R-:W2:Y:S03]  /*7a40*/  LDC.64 R16, c[0x0][0x470] ;  /* 0x00011c00ff107b82 */ /* 0x004ea60000000a00 */
[----:B------:R-:W-:Y:S01]  /*7a50*/  STS [R252+0x6000], R72 ;  /* 0x00600048fc007388 */ /* 0x000fe20000000800 */
[C---:B---3--:R-:W-:Y:S02]  /*7a60*/  IMAD R12, R10.reuse, UR26, RZ ;  /* 0x0000001a0a0c7c24 */ /* 0x048fe4000f8e02ff */
[----:B------:R-:W-:Y:S01]  /*7a70*/  IMAD.WIDE.U32 R4, R10, UR21, R4 ;  /* 0x000000150a047c25 */ /* 0x000fe2000f8e0004 */
[----:B------:R-:W-:Y:S03]  /*7a80*/  STS [R252+0x6400], R74 ;  /* 0x0064004afc007388 */ /* 0x000fe60000000800 */
[----:B------:R-:W-:Y:S01]  /*7a90*/  IMAD R11, R11, UR21, R12 ;  /* 0x000000150b0b7c24 */ /* 0x000fe2000f8e020c */
[----:B------:R-:W-:Y:S01]  /*7aa0*/  STS [R29+0x4000], R76 ;  /* 0x0040004c1d007388 */ /* 0x000fe20000000800 */
[----:B-1----:R-:W-:Y:S01]  /*7ab0*/  IMAD R13, R14, UR25, RZ ;  /* 0x000000190e0d7c24 */ /* 0x002fe2000f8e02ff */
[----:B------:R-:W-:Y:S01]  /*7ac0*/  IADD3 R8, P0, R4, R8, RZ ;  /* 0x0000000804087210 */ /* 0x000fe20007f1e0ff */
[----:B------:R-:W-:Y:S01]  /*7ad0*/  IMAD.WIDE.U32 R2, R14, UR20, R2 ;  /* 0x000000140e027c25 */ /* 0x000fe2000f8e0002 */
[----:B------:R-:W-:Y:S03]  /*7ae0*/  STS [R28+0x4000], R78 ;  /* 0x0040004e1c007388 */ /* 0x000fe60000000800 */
[----:B------:R-:W-:Y:S01]  /*7af0*/  IMAD R10, R15, UR20, R13 ;  /* 0x000000140f0a7c24 */ /* 0x000fe2000f8e020d */
[----:B------:R-:W-:Y:S01]  /*7b00*/  STS [R27+0x4000], R84 ;  /* 0x004000541b007388 */ /* 0x000fe20000000800 */
[----:B------:R-:W-:-:S02]  /*7b10*/  IMAD.IADD R5, R5, 0x1, R11 ;  /* 0x0000000105057824 */ /* 0x000fc400078e020b */
[----:B------:R-:W-:Y:S01]  /*7b20*/  IMAD.U32 R12, RZ, RZ, UR6 ;  /* 0x00000006ff0c7e24 */ /* 0x000fe2000f8e00ff */
[----:B------:R-:W-:Y:S01]  /*7b30*/  STS [R26+0x4000], R86 ;  /* 0x004000561a007388 */ /* 0x000fe20000000800 */
[----:B------:R-:W-:Y:S01]  /*7b40*/  IADD3 R3, R3, R10, RZ ;  /* 0x0000000a03037210 */ /* 0x000fe20007ffe0ff */
[----:B--2---:R-:W-:Y:S01]  /*7b50*/  IMAD R4, R16, UR26, RZ ;  /* 0x0000001a10047c24 */ /* 0x004fe2000f8e02ff */
[----:B------:R-:W-:Y:S01]  /*7b60*/  IADD3.X R10, R5, UR4, R9, P0, !PT ;  /* 0x00000004050a7c10 */ /* 0x000fe200087fe409 */
[----:B------:R-:W-:Y:S01]  /*7b70*/  STS [R25+0x4000], R96 ;  /* 0x0040006019007388 */ /* 0x000fe20000000800 */
[----:B------:R-:W-:Y:S01]  /*7b80*/  IMAD.WIDE.U32 R6, R12, UR29, R6 ;  /* 0x0000001d0c067c25 */ /* 0x000fe2000f8e0006 */
[----:B------:R-:W-:Y:S02]  /*7b90*/  UIMAD UR29, UR29, UR7, UR42 ;  /* 0x000000071d1d72a4 */ /* 0x000fe4000f8e022a */
[----:B------:R-:W-:Y:S01]  /*7ba0*/  STS [R24+0x4000], R98 ;  /* 0x0040006218007388 */ /* 0x000fe20000000800 */
[----:B------:R-:W-:Y:S01]  /*7bb0*/  IMAD R9, R17, UR21, R4 ;  /* 0x0000001511097c24 */ /* 0x000fe2000f8e0204 */
[----:B------:R-:W-:Y:S01]  /*7bc0*/  USHF.L.U32 UR4, UR10, 0x6, URZ ;  /* 0x000000060a047899 */ /* 0x000fe2000800063f */
[----:B------:R-:W-:Y:S01]  /*7bd0*/  IMAD.WIDE.U32 R4, R16, UR21, R2 ;  /* 0x0000001510047c25 */ /* 0x000fe2000f8e0002 */
[----:B------:R-:W-:Y:S01]  /*7be0*/  STS [R23+0x4000], R88 ;  /* 0x0040005817007388 */ /* 0x000fe20000000800 */
[C---:B------:R-:W-:Y:S01]  /*7bf0*/  LEA R2, P1, R8.reuse, UR8, 0x1 ;  /* 0x0000000808027c11 */ /* 0x040fe2000f8208ff */
[----:B------:R-:W-:Y:S01]  /*7c00*/  USHF.L.U64.HI UR10, UR10, 0x6, UR11 ;  /* 0x000000060a0a7899 */ /* 0x000fe2000801020b */
[----:B------:R-:W-:Y:S01]  /*7c10*/  IMAD.IADD R5, R5, 0x1, R9 ;  /* 0x0000000105057824 */ /* 0x000fe200078e0209 */
[----:B------:R-:W-:Y:S01]  /*7c20*/  STS [R22+0x4000], R90 ;  /* 0x0040005a16007388 */ /* 0x000fe20000000800 */
[----:B------:R-:W-:Y:S01]  /*7c30*/  LEA.HI.X R3, R8, UR9, R10, 0x1, P1 ;  /* 0x0000000908037c11 */ /* 0x000fe200088f0c0a */
[----:B------:R-:W-:Y:S01]  /*7c40*/  ULDC.64 UR8, c[0x0][0x3f8] ;  /* 0x0000fe0000087ab9 */ /* 0x000fe20000000a00 */
[----:B------:R-:W-:Y:S01]  /*7c50*/  USHF.L.U32 UR11, UR6, 0x6, URZ ;  /* 0x00000006060b7899 */ /* 0x000fe2000800063f */
[----:B------:R-:W-:Y:S01]  /*7c60*/  STS [R21+0x4000], R92 ;  /* 0x0040005c15007388 */ /* 0x000fe20000000800 */
[----:B------:R-:W-:Y:S01]  /*7c70*/  IADD3 R8, P1, R2, UR4, RZ ;  /* 0x0000000402087c10 */ /* 0x000fe2000ff3e0ff */
[----:B------:R-:W-:-:S02]  /*7c80*/  USHF.L.U64.HI UR6, UR6, 0x6, UR7 ;  /* 0x0000000606067899 */ /* 0x000fc40008010207 */
[----:B------:R-:W-:Y:S01]  /*7c90*/  STS [R20+0x4000], R94 ;  /* 0x0040005e14007388 */ /* 0x000fe20000000800 */
[----:B------:R-:W-:Y:S01]  /*7ca0*/  IADD3.X R9, R3, UR10, RZ, P1, !PT ;  /* 0x0000000a03097c10 */ /* 0x000fe20008ffe4ff */
[----:B------:R-:W-:Y:S06]  /*7cb0*/  BAR.SYNC.DEFER_BLOCKING 0x0 ;  /* 0x0000000000007b1d */ /* 0x000fec0000010000 */
[----:B------:R-:W1:Y:S04]  /*7cc0*/  LDS.128 R44, [R0+0xc000] ;  /* 0x00c00000002c7984 */ /* 0x000e680000000c00 */
[----:B------:R-:W2:Y:S04]  /*7cd0*/  LDS.128 R40, [R0+0xd000] ;  /* 0x00d0000000287984 */ /* 0x000ea80000000c00 */
[----:B------:R-:W3:Y:S04]  /*7ce0*/  LDS.128 R36, [R0+0xe000] ;  /* 0x00e0000000247984 */ /* 0x000ee80000000c00 */
[----:B------:R-:W4:Y:S04]  /*7cf0*/  LDS.128 R32, [R0+0xf000] ;  /* 0x00f0000000207984 */ /* 0x000f280000000c00 */
[----:B------:R-:W4:Y:S04]  /*7d00*/  LDS.128 R28, [R0+0x10000] ;  /* 0x01000000001c7984 */ /* 0x000f280000000c00 */
[----:B------:R-:W4:Y:S04]  /*7d10*/  LDS.128 R24, [R0+0x11000] ;  /* 0x0110000000187984 */ /* 0x000f280000000c00 */
[----:B------:R-:W4:Y:S04]  /*7d20*/  LDS.128 R20, [R0+0x12000] ;  /* 0x0120000000147984 */ /* 0x000f280000000c00 */
[----:B------:R3:W4:Y:S04]  /*7d30*/  LDS.128 R16, [R0+0x13000] ;  /* 0x0130000000107984 */ /* 0x0007280000000c00 */
[----:B-1----:R1:W-:Y:S04]  /*7d40*/  STG.E.128 desc[UR38][R2.64], R44 ;  /* 0x0000002c02007986 */ /* 0x0023e8000c101d26 */
[----:B--2---:R-:W-:Y:S01]  /*7d50*/  STG.E.128 desc[UR38][R8.64], R40 ;  /* 0x0000002808007986 */ /* 0x004fe2000c101d26 */
[----:B---3--:R-:W-:-:S04]  /*7d60*/  IADD3 R0, P0, R4, R6, RZ ;  /* 0x0000000604007210 */ /* 0x008fc80007f1e0ff */
[----:B------:R-:W-:Y:S02]  /*7d70*/  IADD3.X R6, R5, UR29, R7, P0, !PT ;  /* 0x0000001d05067c10 */ /* 0x000fe400087fe407 */
[----:B------:R-:W-:-:S04]  /*7d80*/  LEA R10, P0, R0, UR8, 0x1 ;  /* 0x00000008000a7c11 */ /* 0x000fc8000f8008ff */
[----:B------:R-:W-:Y:S02]  /*7d90*/  LEA.HI.X R11, R0, UR9, R6, 0x1, P0 ;  /* 0x00000009000b7c11 */ /* 0x000fe400080f0c06 */
[----:B------:R-:W-:Y:S02]  /*7da0*/  IADD3 R6, P1, R8, UR4, RZ ;  /* 0x0000000408067c10 */ /* 0x000fe4000ff3e0ff */
[----:B------:R-:W-:Y:S02]  /*7db0*/  IADD3 R4, P0, R10, UR11, RZ ;  /* 0x0000000b0a047c10 */ /* 0x000fe4000ff1e0ff */
[----:B------:R-:W-:Y:S02]  /*7dc0*/  IADD3.X R7, R9, UR10, RZ, P1, !PT ;  /* 0x0000000a09077c10 */ /* 0x000fe40008ffe4ff */
[----:B------:R-:W-:Y:S02]  /*7dd0*/  IADD3.X R5, R11, UR6, RZ, P0, !PT ;  /* 0x000000060b057c10 */ /* 0x000fe400087fe4ff */
[----:B------:R-:W-:Y:S01]  /*7de0*/  IADD3 R12, P1, R6, UR4, RZ ;  /* 0x00000004060c7c10 */ /* 0x000fe2000ff3e0ff */
[----:B------:R2:W-:Y:S01]  /*7df0*/  STG.E.128 desc[UR38][R6.64], R36 ;  /* 0x0000002406007986 */ /* 0x0005e2000c101d26 */
[----:B-1----:R-:W-:-:S02]  /*7e00*/  IADD3 R2, P0, R4, UR11, RZ ;  /* 0x0000000b04027c10 */ /* 0x002fc4000ff1e0ff */
[----:B------:R-:W-:Y:S02]  /*7e10*/  IADD3.X R13, R7, UR10, RZ, P1, !PT ;  /* 0x0000000a070d7c10 */ /* 0x000fe40008ffe4ff */
[----:B------:R-:W-:-:S03]  /*7e20*/  IADD3.X R3, R5, UR6, RZ, P0, !PT ;  /* 0x0000000605037c10 */ /* 0x000fc600087fe4ff */
[----:B----4-:R1:W-:Y:S04]  /*7e30*/  STG.E.128 desc[UR38][R12.64], R32 ;  /* 0x000000200c007986 */ /* 0x0103e8000c101d26 */
[----:B------:R1:W-:Y:S04]  /*7e40*/  STG.E.128 desc[UR38][R10.64], R28 ;  /* 0x0000001c0a007986 */ /* 0x0003e8000c101d26 */
[----:B------:R1:W-:Y:S04]  /*7e50*/  STG.E.128 desc[UR38][R4.64], R24 ;  /* 0x0000001804007986 */ /* 0x0003e8000c101d26 */
[----:B------:R1:W-:Y:S01]  /*7e60*/  STG.E.128 desc[UR38][R2.64], R20 ;  /* 0x0000001402007986 */ /* 0x0003e2000c101d26 */
[----:B--2---:R-:W-:-:S04]  /*7e70*/  IADD3 R6, P0, R2, UR11, RZ ;  /* 0x0000000b02067c10 */ /* 0x004fc8000ff1e0ff */
[----:B------:R-:W-:-:S05]  /*7e80*/  IADD3.X R7, R3, UR6, RZ, P0, !PT ;  /* 0x0000000603077c10 */ /* 0x000fca00087fe4ff */
[----:B------:R1:W-:Y:S04]  /*7e90*/  STG.E.128 desc[UR38][R6.64], R16 ;  /* 0x0000001006007986 */ /* 0x0003e8000c101d26 */
.L_x_274:
        /* <DEDUP_REMOVED lines=11> */
.L_x_281:
[----:B------:R-:W-:Y:S05]  /*7f50*/  EXIT ;  /* 0x000000000000794d */ /* 0x000fea0003800000 */
.L_x_283:
        /* <DEDUP_REMOVED lines=10> */
.L_x_1260:


//--------------------- .text._ZN5flash44flash_bwd_dq_dk_dv_loop_seqk_parallel_kernelI23Flash_bwd_kernel_traitsILi64ELi128ELi128ELi8ELi4ELi4ELi4ELb0ELb0EN7cutlass10bfloat16_tE19Flash_kernel_traitsILi64ELi128ELi128ELi8ES3_EELb0ELb1ELb0ELb0ELb0ELb1ELb0EEEvNS_16Flash_bwd_paramsE --------------------------
	.section	.text._ZN5flash44flash_bwd_dq_dk_dv_loop_seqk_parallel_kernelI23Flash_bwd_kernel_traitsILi64ELi128ELi128ELi8ELi4ELi4ELi4ELb0ELb0EN7cutlass10bfloat16_tE19Flash_kernel_traitsILi64ELi128ELi128ELi8ES3_EELb0ELb1ELb0ELb0ELb0ELb1ELb0EEEvNS_16Flash_bwd_paramsE,"ax",@progbits
	.align	128
        .global         _ZN5flash44flash_bwd_dq_dk_dv_loop_seqk_parallel_kernelI23Flash_bwd_kernel_traitsILi64ELi128ELi128ELi8ELi4ELi4ELi4ELb0ELb0EN7cutlass10bfloat16_tE19Flash_kernel_traitsILi64ELi128ELi128ELi8ES3_EELb0ELb1ELb0ELb0ELb0ELb1ELb0EEEvNS_16Flash_bwd_paramsE
        .type           _ZN5flash44flash_bwd_dq_dk_dv_loop_seqk_parallel_kernelI23Flash_bwd_kernel_traitsILi64ELi128ELi128ELi8ELi4ELi4ELi4ELb0ELb0EN7cutlass10bfloat16_tE19Flash_kernel_traitsILi64ELi128ELi128ELi8ES3_EELb0ELb1ELb0ELb0ELb0ELb1ELb0EEEvNS_16Flash_bwd_paramsE,@function
        .size           _ZN5flash44flash_bwd_dq_dk_dv_loop_seqk_parallel_kernelI23Flash_bwd_kernel_traitsILi64ELi128ELi128ELi8ELi4ELi4ELi4ELb0ELb0EN7cutlass10bfloat16_tE19Flash_kernel_traitsILi64ELi128ELi128ELi8ES3_EELb0ELb1ELb0ELb0ELb0ELb1ELb0EEEvNS_16Flash_bwd_paramsE,(.L_x_1261 - _ZN5flash44flash_bwd_dq_dk_dv_loop_seqk_parallel_kernelI23Flash_bwd_kernel_traitsILi64ELi128ELi128ELi8ELi4ELi4ELi4ELb0ELb0EN7cutlass10bfloat16_tE19Flash_kernel_traitsILi64ELi128ELi128ELi8ES3_EELb0ELb1ELb0ELb0ELb0ELb1ELb0EEEvNS_16Flash_bwd_paramsE)
        .other          _ZN5flash44flash_bwd_dq_dk_dv_loop_seqk_parallel_kernelI23Flash_bwd_kernel_traitsILi64ELi128ELi128ELi8ELi4ELi4ELi4ELb0ELb0EN7cutlass10bfloat16_tE19Flash_kernel_traitsILi64ELi128ELi128ELi8ES3_EELb0ELb1ELb0ELb0ELb0ELb1ELb0EEEvNS_16Flash_bwd_paramsE,@"STO_CUDA_ENTRY STV_DEFAULT"
_ZN5flash44flash_bwd_dq_dk_dv_loop_seqk_parallel_kernelI23Flash_bwd_kernel_traitsILi64ELi128ELi128ELi8ELi4ELi4ELi4ELb0ELb0EN7cutlass10bfloat16_tE19Flash_kernel_traitsILi64ELi128ELi128ELi8ES3_EELb0ELb1ELb0ELb0ELb0ELb1ELb0EEEvNS_16Flash_bwd_paramsE:
.text._ZN5flash44flash_bwd_dq_dk_dv_loop_seqk_parallel_kernelI23Flash_bwd_kernel_traitsILi64ELi128ELi128ELi8ELi4ELi4ELi4ELb0ELb0EN7cutlass10bfloat16_tE19Flash_kernel_traitsILi64ELi128ELi128ELi8ES3_EELb0ELb1ELb0ELb0ELb0ELb1ELb0EEEvNS_16Flash_bwd_paramsE:
[----:B------:R-:W1:Y:S08]  /*0000*/  LDC R1, c[0x0][0x28] ;  /* 0x00000a00ff017b82 */ /* 0x000e700000000800 */
[----:B------:R-:W2:Y:S01]  /*0010*/  S2UR UR16, SR_CTAID.X ;  /* 0x00000000001079c3 */ /* 0x000ea20000002500 */
[----:B------:R-:W-:Y:S01]  /*0020*/  ULDC UR4, c[0x0][0x2c8] ;  /* 0x0000b20000047ab9 */ /* 0x000fe20000000800 */
[----:B-1----:R-:W-:Y:S01]  /*0030*/  VIADD R1, R1, 0xffffffc0 ;  /* 0xffffffc001017836 */ /* 0x002fe20000000000 */
[----:B------:R-:W-:-:S04]  /*0040*/  UIADD3 UR5, UR4, 0x7f, URZ ;  /* 0x0000007f04057890 */ /* 0x000fc8000fffe03f */
[----:B------:R-:W-:-:S04]  /*0050*/  USHF.R.S32.HI UR4, URZ, 0x1f, UR5 ;  /* 0x0000001f3f047899 */ /* 0x000fc80008011405 */
[----:B------:R-:W-:-:S04]  /*0060*/  ULEA.HI UR4, UR4, UR5, URZ, 0x7 ;  /* 0x0000000504047291 */ /* 0x000fc8000f8f383f */
[----:B------:R-:W-:-:S06]  /*0070*/  USHF.R.S32.HI UR6, URZ, 0x7, UR4 ;  /* 0x000000073f067899 */ /* 0x000fcc0008011404 */
[----:B------:R-:W-:Y:S01]  /*0080*/  MOV R0, UR6 ;  /* 0x0000000600007c02 */ /* 0x000fe20008000f00 */
[----:B--2---:R-:W-:-:S04]  /*0090*/  UISETP.GE.AND UP0, UPT, UR16, UR6, UPT ;  /* 0x000000061000728c */ /* 0x004fc8000bf06270 */
[----:B------:R1:W-:Y:S02]  /*00a0*/  STL [R1+0x38], R0 ;  /* 0x0000380001007387 */ /* 0x0003e40000100800 */
[----:B------:R-:W-:-:S13]  /*00b0*/  PLOP3.LUT P0, PT, PT, PT, UP0, 0x80, 0x0 ;  /* 0x000000000000781c */ /* 0x000fda0003f0f008 */
[----:B------:R-:W-:Y:S05]  /*00c0*/  @P0 EXIT ;  /* 0x000000000000094d */ /* 0x000fea0003800000 */
[----:B------:R-:W2:Y:S01]  /*00d0*/  S2R R15, SR_TID.X ;  /* 0x00000000000f7919 */ /* 0x000ea20000002100 */
[----:B------:R-:W3:Y:S01]  /*00e0*/  S2UR UR59, SR_CTAID.Z ;  /* 0x00000000003b79c3 */ /* 0x000ee20000002700 */
[----:B------:R-:W-:Y:S01]  /*00f0*/  UMOV UR5, 0x400 ;  /* 0x0000040000057882 */ /* 0x000fe20000000000 */
[----:B------:R-:W-:Y:S02]  /*0100*/  IMAD.MOV.U32 R214, RZ, RZ, 0x20 ;  /* 0x00000020ffd67424 */ /* 0x000fe400078e00ff */
[----:B------:R-:W-:-:S04]  /*0110*/  IMAD.MOV.U32 R212, RZ, RZ, -0x10 ;  /* 0xfffffff0ffd47424 */ /* 0x000fc800078e00ff */
[----:B------:R-:W4:Y:S08]  /*0120*/  S2UR UR4, SR_CgaCtaId ;  /* 0x00000000000479c3 */ /* 0x000f300000008800 */
[----:B------:R-:W5:Y:S01]  /*0130*/  S2UR UR47, SR_CTAID.Y ;  /* 0x00000000002f79c3 */ /* 0x000f620000002600 */
[----:B---3--:R-:W-:Y:S01]  /*0140*/  USHF.R.S32.HI UR6, URZ, 0x1f, UR59 ;  /* 0x0000001f3f067899 */ /* 0x008fe2000801143b */
[----:B--2---:R-:W-:Y:S01]  /*0150*/  SHF.R.S32.HI R13, RZ, 0x1f, R15 ;  /* 0x0000001fff0d7819 */ /* 0x004fe2000001140f */
[----:B------:R-:W-:Y:S01]  /*0160*/  IMAD.SHL.U32 R251, R15, 0x2, RZ ;  /* 0x000000020ffb7824 */ /* 0x000fe200078e00ff */
[----:B----4-:R-:W-:-:S02]  /*0170*/  ULEA UR4, UR4, UR5, 0x18 ;  /* 0x0000000504047291 */ /* 0x010fc4000f8ec03f */
[CC--:B------:R-:W-:Y:S02]  /*0180*/  LEA.HI R3, R13.reuse, R15.reuse, RZ, 0x5 ;  /* 0x0000000f0d037211 */ /* 0x0c0fe400078f28ff */
[----:B------:R-:W-:Y:S02]  /*0190*/  LEA.HI R17, R13, R15, RZ, 0x3 ;  /* 0x0000000f0d117211 */ /* 0x000fe400078f18ff */
[--C-:B------:R-:W-:Y:S01]  /*01a0*/  SHF.R.S32.HI R4, RZ, 0x5, R3.reuse ;  /* 0x00000005ff047819 */ /* 0x100fe20000011403 */
[----:B-----5:R-:W-:Y:S01]  /*01b0*/  USHF.L.U32 UR5, UR47, 0x7, URZ ;  /* 0x000000072f057899 */ /* 0x020fe2000800063f */
[----:B-1----:R-:W-:Y:S02]  /*01c0*/  SHF.R.S32.HI R0, RZ, 0x1f, R3 ;  /* 0x0000001fff007819 */ /* 0x002fe40000011403 */
[----:B------:R-:W-:Y:S02]  /*01d0*/  LOP3.LUT R3, R3, 0xffffffe0, RZ, 0xc0, !PT ;  /* 0xffffffe003037812 */ /* 0x000fe400078ec0ff */
[----:B------:R-:W-:-:S02]  /*01e0*/  LEA.HI R2, R0, R4, RZ, 0x2 ;  /* 0x0000000400027211 */ /* 0x000fc400078f10ff */
[-C--:B------:R-:W-:Y:S01]  /*01f0*/  LEA.HI R5, R13, R15.reuse, RZ, 0x4 ;  /* 0x0000000f0d057211 */ /* 0x080fe200078f20ff */
[----:B------:R-:W-:Y:S01]  /*0200*/  IMAD.IADD R0, R15, 0x1, -R3 ;  /* 0x000000010f007824 */ /* 0x000fe200078e0a03 */
[----:B------:R-:W-:Y:S02]  /*0210*/  LOP3.LUT R2, R2, 0xfffffffc, RZ, 0xc0, !PT ;  /* 0xfffffffc02027812 */ /* 0x000fe400078ec0ff */
[----:B------:R-:W-:Y:S02]  /*0220*/  LEA.HI R16, R13, R15, RZ, 0x2 ;  /* 0x0000000f0d107211 */ /* 0x000fe400078f10ff */
[----:B------:R-:W-:Y:S01]  /*0230*/  SHF.R.S32.HI R3, RZ, 0x1f, R0 ;  /* 0x0000001fff037819 */ /* 0x000fe20000011400 */
[----:B------:R-:W-:Y:S01]  /*0240*/  IMAD.IADD R11, R4, 0x1, -R2 ;  /* 0x00000001040b7824 */ /* 0x000fe200078e0a02 */
[----:B------:R-:W-:Y:S02]  /*0250*/  LOP3.LUT R2, R5, 0xfffffff0, RZ, 0xc0, !PT ;  /* 0xfffffff005027812 */ /* 0x000fe400078ec0ff */
[----:B------:R-:W-:-:S02]  /*0260*/  LEA.HI R10, R3, R0, RZ, 0x2 ;  /* 0x00000000030a7211 */ /* 0x000fc400078f10ff */
[----:B------:R-:W-:Y:S01]  /*0270*/  LOP3.LUT R0, R17, 0xfffffff8, RZ, 0xc0, !PT ;  /* 0xfffffff811007812 */ /* 0x000fe200078ec0ff */
[C---:B------:R-:W-:Y:S01]  /*0280*/  IMAD.IADD R2, R15.reuse, 0x1, -R2 ;  /* 0x000000010f027824 */ /* 0x040fe200078e0a02 */
[----:B------:R-:W-:Y:S02]  /*0290*/  SHF.R.S32.HI R3, RZ, 0x3, R17 ;  /* 0x00000003ff037819 */ /* 0x000fe40000011411 */
[----:B------:R-:W-:Y:S01]  /*02a0*/  SHF.R.S32.HI R6, RZ, 0x4, R5 ;  /* 0x00000004ff067819 */ /* 0x000fe20000011405 */
[----:B------:R-:W-:Y:S01]  /*02b0*/  IMAD.IADD R0, R15, 0x1, -R0 ;  /* 0x000000010f007824 */ /* 0x000fe200078e0a00 */
[--C-:B------:R-:W-:Y:S01]  /*02c0*/  SHF.R.S32.HI R14, RZ, 0x2, R16.reuse ;  /* 0x00000002ff0e7819 */ /* 0x100fe20000011410 */
[----:B------:R-:W-:Y:S01]  /*02d0*/  IMAD.SHL.U32 R3, R3, 0x40, RZ ;  /* 0x0000004003037824 */ /* 0x000fe200078e00ff */
[----:B------:R-:W-:Y:S01]  /*02e0*/  SHF.R.S32.HI R4, RZ, 0x1f, R16 ;  /* 0x0000001fff047819 */ /* 0x000fe20000011410 */
[----:B------:R-:W-:Y:S01]  /*02f0*/  IMAD.SHL.U32 R7, R0, 0x8, RZ ;  /* 0x0000000800077824 */ /* 0x000fe200078e00ff */
[----:B------:R-:W-:-:S02]  /*0300*/  SHF.R.S32.HI R8, RZ, 0x1f, R2 ;  /* 0x0000001fff087819 */ /* 0x000fc40000011402 */
[----:B------:R-:W-:Y:S02]  /*0310*/  LOP3.LUT R3, R3, 0x1c0, RZ, 0xc0, !PT ;  /* 0x000001c003037812 */ /* 0x000fe400078ec0ff */
[----:B------:R-:W-:Y:S02]  /*0320*/  LEA.HI R5, R5, R6, RZ, 0x1 ;  /* 0x0000000605057211 */ /* 0x000fe400078f08ff */
[----:B------:R-:W-:Y:S02]  /*0330*/  LOP3.LUT R7, R3, 0x38, R7, 0xf8, !PT ;  /* 0x0000003803077812 */ /* 0x000fe400078ef807 */
[----:B------:R-:W-:Y:S02]  /*0340*/  LEA.HI R4, R4, R14, RZ, 0x3 ;  /* 0x0000000e04047211 */ /* 0x000fe400078f18ff */
[----:B------:R-:W-:Y:S02]  /*0350*/  SHF.R.U32.HI R3, RZ, 0x3, R3 ;  /* 0x00000003ff037819 */ /* 0x000fe40000011603 */
[----:B------:R-:W-:-:S02]  /*0360*/  LEA.HI R12, R8, R2, RZ, 0x3 ;  /* 0x00000002080c7211 */ /* 0x000fc400078f18ff */
[----:B------:R-:W-:Y:S02]  /*0370*/  LOP3.LUT R5, R5, 0xfffffffe, RZ, 0xc0, !PT ;  /* 0xfffffffe05057812 */ /* 0x000fe400078ec0ff */
[----:B------:R-:W-:Y:S02]  /*0380*/  LOP3.LUT R4, R4, 0xfffffff8, RZ, 0xc0, !PT ;  /* 0xfffffff804047812 */ /* 0x000fe400078ec0ff */
[----:B------:R-:W-:Y:S01]  /*0390*/  LOP3.LUT R8, R7, R3, RZ, 0x3c, !PT ;  /* 0x0000000307087212 */ /* 0x000fe200078e3cff */
[----:B------:R-:W-:Y:S01]  /*03a0*/  IMAD.IADD R9, R6, 0x1, -R5 ;  /* 0x0000000106097824 */ /* 0x000fe200078e0a05 */
[----:B------:R-:W-:Y:S01]  /*03b0*/  LOP3.LUT R3, R12, 0xfffffff8, RZ, 0xc0, !PT ;  /* 0xfffffff80c037812 */ /* 0x000fe200078ec0ff */
[----:B------:R-:W-:Y:S01]  /*03c0*/  IMAD.IADD R5, R14, 0x1, -R4 ;  /* 0x000000010e057824 */ /* 0x000fe200078e0a04 */
[C---:B------:R-:W-:Y:S01]  /*03d0*/  LOP3.LUT P4, RZ, R0.reuse, 0x2, RZ, 0xc0, !PT ;  /* 0x0000000200ff7812 */ /* 0x040fe2000788c0ff */
[----:B------:R-:W-:Y:S01]  /*03e0*/  IMAD.SHL.U32 R176, R9, 0x200, RZ ;  /* 0x0000020009b07824 */ /* 0x000fe200078e00ff */
[C---:B------:R-:W-:Y:S01]  /*03f0*/  LOP3.LUT P3, RZ, R0.reuse, 0x4, RZ, 0xc0, !PT ;  /* 0x0000000400ff7812 */ /* 0x040fe2000786c0ff */
[----:B------:R-:W-:Y:S01]  /*0400*/  IMAD.SHL.U32 R0, R0, 0x40, RZ ;  /* 0x0000004000007824 */ /* 0x000fe200078e00ff */
[----:B------:R-:W-:Y:S01]  /*0410*/  LEA.HI R4, R13, R15, RZ, 0x7 ;  /* 0x0000000f0d047211 */ /* 0x000fe200078f38ff */
[----:B------:R-:W-:Y:S01]  /*0420*/  IMAD.IADD R18, R2, 0x1, -R3 ;  /* 0x0000000102127824 */ /* 0x000fe200078e0a03 */
[----:B------:R-:W-:Y:S01]  /*0430*/  LOP3.LUT R3, R5, 0x1, RZ, 0xc0, !PT ;  /* 0x0000000105037812 */ /* 0x000fe200078ec0ff */
[----:B------:R-:W-:Y:S01]  /*0440*/  IMAD.SHL.U32 R2, R11, 0x10, RZ ;  /* 0x000000100b027824 */ /* 0x000fe200078e00ff */
[----:B------:R-:W-:-:S02]  /*0450*/  LOP3.LUT R0, R0, 0x1c0, RZ, 0xc0, !PT ;  /* 0x000001c000007812 */ /* 0x000fc400078ec0ff */
[----:B------:R-:W-:Y:S01]  /*0460*/  SHF.R.S32.HI R4, RZ, 0x7, R4 ;  /* 0x00000007ff047819 */ /* 0x000fe20000011404 */
[----:B------:R-:W-:Y:S01]  /*0470*/  STL [R1+0x4], R18 ;  /* 0x0000041201007387 */ /* 0x000fe20000100800 */
[C---:B------:R-:W-:Y:S02]  /*0480*/  LOP3.LUT R180, R0.reuse, 0x8, R17, 0xf8, !PT ;  /* 0x0000000800b47812 */ /* 0x040fe400078ef811 */
[----:B------:R-:W-:Y:S02]  /*0490*/  LOP3.LUT R7, R0, 0x30, R2, 0xf8, !PT ;  /* 0x0000003000077812 */ /* 0x000fe400078ef802 */
[----:B------:R-:W-:Y:S02]  /*04a0*/  SHF.R.U32.HI R0, RZ, 0x3, R0 ;  /* 0x00000003ff007819 */ /* 0x000fe40000011600 */
[----:B------:R-:W-:Y:S02]  /*04b0*/  ISETP.NE.U32.AND P0, PT, R3, 0x1, PT ;  /* 0x000000010300780c */ /* 0x000fe40003f05070 */
[----:B------:R-:W-:-:S02]  /*04c0*/  LEA.HI R6, R13, R15, RZ, 0x6 ;  /* 0x0000000f0d067211 */ /* 0x000fc400078f30ff */
[----:B------:R-:W-:Y:S01]  /*04d0*/  LEA.HI.SX32 R252, R10, R2, 0x1e ;  /* 0x000000020afc7211 */ /* 0x000fe200078ff2ff */
[----:B------:R-:W-:Y:S01]  /*04e0*/  IMAD R2, R4, 0x1000, R176 ;  /* 0x0000100004027824 */ /* 0x000fe200078e02b0 */
[----:B------:R-:W-:Y:S01]  /*04f0*/  LOP3.LUT R180, R180, R0, RZ, 0x3c, !PT ;  /* 0x00000000b4b47212 */ /* 0x000fe200078e3cff */
[----:B------:R-:W-:Y:S01]  /*0500*/  IMAD.SHL.U32 R6, R6, 0x8, RZ ;  /* 0x0000000806067824 */ /* 0x000fe200078e00ff */
[C---:B------:R-:W-:Y:S01]  /*0510*/  R2P PR, R5.reuse, 0x6 ;  /* 0x0000000605007804 */ /* 0x040fe20000000000 */
[----:B------:R-:W-:Y:S01]  /*0520*/  IMAD.SHL.U32 R5, R5, 0x40, RZ ;  /* 0x0000004005057824 */ /* 0x000fe200078e00ff */
[----:B------:R-:W-:Y:S01]  /*0530*/  LOP3.LUT R3, R7, 0x8, R17, 0xf8, !PT ;  /* 0x0000000807037812 */ /* 0x000fe200078ef811 */
[----:B------:R-:W-:Y:S01]  /*0540*/  IMAD.IADD R180, R2, 0x1, R180 ;  /* 0x0000000102b47824 */ /* 0x000fe200078e02b4 */
[----:B------:R-:W-:Y:S01]  /*0550*/  LOP3.LUT R250, R8, 0xfffffe00, R6, 0xf8, !PT ;  /* 0xfffffe0008fa7812 */ /* 0x000fe200078ef806 */
[----:B------:R-:W-:Y:S01]  /*0560*/  IMAD.SHL.U32 R2, R4, 0x8, RZ ;  /* 0x0000000804027824 */ /* 0x000fe200078e00ff */
[----:B------:R-:W-:Y:S01]  /*0570*/  LOP3.LUT R176, R176, R3, R0, 0xf6, !PT ;  /* 0x00000003b0b07212 */ /* 0x000fe200078ef600 */
[----:B------:R-:W-:Y:S01]  /*0580*/  IMAD.SHL.U32 R6, R9, 0x10, RZ ;  /* 0x0000001009067824 */ /* 0x000fe200078e00ff */
[----:B------:R-:W-:Y:S01]  /*0590*/  LOP3.LUT R0, R5, 0x1c0, RZ, 0xc0, !PT ;  /* 0x000001c005007812 */ /* 0x000fe200078ec0ff */
[----:B------:R-:W-:Y:S01]  /*05a0*/  IMAD.SHL.U32 R180, R180, 0x2, RZ ;  /* 0x00000002b4b47824 */ /* 0x000fe200078e00ff */
[----:B------:R-:W-:-:S02]  /*05b0*/  LOP3.LUT R5, R16, 0x7ffffffc, RZ, 0xc0, !PT ;  /* 0x7ffffffc10057812 */ /* 0x000fc400078ec0ff */
[----:B------:R-:W-:Y:S02]  /*05c0*/  LOP3.LUT R2, R2, 0x8, RZ, 0xc0, !PT ;  /* 0x0000000802027812 */ /* 0x000fe400078ec0ff */
[----:B------:R-:W-:Y:S01]  /*05d0*/  SHF.R.U32.HI R3, RZ, 0x3, R0 ;  /* 0x00000003ff037819 */ /* 0x000fe20000011600 */
[----:B------:R-:W-:Y:S01]  /*05e0*/  IMAD.IADD R5, R15, 0x1, -R5 ;  /* 0x000000010f057824 */ /* 0x000fe200078e0a05 */
[----:B------:R-:W-:Y:S01]  /*05f0*/  LOP3.LUT R13, R2, 0x10, R6, 0xf8, !PT ;  /* 0x00000010020d7812 */ /* 0x000fe200078ef806 */
[----:B------:R-:W-:Y:S01]  /*0600*/  IMAD.SHL.U32 R6, R9, 0x8, RZ ;  /* 0x0000000809067824 */ /* 0x000fe200078e00ff */
[CC--:B------:R-:W-:Y:S01]  /*0610*/  LOP3.LUT R10, R3.reuse, R0.reuse, R2, 0x1e, !PT ;  /* 0x00000000030a7212 */ /* 0x0c0fe200078e1e02 */
[----:B------:R-:W-:Y:S01]  /*0620*/  IMAD.SHL.U32 R2, R18, 0x40, RZ ;  /* 0x0000004012027824 */ /* 0x000fe200078e00ff */
[----:B------:R-:W-:Y:S01]  /*0630*/  LOP3.LUT R8, R3, R0, RZ, 0xfc, !PT ;  /* 0x0000000003087212 */ /* 0x000fe200078efcff */
[----:B------:R-:W-:Y:S01]  /*0640*/  IMAD.SHL.U32 R0, R5, 0x2, RZ ;  /* 0x0000000205007824 */ /* 0x000fe200078e00ff */
[----:B------:R-:W-:-:S02]  /*0650*/  LOP3.LUT R251, R251, 0x6, RZ, 0xc0, !PT ;  /* 0x00000006fbfb7812 */ /* 0x000fc400078ec0ff */
[----:B------:R-:W-:Y:S01]  /*0660*/  LOP3.LUT R2, R2, 0x1c0, RZ, 0xc0, !PT ;  /* 0x000001c002027812 */ /* 0x000fe200078ec0ff */
[----:B------:R-:W-:Y:S01]  /*0670*/  IMAD R3, R4, 0x2000, R0 ;  /* 0x0000200004037824 */ /* 0x000fe200078e0200 */
[----:B------:R-:W-:Y:S01]  /*0680*/  SEL R181, R214, 0xffffffe0, !P4 ;  /* 0xffffffe0d6b57807 */ /* 0x000fe20006000000 */
[----:B------:R-:W-:Y:S01]  /*0690*/  IMAD R251, R4, 0x40, R251 ;  /* 0x0000004004fb7824 */ /* 0x000fe200078e02fb */
[----:B------:R-:W-:Y:S01]  /*06a0*/  SHF.R.U32.HI R5, RZ, 0x3, R2 ;  /* 0x00000003ff057819 */ /* 0x000fe20000011602 */
[----:B------:R-:W-:Y:S01]  /*06b0*/  IMAD.SHL.U32 R4, R12, 0x40, RZ ;  /* 0x000000400c047824 */ /* 0x000fe200078e00ff */
[----:B------:R-:W-:Y:S01]  /*06c0*/  LOP3.LUT R6, R2, 0x8, R6, 0xf8, !PT ;  /* 0x0000000802067812 */ /* 0x000fe200078ef806 */
[----:B------:R-:W-:Y:S01]  /*06d0*/  IMAD R7, R11, 0x400, R3 ;  /* 0x000004000b077824 */ /* 0x000fe200078e0203 */
[----:B------:R-:W-:Y:S01]  /*06e0*/  LOP3.LUT R2, R5, R13, R2, 0x1e, !PT ;  /* 0x0000000d05027212 */ /* 0x000fe200078e1e02 */
[----:B------:R-:W-:Y:S01]  /*06f0*/  IMAD R3, R11, 0x400, R0 ;  /* 0x000004000b037824 */ /* 0x000fe200078e0200 */
[----:B------:R-:W-:Y:S01]  /*0700*/  LOP3.LUT R0, R4, 0xfffffe00, RZ, 0xc0, !PT ;  /* 0xfffffe0004007812 */ /* 0x000fe200078ec0ff */
[----:B------:R-:W-:Y:S01]  /*0710*/  IMAD.IADD R7, R8, 0x1, R7 ;  /* 0x0000000108077824 */ /* 0x000fe200078e0207 */
[----:B------:R-:W-:Y:S01]  /*0720*/  SEL R214, R214, 0xffffffe0, !P1 ;  /* 0xffffffe0d6d67807 */ /* 0x000fe20004800000 */
[----:B------:R-:W-:Y:S01]  /*0730*/  IMAD.IADD R10, R3, 0x1, R10 ;  /* 0x00000001030a7824 */ /* 0x000fe200078e020a */
[----:B------:R-:W-:Y:S01]  /*0740*/  LOP3.LUT R186, R2, R0, RZ, 0xfc, !PT ;  /* 0x0000000002ba7212 */ /* 0x000fe200078efcff */
[----:B------:R-:W-:Y:S01]  /*0750*/  IMAD R4, R11, 0x400, R0 ;  /* 0x000004000b047824 */ /* 0x000fe200078e0200 */
[----:B------:R-:W-:Y:S01]  /*0760*/  LOP3.LUT R3, R6, R5, RZ, 0x3c, !PT ;  /* 0x0000000506037212 */ /* 0x000fe200078e3cff */
[----:B------:R-:W-:Y:S01]  /*0770*/  IMAD.U32 R0, RZ, RZ, UR6 ;  /* 0x00000006ff007e24 */ /* 0x000fe2000f8e00ff */
[----:B------:R-:W-:Y:S01]  /*0780*/  USHF.R.S32.HI UR6, URZ, 0x1f, UR47 ;  /* 0x0000001f3f067899 */ /* 0x000fe2000801142f */
[----:B------:R-:W-:Y:S01]  /*0790*/  IMAD.U32 R2, RZ, RZ, UR5 ;  /* 0x00000005ff027e24 */ /* 0x000fe2000f8e00ff */
[----:B------:R-:W-:Y:S01]  /*07a0*/  USHF.R.S32.HI UR5, URZ, 0x1f, UR59 ;  /* 0x0000001f3f057899 */ /* 0x000fe2000801143b */
[----:B------:R-:W-:Y:S01]  /*07b0*/  IMAD.MOV.U32 R0, RZ, RZ, 0x40 ;  /* 0x00000040ff007424 */ /* 0x000fe200078e00ff */
[----:B------:R-:W-:Y:S01]  /*07c0*/  LEA R211, R7, UR4, 0x1 ;  /* 0x0000000407d37c11 */ /* 0x000fe2000f8e08ff */
[----:B------:R-:W-:Y:S01]  /*07d0*/  IMAD.IADD R185, R4, 0x1, R3 ;  /* 0x0000000104b97824 */ /* 0x000fe200078e0203 */
[----:B------:R-:W-:Y:S01]  /*07e0*/  SEL R212, R212, 0x10, !P0 ;  /* 0x00000010d4d47807 */ /* 0x000fe20004000000 */
        /* <DEDUP_REMOVED lines=11> */
[----:B------:R-:W-:Y:S01]  /*08a0*/  LEA R176, R176, UR4, 0x1 ;  /* 0x00000004b0b07c11 */ /* 0x000fe2000f8e08ff */
[--C-:B------:R-:W-:Y:S01]  /*08b0*/  IMAD.IADD R5, R0, 0x1, R8.reuse ;  /* 0x0000000100057824 */ /* 0x100fe200078e0208 */
[----:B------:R-:W-:Y:S01]  /*08c0*/  STL [R1], R8 ;  /* 0x0000000801007387 */ /* 0x000fe20000100800 */
[----:B------:R-:W-:Y:S01]  /*08d0*/  IMAD.IADD R6, R214, 0x1, R8 ;  /* 0x00000001d6067824 */ /* 0x000fe200078e0208 */
[----:B------:R-:W-:Y:S01]  /*08e0*/  UIADD3 UR5, UR4, 0xc000, URZ ;  /* 0x0000c00004057890 */ /* 0x000fe2000fffe03f */
[C---:B------:R-:W-:Y:S01]  /*08f0*/  VIADD R11, R8.reuse, 0x420 ;  /* 0x00000420080b7836 */ /* 0x040fe20000000000 */
[----:B------:R-:W-:Y:S01]  /*0900*/  STL [R1+0x18], R5 ;  /* 0x0000180501007387 */ /* 0x000fe20000100800 */
[C---:B------:R-:W-:Y:S01]  /*0910*/  IMAD.IADD R4, R8.reuse, 0x1, R2 ;  /* 0x0000000108047824 */ /* 0x040fe200078e0202 */
[----:B------:R-:W-:Y:S01]  /*0920*/  ULDC.64 UR6, c[0x0][0x208] ;  /* 0x0000820000067ab9 */ /* 0x000fe20000000a00 */
[C---:B------:R-:W-:Y:S01]  /*0930*/  VIADD R3, R8.reuse, 0x2020 ;  /* 0x0000202008037836 */ /* 0x040fe20000000000 */
[----:B------:R1:W-:Y:S01]  /*0940*/  STL [R1+0x34], R6 ;  /* 0x0000340601007387 */ /* 0x0003e20000100800 */
[----:B------:R-:W-:-:S02]  /*0950*/  @P1 VIADD R11, R8, 0x3e0 ;  /* 0x000003e0080b1836 */ /* 0x000fc40000000000 */
[C---:B------:R-:W-:Y:S01]  /*0960*/  VIADD R9, R8.reuse, 0x2420 ;  /* 0x0000242008097836 */ /* 0x040fe20000000000 */
[----:B------:R-:W-:Y:S01]  /*0970*/  STL [R1+0x14], R4 ;  /* 0x0000140401007387 */ /* 0x000fe20000100800 */
[C---:B------:R-:W-:Y:S02]  /*0980*/  @P1 VIADD R3, R8.reuse, 0x1fe0 ;  /* 0x00001fe008031836 */ /* 0x040fe40000000000 */
[C---:B------:R-:W-:Y:S01]  /*0990*/  VIADD R7, R8.reuse, 0x2040 ;  /* 0x0000204008077836 */ /* 0x040fe20000000000 */
[----:B------:R-:W-:Y:S01]  /*09a0*/  STL [R1+0x20], R11 ;  /* 0x0000200b01007387 */ /* 0x000fe20000100800 */
[C---:B------:R-:W-:Y:S02]  /*09b0*/  @P1 VIADD R9, R8.reuse, 0x23e0 ;  /* 0x000023e008091836 */ /* 0x040fe40000000000 */
[----:B------:R-:W-:Y:S01]  /*09c0*/  @P2 VIADD R7, R8, 0x1fc0 ;  /* 0x00001fc008072836 */ /* 0x000fe20000000000 */
[----:B------:R-:W-:Y:S01]  /*09d0*/  STL [R1+0x8], R3 ;  /* 0x0000080301007387 */ /* 0x000fe20000100800 */
[----:B------:R-:W-:-:S02]  /*09e0*/  IMAD.IADD R179, R182, 0x1, R179 ;  /* 0x00000001b6b37824 */ /* 0x000fc400078e02b3 */
[----:B------:R-:W-:Y:S01]  /*09f0*/  IMAD.IADD R212, R212, 0x1, R210 ;  /* 0x00000001d4d47824 */ /* 0x000fe200078e02d2 */
[----:B------:R-:W-:Y:S01]  /*0a00*/  STL [R1+0x1c], R9 ;  /* 0x00001c0901007387 */ /* 0x000fe20000100800 */
[----:B------:R-:W-:Y:S02]  /*0a10*/  IMAD.IADD R182, R182, 0x1, R181 ;  /* 0x00000001b6b67824 */ /* 0x000fe400078e02b5 */
[--C-:B------:R-:W-:Y:S01]  /*0a20*/  IMAD.IADD R217, R211, 0x1, R214.reuse ;  /* 0x00000001d3d97824 */ /* 0x100fe200078e02d6 */
[----:B------:R-:W-:Y:S01]  /*0a30*/  STL [R1+0x10], R7 ;  /* 0x0000100701007387 */ /* 0x000fe20000100800 */
[----:B------:R-:W-:Y:S02]  /*0a40*/  IMAD.IADD R216, R213, 0x1, R214 ;  /* 0x00000001d5d87824 */ /* 0x000fe400078e02d6 */
[----:B------:R-:W-:Y:S02]  /*0a50*/  IMAD.IADD R215, R214, 0x1, R210 ;  /* 0x00000001d6d77824 */ /* 0x000fe400078e02d2 */
[----:B-1----:R-:W-:-:S02]  /*0a60*/  VIADD R6, R8, 0x2440 ;  /* 0x0000244008067836 */ /* 0x002fc40000000000 */
        /* <DEDUP_REMOVED lines=12> */
.L_x_328:
        /* <DEDUP_REMOVED lines=16> */
[----:B------:R-:W-:Y:S01]  /*0c30*/  IMAD.U32 R2, RZ, RZ, UR10 ;  /* 0x0000000aff027e24 */ /* 0x000fe2000f8e00ff */
        /* <DEDUP_REMOVED lines=13> */
[----:B--23--:R-:W2:Y:S05]  /*0d10*/  @P1 LDG.E R7, desc[UR6][R4.64] ;  /* 0x0000000604071981 */ /* 0x00ceaa000c1e1900 */
        /* <DEDUP_REMOVED lines=36> */
.L_x_284:
        /* <DEDUP_REMOVED lines=14> */
[----:B------:R-:W-:Y:S02]  /*1040*/  USHF.L.U32 UR17, UR47, 0x7, URZ ;  /* 0x000000072f117899 */ /* 0x000fe4000800063f */
[----:B------:R-:W-:Y:S01]  /*1050*/  UIMAD UR24, UR47, UR13, UR12 ;  /* 0x0000000d2f1872a4 */ /* 0x000fe2000f8e020c */
[----:B------:R-:W-:-:S02]  /*1060*/  ULDC UR61, c[0x0][0x2d4] ;  /* 0x0000b500003d7ab9 */ /* 0x000fc40000000800 */
[----:B------:R-:W-:Y:S01]  /*1070*/  @!UP1 ULDC.64 UR12, c[0x0][0x418] ;  /* 0x00010600000c9ab9 */ /* 0x000fe20000000a00 */
[----:B------:R-:W-:Y:S02]  /*1080*/  USEL UR43, UR17, URZ, UP2 ;  /* 0x0000003f112b7287 */ /* 0x000fe40009000000 */
[----:B------:R-:W-:Y:S01]  /*1090*/  USHF.R.S32.HI UR25, URZ, 0x1f, UR61 ;  /* 0x0000001f3f197899 */ /* 0x000fe2000801143d */
[----:B------:R-:W-:Y:S01]  /*10a0*/  ULDC UR48, c[0x0][0x2dc] ;  /* 0x0000b70000307ab9 */ /* 0x000fe20000000800 */
[----:B------:R-:W-:Y:S01]  /*10b0*/  ULDC UR49, c[0x0][0x270] ;  /* 0x00009c0000317ab9 */ /* 0x000fe20000000800 */
[----:B------:R-:W-:Y:S02]  /*10c0*/  @!UP1 UIMAD.WIDE.U32 UR38, UR47, UR12, URZ ;  /* 0x0000000c2f2692a5 */ /* 0x000fe4000f8e003f */
[----:B------:R-:W-:Y:S01]  /*10d0*/  USHF.L.U64.HI UR11, UR47, 0x7, UR60 ;  /* 0x000000072f0b7899 */ /* 0x000fe2000801023c */
[----:B-1----:R-:W-:Y:S01]  /*10e0*/  IABS R5, R6 ;  /* 0x0000000600057213 */ /* 0x002fe20000000000 */
[----:B------:R-:W-:Y:S01]  /*10f0*/  ULDC.U8 UR20, c[0x0][0x3d8] ;  /* 0x0000f60000147ab9 */ /* 0x000fe20000000000 */
[----:B------:R-:W-:Y:S01]  /*1100*/  UIMAD UR50, UR59, UR48, URZ ;  /* 0x000000303b3272a4 */ /* 0x000fe2000f8e023f */
[----:B------:R-:W-:Y:S01]  /*1110*/  ISETP.NE.AND P3, PT, R6, RZ, PT ;  /* 0x000000ff0600720c */ /* 0x000fe20003f65270 */
[----:B------:R-:W1:Y:S01]  /*1120*/  I2F.RP R2, R5 ;  /* 0x0000000500027306 */ /* 0x000e620000209400 */
[----:B------:R-:W-:-:S02]  /*1130*/  UISETP.NE.AND UP3, UPT, UR20, URZ, UPT ;  /* 0x0000003f1400728c */ /* 0x000fc4000bf65270 */
[----:B------:R-:W-:Y:S02]  /*1140*/  USEL UR42, UR11, URZ, UP2 ;  /* 0x0000003f0b2a7287 */ /* 0x000fe40009000000 */
[----:B--2---:R-:W-:Y:S01]  /*1150*/  UIMAD.WIDE.U32 UR34, UR9, UR14, URZ ;  /* 0x0000000e092272a5 */ /* 0x004fe2000f8e003f */
[----:B------:R-:W-:Y:S01]  /*1160*/  ULDC UR46, c[0x0][0x2c4] ;  /* 0x0000b100002e7ab9 */ /* 0x000fe20000000800 */
[----:B------:R-:W-:Y:S02]  /*1170*/  ULDC.64 UR32, c[0x0][0x240] ;  /* 0x0000900000207ab9 */ /* 0x000fe40000000a00 */
[----:B------:R-:W-:Y:S02]  /*1180*/  UIMAD UR45, UR9, UR15, UR35 ;  /* 0x0000000f092d72a4 */ /* 0x000fe4000f8e0223 */
[----:B------:R-:W-:Y:S01]  /*1190*/  @!UP1 UIMAD UR9, UR60, UR12, URZ ;  /* 0x0000000c3c0992a4 */ /* 0x000fe2000f8e023f */
[----:B------:R-:W-:Y:S01]  /*11a0*/  @UP1 ULDC.64 UR14, c[0x0][0x420] ;  /* 0x00010800000e1ab9 */ /* 0x000fe20000000a00 */
[----:B------:R-:W-:Y:S01]  /*11b0*/  UISETP.NE.AND UP0, UPT, UR30, -0x1, UPT ;  /* 0xffffffff1e00788c */ /* 0x000fe2000bf05270 */
[----:B-1----:R-:W1:Y:S01]  /*11c0*/  MUFU.RCP R2, R2 ;  /* 0x0000000200027308 */ /* 0x002e620000001000 */
[----:B------:R-:W-:-:S02]  /*11d0*/  @!UP1 UIMAD UR37, UR47, UR13, UR9 ;  /* 0x0000000d2f2592a4 */ /* 0x000fc4000f8e0209 */
[----:B------:R-:W-:Y:S02]  /*11e0*/  UIADD3 UR9, UR29, 0x7f, URZ ;  /* 0x0000007f1d097890 */ /* 0x000fe4000fffe03f */
[----:B------:R-:W-:Y:S02]  /*11f0*/  @UP1 UIMAD.WIDE.U32 UR40, UR8, UR14, URZ ;  /* 0x0000000e082812a5 */ /* 0x000fe4000f8e003f */
[----:B------:R-:W-:Y:S02]  /*1200*/  USHF.R.S32.HI UR17, URZ, 0x1f, UR9 ;  /* 0x0000001f3f117899 */ /* 0x000fe40008011409 */
[----:B------:R-:W-:Y:S02]  /*1210*/  @UP1 UIMAD UR52, UR8, UR15, UR41 ;  /* 0x0000000f083412a4 */ /* 0x000fe4000f8e0229 */
[----:B------:R-:W-:Y:S02]  /*1220*/  ULEA.HI UR35, UR17, UR9, URZ, 0x7 ;  /* 0x0000000911237291 */ /* 0x000fe4000f8f383f */
[----:B------:R-:W-:-:S02]  /*1230*/  UIMAD UR9, UR25, UR47, URZ ;  /* 0x0000002f190972a4 */ /* 0x000fc4000f8e023f */
[----:B------:R-:W-:Y:S01]  /*1240*/  UIMAD.WIDE UR12, UR48, UR49, URZ ;  /* 0x00000031300c72a5 */ /* 0x000fe2000f8e023f */
[----:B-1----:R-:W-:Y:S01]  /*1250*/  VIADD R2, R2, 0xffffffe ;  /* 0x0ffffffe02027836 */ /* 0x002fe20000000000 */
[----:B------:R-:W-:Y:S02]  /*1260*/  UIMAD.WIDE.U32 UR14, UR47, UR61, URZ ;  /* 0x0000003d2f0e72a5 */ /* 0x000fe4000f8e003f */
[----:B------:R-:W-:Y:S01]  /*1270*/  UIMAD UR9, UR60, UR61, UR9 ;  /* 0x0000003d3c0972a4 */ /* 0x000fe2000f8e0209 */
[----:B------:R-:W1:Y:S01]  /*1280*/  F2I.FTZ.U32.TRUNC.NTZ R3, R2 ;  /* 0x0000000200037305 */ /* 0x000e62000021f000 */
[----:B------:R-:W-:Y:S02]  /*1290*/  UIMAD UR11, UR13, UR14, URZ ;  /* 0x0000000e0d0b72a4 */ /* 0x000fe4000f8e023f */
[----:B------:R-:W-:Y:S02]  /*12a0*/  UIADD3 UR9, UR15, UR9, URZ ;  /* 0x000000090f097290 */ /* 0x000fe4000fffe03f */
[----:B------:R-:W-:-:S02]  /*12b0*/  UIADD3 UR48, UR23, UR24, URZ ;  /* 0x0000001817307290 */ /* 0x000fc4000fffe03f */
[----:B------:R-:W-:Y:S02]  /*12c0*/  UIMAD.WIDE.U32 UR24, UR12, UR14, URZ ;  /* 0x0000000e0c1872a5 */ /* 0x000fe4000f8e003f */
[----:B------:R-:W-:Y:S02]  /*12d0*/  UIMAD UR9, UR12, UR9, UR11 ;  /* 0x000000090c0972a4 */ /* 0x000fe4000f8e020b */
[----:B------:R-:W-:Y:S02]  /*12e0*/  UIMAD.WIDE.U32 UR14, UR12, UR8, URZ ;  /* 0x000000080c0e72a5 */ /* 0x000fe4000f8e003f */
[----:B------:R-:W-:Y:S01]  /*12f0*/  UIMAD UR11, UR13, UR8, URZ ;  /* 0x000000080d0b72a4 */ /* 0x000fe2000f8e023f */
[----:B-1----:R-:W-:Y:S01]  /*1300*/  IMAD.MOV R0, RZ, RZ, -R3 ;  /* 0x000000ffff007224 */ /* 0x002fe200078e0a03 */
[----:B------:R-:W-:Y:S01]  /*1310*/  UIADD3 UR51, UR25, UR9, URZ ;  /* 0x0000000919337290 */ /* 0x000fe2000fffe03f */
[----:B------:R-:W-:Y:S01]  /*1320*/  IMAD.MOV.U32 R2, RZ, RZ, RZ ;  /* 0x000000ffff027224 */ /* 0x000fe200078e00ff */
[----:B------:R-:W-:Y:S01]  /*1330*/  @UP1 UIADD3 UR51, UR15, UR11, URZ ;  /* 0x0000000b0f331290 */ /* 0x000fe2000fffe03f */
[----:B------:R-:W-:Y:S01]  /*1340*/  IMAD R0, R0, R5, RZ ;  /* 0x0000000500007224 */ /* 0x000fe200078e02ff */
[----:B------:R-:W-:-:S02]  /*1350*/  @UP3 UIMAD UR9, UR47, UR46, URZ ;  /* 0x0000002e2f0932a4 */ /* 0x000fc4000f8e023f */
[----:B------:R-:W-:Y:S01]  /*1360*/  ULOP3.LUT UR11, UR35, 0xffffff80, URZ, 0xc0, !UPT ;  /* 0xffffff80230b7892 */ /* 0x000fe2000f8ec03f */
[----:B------:R-:W-:Y:S01]  /*1370*/  IMAD.HI.U32 R0, R3, R0, R2 ;  /* 0x0000000003007227 */ /* 0x000fe200078e0002 */
[----:B------:R-:W-:Y:S01]  /*1380*/  MOV R2, R4 ;  /* 0x0000000400027202 */ /* 0x000fe20000000f00 */
[----:B------:R-:W-:Y:S02]  /*1390*/  UIMAD.WIDE.U32 UR26, UR8, UR32, URZ ;  /* 0x00000020081a72a5 */ /* 0x000fe4000f8e003f */
[----:B------:R-:W-:Y:S02]  /*13a0*/  UIMAD UR31, UR8, UR33, URZ ;  /* 0x00000021081f72a4 */ /* 0x000fe4000f8e023f */
[----:B------:R-:W-:Y:S01]  /*13b0*/  IMAD.HI.U32 R0, R0, R2, RZ ;  /* 0x0000000200007227 */ /* 0x000fe200078e00ff */
[----:B------:R-:W-:Y:S02]  /*13c0*/  @UP3 USEL UR15, UR9, UR8, !UP1 ;  /* 0x00000008090f3287 */ /* 0x000fe4000c800000 */
[----:B------:R-:W-:Y:S01]  /*13d0*/  UIADD3 UR9, UR11, -0x80, URZ ;  /* 0xffffff800b097890 */ /* 0x000fe2000fffe03f */
[----:B------:R-:W-:Y:S01]  /*13e0*/  IMAD.MOV R3, RZ, RZ, -R0 ;  /* 0x000000ffff037224 */ /* 0x000fe200078e0a00 */
[----:B------:R-:W-:Y:S01]  /*13f0*/  @UP3 ULDC UR17, c[0x0][0x2e4] ;  /* 0x0000b90000113ab9 */ /* 0x000fe20000000800 */
[----:B------:R-:W-:-:S02]  /*1400*/  @UP1 UIADD3 UR48, UR27, UR31, URZ ;  /* 0x0000001f1b301290 */ /* 0x000fc4000fffe03f */
[C---:B------:R-:W-:Y:S01]  /*1410*/  IMAD R2, R5.reuse, R3, R2 ;  /* 0x0000000305027224 */ /* 0x040fe200078e0202 */
[----:B------:R-:W-:Y:S02]  /*1420*/  USEL UR58, UR24, UR14, !UP1 ;  /* 0x0000000e183a7287 */ /* 0x000fe4000c800000 */
[----:B------:R-:W-:Y:S02]  /*1430*/  @!UP3 UIMAD UR14, UR47, UR49, UR59 ;  /* 0x000000312f0eb2a4 */ /* 0x000fe4000f8e023b */
[----:B------:R-:W-:Y:S01]  /*1440*/  ISETP.GT.U32.AND P1, PT, R5, R2, PT ;  /* 0x000000020500720c */ /* 0x000fe20003f24070 */
[----:B------:R-:W-:Y:S02]  /*1450*/  @UP3 UIMAD UR31, UR59, UR17, UR15 ;  /* 0x000000113b1f32a4 */ /* 0x000fe4000f8e020f */
[----:B------:R-:W-:Y:S02]  /*1460*/  USHF.R.S32.HI UR17, URZ, 0x1f, UR9 ;  /* 0x0000001f3f117899 */ /* 0x000fe40008011409 */
[----:B------:R-:W-:-:S02]  /*1470*/  UIADD3 UR11, UP2, UR9, UR43, URZ ;  /* 0x0000002b090b7290 */ /* 0x000fc4000ff5e03f */
[----:B------:R-:W-:Y:S01]  /*1480*/  @!UP3 UIMAD UR31, UR14, UR46, URZ ;  /* 0x0000002e0e1fb2a4 */ /* 0x000fe2000f8e023f */
[----:B------:R-:W-:Y:S01]  /*1490*/  ULDC.U8 UR21, c[0x0][0x480] ;  /* 0x0001200000157ab9 */ /* 0x000fe20000000000 */
[----:B------:R-:W-:Y:S02]  /*14a0*/  UIADD3.X UR14, UR17, UR42, URZ, UP2, !UPT ;  /* 0x0000002a110e7290 */ /* 0x000fe400097fe43f */
[----:B------:R-:W-:Y:S02]  /*14b0*/  UIMAD UR13, UR13, UR11, URZ ;  /* 0x0000000b0d0d72a4 */ /* 0x000fe4000f8e023f */
[----:B------:R-:W-:Y:S01]  /*14c0*/  @!P1 IMAD.IADD R2, R2, 0x1, -R5 ;  /* 0x0000000102029824 */ /* 0x000fe200078e0a05 */
[----:B------:R-:W-:Y:S01]  /*14d0*/  @!P1 IADD3 R0, R0, 0x1, RZ ;  /* 0x0000000100009810 */ /* 0x000fe20007ffe0ff */
[----:B------:R-:W-:Y:S01]  /*14e0*/  @UP0 UIADD3 UR18, UR19, UR30, URZ ;  /* 0x0000001e13120290 */ /* 0x000fe2000fffe03f */
[----:B------:R-:W-:Y:S01]  /*14f0*/  PLOP3.LUT P1, PT, PT, PT, UP0, 0x80, 0x0 ;  /* 0x000000000000781c */ /* 0x000fe20003f2f008 */
[----:B------:R-:W-:Y:S01]  /*1500*/  @UP0 UIADD3 UR36, UR19, UR30, URZ ;  /* 0x0000001e13240290 */ /* 0x000fe2000fffe03f */
[----:B------:R-:W-:Y:S01]  /*1510*/  ISETP.GE.U32.AND P0, PT, R2, R5, PT ;  /* 0x000000050200720c */ /* 0x000fe20003f06070 */
[----:B------:R-:W-:Y:S01]  /*1520*/  UISETP.NE.AND UP4, UPT, UR21, URZ, UPT ;  /* 0x0000003f1500728c */ /* 0x000fe2000bf85270 */
[----:B------:R-:W-:Y:S01]  /*1530*/  LOP3.LUT R2, R6, UR59, RZ, 0x3c, !PT ;  /* 0x0000003b06027c12 */ /* 0x000fe2000f8e3cff */
[----:B------:R-:W-:Y:S01]  /*1540*/  USEL UR57, UR22, UR26, !UP1 ;  /* 0x0000001a16397287 */ /* 0x000fe2000c800000 */
[----:B------:R-:W-:-:S02]  /*1550*/  @UP0 ULDC.64 UR20, c[0x0][0x248] ;  /* 0x0000920000140ab9 */ /* 0x000fc40000000a00 */
[----:B------:R-:W-:Y:S01]  /*1560*/  ISETP.GE.AND P2, PT, R2, RZ, PT ;  /* 0x000000ff0200720c */ /* 0x000fe20003f46270 */
[----:B------:R-:W-:Y:S01]  /*1570*/  @UP0 ULDC.64 UR22, c[0x0][0x250] ;  /* 0x0000940000160ab9 */ /* 0x000fe20000000a00 */
[----:B------:R-:W-:Y:S02]  /*1580*/  UIMAD.WIDE.U32 UR26, UR12, UR11, URZ ;  /* 0x0000000b0c1a72a5 */ /* 0x000fe4000f8e003f */
[----:B------:R-:W-:Y:S02]  /*1590*/  UIMAD UR11, UR12, UR14, UR13 ;  /* 0x0000000e0c0b72a4 */ /* 0x000fe4000f8e020d */
[----:B------:R-:W-:Y:S01]  /*15a0*/  @UP0 UIMAD.WIDE.U32 UR24, UR18, UR20, URZ ;  /* 0x00000014121802a5 */ /* 0x000fe2000f8e003f */
[----:B------:R-:W-:Y:S01]  /*15b0*/  @P0 VIADD R0, R0, 0x1 ;  /* 0x0000000100000836 */ /* 0x000fe20000000000 */
[----:B------:R-:W-:Y:S01]  /*15c0*/  @UP0 UIMAD.WIDE.U32 UR12, UR36, UR22, URZ ;  /* 0x00000016240c02a5 */ /* 0x000fe2000f8e003f */
[----:B------:R-:W-:Y:S01]  /*15d0*/  PLOP3.LUT P0, PT, PT, PT, UP3, 0x80, 0x0 ;  /* 0x000000000000781c */ /* 0x000fe20003f0f038 */
[----:B------:R-:W-:Y:S01]  /*15e0*/  @UP0 UIMAD UR15, UR18, UR21, URZ ;  /* 0x00000015120f02a4 */ /* 0x000fe2000f8e023f */
[----:B------:R-:W-:Y:S01]  /*15f0*/  IMAD.MOV.U32 R16, RZ, RZ, R0 ;  /* 0x000000ffff107224 */ /* 0x000fe200078e0000 */
[----:B------:R-:W-:-:S02]  /*1600*/  @UP0 UIMAD UR14, UR36, UR23, URZ ;  /* 0x00000017240e02a4 */ /* 0x000fc4000f8e023f */
[----:B------:R-:W-:Y:S02]  /*1610*/  USEL UR55, UR45, URZ, UP4 ;  /* 0x0000003f2d377287 */ /* 0x000fe4000a000000 */
[----:B------:R-:W-:Y:S01]  /*1620*/  USHF.R.S32.HI UR44, URZ, 0x1f, UR28 ;  /* 0x0000001f3f2c7899 */ /* 0x000fe2000801141c */
[----:B------:R-:W-:Y:S01]  /*1630*/  @!P2 IADD3 R16, -R16, RZ, RZ ;  /* 0x000000ff1010a210 */ /* 0x000fe20007ffe1ff */
[----:B------:R-:W-:Y:S01]  /*1640*/  @!UP1 UIADD3 UR52, UR39, UR37, URZ ;  /* 0x0000002527349290 */ /* 0x000fe2000fffe03f */
[----:B------:R-:W-:Y:S01]  /*1650*/  @!P3 LOP3.LUT R16, RZ, R6, RZ, 0x33, !PT ;  /* 0x00000006ff10b212 */ /* 0x000fe200078e33ff */
[----:B------:R-:W-:Y:S02]  /*1660*/  USHF.R.S32.HI UR54, URZ, 0x1f, UR50 ;  /* 0x0000001f3f367899 */ /* 0x000fe40008011432 */
[----:B------:R-:W-:Y:S02]  /*1670*/  USEL UR56, UR34, URZ, UP4 ;  /* 0x0000003f22387287 */ /* 0x000fe4000a000000 */
[----:B------:R-:W-:-:S02]  /*1680*/  USHF.R.S32.HI UR42, URZ, 0x7, UR35 ;  /* 0x000000073f2a7899 */ /* 0x000fc40008011423 */
[----:B------:R-:W-:Y:S02]  /*1690*/  @UP0 UIADD3 UR49, UR13, UR14, URZ ;  /* 0x0000000e0d310290 */ /* 0x000fe4000fffe03f */
[----:B------:R-:W-:Y:S02]  /*16a0*/  UIADD3 UR53, UR27, UR11, URZ ;  /* 0x0000000b1b357290 */ /* 0x000fe4000fffe03f */
[----:B------:R-:W-:Y:S01]  /*16b0*/  @UP0 UIADD3 UR46, UR25, UR15, URZ ;  /* 0x0000000f192e0290 */ /* 0x000fe2000fffe03f */
[----:B------:R-:W-:Y:S01]  /*16c0*/  @UP0 UMOV UR43, UR24 ;  /* 0x00000018002b0c82 */ /* 0x000fe20008000000 */
[----:B------:R-:W-:Y:S01]  /*16d0*/  @UP0 UMOV UR45, UR12 ;  /* 0x0000000c002d0c82 */ /* 0x000fe20008000000 */
[----:B------:R-:W-:Y:S09]  /*16e0*/  @P1 BRA `(.L_x_286) ;  /* 0x0000000000301947 */ /* 0x000ff20003800000 */
        /* <DEDUP_REMOVED lines=12> */
.L_x_286:
        /* <DEDUP_REMOVED lines=13> */
.L_x_287:
        /* <DEDUP_REMOVED lines=11> */
.L_x_288:
[----:B------:R-:W-:Y:S02]  /*1930*/  ULDC UR8, c[0x0][0x270] ;  /* 0x00009c0000087ab9 */ /* 0x000fe40000000800 */
[----:B------:R-:W-:-:S04]  /*1940*/  UIMAD UR8, UR47, UR8, UR59 ;  /* 0x000000082f0872a4 */ /* 0x000fc8000f8e023b */
[----:B------:R-:W-:-:S12]  /*1950*/  UIMAD UR8, UR8, UR61, URZ ;  /* 0x0000003d080872a4 */ /* 0x000fd8000f8e023f */
.L_x_289:
[----:B------:R-:W1:Y:S01]  /*1960*/  S2R R14, SR_TID.X ;  /* 0x00000000000e7919 */ /* 0x000e620000002100 */
[----:B------:R-:W2:Y:S01]  /*1970*/  LDC.64 R6, c[0x0][0x420] ;  /* 0x00010800ff067b82 */ /* 0x000ea20000000a00 */
[----:B------:R-:W-:Y:S01]  /*1980*/  UIADD3 UR38, UR9, UR8, URZ ;  /* 0x0000000809267290 */ /* 0x000fe2000fffe03f */
[----:B------:R-:W-:Y:S01]  /*1990*/  BSSY B1, `(.L_x_285) ;  /* 0x000088f000017945 */ /* 0x000fe20003800000 */
[----:B------:R-:W-:Y:S01]  /*19a0*/  ULDC UR11, c[0x0][0x2dc] ;  /* 0x0000b700000b7ab9 */ /* 0x000fe20000000800 */
[----:B------:R-:W-:Y:S01]  /*19b0*/  ULDC UR12, c[0x0][0x270] ;  /* 0x00009c00000c7ab9 */ /* 0x000fe20000000800 */
[----:B------:R-:W-:Y:S02]  /*19c0*/  UIADD3 UR8, -UR10, UR29, UR28 ;  /* 0x0000001d0a087290 */ /* 0x000fe4000fffe11c */
[----:B------:R-:W-:Y:S02]  /*19d0*/  UIMAD UR15, UR11, UR12, URZ ;  /* 0x0000000c0b0f72a4 */ /* 0x000fe4000f8e023f */
[----:B------:R-:W-:Y:S01]  /*19e0*/  USHF.R.S32.HI UR41, URZ, 0x1f, UR59 ;  /* 0x0000001f3f297899 */ /* 0x000fe2000801143b */
[----:B------:R-:W-:Y:S01]  /*19f0*/  ULDC UR12, c[0x0][0x398] ;  /* 0x0000e600000c7ab9 */ /* 0x000fe20000000800 */
[----:B------:R-:W-:-:S02]  /*1a00*/  USHF.L.U32 UR11, UR15, 0x7, URZ ;  /* 0x000000070f0b7899 */ /* 0x000fc4000800063f */
[----:B------:R-:W-:Y:S01]  /*1a10*/  UIADD3 UR8, UR8, -UR12, URZ ;  /* 0x8000000c08087290 */ /* 0x000fe2000fffe03f */
[----:B------:R-:W-:Y:S02]  /*1a20*/  ULDC.64 UR24, c[0x0][0x258] ;  /* 0x0000960000187ab9 */ /* 0x000fe40000000a00 */
[----:B------:R-:W-:Y:S01]  /*1a30*/  ULDC.64 UR12, c[0x0][0x428] ;  /* 0x00010a00000c7ab9 */ /* 0x000fe20000000a00 */
[----:B------:R-:W-:Y:S01]  /*1a40*/  UIADD3 UR18, UP2, UP1, UR26, UR11, UR50 ;  /* 0x0000000b1a127290 */ /* 0x000fe2000f95e032 */
[----:B------:R-:W-:Y:S01]  /*1a50*/  IMAD.U32 R13, RZ, RZ, UR12 ;  /* 0x0000000cff0d7e24 */ /* 0x000fe2000f8e00ff */
[----:B------:R-:W-:Y:S02]  /*1a60*/  USHF.R.S32.HI UR11, URZ, 0x1f, UR11 ;  /* 0x0000001f3f0b7899 */ /* 0x000fe4000801140b */
[----:B------:R-:W-:Y:S02]  /*1a70*/  UIADD3 UR31, UR9, UR31, URZ ;  /* 0x0000001f091f7290 */ /* 0x000fe4000fffe03f */
[----:B------:R-:W-:Y:S01]  /*1a80*/  UIADD3.X UR11, UR53, UR11, UR54, UP2, UP1 ;  /* 0x0000000b350b7290 */ /* 0x000fe200097e2436 */
[----:B------:R-:W-:Y:S01]  /*1a90*/  ULDC.64 UR26, c[0x0][0x400] ;  /* 0x00010000001a7ab9 */ /* 0x000fe20000000a00 */
[----:B------:R-:W-:Y:S01]  /*1aa0*/  ULDC.64 UR36, c[0x0][0x210] ;  /* 0x0000840000247ab9 */ /* 0x000fe20000000a00 */
[----:B------:R-:W-:Y:S01]  /*1ab0*/  ULDC.64 UR34, c[0x0][0x3e0] ;  /* 0x0000f80000227ab9 */ /* 0x000fe20000000a00 */
[----:B------:R-:W-:Y:S01]  /*1ac0*/  USHF.L.U64.HI UR39, UR32, 0x5, UR33 ;  /* 0x0000000520277899 */ /* 0x000fe20008010221 */
[----:B-1----:R-:W-:Y:S01]  /*1ad0*/  SHF.R.S32.HI R12, RZ, 0x1f, R14 ;  /* 0x0000001fff0c7819 */ /* 0x002fe2000001140e */
[----:B------:R-:W-:-:S03]  /*1ae0*/  USHF.L.U32 UR40, UR32, 0x5, URZ ;  /* 0x0000000520287899 */ /* 0x000fc6000800063f */
[----:B------:R-:W-:-:S04]  /*1af0*/  LEA.HI R0, R12, R14, RZ, 0x3 ;  /* 0x0000000e0c007211 */ /* 0x000fc800078f18ff */
[----:B------:R-:W-:Y:S02]  /*1b00*/  LOP3.LUT R4, R0, 0xfffffff8, RZ, 0xc0, !PT ;  /* 0xfffffff800047812 */ /* 0x000fe400078ec0ff */
[----:B------:R-:W-:-:S03]  /*1b10*/  SHF.R.S32.HI R0, RZ, 0x3, R0 ;  /* 0x00000003ff007819 */ /* 0x000fc60000011400 */
[----:B------:R-:W-:Y:S01]  /*1b20*/  IMAD.IADD R4, R14, 0x1, -R4 ;  /* 0x000000010e047824 */ /* 0x000fe200078e0a04 */
[----:B------:R-:W-:Y:S02]  /*1b30*/  SHF.R.S32.HI R33, RZ, 0x1f, R0 ;  /* 0x0000001fff217819 */ /* 0x000fe40000011400 */
[----:B------:R-:W-:Y:S01]  /*1b40*/  IADD3 R8, P0, R0, UR9, RZ ;  /* 0x0000000900087c10 */ /* 0x000fe2000ff1e0ff */
[----:B------:R-:W-:-:S03]  /*1b50*/  IMAD.SHL.U32 R4, R4, 0x8, RZ ;  /* 0x0000000804047824 */ /* 0x000fc600078e00ff */
[----:B------:R-:W-:Y:S02]  /*1b60*/  IADD3.X R2, R33, UR17, RZ, P0, !PT ;  /* 0x0000001121027c10 */ /* 0x000fe400087fe4ff */
[----:B------:R-:W-:-:S03]  /*1b70*/  SHF.R.S32.HI R5, RZ, 0x1f, R4 ;  /* 0x0000001fff057819 */ /* 0x000fc60000011404 */
[----:B------:R-:W-:Y:S02]  /*1b80*/  IMAD R9, R2, UR32, RZ ;  /* 0x0000002002097c24 */ /* 0x000fe4000f8e02ff */
[----:B------:R-:W-:-:S04]  /*1b90*/  IMAD.WIDE.U32 R2, R8, UR32, R4 ;  /* 0x0000002008027c25 */ /* 0x000fc8000f8e0004 */
[----:B------:R-:W-:Y:S01]  /*1ba0*/  IMAD R8, R8, UR33, R9 ;  /* 0x0000002108087c24 */ /* 0x000fe2000f8e0209 */
[----:B------:R-:W-:Y:S02]  /*1bb0*/  IADD3 R10, P0, R2, UR57, RZ ;  /* 0x00000039020a7c10 */ /* 0x000fe4000ff1e0ff */
[----:B------:R-:W-:Y:S02]  /*1bc0*/  LEA.HI R9, R12, R14, RZ, 0x5 ;  /* 0x0000000e0c097211 */ /* 0x000fe400078f28ff */
[----:B------:R-:W-:Y:S01]  /*1bd0*/  IADD3.X R11, R3, UR48, R8, P0, !PT ;  /* 0x00000030030b7c10 */ /* 0x000fe200087fe408 */
[----:B--2---:R-:W-:Y:S01]  /*1be0*/  IMAD R8, R6, UR17, RZ ;  /* 0x0000001106087c24 */ /* 0x004fe2000f8e02ff */
[----:B------:R-:W-:Y:S01]  /*1bf0*/  IADD3 R2, P0, R4, UR14, RZ ;  /* 0x0000000e04027c10 */ /* 0x000fe2000ff1e0ff */
[----:B------:R-:W-:Y:S01]  /*1c00*/  UIMAD UR14, UR41, UR12, URZ ;  /* 0x0000000c290e72a4 */ /* 0x000fe2000f8e023f */
[----:B------:R-:W-:Y:S01]  /*1c10*/  LOP3.LUT R12, R9, 0xffffffe0, RZ, 0xc0, !PT ;  /* 0xffffffe0090c7812 */ /* 0x000fe200078ec0ff */
[----:B------:R-:W-:Y:S01]  /*1c20*/  USHF.R.S32.HI UR12, URZ, 0x1f, UR8 ;  /* 0x0000001f3f0c7899 */ /* 0x000fe20008011408 */
[----:B------:R-:W-:Y:S01]  /*1c30*/  IADD3.X R3, R5, UR52, RZ, P0, !PT ;  /* 0x0000003405037c10 */ /* 0x000fe200087fe4ff */
[----:B------:R-:W-:Y:S01]  /*1c40*/  IMAD R8, R7, UR9, R8 ;  /* 0x0000000907087c24 */ /* 0x000fe2000f8e0208 */
[----:B------:R-:W-:Y:S01]  /*1c50*/  UIMAD UR13, UR59, UR13, UR14 ;  /* 0x0000000d3b0d72a4 */ /* 0x000fe2000f8e020e */
[----:B------:R-:W-:Y:S01]  /*1c60*/  IMAD.IADD R12, R14, 0x1, -R12 ;  /* 0x000000010e0c7824 */ /* 0x000fe200078e0a0c */
[----:B------:R-:W-:Y:S01]  /*1c70*/  ULEA.HI UR12, UR12, UR8, URZ, 0x7 ;  /* 0x000000080c0c7291 */ /* 0x000fe2000f8f383f */
[----:B------:R-:W-:Y:S01]  /*1c80*/  IMAD.WIDE.U32 R2, R6, UR9, R2 ;  /* 0x0000000906027c25 */ /* 0x000fe2000f8e0002 */
[----:B------:R-:W-:Y:S01]  /*1c90*/  UIMAD UR8, UR41, UR24, URZ ;  /* 0x00000018290872a4 */ /* 0x000fe2000f8e023f */
[----:B------:R-:W-:-:S02]  /*1ca0*/  ULDC.64 UR52, c[0x0][0x478] ;  /* 0x00011e0000347ab9 */ /* 0x000fc40000000a00 */
[----:B------:R-:W-:Y:S01]  /*1cb0*/  IMAD.IADD R3, R3, 0x1, R8 ;  /* 0x0000000103037824 */ /* 0x000fe200078e0208 */
[----:B------:R-:W-:Y:S01]  /*1cc0*/  UIMAD UR9, UR59, UR25, UR8 ;  /* 0x000000193b0972a4 */ /* 0x000fe2000f8e0208 */
[----:B------:R-:W-:Y:S01]  /*1cd0*/  SHF.R.S32.HI R8, RZ, 0x5, R9 ;  /* 0x00000005ff087819 */ /* 0x000fe20000011409 */
[----:B------:R-:W-:Y:S01]  /*1ce0*/  UIADD3 UR8, UP2, UP1, UR56, UR18, UR58 ;  /* 0x0000001238087290 */ /* 0x000fe2000f95e03a */
[----:B------:R-:W-:Y:S01]  /*1cf0*/  IMAD.U32 R9, RZ, RZ, UR24 ;  /* 0x00000018ff097e24 */ /* 0x000fe2000f8e00ff */
[----:B------:R-:W-:Y:S01]  /*1d00*/  USHF.R.S32.HI UR18, URZ, 0x7, UR12 ;  /* 0x000000073f127899 */ /* 0x000fe2000801140c */
[----:B------:R-:W-:Y:S01]  /*1d10*/  IMAD.WIDE.U32 R2, R13, UR59, R2 ;  /* 0x0000003b0d027c25 */ /* 0x000fe2000f8e0002 */
[----:B------:R-:W-:Y:S02]  /*1d20*/  UIADD3.X UR11, UR55, UR11, UR51, UP2, UP1 ;  /* 0x0000000b370b7290 */ /* 0x000fe400097e2433 */
[----:B------:R-:W-:Y:S01]  /*1d30*/  UISETP.LT.AND UP1, UPT, URZ, UR18, UPT ;  /* 0x000000123f00728c */ /* 0x000fe2000bf21270 */
[----:B------:R-:W-:Y:S01]  /*1d40*/  IMAD R8, R8, UR15, R12 ;  /* 0x0000000f08087c24 */ /* 0x000fe2000f8e020c */
[----:B------:R-:W-:Y:S01]  /*1d50*/  ULDC.64 UR56, c[0x0][0x2b0] ;  /* 0x0000ac0000387ab9 */ /* 0x000fe20000000a00 */
[----:B------:R-:W-:Y:S01]  /*1d60*/  IMAD.WIDE.U32 R10, R9, UR59, R10 ;  /* 0x0000003b090a7c25 */ /* 0x000fe2000f8e000a */
[----:B------:R-:W-:-:S02]  /*1d70*/  USEL UR18, URZ, UR18, !UP1 ;  /* 0x000000123f127287 */ /* 0x000fc4000c800000 */
[C---:B------:R-:W-:Y:S01]  /*1d80*/  IADD3 R12, P0, R8.reuse, UR8, RZ ;  /* 0x00000008080c7c10 */ /* 0x040fe2000ff1e0ff */
[-C--:B------:R-:W-:Y:S01]  /*1d90*/  IMAD R9, R33, R6.reuse, RZ ;  /* 0x0000000621097224 */ /* 0x080fe200078e02ff */
[----:B------:R-:W-:Y:S01]  /*1da0*/  UISETP.GT.AND UP1, UPT, UR42, UR18, UPT ;  /* 0x000000122a00728c */ /* 0x000fe2000bf24270 */
[----:B------:R-:W-:Y:S01]  /*1db0*/  VIADD R3, R3, UR13 ;  /* 0x0000000d03037c36 */ /* 0x000fe20008000000 */
[----:B------:R-:W-:Y:S01]  /*1dc0*/  LEA.HI.X.SX32 R13, R8, UR11, 0x1, P0 ;  /* 0x0000000b080d7c11 */ /* 0x000fe200080f0eff */
[----:B------:R-:W-:Y:S01]  /*1dd0*/  IMAD R14, R0, R7, R9 ;  /* 0x00000007000e7224 */ /* 0x000fe200078e0209 */
[----:B------:R-:W-:Y:S01]  /*1de0*/  LEA R218, P0, R12, UR26, 0x2 ;  /* 0x0000001a0cda7c11 */ /* 0x000fe2000f8010ff */
[----:B------:R-:W-:Y:S01]  /*1df0*/  IMAD.WIDE.U32 R8, R0, R6, R2 ;  /* 0x0000000600087225 */ /* 0x000fe200078e0002 */
[----:B------:R-:W-:Y:S01]  /*1e00*/  LEA R243, P2, R10, UR36, 0x1 ;  /* 0x000000240af37c11 */ /* 0x000fe2000f8408ff */
[----:B------:R-:W-:Y:S01]  /*1e10*/  UIMAD.WIDE UR14, UR31, 0x4, UR56 ;  /* 0x000000041f0e78a5 */ /* 0x000fe2000f8e0238 */
[----:B------:R-:W-:Y:S01]  /*1e20*/  LEA.HI.X R3, R12, UR27, R13, 0x2, P0 ;  /* 0x0000001b0c037c11 */ /* 0x000fe200080f140d */
[----:B------:R-:W-:Y:S01]  /*1e30*/  VIADD R11, R11, UR9 ;  /* 0x000000090b0b7c36 */ /* 0x000fe20008000000 */
[----:B------:R-:W-:Y:S01]  /*1e40*/  PLOP3.LUT P0, PT, PT, PT, UP1, 0x80, 0x0 ;  /* 0x000000000000781c */ /* 0x000fe20003f0f018 */
[----:B------:R-:W-:Y:S01]  /*1e50*/  UIMAD.WIDE UR24, UR38, 0x4, UR52 ;  /* 0x00000004261878a5 */ /* 0x000fe2000f8e0234 */
[----:B------:R-:W-:Y:S01]  /*1e60*/  IMAD.IADD R2, R9, 0x1, R14 ;  /* 0x0000000109027824 */ /* 0x000fe200078e020e */
[----:B------:R-:W-:Y:S01]  /*1e70*/  UIADD3 UR9, UR42, -0x1, URZ ;  /* 0xffffffff2a097890 */ /* 0x000fe2000fffe03f */
[----:B------:R-:W-:Y:S01]  /*1e80*/  LEA.HI.X R241, R10, UR37, R11, 0x1, P2 ;  /* 0x000000250af17c11 */ /* 0x000fe200090f0c0b */
[----:B------:R-:W-:Y:S01]  /*1e90*/  UMOV UR13, UR14 ;  /* 0x0000000e000d7c82 */ /* 0x000fe20008000000 */
[C---:B------:R-:W-:Y:S01]  /*1ea0*/  LEA R242, P2, R8.reuse, UR34, 0x1 ;  /* 0x0000002208f27c11 */ /* 0x040fe2000f8408ff */
[----:B------:R-:W-:Y:S01]  /*1eb0*/  UMOV UR12, UR15 ;  /* 0x0000000f000c7c82 */ /* 0x000fe20008000000 */
[----:B------:R-:W-:Y:S01]  /*1ec0*/  UMOV UR15, UR24 ;  /* 0x00000018000f7c82 */ /* 0x000fe20008000000 */
[----:B------:R-:W-:Y:S01]  /*1ed0*/  UMOV UR14, UR25 ;  /* 0x00000019000e7c82 */ /* 0x000fe20008000000 */
[----:B------:R-:W-:Y:S01]  /*1ee0*/  LEA.HI.X R240, R8, UR35, R2, 0x1, P2 ;  /* 0x0000002308f07c11 */ /* 0x000fe200090f0c02 */
[C---:B------:R-:W-:Y:S01]  /*1ef0*/  IMAD.SHL.U32 R11, R6.reuse, 0x20, RZ ;  /* 0x00000020060b7824 */ /* 0x040fe200078e00ff */
[----:B------:R-:W-:Y:S01]  /*1f00*/  SHF.L.U64.HI R13, R6, 0x5, R7 ;  /* 0x00000005060d7819 */ /* 0x000fe20000010207 */
        /* <DEDUP_REMOVED lines=20> */
.L_x_291:
        /* <DEDUP_REMOVED lines=19> */
.L_x_292:
[----:B------:R-:W-:Y:S01]  /*2180*/  UIMAD UR11, UR44, UR8, URZ ;  /* 0x000000082c0b72a4 */ /* 0x000fe2000f8e023f */
[----:B------:R-:W-:Y:S01]  /*2190*/  IMAD.U32 R2, RZ, RZ, UR8 ;  /* 0x00000008ff027e24 */ /* 0x000fe2000f8e00ff */
[----:B------:R-:W-:Y:S01]  /*21a0*/  UIMAD UR10, UR16, -0x80, UR10 ;  /* 0xffffff80100a78a4 */ /* 0x000fe2000f8e020a */
[----:B------:R-:W-:Y:S01]  /*21b0*/  VIADD R6, R0, 0x20 ;  /* 0x0000002000067836 */ /* 0x000fe20000000000 */
[----:B------:R-:W-:Y:S01]  /*21c0*/  UIMAD UR11, UR28, UR9, UR11 ;  /* 0x000000091c0b72a4 */ /* 0x000fe2000f8e020b */
[----:B------:R-:W-:Y:S01]  /*21d0*/  IMAD.WIDE.U32 R2, R2, UR28, R4 ;  /* 0x0000001c02027c25 */ /* 0x000fe2000f8e0004 */
[----:B------:R-:W-:Y:S01]  /*21e0*/  USHF.R.S32.HI UR19, URZ, 0x1f, UR59 ;  /* 0x0000001f3f137899 */ /* 0x000fe2000801143b */
[----:B------:R-:W-:Y:S01]  /*21f0*/  IADD3 R7, R0, 0x40, RZ ;  /* 0x0000004000077810 */ /* 0x000fe20007ffe0ff */
[----:B------:R-:W-:Y:S01]  /*2200*/  ULDC.64 UR14, c[0x0][0x468] ;  /* 0x00011a00000e7ab9 */ /* 0x000fe20000000a00 */
[----:B------:R-:W-:Y:S01]  /*2210*/  ISETP.GE.AND P2, PT, R6, UR10, PT ;  /* 0x0000000a06007c0c */ /* 0x000fe2000bf46270 */
[----:B------:R-:W-:Y:S01]  /*2220*/  IMAD.U32 R6, RZ, RZ, UR11 ;  /* 0x0000000bff067e24 */ /* 0x000fe2000f8e00ff */
[----:B------:R-:W-:Y:S01]  /*2230*/  IADD3 R2, P0, R2, UR20, RZ ;  /* 0x0000001402027c10 */ /* 0x000fe2000ff1e0ff */
[----:B------:R-:W-:Y:S01]  /*2240*/  UIMAD UR11, UR19, UR14, URZ ;  /* 0x0000000e130b72a4 */ /* 0x000fe2000f8e023f */
[----:B------:R-:W-:Y:S01]  /*2250*/  ISETP.GE.AND P3, PT, R0, UR10, PT ;  /* 0x0000000a00007c0c */ /* 0x000fe2000bf66270 */
[----:B------:R-:W-:Y:S01]  /*2260*/  BSSY B0, `(.L_x_293) ;  /* 0x0000014000007945 */ /* 0x000fe20003800000 */
[----:B------:R-:W-:Y:S01]  /*2270*/  IADD3.X R3, R3, UR21, R6, P0, !PT ;  /* 0x0000001503037c10 */ /* 0x000fe200087fe406 */
[----:B------:R-:W-:Y:S01]  /*2280*/  IMAD.U32 R6, RZ, RZ, UR14 ;  /* 0x0000000eff067e24 */ /* 0x000fe2000f8e00ff */
[----:B------:R-:W-:Y:S01]  /*2290*/  UIMAD UR15, UR59, UR15, UR11 ;  /* 0x0000000f3b0f72a4 */ /* 0x000fe2000f8e020b */
[----:B------:R-:W-:-:S02]  /*22a0*/  ISETP.GE.AND P1, PT, R7, UR10, PT ;  /* 0x0000000a07007c0c */ /* 0x000fc4000bf26270 */
[----:B------:R-:W-:Y:S01]  /*22b0*/  IMAD.WIDE.U32 R2, R6, UR59, R2 ;  /* 0x0000003b06027c25 */ /* 0x000fe2000f8e0002 */
[----:B------:R-:W-:-:S04]  /*22c0*/  IADD3 R7, R0, 0x60, RZ ;  /* 0x0000006000077810 */ /* 0x000fc80007ffe0ff */
[----:B------:R-:W-:Y:S02]  /*22d0*/  IADD3 R10, R3, UR15, RZ ;  /* 0x0000000f030a7c10 */ /* 0x000fe4000fffe0ff */
[----:B------:R-:W-:Y:S01]  /*22e0*/  ISETP.GE.AND P0, PT, R7, UR10, PT ;  /* 0x0000000a07007c0c */ /* 0x000fe2000bf06270 */
[----:B------:R-:W-:-:S12]  /*22f0*/  @P3 BRA `(.L_x_294) ;  /* 0x0000000000283947 */ /* 0x000fd80003800000 */
        /* <DEDUP_REMOVED lines=10> */
.L_x_294:
[----:B------:R-:W-:Y:S05]  /*23a0*/  BSYNC B0 ;  /* 0x0000000000007941 */ /* 0x000fea0003800000 */
.L_x_293:
        /* <DEDUP_REMOVED lines=14> */
.L_x_296:
[----:B------:R-:W-:Y:S05]  /*2490*/  BSYNC B0 ;  /* 0x0000000000007941 */ /* 0x000fea0003800000 */
.L_x_295:
        /* <DEDUP_REMOVED lines=14> */
.L_x_298:
[----:B------:R-:W-:Y:S05]  /*2580*/  BSYNC B0 ;  /* 0x0000000000007941 */ /* 0x000fea0003800000 */
.L_x_297:
        /* <DEDUP_REMOVED lines=14> */
.L_x_300:
[----:B------:R-:W-:Y:S05]  /*2670*/  BSYNC B0 ;  /* 0x0000000000007941 */ /* 0x000fea0003800000 */
.L_x_299:
        /* <DEDUP_REMOVED lines=14> */
[----:B-123--:R-:W-:Y:S01]  /*2760*/  IADD3 R8, R3, UR9, RZ ;  /* 0x0000000903087c10 */ /* 0x00efe2000fffe0ff */
        /* <DEDUP_REMOVED lines=11> */
.L_x_302:
[----:B------:R-:W-:Y:S05]  /*2820*/  BSYNC B0 ;  /* 0x0000000000007941 */ /* 0x000fea0003800000 */
.L_x_301:
        /* <DEDUP_REMOVED lines=14> */
.L_x_304:
[----:B------:R-:W-:Y:S05]  /*2910*/  BSYNC B0 ;  /* 0x0000000000007941 */ /* 0x000fea0003800000 */
.L_x_303:
        /* <DEDUP_REMOVED lines=14> */
.L_x_306:
[----:B------:R-:W-:Y:S05]  /*2a00*/  BSYNC B0 ;  /* 0x0000000000007941 */ /* 0x000fea0003800000 */
.L_x_305:
        /* <DEDUP_REMOVED lines=14> */
.L_x_290:
[----:B------:R-:W-:Y:S01]  /*2af0*/  PLOP3.LUT P1, PT, PT, PT, UP4, 0x80, 0x0 ;  /* 0x000000000000781c */ /* 0x000fe20003f2f048 */
[----:B------:R-:W-:Y:S01]  /*2b00*/  UIMAD UR8, UR9, -0x80, UR29 ;  /* 0xffffff80090878a4 */ /* 0x000fe2000f8e021d */
[C---:B------:R-:W-:Y:S01]  /*2b10*/  VIADD R24, R0.reuse, 0x60 ;  /* 0x0000006000187836 */ /* 0x040fe20000000000 */
[----:B------:R-:W2:Y:S01]  /*2b20*/  LDL R36, [R1+0x4] ;  /* 0x0000040001247983 */ /* 0x000ea20000100800 */
[C---:B------:R-:W-:Y:S01]  /*2b30*/  VIADD R21, R0.reuse, 0x20 ;  /* 0x0000002000157836 */ /* 0x040fe20000000000 */
[----:B------:R-:W-:Y:S01]  /*2b40*/  ULEA.HI UR11, UR9, UR9, URZ, 0x1 ;  /* 0x00000009090b7291 */ /* 0x000fe2000f8f083f */
[C---:B------:R-:W-:Y:S01]  /*2b50*/  VIADD R20, R0.reuse, 0x40 ;  /* 0x0000004000147836 */ /* 0x040fe20000000000 */
[----:B------:R-:W-:Y:S01]  /*2b60*/  ISETP.GE.AND P3, PT, R0, UR8, PT ;  /* 0x0000000800007c0c */ /* 0x000fe2000bf66270 */
[----:B------:R-:W-:Y:S01]  /*2b70*/  IMAD.U32 R15, RZ, RZ, UR40 ;  /* 0x00000028ff0f7e24 */ /* 0x000fe2000f8e00ff */
[----:B------:R-:W-:Y:S01]  /*2b80*/  ISETP.GE.AND P0, PT, R24, UR8, PT ;  /* 0x0000000818007c0c */ /* 0x000fe2000bf06270 */
[----:B------:R-:W-:Y:S01]  /*2b90*/  ULOP3.LUT UR11, UR11, 0xfffffffe, URZ, 0xc0, !UPT ;  /* 0xfffffffe0b0b7892 */ /* 0x000fe2000f8ec03f */
[----:B------:R-:W-:Y:S01]  /*2ba0*/  ISETP.GE.AND P2, PT, R21, UR8, PT ;  /* 0x0000000815007c0c */ /* 0x000fe2000bf46270 */
[----:B------:R-:W-:Y:S01]  /*2bb0*/  IMAD.U32 R18, RZ, RZ, UR39 ;  /* 0x00000027ff127e24 */ /* 0x000fe2000f8e00ff */
[----:B------:R-:W-:Y:S01]  /*2bc0*/  @P1 BAR.SYNC.DEFER_BLOCKING 0x0 ;  /* 0x0000000000001b1d */ /* 0x000fe20000010000 */
[----:B------:R-:W-:Y:S01]  /*2bd0*/  ISETP.GE.AND P6, PT, R20, UR8, PT ;  /* 0x0000000814007c0c */ /* 0x000fe2000bfc6270 */
[----:B------:R-:W-:Y:S01]  /*2be0*/  UIADD3 UR11, UR9, -UR11, URZ ;  /* 0x8000000b090b7290 */ /* 0x000fe2000fffe03f */
[----:B------:R-:W-:Y:S01]  /*2bf0*/  LEA R2, R250, UR4, 0x1 ;  /* 0x00000004fa027c11 */ /* 0x000fe2000f8e08ff */
[----:B------:R-:W-:Y:S01]  /*2c00*/  UIMAD UR17, UR44, UR20, URZ ;  /* 0x000000142c1172a4 */ /* 0x000fe2000f8e023f */
[----:B------:R-:W-:Y:S01]  /*2c10*/  IMAD.MOV.U32 R239, RZ, RZ, 0x7f800000 ;  /* 0x7f800000ffef7424 */ /* 0x000fe200078e00ff */
[----:B------:R-:W-:Y:S01]  /*2c20*/  UISETP.NE.AND UP0, UPT, UR11, 0x1, UPT ;  /* 0x000000010b00788c */ /* 0x000fe2000bf05270 */
[----:B------:R-:W-:Y:S01]  /*2c30*/  @!P3 IMAD.MOV.U32 R8, RZ, RZ, R242 ;  /* 0x000000ffff08b224 */ /* 0x000fe200078e00f2 */
[----:B------:R-:W-:Y:S01]  /*2c40*/  UIMAD UR11, UR16, -0x80, UR10 ;  /* 0xffffff80100b78a4 */ /* 0x000fe2000f8e020a */
[----:B------:R-:W-:Y:S01]  /*2c50*/  @!P3 IMAD.MOV.U32 R9, RZ, RZ, R240 ;  /* 0x000000ffff09b224 */ /* 0x000fe200078e00f0 */
[----:B------:R-:W-:Y:S01]  /*2c60*/  UIMAD UR17, UR28, UR21, UR17 ;  /* 0x000000151c1172a4 */ /* 0x000fe2000f8e0211 */
[-C--:B------:R-:W-:Y:S01]  /*2c70*/  @!P2 LEA R12, P5, R11, R242.reuse, 0x1 ;  /* 0x000000f20b0ca211 */ /* 0x080fe200078a08ff */
[----:B------:R-:W-:Y:S01]  /*2c80*/  @!P0 IMAD R17, R7, 0xc0, RZ ;  /* 0x000000c007118824 */ /* 0x000fe200078e02ff */
[----:B------:R-:W-:Y:S01]  /*2c90*/  @!P2 LEA R14, P1, R15, R243, 0x1 ;  /* 0x000000f30f0ea211 */ /* 0x000fe200078208ff */
[----:B------:R-:W-:Y:S01]  /*2ca0*/  ULDC.64 UR24, c[0x0][0x260] ;  /* 0x0000980000187ab9 */ /* 0x000fe20000000a00 */
[C---:B------:R-:W-:Y:S01]  /*2cb0*/  @!P6 LEA R10, P4, R6.reuse, R242, 0x7 ;  /* 0x000000f2060ae211 */ /* 0x040fe200078838ff */
[----:B------:R-:W-:Y:S01]  /*2cc0*/  IMAD.MOV.U32 R236, RZ, RZ, 0x7f800000 ;  /* 0x7f800000ffec7424 */ /* 0x000fe200078e00ff */
[-C--:B------:R-:W-:Y:S01]  /*2cd0*/  @!P2 LEA.HI.X R13, R11, R240.reuse, R13, 0x1, P5 ;  /* 0x000000f00b0da211 */ /* 0x080fe200028f0c0d */
[----:B------:R-:W-:Y:S01]  /*2ce0*/  IMAD.MOV.U32 R237, RZ, RZ, 0x7f800000 ;  /* 0x7f800000ffed7424 */ /* 0x000fe200078e00ff */
[----:B------:R-:W-:Y:S01]  /*2cf0*/  @!P6 LEA.HI.X R11, R6, R240, R7, 0x7, P4 ;  /* 0x000000f0060be211 */ /* 0x000fe200020f3c07 */
[----:B------:R-:W-:Y:S01]  /*2d00*/  IMAD.MOV.U32 R238, RZ, RZ, 0x7f800000 ;  /* 0x7f800000ffee7424 */ /* 0x000fe200078e00ff */
[----:B------:R-:W-:-:S02]  /*2d10*/  @!P2 LEA.HI.X R15, R15, R241, R18, 0x1, P1 ;  /* 0x000000f10f0fa211 */ /* 0x000fc400008f0c12 */
[----:B------:R-:W-:Y:S01]  /*2d20*/  PLOP3.LUT P1, PT, PT, PT, UP0, 0x80, 0x0 ;  /* 0x000000000000781c */ /* 0x000fe20003f2f008 */
[----:B------:R-:W-:Y:S01]  /*2d30*/  @P3 STS.128 [R2+0x8000], RZ ;  /* 0x008000ff02003388 */ /* 0x000fe20000000c00 */
[----:B------:R-:W-:Y:S01]  /*2d40*/  ISETP.GE.AND P4, PT, R21, UR11, PT ;  /* 0x0000000b15007c0c */ /* 0x000fe2000bf86270 */
[----:B------:R-:W-:Y:S02]  /*2d50*/  VOTEU.ALL UP0, P0 ;  /* 0x00000000003f7886 */ /* 0x000fe40000000000 */
[----:B------:R-:W-:Y:S01]  /*2d60*/  @!PT LDS RZ, [RZ] ;  /* 0x00000000fffff984 */ /* 0x000fe20000000800 */
[----:B------:R-:W-:Y:S01]  /*2d70*/  @!PT LDS RZ, [RZ] ;  /* 0x00000000fffff984 */ /* 0x000fe20000000800 */
[----:B------:R-:W-:Y:S01]  /*2d80*/  @!PT LDS RZ, [RZ] ;  /* 0x00000000fffff984 */ /* 0x000fe20000000800 */
[----:B------:R1:W-:Y:S04]  /*2d90*/  @!P3 LDGSTS.E.BYPASS.LTC128B.128 [R2+0x8000], desc[UR6][R8.64] ;  /* 0x080000000802bfae */ /* 0x0003e8000b901d46 */
[----:B------:R-:W-:Y:S04]  /*2da0*/  @P2 STS.128 [R2+0x9000], RZ ;  /* 0x009000ff02002388 */ /* 0x000fe80000000c00 */
[----:B------:R-:W-:Y:S01]  /*2db0*/  @!PT LDS RZ, [RZ] ;  /* 0x00000000fffff984 */ /* 0x000fe20000000800 */
[----:B------:R-:W-:Y:S01]  /*2dc0*/  @!PT LDS RZ, [RZ] ;  /* 0x00000000fffff984 */ /* 0x000fe20000000800 */
[----:B------:R-:W-:Y:S01]  /*2dd0*/  @!PT LDS RZ, [RZ] ;  /* 0x00000000fffff984 */ /* 0x000fe20000000800 */
[----:B------:R-:W-:Y:S02]  /*2de0*/  @!P2 LDGSTS.E.BYPASS.LTC128B.128 [R2+0x9000], desc[UR6][R12.64] ;  /* 0x090000000c02afae */ /* 0x000fe4000b901d46 */
[----:B------:R-:W3:Y:S02]  /*2df0*/  @!P4 LDC.64 R22, c[0x0][0x218] ;  /* 0x00008600ff16cb82 */ /* 0x000ee40000000a00 */
[----:B------:R-:W-:Y:S04]  /*2e00*/  @P6 STS.128 [R2+0xa000], RZ ;  /* 0x00a000ff02006388 */ /* 0x000fe80000000c00 */
[----:B------:R-:W-:Y:S01]  /*2e10*/  @!PT LDS RZ, [RZ] ;  /* 0x00000000fffff984 */ /* 0x000fe20000000800 */
[----:B------:R-:W-:Y:S01]  /*2e20*/  @!PT LDS RZ, [RZ] ;  /* 0x00000000fffff984 */ /* 0x000fe20000000800 */
[----:B------:R-:W-:Y:S01]  /*2e30*/  @!PT LDS RZ, [RZ] ;  /* 0x00000000fffff984 */ /* 0x000fe20000000800 */
[----:B------:R4:W-:Y:S04]  /*2e40*/  @!P6 LDGSTS.E.BYPASS.LTC128B.128 [R2+0xa000], desc[UR6][R10.64] ;  /* 0x0a0000000a02efae */ /* 0x0009e8000b901d46 */
[----:B------:R-:W-:Y:S01]  /*2e50*/  @P0 STS.128 [R2+0xb000], RZ ;  /* 0x00b000ff02000388 */ /* 0x000fe20000000c00 */
[----:B-1----:R-:W-:-:S02]  /*2e60*/  @!P0 IMAD.MOV.U32 R8, RZ, RZ, R242 ;  /* 0x000000ffff088224 */ /* 0x002fc400078e00f2 */
[----:B------:R-:W-:Y:S02]  /*2e70*/  @!P0 IMAD.MOV.U32 R9, RZ, RZ, R240 ;  /* 0x000000ffff098224 */ /* 0x000fe400078e00f0 */
[----:B------:R-:W-:-:S04]  /*2e80*/  @!P0 IMAD.WIDE.U32 R8, R6, 0xc0, R8 ;  /* 0x000000c006088825 */ /* 0x000fc800078e0008 */
[----:B------:R-:W-:Y:S02]  /*2e90*/  @!P0 IMAD.MOV.U32 R6, RZ, RZ, R8 ;  /* 0x000000ffff068224 */ /* 0x000fe400078e0008 */
[----:B------:R-:W-:Y:S02]  /*2ea0*/  VIADD R8, R250, 0x2000 ;  /* 0x00002000fa087836 */ /* 0x000fe40000000000 */
[----:B------:R-:W-:Y:S02]  /*2eb0*/  @!P0 IMAD.IADD R7, R9, 0x1, R17 ;  /* 0x0000000109078824 */ /* 0x000fe400078e0211 */
[----:B------:R-:W-:Y:S01]  /*2ec0*/  @!P3 IMAD.MOV.U32 R9, RZ, RZ, R241 ;  /* 0x000000ffff09b224 */ /* 0x000fe200078e00f1 */
[----:B------:R-:W-:Y:S01]  /*2ed0*/  SEL R8, R8, R250, !P1 ;  /* 0x000000fa08087207 */ /* 0x000fe20004800000 */
[----:B----4-:R-:W-:Y:S01]  /*2ee0*/  IMAD.U32 R10, RZ, RZ, UR32 ;  /* 0x00000020ff0a7e24 */ /* 0x010fe2000f8e00ff */
[----:B------:R-:W-:Y:S01]  /*2ef0*/  @!PT LDS RZ, [RZ] ;  /* 0x00000000fffff984 */ /* 0x000fe20000000800 */
[----:B------:R-:W-:Y:S01]  /*2f00*/  @!PT LDS RZ, [RZ] ;  /* 0x00000000fffff984 */ /* 0x000fe20000000800 */
[----:B------:R-:W-:Y:S01]  /*2f10*/  @!PT LDS RZ, [RZ] ;  /* 0x00000000fffff984 */ /* 0x000fe20000000800 */
[----:B------:R1:W-:Y:S02]  /*2f20*/  @!P0 LDGSTS.E.BYPASS.LTC128B.128 [R2+0xb000], desc[UR6][R6.64] ;  /* 0x0b00000006028fae */ /* 0x0003e4000b901d46 */
[----:B------:R-:W-:Y:S01]  /*2f30*/  LEA R209, R8, UR4, 0x1 ;  /* 0x0000000408d17c11 */ /* 0x000fe2000f8e08ff */
[----:B------:R-:W-:-:S04]  /*2f40*/  @!P3 IMAD.MOV.U32 R8, RZ, RZ, R243 ;  /* 0x000000ffff08b224 */ /* 0x000fc800078e00f3 */
[----:B------:R-:W-:Y:S04]  /*2f50*/  @P3 STS [R209], RZ ;  /* 0x000000ffd1003388 */ /* 0x000fe80000000800 */
[----:B------:R-:W-:Y:S04]  /*2f60*/  @P3 STS [R209+0x4], RZ ;  /* 0x000004ffd1003388 */ /* 0x000fe80000000800 */
[----:B------:R-:W-:Y:S04]  /*2f70*/  @P3 STS [R209+0x8], RZ ;  /* 0x000008ffd1003388 */ /* 0x000fe80000000800 */
[----:B------:R-:W-:Y:S04]  /*2f80*/  @P3 STS [R209+0xc], RZ ;  /* 0x00000cffd1003388 */ /* 0x000fe80000000800 */
[----:B------:R-:W-:Y:S01]  /*2f90*/  @!PT LDS RZ, [RZ] ;  /* 0x00000000fffff984 */ /* 0x000fe20000000800 */
[----:B------:R-:W-:Y:S01]  /*2fa0*/  @!PT LDS RZ, [RZ] ;  /* 0x00000000fffff984 */ /* 0x000fe20000000800 */
[----:B------:R-:W-:Y:S01]  /*2fb0*/  @!PT LDS RZ, [RZ] ;  /* 0x00000000fffff984 */ /* 0x000fe20000000800 */
[----:B------:R4:W-:Y:S01]  /*2fc0*/  @!P3 LDGSTS.E.BYPASS.LTC128B.128 [R209], desc[UR6][R8.64] ;  /* 0x0000000008d1bfae */ /* 0x0009e2000b901d46 */
[----:B------:R-:W-:Y:S01]  /*2fd0*/  @!P6 LEA R12, P3, R10, R243, 0x7 ;  /* 0x000000f30a0ce211 */ /* 0x000fe200078638ff */
[----:B-1----:R-:W-:-:S02]  /*2fe0*/  IMAD.U32 R6, RZ, RZ, UR20 ;  /* 0x00000014ff067e24 */ /* 0x002fc4000f8e00ff */
[----:B------:R-:W-:Y:S02]  /*2ff0*/  @P2 STS [R209+0x1000], RZ ;  /* 0x001000ffd1002388 */ /* 0x000fe40000000800 */
[----:B------:R-:W-:Y:S02]  /*3000*/  IMAD.WIDE.U32 R6, R6, UR28, R4 ;  /* 0x0000001c06067c25 */ /* 0x000fe4000f8e0004 */
[----:B------:R-:W-:Y:S01]  /*3010*/  @P2 STS [R209+0x1004], RZ ;  /* 0x001004ffd1002388 */ /* 0x000fe20000000800 */
[----:B------:R-:W-:-:S03]  /*3020*/  IADD3 R6, P5, R6, UR43, RZ ;  /* 0x0000002b06067c10 */ /* 0x000fc6000ffbe0ff */
[----:B------:R-:W-:Y:S04]  /*3030*/  @P2 STS [R209+0x1008], RZ ;  /* 0x001008ffd1002388 */ /* 0x000fe80000000800 */
[----:B------:R-:W-:Y:S04]  /*3040*/  @P2 STS [R209+0x100c], RZ ;  /* 0x00100cffd1002388 */ /* 0x000fe80000000800 */
[----:B------:R-:W-:Y:S01]  /*3050*/  @!PT LDS RZ, [RZ] ;  /* 0x00000000fffff984 */ /* 0x000fe20000000800 */
[----:B------:R-:W-:Y:S01]  /*3060*/  @!PT LDS RZ, [RZ] ;  /* 0x00000000fffff984 */ /* 0x000fe20000000800 */
[----:B------:R-:W-:Y:S01]  /*3070*/  @!PT LDS RZ, [RZ] ;  /* 0x00000000fffff984 */ /* 0x000fe20000000800 */
[----:B------:R1:W-:Y:S04]  /*3080*/  @!P2 LDGSTS.E.BYPASS.LTC128B.128 [R209+0x1000], desc[UR6][R14.64] ;  /* 0x010000000ed1afae */ /* 0x0003e8000b901d46 */
[----:B------:R-:W-:Y:S01]  /*3090*/  @P6 STS [R209+0x2000], RZ ;  /* 0x002000ffd1006388 */ /* 0x000fe20000000800 */
[----:B----4-:R-:W-:Y:S01]  /*30a0*/  IMAD.U32 R8, RZ, RZ, UR17 ;  /* 0x00000011ff087e24 */ /* 0x010fe2000f8e00ff */
[----:B------:R-:W-:Y:S01]  /*30b0*/  @!UP0 UIMAD UR17, UR33, 0xc0, URZ ;  /* 0x000000c0211188a4 */ /* 0x000fe2000f8e023f */
[----:B------:R-:W-:Y:S01]  /*30c0*/  IMAD.U32 R9, RZ, RZ, UR33 ;  /* 0x00000021ff097e24 */ /* 0x000fe2000f8e00ff */
[----:B------:R-:W-:Y:S02]  /*30d0*/  @P6 STS [R209+0x2004], RZ ;  /* 0x002004ffd1006388 */ /* 0x000fe40000000800 */
[----:B------:R-:W-:Y:S01]  /*30e0*/  IADD3.X R7, R7, UR46, R8, P5, !PT ;  /* 0x0000002e07077c10 */ /* 0x000fe2000affe408 */
[----:B------:R-:W-:Y:S01]  /*30f0*/  @!P0 IMAD.MOV.U32 R8, RZ, RZ, R243 ;  /* 0x000000ffff088224 */ /* 0x000fe200078e00f3 */
[----:B------:R-:W-:Y:S01]  /*3100*/  ISETP.GE.AND P5, PT, R0, UR11, PT ;  /* 0x0000000b00007c0c */ /* 0x000fe2000bfa6270 */
[----:B------:R-:W-:Y:S01]  /*3110*/  @P6 STS [R209+0x2008], RZ ;  /* 0x002008ffd1006388 */ /* 0x000fe20000000800 */
[----:B------:R-:W-:Y:S01]  /*3120*/  @!P6 LEA.HI.X R13, R10, R241, R9, 0x7, P3 ;  /* 0x000000f10a0de211 */ /* 0x000fe200018f3c09 */
[----:B------:R-:W-:Y:S01]  /*3130*/  @!P0 IMAD.MOV.U32 R9, RZ, RZ, R241 ;  /* 0x000000ffff098224 */ /* 0x000fe200078e00f1 */
[----:B------:R-:W-:Y:S01]  /*3140*/  ISETP.GE.AND P3, PT, R20, UR11, PT ;  /* 0x0000000b14007c0c */ /* 0x000fe2000bf66270 */
[----:B------:R-:W-:Y:S01]  /*3150*/  IMAD.WIDE.U32 R6, R16, UR24, R6 ;  /* 0x0000001810067c25 */ /* 0x000fe2000f8e0006 */
[----:B------:R-:W-:Y:S03]  /*3160*/  @P6 STS [R209+0x200c], RZ ;  /* 0x00200cffd1006388 */ /* 0x000fe60000000800 */
[----:B------:R-:W-:Y:S01]  /*3170*/  @!P0 IMAD.WIDE.U32 R8, R10, 0xc0, R8 ;  /* 0x000000c00a088825 */ /* 0x000fe200078e0008 */
[----:B------:R-:W-:Y:S01]  /*3180*/  @!PT LDS RZ, [RZ] ;  /* 0x00000000fffff984 */ /* 0x000fe20000000800 */
[----:B------:R-:W-:Y:S01]  /*3190*/  @!PT LDS RZ, [RZ] ;  /* 0x00000000fffff984 */ /* 0x000fe20000000800 */
[----:B------:R-:W-:Y:S01]  /*31a0*/  @!PT LDS RZ, [RZ] ;  /* 0x00000000fffff984 */ /* 0x000fe20000000800 */
[----:B------:R4:W-:Y:S03]  /*31b0*/  @!P6 LDGSTS.E.BYPASS.LTC128B.128 [R209+0x2000], desc[UR6][R12.64] ;  /* 0x020000000cd1efae */ /* 0x0009e6000b901d46 */
[----:B------:R-:W-:Y:S01]  /*31c0*/  IMAD R10, R19, UR24, RZ ;  /* 0x00000018130a7c24 */ /* 0x000fe2000f8e02ff */
[----:B------:R-:W4:Y:S01]  /*31d0*/  @!P5 LDC.64 R20, c[0x0][0x218] ;  /* 0x00008600ff14db82 */ /* 0x000f220000000a00 */
[----:B-1----:R-:W-:Y:S01]  /*31e0*/  @!P4 IADD3 R14, P2, R0, 0x20, RZ ;  /* 0x00000020000ec810 */ /* 0x002fe20007f5e0ff */
[----:B------:R-:W-:Y:S01]  /*31f0*/  @!P0 VIADD R9, R9, UR17 ;  /* 0x0000001109098c36 */ /* 0x000fe20008000000 */
[----:B------:R-:W-:Y:S01]  /*3200*/  @P0 STS [R209+0x3000], RZ ;  /* 0x003000ffd1000388 */ /* 0x000fe20000000800 */
[----:B------:R-:W-:Y:S01]  /*3210*/  IMAD R15, R16, UR25, R10 ;  /* 0x00000019100f7c24 */ /* 0x000fe2000f8e020a */
[----:B------:R-:W-:Y:S01]  /*3220*/  ULDC.64 UR24, c[0x0][0x268] ;  /* 0x00009a0000187ab9 */ /* 0x000fe20000000a00 */
[----:B------:R-:W-:Y:S01]  /*3230*/  @!P4 IMAD.X R11, RZ, RZ, R33, P2 ;  /* 0x000000ffff0bc224 */ /* 0x000fe200010e0621 */
[----:B------:R-:W-:Y:S01]  /*3240*/  @P0 STS [R209+0x3004], RZ ;  /* 0x003004ffd1000388 */ /* 0x000fe20000000800 */
[----:B------:R-:W-:Y:S01]  /*3250*/  IMAD.U32 R10, RZ, RZ, UR22 ;  /* 0x00000016ff0a7e24 */ /* 0x000fe2000f8e00ff */
[----:B------:R-:W-:Y:S01]  /*3260*/  ISETP.GE.AND P2, PT, R24, UR11, PT ;  /* 0x0000000b18007c0c */ /* 0x000fe2000bf46270 */
[----:B------:R-:W-:Y:S01]  /*3270*/  @!P4 IMAD R17, R11, UR20, RZ ;  /* 0x000000140b11cc24 */ /* 0x000fe2000f8e02ff */
[----:B------:R-:W-:Y:S01]  /*3280*/  @P0 STS [R209+0x3008], RZ ;  /* 0x003008ffd1000388 */ /* 0x000fe20000000800 */
[----:B------:R-:W-:Y:S01]  /*3290*/  IMAD.IADD R7, R7, 0x1, R15 ;  /* 0x0000000107077824 */ /* 0x000fe200078e020f */
[----:B------:R-:W-:Y:S01]  /*32a0*/  UIMAD UR11, UR44, UR22, URZ ;  /* 0x000000162c0b72a4 */ /* 0x000fe2000f8e023f */
[----:B------:R-:W-:Y:S01]  /*32b0*/  IMAD.WIDE.U32 R10, R10, UR28, R4 ;  /* 0x0000001c0a0a7c25 */ /* 0x000fe2000f8e0004 */
[----:B------:R-:W-:Y:S01]  /*32c0*/  @P0 STS [R209+0x300c], RZ ;  /* 0x00300cffd1000388 */ /* 0x000fe20000000800 */
[----:B------:R-:W1:Y:S01]  /*32d0*/  @!P3 LDC.64 R26, c[0x0][0x218] ;  /* 0x00008600ff1abb82 */ /* 0x000e620000000a00 */
[----:B------:R-:W-:Y:S01]  /*32e0*/  UIMAD UR11, UR28, UR23, UR11 ;  /* 0x000000171c0b72a4 */ /* 0x000fe2000f8e020b */
[C---:B------:R-:W-:Y:S01]  /*32f0*/  @!P4 IMAD R15, R14.reuse, UR21, R17 ;  /* 0x000000150e0fcc24 */ /* 0x040fe2000f8e0211 */
[----:B------:R-:W-:Y:S01]  /*3300*/  @!PT LDS RZ, [RZ] ;  /* 0x00000000fffff984 */ /* 0x000fe20000000800 */
[----:B------:R-:W-:Y:S01]  /*3310*/  @!PT LDS RZ, [RZ] ;  /* 0x00000000fffff984 */ /* 0x000fe20000000800 */
[----:B------:R-:W-:Y:S01]  /*3320*/  @!PT LDS RZ, [RZ] ;  /* 0x00000000fffff984 */ /* 0x000fe20000000800 */
[----:B------:R1:W-:Y:S01]  /*3330*/  @!P0 LDGSTS.E.BYPASS.LTC128B.128 [R209+0x3000], desc[UR6][R8.64] ;  /* 0x0300000008d18fae */ /* 0x0003e2000b901d46 */
[----:B------:R-:W-:-:S03]  /*3340*/  @!P4 IMAD.WIDE.U32 R4, R14, UR20, R6 ;  /* 0x000000140e04cc25 */ /* 0x000fc6000f8e0006 */
[----:B------:R-:W-:Y:S01]  /*3350*/  @P5 STS.128 [R2+0xc000], RZ ;  /* 0x00c000ff02005388 */ /* 0x000fe20000000c00 */
[----:B------:R-:W-:Y:S01]  /*3360*/  @!P4 IMAD.IADD R5, R5, 0x1, R15 ;  /* 0x000000010505c824 */ /* 0x000fe200078e020f */
[----:B---3--:R-:W-:Y:S01]  /*3370*/  @!P4 LEA R22, P0, R4, R22, 0x1 ;  /* 0x000000160416c211 */ /* 0x008fe200078008ff */
[----:B----4-:R-:W-:Y:S01]  /*3380*/  VIADD R12, R252, 0x8 ;  /* 0x00000008fc0c7836 */ /* 0x010fe20000000000 */
[----:B------:R-:W3:Y:S02]  /*3390*/  @!P2 LDC.64 R34, c[0x0][0x218] ;  /* 0x00008600ff22ab82 */ /* 0x000ee40000000a00 */
[----:B------:R-:W-:Y:S01]  /*33a0*/  @!P4 LEA.HI.X R23, R4, R23, R5, 0x1, P0 ;  /* 0x000000170417c211 */ /* 0x000fe200000f0c05 */
[----:B------:R-:W-:Y:S01]  /*33b0*/  IMAD.U32 R5, RZ, RZ, UR11 ;  /* 0x0000000bff057e24 */ /* 0x000fe2000f8e00ff */
[----:B------:R-:W-:-:S04]  /*33c0*/  IADD3 R4, P0, R10, UR45, RZ ;  /* 0x0000002d0a047c10 */ /* 0x000fc8000ff1e0ff */
[----:B------:R-:W-:Y:S01]  /*33d0*/  IADD3.X R5, R11, UR49, R5, P0, !PT ;  /* 0x000000310b057c10 */ /* 0x000fe200087fe405 */
[----:B------:R-:W4:Y:S02]  /*33e0*/  @!P5 LDC.64 R30, c[0x0][0x220] ;  /* 0x00008800ff1edb82 */ /* 0x000f240000000a00 */
[----:B------:R-:W-:-:S04]  /*33f0*/  IMAD.WIDE.U32 R4, R16, UR24, R4 ;  /* 0x0000001810047c25 */ /* 0x000fc8000f8e0004 */
[----:B------:R-:W-:Y:S02]  /*3400*/  @!P4 IMAD.MOV.U32 R14, RZ, RZ, R4 ;  /* 0x000000ffff0ec224 */ /* 0x000fe400078e0004 */
[----:B-1----:R-:W-:Y:S02]  /*3410*/  @!P5 IMAD R8, R33, UR20, RZ ;  /* 0x000000142108dc24 */ /* 0x002fe4000f8e02ff */
[----:B------:R-:W-:Y:S02]  /*3420*/  @!P5 IMAD.MOV.U32 R9, RZ, RZ, R7 ;  /* 0x000000ffff09d224 */ /* 0x000fe400078e0007 */
[----:B------:R-:W-:Y:S02]  /*3430*/  @!P5 IMAD R13, R0, UR21, R8 ;  /* 0x00000015000ddc24 */ /* 0x000fe4000f8e0208 */
[----:B------:R-:W-:Y:S02]  /*3440*/  @!P5 IMAD.MOV.U32 R8, RZ, RZ, R6 ;  /* 0x000000ffff08d224 */ /* 0x000fe400078e0006 */
[----:B------:R-:W-:-:S02]  /*3450*/  @!P3 IMAD.MOV.U32 R18, RZ, RZ, R4 ;  /* 0x000000ffff12b224 */ /* 0x000fc400078e0004 */
[----:B------:R-:W-:-:S04]  /*3460*/  @!P5 IMAD.WIDE.U32 R8, R0, UR20, R8 ;  /* 0x000000140008dc25 */ /* 0x000fc8000f8e0008 */
[----:B------:R-:W-:Y:S01]  /*3470*/  @!P5 IMAD.IADD R10, R9, 0x1, R13 ;  /* 0x00000001090ad824 */ /* 0x000fe200078e020d */
[C---:B------:R-:W-:Y:S01]  /*3480*/  @!P5 LEA R20, P6, R8.reuse, R20, 0x1 ;  /* 0x000000140814d211 */ /* 0x040fe200078c08ff */
[----:B------:R-:W-:Y:S02]  /*3490*/  IMAD R9, R19, UR24, RZ ;  /* 0x0000001813097c24 */ /* 0x000fe4000f8e02ff */
[----:B------:R-:W-:Y:S01]  /*34a0*/  @!P2 IMAD.MOV.U32 R28, RZ, RZ, R4 ;  /* 0x000000ffff1ca224 */ /* 0x000fe200078e0004 */
[----:B------:R-:W-:Y:S01]  /*34b0*/  @!P5 LEA.HI.X R21, R8, R21, R10, 0x1, P6 ;  /* 0x000000150815d211 */ /* 0x000fe200030f0c0a */
[----:B------:R-:W-:Y:S01]  /*34c0*/  @!P2 IMAD.MOV.U32 R8, RZ, RZ, R6 ;  /* 0x000000ffff08a224 */ /* 0x000fe200078e0006 */
[----:B------:R-:W-:Y:S02]  /*34d0*/  @!P3 IADD3 R10, P0, R0, 0x40, RZ ;  /* 0x00000040000ab810 */ /* 0x000fe40007f1e0ff */
[----:B------:R-:W-:Y:S01]  /*34e0*/  ISETP.GE.AND P6, PT, R12, UR8, PT ;  /* 0x000000080c007c0c */ /* 0x000fe2000bfc6270 */
[----:B------:R-:W-:Y:S01]  /*34f0*/  IMAD R12, R16, UR25, R9 ;  /* 0x00000019100c7c24 */ /* 0x000fe2000f8e0209 */
[----:B------:R-:W-:Y:S01]  /*3500*/  @!PT LDS RZ, [RZ] ;  /* 0x00000000fffff984 */ /* 0x000fe20000000800 */
[----:B------:R-:W-:Y:S01]  /*3510*/  @!PT LDS RZ, [RZ] ;  /* 0x00000000fffff984 */ /* 0x000fe20000000800 */
[----:B------:R-:W-:Y:S01]  /*3520*/  @!PT LDS RZ, [RZ] ;  /* 0x00000000fffff984 */ /* 0x000fe20000000800 */
[----:B------:R1:W-:Y:S01]  /*3530*/  @!P5 LDGSTS.E.BYPASS.LTC128B.128 [R2+0xc000], desc[UR6][R20.64] ;  /* 0x0c0000001402dfae */ /* 0x0003e2000b901d46 */
[----:B------:R-:W-:Y:S01]  /*3540*/  @!P3 IMAD.X R13, RZ, RZ, R33, P0 ;  /* 0x000000ffff0db224 */ /* 0x000fe200000e0621 */
[----:B------:R-:W-:Y:S01]  /*3550*/  @!P2 IADD3 R11, P0, R0, 0x60, RZ ;  /* 0x00000060000ba810 */ /* 0x000fe20007f1e0ff */
[----:B------:R-:W-:Y:S01]  /*3560*/  IMAD.IADD R5, R5, 0x1, R12 ;  /* 0x0000000105057824 */ /* 0x000fe200078e020c */
[----:B------:R-:W-:Y:S01]  /*3570*/  @P4 STS.128 [R2+0xd000], RZ ;  /* 0x00d000ff02004388 */ /* 0x000fe20000000c00 */
[----:B------:R-:W-:-:S02]  /*3580*/  @!P3 IMAD R13, R13, UR20, RZ ;  /* 0x000000140d0dbc24 */ /* 0x000fc4000f8e02ff */
[----:B------:R-:W-:Y:S01]  /*3590*/  @!P2 IMAD.X R17, RZ, RZ, R33, P0 ;  /* 0x000000ffff11a224 */ /* 0x000fe200000e0621 */
[----:B------:R-:W-:Y:S01]  /*35a0*/  @!P4 IADD3 R12, P0, R0, 0x20, RZ ;  /* 0x00000020000cc810 */ /* 0x000fe20007f1e0ff */
[----:B------:R-:W-:Y:S01]  /*35b0*/  @!P2 IMAD.MOV.U32 R9, RZ, RZ, R7 ;  /* 0x000000ffff09a224 */ /* 0x000fe200078e0007 */
[----:B------:R-:W-:Y:S01]  /*35c0*/  @!PT LDS RZ, [RZ] ;  /* 0x00000000fffff984 */ /* 0x000fe20000000800 */
[----:B------:R-:W-:Y:S01]  /*35d0*/  @!PT LDS RZ, [RZ] ;  /* 0x00000000fffff984 */ /* 0x000fe20000000800 */
[----:B------:R-:W-:Y:S01]  /*35e0*/  @!PT LDS RZ, [RZ] ;  /* 0x00000000fffff984 */ /* 0x000fe20000000800 */
[----:B------:R-:W-:Y:S01]  /*35f0*/  @!P4 LDGSTS.E.BYPASS.LTC128B.128 [R2+0xd000], desc[UR6][R22.64] ;  /* 0x0d0000001602cfae */ /* 0x000fe2000b901d46 */
[C---:B------:R-:W-:Y:S02]  /*3600*/  @!P3 IMAD R24, R10.reuse, UR21, R13 ;  /* 0x000000150a18bc24 */ /* 0x040fe4000f8e020d */
[----:B------:R-:W-:Y:S01]  /*3610*/  @!P4 IMAD.X R16, RZ, RZ, R33, P0 ;  /* 0x000000ffff10c224 */ /* 0x000fe200000e0621 */
[----:B------:R-:W-:Y:S01]  /*3620*/  @P3 STS.128 [R2+0xe000], RZ ;  /* 0x00e000ff02003388 */ /* 0x000fe20000000c00 */
[----:B------:R-:W-:Y:S01]  /*3630*/  @!P3 IMAD.WIDE.U32 R6, R10, UR20, R6 ;  /* 0x000000140a06bc25 */ /* 0x000fe2000f8e0006 */
[----:B------:R-:W-:-:S03]  /*3640*/  @!P3 IADD3 R10, P0, R0, 0x40, RZ ;  /* 0x00000040000ab810 */ /* 0x000fc60007f1e0ff */
[----:B------:R-:W-:Y:S02]  /*3650*/  @!P2 IMAD R13, R17, UR20, RZ ;  /* 0x00000014110dac24 */ /* 0x000fe4000f8e02ff */
[----:B------:R-:W-:Y:S02]  /*3660*/  @!P4 IMAD R16, R16, UR22, RZ ;  /* 0x000000161010cc24 */ /* 0x000fe4000f8e02ff */
[----:B------:R-:W-:Y:S02]  /*3670*/  @!P4 IMAD.MOV.U32 R15, RZ, RZ, R5 ;  /* 0x000000ffff0fc224 */ /* 0x000fe400078e0005 */
[----:B------:R-:W-:Y:S02]  /*3680*/  @!P2 IMAD R25, R11, UR21, R13 ;  /* 0x000000150b19ac24 */ /* 0x000fe4000f8e020d */
[----:B------:R-:W-:Y:S01]  /*3690*/  VIADD R183, R185, 0x2000 ;  /* 0x00002000b9b77836 */ /* 0x000fe20000000000 */
[----:B-1----:R-:W1:Y:S01]  /*36a0*/  @!P4 LDC.64 R20, c[0x0][0x220] ;  /* 0x00008800ff14cb82 */ /* 0x002e620000000a00 */
[----:B------:R-:W-:-:S02]  /*36b0*/  @!P4 IMAD R32, R12, UR23, R16 ;  /* 0x000000170c20cc24 */ /* 0x000fc4000f8e0210 */
[----:B------:R-:W-:Y:S02]  /*36c0*/  VIADD R177, R186, 0x2000 ;  /* 0x00002000bab17836 */ /* 0x000fe40000000000 */
[----:B------:R-:W-:Y:S02]  /*36d0*/  IMAD.MOV.U32 R184, RZ, RZ, 0x20 ;  /* 0x00000020ffb87424 */ /* 0x000fe400078e00ff */
[----:B------:R-:W-:Y:S02]  /*36e0*/  IMAD.MOV.U32 R178, RZ, RZ, 0x40 ;  /* 0x00000040ffb27424 */ /* 0x000fe400078e00ff */
[----:B------:R-:W-:Y:S01]  /*36f0*/  IMAD.MOV.U32 R244, RZ, RZ, 0x40 ;  /* 0x00000040fff47424 */ /* 0x000fe200078e00ff */
[----:B------:R-:W-:Y:S01]  /*3700*/  CS2R R126, SRZ ;  /* 0x00000000007e7805 */ /* 0x000fe2000001ff00 */
[----:B------:R-:W-:Y:S01]  /*3710*/  @!P4 IMAD.WIDE.U32 R12, R12, UR22, R14 ;  /* 0x000000160c0ccc25 */ /* 0x000fe2000f8e000e */
[----:B------:R-:W-:Y:S02]  /*3720*/  CS2R R124, SRZ ;  /* 0x00000000007c7805 */ /* 0x000fe4000001ff00 */
[----:B------:R-:W-:-:S02]  /*3730*/  CS2R R130, SRZ ;  /* 0x0000000000827805 */ /* 0x000fc4000001ff00 */
[----:B------:R-:W-:Y:S01]  /*3740*/  CS2R R128, SRZ ;  /* 0x0000000000807805 */ /* 0x000fe2000001ff00 */
[----:B------:R-:W-:Y:S01]  /*3750*/  @!P3 IMAD.X R17, RZ, RZ, R33, P0 ;  /* 0x000000ffff11b224 */ /* 0x000fe200000e0621 */
[C---:B------:R-:W-:Y:S01]  /*3760*/  @!P3 LEA R16, P0, R6.reuse, R26, 0x1 ;  /* 0x0000001a0610b211 */ /* 0x040fe200078008ff */
[----:B------:R-:W-:Y:S01]  /*3770*/  @!P3 IMAD.IADD R14, R7, 0x1, R24 ;  /* 0x00000001070eb824 */ /* 0x000fe200078e0218 */
[----:B------:R-:W-:Y:S01]  /*3780*/  CS2R R122, SRZ ;  /* 0x00000000007a7805 */ /* 0x000fe2000001ff00 */
[----:B------:R-:W-:Y:S01]  /*3790*/  @!P2 IMAD.WIDE.U32 R8, R11, UR20, R8 ;  /* 0x000000140b08ac25 */ /* 0x000fe2000f8e0008 */
[----:B------:R-:W-:Y:S02]  /*37a0*/  CS2R R120, SRZ ;  /* 0x0000000000787805 */ /* 0x000fe4000001ff00 */
[----:B------:R-:W-:Y:S02]  /*37b0*/  CS2R R118, SRZ ;  /* 0x0000000000767805 */ /* 0x000fe4000001ff00 */
[----:B------:R-:W-:Y:S01]  /*37c0*/  CS2R R116, SRZ ;  /* 0x0000000000747805 */ /* 0x000fe2000001ff00 */
[----:B------:R-:W-:Y:S01]  /*37d0*/  @!P5 IMAD R7, R33, UR22, RZ ;  /* 0x000000162107dc24 */ /* 0x000fe2000f8e02ff */
[----:B------:R-:W-:Y:S01]  /*37e0*/  CS2R R110, SRZ ;  /* 0x00000000006e7805 */ /* 0x000fe2000001ff00 */
[----:B------:R-:W-:Y:S01]  /*37f0*/  @!P3 IMAD R11, R17, UR22, RZ ;  /* 0x00000016110bbc24 */ /* 0x000fe2000f8e02ff */
[----:B------:R-:W-:Y:S01]  /*3800*/  @!P3 LEA.HI.X R17, R6, R27, R14, 0x1, P0 ;  /* 0x0000001b0611b211 */ /* 0x000fe200000f0c0e */
[--C-:B------:R-:W-:Y:S01]  /*3810*/  @!P3 IMAD.MOV.U32 R19, RZ, RZ, R5.reuse ;  /* 0x000000ffff13b224 */ /* 0x100fe200078e0005 */
[----:B---3--:R-:W-:Y:S01]  /*3820*/  @!P2 LEA R14, P0, R8, R34, 0x1 ;  /* 0x00000022080ea211 */ /* 0x008fe200078008ff */
[----:B------:R-:W-:Y:S01]  /*3830*/  @!P2 IMAD.MOV.U32 R29, RZ, RZ, R5 ;  /* 0x000000ffff1da224 */ /* 0x000fe200078e0005 */
[----:B------:R-:W-:Y:S01]  /*3840*/  CS2R R108, SRZ ;  /* 0x00000000006c7805 */ /* 0x000fe2000001ff00 */
[----:B------:R-:W-:Y:S01]  /*3850*/  @!P2 IMAD.IADD R6, R9, 0x1, R25 ;  /* 0x000000010906a824 */ /* 0x000fe200078e0219 */
[----:B------:R-:W-:Y:S01]  /*3860*/  @!PT LDS RZ, [RZ] ;  /* 0x00000000fffff984 */ /* 0x000fe20000000800 */
[----:B------:R-:W-:Y:S01]  /*3870*/  @!PT LDS RZ, [RZ] ;  /* 0x00000000fffff984 */ /* 0x000fe20000000800 */
[----:B------:R-:W-:Y:S01]  /*3880*/  @!PT LDS RZ, [RZ] ;  /* 0x00000000fffff984 */ /* 0x000fe20000000800 */
[----:B------:R-:W-:Y:S01]  /*3890*/  @!P3 LDGSTS.E.BYPASS.LTC128B.128 [R2+0xe000], desc[UR6][R16.64] ;  /* 0x0e0000001002bfae */ /* 0x000fe2000b901d46 */
[C---:B------:R-:W-:Y:S01]  /*38a0*/  @!P5 IMAD R7, R0.reuse, UR23, R7 ;  /* 0x000000170007dc24 */ /* 0x040fe2000f8e0207 */
[----:B------:R-:W3:Y:S01]  /*38b0*/  @!P3 LDC.64 R24, c[0x0][0x220] ;  /* 0x00008800ff18bb82 */ /* 0x000ee20000000a00 */
[----:B------:R-:W-:Y:S01]  /*38c0*/  @!P5 IMAD.WIDE.U32 R4, R0, UR22, R4 ;  /* 0x000000160004dc25 */ /* 0x000fe2000f8e0004 */
[----:B------:R-:W-:Y:S01]  /*38d0*/  @!P2 LEA.HI.X R15, R8, R35, R6, 0x1, P0 ;  /* 0x00000023080fa211 */ /* 0x000fe200000f0c06 */
[----:B------:R-:W-:Y:S01]  /*38e0*/  @P2 STS.128 [R2+0xf000], RZ ;  /* 0x00f000ff02002388 */ /* 0x000fe20000000c00 */
[----:B------:R-:W-:Y:S01]  /*38f0*/  CS2R R114, SRZ ;  /* 0x0000000000727805 */ /* 0x000fe2000001ff00 */
[----:B------:R-:W-:Y:S01]  /*3900*/  @!P5 IMAD.IADD R5, R5, 0x1, R7 ;  /* 0x000000010505d824 */ /* 0x000fe200078e0207 */
[----:B----4-:R-:W-:Y:S01]  /*3910*/  @!P5 LEA R6, P0, R4, R30, 0x1 ;  /* 0x0000001e0406d211 */ /* 0x010fe200078008ff */
[C---:B------:R-:W-:Y:S01]  /*3920*/  @!P3 IMAD R26, R10.reuse, UR23, R11 ;  /* 0x000000170a1abc24 */ /* 0x040fe2000f8e020b */
[----:B------:R-:W-:Y:S01]  /*3930*/  @!PT LDS RZ, [RZ] ;  /* 0x00000000fffff984 */ /* 0x000fe20000000800 */
[----:B------:R-:W-:Y:S01]  /*3940*/  @!PT LDS RZ, [RZ] ;  /* 0x00000000fffff984 */ /* 0x000fe20000000800 */
[----:B------:R-:W-:Y:S01]  /*3950*/  @!PT LDS RZ, [RZ] ;  /* 0x00000000fffff984 */ /* 0x000fe20000000800 */
[----:B------:R1:W-:Y:S01]  /*3960*/  @!P2 LDGSTS.E.BYPASS.LTC128B.128 [R2+0xf000], desc[UR6][R14.64] ;  /* 0x0f0000000e02afae */ /* 0x0003e2000b901d46 */
[----:B------:R-:W-:Y:S01]  /*3970*/  @!P3 IMAD.WIDE.U32 R10, R10, UR22, R18 ;  /* 0x000000160a0abc25 */ /* 0x000fe2000f8e0012 */
[----:B------:R-:W-:Y:S01]  /*3980*/  @!P5 LEA.HI.X R7, R4, R31, R5, 0x1, P0 ;  /* 0x0000001f0407d211 */ /* 0x000fe200000f0c05 */
[----:B------:R-:W4:Y:S01]  /*3990*/  @!P2 LDC.64 R18, c[0x0][0x220] ;  /* 0x00008800ff12ab82 */ /* 0x000f220000000a00 */
[----:B------:R-:W-:Y:S01]  /*39a0*/  @!P2 IADD3 R0, P0, R0, 0x60, RZ ;  /* 0x000000600000a810 */ /* 0x000fe20007f1e0ff */
[----:B------:R-:W-:Y:S01]  /*39b0*/  @P5 STS.128 [R2+0x10000], RZ ;  /* 0x010000ff02005388 */ /* 0x000fe20000000c00 */
[----:B------:R-:W-:Y:S01]  /*39c0*/  IMAD.SHL.U32 R248, R252, 0x4, RZ ;  /* 0x00000004fcf87824 */ /* 0x000fe200078e00ff */
[----:B------:R-:W-:-:S02]  /*39d0*/  CS2R R112, SRZ ;  /* 0x0000000000707805 */ /* 0x000fc4000001ff00 */
[----:B------:R-:W-:Y:S01]  /*39e0*/  CS2R R106, SRZ ;  /* 0x00000000006a7805 */ /* 0x000fe2000001ff00 */
[----:B------:R-:W-:Y:S01]  /*39f0*/  @!P2 IMAD.X R4, RZ, RZ, R33, P0 ;  /* 0x000000ffff04a224 */ /* 0x000fe200000e0621 */
[----:B------:R-:W-:Y:S01]  /*3a00*/  @!PT LDS RZ, [RZ] ;  /* 0x00000000fffff984 */ /* 0x000fe20000000800 */
[----:B------:R-:W-:Y:S01]  /*3a10*/  @!PT LDS RZ, [RZ] ;  /* 0x00000000fffff984 */ /* 0x000fe20000000800 */
[----:B------:R-:W-:Y:S01]  /*3a20*/  @!PT LDS RZ, [RZ] ;  /* 0x00000000fffff984 */ /* 0x000fe20000000800 */
[----:B------:R2:W-:Y:S01]  /*3a30*/  @!P5 LDGSTS.E.BYPASS.LTC128B.128 [R2+0x10000], desc[UR6][R6.64] ;  /* 0x100000000602dfae */ /* 0x0005e2000b901d46 */
[----:B------:R-:W-:Y:S02]  /*3a40*/  CS2R R104, SRZ ;  /* 0x0000000000687805 */ /* 0x000fe4000001ff00 */
[----:B------:R-:W-:Y:S01]  /*3a50*/  CS2R R102, SRZ ;  /* 0x0000000000667805 */ /* 0x000fe2000001ff00 */
[----:B------:R-:W-:Y:S01]  /*3a60*/  @!P2 IMAD R4, R4, UR22, RZ ;  /* 0x000000160404ac24 */ /* 0x000fe2000f8e02ff */
[----:B------:R-:W-:Y:S01]  /*3a70*/  @P4 STS.128 [R2+0x11000], RZ ;  /* 0x011000ff02004388 */ /* 0x000fe20000000c00 */
[----:B------:R-:W-:Y:S02]  /*3a80*/  CS2R R100, SRZ ;  /* 0x0000000000647805 */ /* 0x000fe4000001ff00 */
[----:B---3--:R-:W-:-:S02]  /*3a90*/  @!P3 LEA R8, P0, R10, R24, 0x1 ;  /* 0x000000180a08b211 */ /* 0x008fc400078008ff */
        /* <DEDUP_REMOVED lines=10> */
[----:B-1----:R-:W-:Y:S02]  /*3b40*/  @!P4 LEA R14, P5, R12, R20, 0x1 ;  /* 0x000000140c0ec211 */ /* 0x002fe400078a08ff */
[----:B------:R-:W-:-:S02]  /*3b50*/  CS2R R82, SRZ ;  /* 0x0000000000527805 */ /* 0x000fc4000001ff00 */
[----:B------:R-:W-:Y:S02]  /*3b60*/  CS2R R80, SRZ ;  /* 0x0000000000507805 */ /* 0x000fe4000001ff00 */
[----:B------:R-:W-:Y:S02]  /*3b70*/  CS2R R74, SRZ ;  /* 0x00000000004a7805 */ /* 0x000fe4000001ff00 */
[----:B------:R-:W-:Y:S02]  /*3b80*/  CS2R R72, SRZ ;  /* 0x0000000000487805 */ /* 0x000fe4000001ff00 */
[----:B------:R-:W-:Y:S02]  /*3b90*/  CS2R R70, SRZ ;  /* 0x0000000000467805 */ /* 0x000fe4000001ff00 */
[----:B------:R-:W-:Y:S01]  /*3ba0*/  CS2R R68, SRZ ;  /* 0x0000000000447805 */ /* 0x000fe2000001ff00 */
[----:B------:R-:W-:Y:S01]  /*3bb0*/  ULDC UR21, c[0x0][0x2dc] ;  /* 0x0000b70000157ab9 */ /* 0x000fe20000000800 */
[----:B--2---:R-:W-:-:S02]  /*3bc0*/  @!P4 IMAD.IADD R6, R13, 0x1, R32 ;  /* 0x000000010d06c824 */ /* 0x004fc400078e0220 */
[----:B------:R-:W-:Y:S02]  /*3bd0*/  @!P3 IMAD.IADD R7, R11, 0x1, R26 ;  /* 0x000000010b07b824 */ /* 0x000fe400078e021a */
[----:B------:R-:W-:Y:S01]  /*3be0*/  @!P2 IMAD R11, R0, UR23, R4 ;  /* 0x00000017000bac24 */ /* 0x000fe2000f8e0204 */
[----:B------:R-:W-:Y:S01]  /*3bf0*/  @!P4 LEA.HI.X R15, R12, R21, R6, 0x1, P5 ;  /* 0x000000150c0fc211 */ /* 0x000fe200028f0c06 */
[----:B------:R-:W-:Y:S01]  /*3c00*/  @!P2 IMAD.WIDE.U32 R4, R0, UR22, R28 ;  /* 0x000000160004ac25 */ /* 0x000fe2000f8e001c */
[----:B------:R-:W-:-:S03]  /*3c10*/  @!P3 LEA.HI.X R9, R10, R25, R7, 0x1, P0 ;  /* 0x000000190a09b211 */ /* 0x000fc600000f0c07 */
[C---:B------:R-:W-:Y:S01]  /*3c20*/  VIADD R0, R252.reuse, 0x48 ;  /* 0x00000048fc007836 */ /* 0x040fe20000000000 */
[----:B------:R-:W-:Y:S01]  /*3c30*/  @!PT LDS RZ, [RZ] ;  /* 0x00000000fffff984 */ /* 0x000fe20000000800 */
[----:B------:R-:W-:Y:S01]  /*3c40*/  @!PT LDS RZ, [RZ] ;  /* 0x00000000fffff984 */ /* 0x000fe20000000800 */
[----:B------:R-:W-:Y:S01]  /*3c50*/  @!PT LDS RZ, [RZ] ;  /* 0x00000000fffff984 */ /* 0x000fe20000000800 */
[----:B------:R-:W-:Y:S01]  /*3c60*/  @!P4 LDGSTS.E.BYPASS.LTC128B.128 [R2+0x11000], desc[UR6][R14.64] ;  /* 0x110000000e02cfae */ /* 0x000fe2000b901d46 */
[----:B------:R-:W-:Y:S01]  /*3c70*/  VIADD R7, R252, 0x40 ;  /* 0x00000040fc077836 */ /* 0x000fe20000000000 */
[----:B----4-:R-:W-:Y:S01]  /*3c80*/  @!P2 LEA R6, P0, R4, R18, 0x1 ;  /* 0x000000120406a211 */ /* 0x010fe200078008ff */
[----:B------:R-:W-:Y:S01]  /*3c90*/  @!P2 IMAD.IADD R5, R5, 0x1, R11 ;  /* 0x000000010505a824 */ /* 0x000fe200078e020b */
[----:B------:R-:W-:Y:S01]  /*3ca0*/  ISETP.GE.AND P4, PT, R0, UR8, PT ;  /* 0x0000000800007c0c */ /* 0x000fe2000bf86270 */
[----:B------:R-:W-:Y:S01]  /*3cb0*/  @P3 STS.128 [R2+0x12000], RZ ;  /* 0x012000ff02003388 */ /* 0x000fe20000000c00 */
[----:B------:R-:W-:Y:S02]  /*3cc0*/  ISETP.GE.AND P5, PT, R7, UR8, PT ;  /* 0x0000000807007c0c */ /* 0x000fe4000bfa6270 */
[----:B------:R-:W-:Y:S01]  /*3cd0*/  @!P2 LEA.HI.X R7, R4, R19, R5, 0x1, P0 ;  /* 0x000000130407a211 */ /* 0x000fe200000f0c05 */
[----:B------:R-:W-:Y:S01]  /*3ce0*/  @!PT LDS RZ, [RZ] ;  /* 0x00000000fffff984 */ /* 0x000fe20000000800 */
[----:B------:R-:W-:Y:S01]  /*3cf0*/  @!PT LDS RZ, [RZ] ;  /* 0x00000000fffff984 */ /* 0x000fe20000000800 */
[----:B------:R-:W-:Y:S01]  /*3d00*/  @!PT LDS RZ, [RZ] ;  /* 0x00000000fffff984 */ /* 0x000fe20000000800 */
[----:B------:R1:W-:Y:S01]  /*3d10*/  @!P3 LDGSTS.E.BYPASS.LTC128B.128 [R2+0x12000], desc[UR6][R8.64] ;  /* 0x120000000802bfae */ /* 0x0003e2000b901d46 */
[C---:B------:R-:W-:Y:S01]  /*3d20*/  IMAD.SHL.U32 R4, R252.reuse, 0x4, RZ ;  /* 0x00000004fc047824 */ /* 0x040fe200078e00ff */
[----:B------:R-:W-:-:S02]  /*3d30*/  ISETP.GE.AND P3, PT, R252, UR8, PT ;  /* 0x00000008fc007c0c */ /* 0x000fc4000bf66270 */
[----:B------:R-:W-:Y:S01]  /*3d40*/  SEL R183, R183, R185, !P1 ;  /* 0x000000b9b7b77207 */ /* 0x000fe20004800000 */
[----:B------:R2:W-:Y:S01]  /*3d50*/  @P2 STS.128 [R2+0x13000], RZ ;  /* 0x013000ff02002388 */ /* 0x0005e20000000c00 */
[----:B------:R-:W-:Y:S01]  /*3d60*/  SEL R177, R177, R186, !P1 ;  /* 0x000000bab1b17207 */ /* 0x000fe20004800000 */
[----:B------:R-:W-:Y:S02]  /*3d70*/  UIADD3 UR20, UR29, 0x80, UR28 ;  /* 0x000000801d147890 */ /* 0x000fe4000fffe01c */
[----:B------:R-:W-:Y:S01]  /*3d80*/  @!PT LDS RZ, [RZ] ;  /* 0x00000000fffff984 */ /* 0x000fe20000000800 */
[----:B------:R-:W-:Y:S01]  /*3d90*/  @!PT LDS RZ, [RZ] ;  /* 0x00000000fffff984 */ /* 0x000fe20000000800 */
[----:B------:R-:W-:Y:S01]  /*3da0*/  @!PT LDS RZ, [RZ] ;  /* 0x00000000fffff984 */ /* 0x000fe20000000800 */
[----:B------:R2:W-:Y:S01]  /*3db0*/  @!P2 LDGSTS.E.BYPASS.LTC128B.128 [R2+0x13000], desc[UR6][R6.64] ;  /* 0x130000000602afae */ /* 0x0005e2000b901d46 */
[----:B------:R-:W-:Y:S01]  /*3dc0*/  IADD3 R4, P2, R4, UR13, RZ ;  /* 0x0000000d04047c10 */ /* 0x000fe2000ff5e0ff */
[----:B------:R-:W-:Y:S02]  /*3dd0*/  ULDC UR8, c[0x0][0x2ec] ;  /* 0x0000bb0000087ab9 */ /* 0x000fe40000000800 */
[----:B------:R-:W0:Y:S01]  /*3de0*/  LDGDEPBAR ;  /* 0x00000000000079af */ /* 0x000e220000000000 */
[----:B-1----:R-:W-:-:S04]  /*3df0*/  SHF.R.S32.HI R8, RZ, 0x1f, R252 ;  /* 0x0000001fff087819 */ /* 0x002fc800000114fc */
[----:B------:R-:W-:-:S04]  /*3e00*/  SHF.L.U64.HI R5, R252, 0x2, R8 ;  /* 0x00000002fc057819 */ /* 0x000fc80000010208 */
[----:B------:R-:W-:Y:S02]  /*3e10*/  IADD3.X R5, R5, UR12, RZ, P2, !PT ;  /* 0x0000000c05057c10 */ /* 0x000fe400097fe4ff */
[----:B--2---:R-:W-:Y:S02]  /*3e20*/  SHF.R.S32.HI R2, RZ, 0x1f, R0 ;  /* 0x0000001fff027819 */ /* 0x004fe40000011400 */
[C---:B------:R-:W-:Y:S01]  /*3e30*/  @!P4 LEA R6, P0, R0.reuse, UR13, 0x2 ;  /* 0x0000000d0006cc11 */ /* 0x040fe2000f8010ff */
[----:B------:R1:W5:Y:S03]  /*3e40*/  @!P6 LDG.E R239, desc[UR6][R4.64+0x20] ;  /* 0x0000200604efe981 */ /* 0x000366000c1e1900 */
[----:B------:R-:W-:Y:S01]  /*3e50*/  @!P4 LEA.HI.X R7, R0, UR12, R2, 0x2, P0 ;  /* 0x0000000c0007cc11 */ /* 0x000fe200080f1402 */
[----:B------:R1:W5:Y:S04]  /*3e60*/  @!P5 LDG.E R236, desc[UR6][R4.64+0x100] ;  /* 0x0001000604ecd981 */ /* 0x000368000c1e1900 */
[----:B------:R1:W5:Y:S01]  /*3e70*/  @!P4 LDG.E R237, desc[UR6][R6.64] ;  /* 0x0000000606edc981 */ /* 0x000362000c1e1900 */
[----:B------:R-:W-:-:S02]  /*3e80*/  VIADD R2, R252, 0x1 ;  /* 0x00000001fc027836 */ /* 0x000fc40000000000 */
[----:B------:R-:W-:Y:S01]  /*3e90*/  IMAD.U32 R0, RZ, RZ, UR29 ;  /* 0x0000001dff007e24 */ /* 0x000fe2000f8e00ff */
[----:B------:R1:W5:Y:S04]  /*3ea0*/  @!P3 LDG.E R238, desc[UR6][R4.64] ;  /* 0x0000000604eeb981 */ /* 0x000368000c1e1900 */
[----:B------:R-:W-:Y:S01]  /*3eb0*/  IADD3 R249, R2, UR10, -R0 ;  /* 0x0000000a02f97c10 */ /* 0x000fe2000fffe800 */
[----:B------:R-:W-:Y:S01]  /*3ec0*/  VIADD R0, R252, 0xffffff80 ;  /* 0xffffff80fc007836 */ /* 0x000fe20000000000 */
[C---:B------:R-:W-:Y:S02]  /*3ed0*/  LOP3.LUT P0, RZ, R36.reuse, 0x2, RZ, 0xc0, !PT ;  /* 0x0000000224ff7812 */ /* 0x040fe4000780c0ff */
[C---:B------:R-:W-:Y:S02]  /*3ee0*/  LOP3.LUT P3, RZ, R36.reuse, 0x4, RZ, 0xc0, !PT ;  /* 0x0000000424ff7812 */ /* 0x040fe4000786c0ff */
[----:B------:R-:W-:-:S02]  /*3ef0*/  LOP3.LUT P2, RZ, R36, 0x4, RZ, 0xc0, !PT ;  /* 0x0000000424ff7812 */ /* 0x000fc4000784c0ff */
[----:B------:R-:W-:Y:S01]  /*3f00*/  SHF.R.S32.HI R2, RZ, 0x1f, R0 ;  /* 0x0000001fff027819 */ /* 0x000fe20000011400 */
[----:B------:R-:W-:Y:S01]  /*3f10*/  IMAD.SHL.U32 R245, R0, 0x4, RZ ;  /* 0x0000000400f57824 */ /* 0x000fe200078e00ff */
[----:B------:R-:W-:Y:S02]  /*3f20*/  SEL R184, R184, 0xffffffe0, !P0 ;  /* 0xffffffe0b8b87807 */ /* 0x000fe40004000000 */
[----:B------:R-:W-:Y:S02]  /*3f30*/  SEL R178, R178, 0xffffffc0, !P3 ;  /* 0xffffffc0b2b27807 */ /* 0x000fe40005800000 */
[----:B------:R-:W-:Y:S02]  /*3f40*/  SHF.L.U64.HI R247, R252, 0x2, R8 ;  /* 0x00000002fcf77819 */ /* 0x000fe40000010208 */
[----:B------:R-:W-:Y:S02]  /*3f50*/  SHF.L.U64.HI R246, R0, 0x2, R2 ;  /* 0x0000000200f67819 */ /* 0x000fe40000010202 */
[----:B------:R-:W-:-:S02]  /*3f60*/  SEL R244, R244, 0xffffffc0, !P2 ;  /* 0xffffffc0f4f47807 */ /* 0x000fc40005000000 */
[----:B------:R-:W-:Y:S02]  /*3f70*/  LEA R183, R183, UR4, 0x1 ;  /* 0x00000004b7b77c11 */ /* 0x000fe4000f8e08ff */
[----:B------:R-:W-:Y:S01]  /*3f80*/  LEA R177, R177, UR4, 0x1 ;  /* 0x00000004b1b17c11 */ /* 0x000fe2000f8e08ff */
[----:B-1----:R-:W-:-:S12]  /*3f90*/  UIADD3 UR20, UR20, -UR10, URZ ;  /* 0x8000000a14147290 */ /* 0x002fd8000fffe03f */
.L_x_310:
        /* <DEDUP_REMOVED lines=14> */
[----:B------:R-:W-:Y:S06]  /*4080*/  BAR.SYNC.DEFER_BLOCKING 0x0 ;  /* 0x0000000000007b1d */ /* 0x000fec0000010000 */
        /* <DEDUP_REMOVED lines=56> */
[-C--:B------:R-:W-:Y:S06]  /*4410*/  HMMA.16816.F32.BF16 R12, R160, R142.reuse, R12 ;  /* 0x0000008ea00c723c */ /* 0x080fec000004180c */
[C---:B------:R-:W-:Y:S01]  /*4420*/  HMMA.16816.F32.BF16 R16, R132.reuse, R142, R16 ;  /* 0x0000008e8410723c */ /* 0x040fe20000041810 */
[----:B--2---:R-:W-:Y:S04]  /*4430*/  IMAD.U32 R0, RZ, RZ, UR16 ;  /* 0x00000010ff007e24 */ /* 0x004fe8000f8e00ff */
[----:B------:R-:W-:Y:S01]  /*4440*/  @!P0 IMAD R0, R0, 0x80, R251 ;  /* 0x0000008000008824 */ /* 0x000fe200078e02fb */
[-C--:B------:R-:W-:Y:S05]  /*4450*/  HMMA.16816.F32.BF16 R20, R132, R164.reuse, R20 ;  /* 0x000000a48414723c */ /* 0x080fea0000041814 */
[----:B------:R-:W-:Y:S01]  /*4460*/  @!P0 VIADD R143, R0, 0x1 ;  /* 0x00000001008f8836 */ /* 0x000fe20000000000 */
[C---:B------:R-:W-:Y:S05]  /*4470*/  HMMA.16816.F32.BF16 R24, R160.reuse, R164, R24 ;  /* 0x000000a4a018723c */ /* 0x040fea0000041818 */
[----:B------:R-:W-:Y:S01]  /*4480*/  FMUL.FTZ R142, R238, 1.4426950216293334961 ;  /* 0x3fb8aa3bee8e7820 */ /* 0x000fe20000410000 */
[-C--:B------:R-:W-:Y:S05]  /*4490*/  HMMA.16816.F32.BF16 R28, R160, R166.reuse, R28 ;  /* 0x000000a6a01c723c */ /* 0x080fea000004181c */
[----:B------:R-:W-:Y:S01]  /*44a0*/  FSEL R142, R142, RZ, P1 ;  /* 0x000000ff8e8e7208 */ /* 0x000fe20000800000 */
[C---:B------:R-:W-:Y:S04]  /*44b0*/  HMMA.16816.F32.BF16 R32, R132.reuse, R166, R32 ;  /* 0x000000a68420723c */ /* 0x040fe80000041820 */
[----:B------:R-:W-:Y:S02]  /*44c0*/  FSETP.NEU.FTZ.AND P1, PT, R239, -INF , PT ;  /* 0xff800000ef00780b */ /* 0x000fe40003f3d000 */
        /* <DEDUP_REMOVED lines=9> */
[----:B------:R-:W-:Y:S02]  /*4560*/  @!P0 VIADD R132, R249, UR11 ;  /* 0x0000000bf9848c36 */ /* 0x000fe40008000000 */
[----:B------:R-:W-:Y:S01]  /*4570*/  FMUL.FTZ R135, R239, 1.4426950216293334961 ;  /* 0x3fb8aa3bef877820 */ /* 0x000fe20000410000 */
[C---:B----4-:R-:W-:Y:S04]  /*4580*/  HMMA.16816.F32.BF16 R8, R136.reuse, R152, R8 ;  /* 0x000000988808723c */ /* 0x050fe80000041808 */
[----:B------:R-:W-:Y:S01]  /*4590*/  @!P0 VIMNMX R141, R132, UR10, PT ;  /* 0x0000000a848d8c48 */ /* 0x000fe2000bfe0100 */
[----:B------:R-:W-:Y:S01]  /*45a0*/  FMUL.FTZ R134, R236, 1.4426950216293334961 ;  /* 0x3fb8aa3bec867820 */ /* 0x000fe20000410000 */
[----:B------:R-:W-:Y:S01]  /*45b0*/  @!P0 VIADDMNMX R140, R132, R2, UR10, PT ;  /* 0x0000000a848c8e46 */ /* 0x000fe2000b800102 */
[----:B------:R-:W-:Y:S01]  /*45c0*/  IMAD.MOV.U32 R2, RZ, RZ, 0x40 ;  /* 0x00000040ff027424 */ /* 0x000fe200078e00ff */
[-C--:B------:R-:W-:Y:S01]  /*45d0*/  @!P0 ISETP.GE.AND P2, PT, R0, R141.reuse, PT ;  /* 0x0000008d0000820c */ /* 0x080fe20003f46270 */
[-C--:B------:R-:W-:Y:S03]  /*45e0*/  HMMA.16816.F32.BF16 R12, R136, R154.reuse, R12 ;  /* 0x0000009a880c723c */ /* 0x080fe6000004180c */
[----:B------:R-:W-:Y:S02]  /*45f0*/  FSEL R135, R135, RZ, P1 ;  /* 0x000000ff87877208 */ /* 0x000fe40000800000 */
[CC--:B------:R-:W-:Y:S01]  /*4600*/  @!P0 ISETP.GE.AND P1, PT, R143.reuse, R140.reuse, PT ;  /* 0x0000008c8f00820c */ /* 0x0c0fe20003f26270 */
        /* <DEDUP_REMOVED lines=12> */
[----:B------:R-:W-:Y:S01]  /*46d0*/  @!P0 VIADDMNMX R133, R132, R2, UR10, PT ;  /* 0x0000000a84858e46 */ /* 0x000fe2000b800102 */
[--C-:B------:R-:W-:Y:S01]  /*46e0*/  FFMA.FTZ R6, R6, UR8, -R135.reuse ;  /* 0x0000000806067c23 */ /* 0x100fe20008010887 */
[----:B------:R-:W-:Y:S03]  /*46f0*/  @!P0 VIADDMNMX R132, R132, R187, UR10, PT ;  /* 0x0000000a84848e46 */ /* 0x000fe6000b8001bb */
[----:B------:R-:W1:Y:S01]  /*4700*/  MUFU.EX2 R231, R5 ;  /* 0x0000000500e77308 */ /* 0x000e620000000800 */
[-C--:B------:R-:W-:Y:S01]  /*4710*/  @!P0 ISETP.GE.AND P2, PT, R0, R133.reuse, PT ;  /* 0x000000850000820c */ /* 0x080fe20003f46270 */
[----:B------:R-:W-:Y:S01]  /*4720*/  FMUL.FTZ R2, R237, 1.4426950216293334961 ;  /* 0x3fb8aa3bed027820 */ /* 0x000fe20000410000 */
[----:B------:R-:W-:Y:S02]  /*4730*/  FSEL R134, R134, RZ, P1 ;  /* 0x000000ff86867208 */ /* 0x000fe40000800000 */
[-C--:B------:R-:W-:Y:S02]  /*4740*/  @!P0 ISETP.GE.AND P1, PT, R143, R133.reuse, PT ;  /* 0x000000858f00820c */ /* 0x080fe40003f26270 */
[----:B------:R-:W-:Y:S03]  /*4750*/  @!P0 FSEL R8, R8, -INF , !P2 ;  /* 0xff80000008088808 */ /* 0x000fe60005000000 */
[----:B------:R-:W-:Y:S01]  /*4760*/  MUFU.EX2 R230, R6 ;  /* 0x0000000600e67308 */ /* 0x000fe20000000800 */
[-C--:B------:R-:W-:Y:S02]  /*4770*/  @!P0 ISETP.GE.AND P2, PT, R0, R132.reuse, PT ;  /* 0x000000840000820c */ /* 0x080fe40003f46270 */
[----:B------:R-:W-:Y:S01]  /*4780*/  @!P0 FSEL R9, R9, -INF , !P1 ;  /* 0xff80000009098808 */ /* 0x000fe20004800000 */
[--C-:B------:R-:W-:Y:S01]  /*4790*/  FFMA.FTZ R8, R8, UR8, -R134.reuse ;  /* 0x0000000808087c23 */ /* 0x100fe20008010886 */
[----:B------:R-:W-:Y:S02]  /*47a0*/  FSETP.NEU.FTZ.AND P1, PT, R237, -INF , PT ;  /* 0xff800000ed00780b */ /* 0x000fe40003f3d000 */
[----:B------:R-:W-:Y:S03]  /*47b0*/  @!P0 FSEL R10, R10, -INF , !P2 ;  /* 0xff8000000a0a8808 */ /* 0x000fe60005000000 */
[----:B------:R2:W-:Y:S01]  /*47c0*/  MUFU.EX2 R204, R8 ;  /* 0x0000000800cc7308 */ /* 0x0005e20000000800 */
[----:B------:R-:W-:Y:S01]  /*47d0*/  FSEL R2, R2, RZ, P1 ;  /* 0x000000ff02027208 */ /* 0x000fe20000800000 */
[----:B------:R-:W-:Y:S01]  /*47e0*/  FFMA.FTZ R9, R9, UR8, -R134 ;  /* 0x0000000809097c23 */ /* 0x000fe20008010886 */
[-C--:B------:R-:W-:Y:S03]  /*47f0*/  @!P0 ISETP.GE.AND P1, PT, R143, R132.reuse, PT ;  /* 0x000000848f00820c */ /* 0x080fe60003f26270 */
[--C-:B------:R-:W-:Y:S01]  /*4800*/  FFMA.FTZ R10, R10, UR8, -R2.reuse ;  /* 0x000000080a0a7c23 */ /* 0x100fe20008010802 */
[----:B------:R-:W-:Y:S03]  /*4810*/  @!P0 FSEL R11, R11, -INF , !P1 ;  /* 0xff8000000b0b8808 */ /* 0x000fe60004800000 */
[----:B------:R3:W4:Y:S02]  /*4820*/  MUFU.EX2 R196, R7 ;  /* 0x0000000700c47308 */ /* 0x0007240000000800 */
[----:B------:R-:W-:Y:S08]  /*4830*/  FFMA.FTZ R11, R11, UR8, -R2 ;  /* 0x000000080b0b7c23 */ /* 0x000ff00008010802 */
[----:B------:R1:W-:Y:S01]  /*4840*/  MUFU.EX2 R203, R9 ;  /* 0x0000000900cb7308 */ /* 0x0003e20000000800 */
[C---:B--2---:R-:W-:Y:S09]  /*4850*/  @!P0 VIADD R8, R0.reuse, 0x9 ;  /* 0x0000000900088836 */ /* 0x044ff20000000000 */
[----:B------:R-:W-:Y:S01]  /*4860*/  MUFU.EX2 R208, R10 ;  /* 0x0000000a00d07308 */ /* 0x000fe20000000800 */
[----:B---3--:R-:W2:Y:S09]  /*4870*/  LDSM.16.M88.4 R4, [R181+0x800] ;  /* 0x00080000b504783b */ /* 0x008eb20000000200 */
[----:B------:R3:W-:Y:S01]  /*4880*/  MUFU.EX2 R207, R11 ;  /* 0x0000000b00cf7308 */ /* 0x0007e20000000800 */
[----:B-1----:R-:W-:Y:S05]  /*4890*/  @!P0 VIADD R9, R0, 0x8 ;  /* 0x0000000800098836 */ /* 0x002fea0000000000 */
[-C--:B------:R-:W-:Y:S04]  /*48a0*/  @!P0 ISETP.GE.AND P1, PT, R9, R133.reuse, PT ;  /* 0x000000850900820c */ /* 0x080fe80003f26270 */
[----:B------:R-:W-:Y:S02]  /*48b0*/  @!P0 FSEL R12, R12, -INF , !P1 ;  /* 0xff8000000c0c8808 */ /* 0x000fe40004800000 */
[----:B------:R-:W-:Y:S03]  /*48c0*/  @!P0 ISETP.GE.AND P1, PT, R8, R133, PT ;  /* 0x000000850800820c */ /* 0x000fe60003f26270 */
[--C-:B------:R-:W-:Y:S01]  /*48d0*/  FFMA.FTZ R12, R12, UR8, -R134.reuse ;  /* 0x000000080c0c7c23 */ /* 0x100fe20008010886 */
[----:B------:R-:W-:Y:S02]  /*48e0*/  @!P0 FSEL R13, R13, -INF , !P1 ;  /* 0xff8000000d0d8808 */ /* 0x000fe40004800000 */
[-C--:B------:R-:W-:Y:S01]  /*48f0*/  @!P0 ISETP.GE.AND P1, PT, R9, R132.reuse, PT ;  /* 0x000000840900820c */ /* 0x080fe20003f26270 */
[----:B------:R-:W-:Y:S02]  /*4900*/  MUFU.EX2 R202, R12 ;  /* 0x0000000c00ca7308 */ /* 0x000fe40000000800 */
[----:B------:R-:W-:Y:S01]  /*4910*/  FFMA.FTZ R13, R13, UR8, -R134 ;  /* 0x000000080d0d7c23 */ /* 0x000fe20008010886 */
[----:B------:R-:W-:Y:S02]  /*4920*/  @!P0 FSEL R14, R14, -INF , !P1 ;  /* 0xff8000000e0e8808 */ /* 0x000fe40004800000 */
[----:B------:R-:W-:Y:S03]  /*4930*/  @!P0 ISETP.GE.AND P1, PT, R8, R132, PT ;  /* 0x000000840800820c */ /* 0x000fe60003f26270 */
[--C-:B------:R-:W-:Y:S01]  /*4940*/  FFMA.FTZ R14, R14, UR8, -R2.reuse ;  /* 0x000000080e0e7c23 */ /* 0x100fe20008010802 */
[----:B------:R-:W-:Y:S01]  /*4950*/  @!P0 FSEL R15, R15, -INF , !P1 ;  /* 0xff8000000f0f8808 */ /* 0x000fe20004800000 */
[----:B------:R-:W-:Y:S01]  /*4960*/  MUFU.EX2 R201, R13 ;  /* 0x0000000d00c97308 */ /* 0x000fe20000000800 */
[-C--:B------:R-:W-:Y:S01]  /*4970*/  @!P0 ISETP.GE.AND P1, PT, R9, R141.reuse, PT ;  /* 0x0000008d0900820c */ /* 0x080fe20003f26270 */
[-C--:B--2---:R-:W-:Y:S03]  /*4980*/  HMMA.16816.F32.BF16 R20, R148, R4.reuse, R20 ;  /* 0x000000049414723c */ /* 0x084fe60000041814 */
[----:B------:R-:W-:Y:S01]  /*4990*/  @!P0 FSEL R16, R16, -INF , !P1 ;  /* 0xff80000010108808 */ /* 0x000fe20004800000 */
[----:B------:R-:W-:Y:S01]  /*49a0*/  FFMA.FTZ R15, R15, UR8, -R2 ;  /* 0x000000080f0f7c23 */ /* 0x000fe20008010802 */
[-C--:B------:R-:W-:Y:S01]  /*49b0*/  @!P0 ISETP.GE.AND P1, PT, R8, R141.reuse, PT ;  /* 0x0000008d0800820c */ /* 0x080fe20003f26270 */
[C---:B------:R-:W-:Y:S02]  /*49c0*/  HMMA.16816.F32.BF16 R24, R136.reuse, R4, R24 ;  /* 0x000000048818723c */ /* 0x040fe40000041818 */
[----:B------:R-:W-:Y:S03]  /*49d0*/  MUFU.EX2 R206, R14 ;  /* 0x0000000e00ce7308 */ /* 0x000fe60000000800 */
[----:B------:R-:W-:Y:S01]  /*49e0*/  @!P0 FSEL R17, R17, -INF , !P1 ;  /* 0xff80000011118808 */ /* 0x000fe20004800000 */
[-C--:B------:R-:W-:Y:S03]  /*49f0*/  HMMA.16816.F32.BF16 R28, R136, R6.reuse, R28 ;  /* 0x00000006881c723c */ /* 0x080fe6000004181c */
[-C--:B------:R-:W-:Y:S03]  /*4a00*/  @!P0 ISETP.GE.AND P1, PT, R9, R140.reuse, PT ;  /* 0x0000008c0900820c */ /* 0x080fe60003f26270 */
[----:B------:R-:W-:Y:S01]  /*4a10*/  MUFU.EX2 R205, R15 ;  /* 0x0000000f00cd7308 */ /* 0x000fe20000000800 */
[----:B------:R-:W-:Y:S01]  /*4a20*/  @!P0 VIADD R9, R0, 0x10 ;  /* 0x0000001000098836 */ /* 0x000fe20000000000 */
[C---:B------:R-:W-:Y:S04]  /*4a30*/  HMMA.16816.F32.BF16 R32, R148.reuse, R6, R32 ;  /* 0x000000069420723c */ /* 0x040fe80000041820 */
[----:B------:R-:W-:Y:S01]  /*4a40*/  @!P0 FSEL R18, R18, -INF , !P1 ;  /* 0xff80000012128808 */ /* 0x000fe20004800000 */
[----:B------:R-:W-:Y:S01]  /*4a50*/  @!P0 VIADD R5, R0, 0x18 ;  /* 0x0000001800058836 */ /* 0x000fe20000000000 */
[-C--:B------:R-:W-:Y:S01]  /*4a60*/  @!P0 ISETP.GE.AND P1, PT, R8, R140.reuse, PT ;  /* 0x0000008c0800820c */ /* 0x080fe20003f26270 */
[C---:B------:R-:W-:Y:S04]  /*4a70*/  @!P0 VIADD R8, R0.reuse, 0x11 ;  /* 0x0000001100088836 */ /* 0x040fe80000000000 */
[----:B------:R-:W-:Y:S01]  /*4a80*/  @!P0 FSEL R19, R19, -INF , !P1 ;  /* 0xff80000013138808 */ /* 0x000fe20004800000 */
[----:B------:R-:W-:Y:S01]  /*4a90*/  @!P0 VIADD R4, R0, 0x19 ;  /* 0x0000001900048836 */ /* 0x000fe20000000000 */
[-C--:B------:R-:W-:Y:S01]  /*4aa0*/  @!P0 ISETP.GE.AND P1, PT, R9, R141.reuse, PT ;  /* 0x0000008d0900820c */ /* 0x080fe20003f26270 */
[--C-:B------:R-:W-:Y:S01]  /*4ab0*/  FFMA.FTZ R18, R18, UR8, -R135.reuse ;  /* 0x0000000812127c23 */ /* 0x100fe20008010887 */
[--C-:B------:R-:W-:Y:S01]  /*4ac0*/  FFMA.FTZ R16, R16, UR8, -R142.reuse ;  /* 0x0000000810107c23 */ /* 0x100fe2000801088e */
[--C-:B------:R-:W-:Y:S01]  /*4ad0*/  FFMA.FTZ R19, R19, UR8, -R135.reuse ;  /* 0x0000000813137c23 */ /* 0x100fe20008010887 */
[----:B------:R-:W-:Y:S01]  /*4ae0*/  @!P0 FSEL R20, R20, -INF , !P1 ;  /* 0xff80000014148808 */ /* 0x000fe20004800000 */
[----:B------:R-:W-:Y:S01]  /*4af0*/  MUFU.EX2 R189, R18 ;  /* 0x0000001200bd7308 */ /* 0x000fe20000000800 */
[----:B------:R-:W-:Y:S01]  /*4b00*/  @!P0 ISETP.GE.AND P1, PT, R8, R141, PT ;  /* 0x0000008d0800820c */ /* 0x000fe20003f26270 */
[--C-:B------:R-:W-:Y:S02]  /*4b10*/  FFMA.FTZ R17, R17, UR8, -R142.reuse ;  /* 0x0000000811117c23 */ /* 0x100fe4000801088e */
[--C-:B------:R-:W-:Y:S01]  /*4b20*/  FFMA.FTZ R20, R20, UR8, -R142.reuse ;  /* 0x0000000814147c23 */ /* 0x100fe2000801088e */
[----:B------:R-:W-:Y:S02]  /*4b30*/  @!P0 FSEL R21, R21, -INF , !P1 ;  /* 0xff80000015158808 */ /* 0x000fe40004800000 */
[-C--:B------:R-:W-:Y:S03]  /*4b40*/  @!P0 ISETP.GE.AND P1, PT, R9, R140.reuse, PT ;  /* 0x0000008c0900820c */ /* 0x080fe60003f26270 */
[----:B------:R-:W1:Y:S01]  /*4b50*/  MUFU.EX2 R188, R19 ;  /* 0x0000001300bc7308 */ /* 0x000e620000000800 */
[----:B------:R-:W-:Y:S01]  /*4b60*/  FFMA.FTZ R21, R21, UR8, -R142 ;  /* 0x0000000815157c23 */ /* 0x000fe2000801088e */
[----:B------:R-:W-:Y:S02]  /*4b70*/  @!P0 FSEL R22, R22, -INF , !P1 ;  /* 0xff80000016168808 */ /* 0x000fe40004800000 */
[----:B------:R-:W-:Y:S06]  /*4b80*/  @!P0 ISETP.GE.AND P1, PT, R8, R140, PT ;  /* 0x0000008c0800820c */ /* 0x000fec0003f26270 */
[----:B------:R-:W-:Y:S01]  /*4b90*/  MUFU.EX2 R235, R16 ;  /* 0x0000001000eb7308 */ /* 0x000fe20000000800 */
[----:B------:R-:W-:Y:S01]  /*4ba0*/  @!P0 FSEL R23, R23, -INF , !P1 ;  /* 0xff80000017178808 */ /* 0x000fe20004800000 */
[--C-:B------:R-:W-:Y:S01]  /*4bb0*/  FFMA.FTZ R22, R22, UR8, -R135.reuse ;  /* 0x0000000816167c23 */ /* 0x100fe20008010887 */
[-C--:B------:R-:W-:Y:S03]  /*4bc0*/  @!P0 ISETP.GE.AND P1, PT, R9, R133.reuse, PT ;  /* 0x000000850900820c */ /* 0x080fe60003f26270 */
[--C-:B------:R-:W-:Y:S01]  /*4bd0*/  FFMA.FTZ R23, R23, UR8, -R135.reuse ;  /* 0x0000000817177c23 */ /* 0x100fe20008010887 */
[----:B------:R-:W-:Y:S03]  /*4be0*/  @!P0 FSEL R24, R24, -INF , !P1 ;  /* 0xff80000018188808 */ /* 0x000fe60004800000 */
[----:B------:R-:W2:Y:S01]  /*4bf0*/  MUFU.EX2 R234, R17 ;  /* 0x0000001100ea7308 */ /* 0x000ea20000000800 */
[-C--:B------:R-:W-:Y:S01]  /*4c00*/  @!P0 ISETP.GE.AND P1, PT, R8, R133.reuse, PT ;  /* 0x000000850800820c */ /* 0x080fe20003f26270 */
[--C-:B------:R-:W-:Y:S03]  /*4c10*/  FFMA.FTZ R24, R24, UR8, -R134.reuse ;  /* 0x0000000818187c23 */ /* 0x100fe60008010886 */
[----:B------:R-:W-:Y:S02]  /*4c20*/  @!P0 FSEL R25, R25, -INF , !P1 ;  /* 0xff80000019198808 */ /* 0x000fe40004800000 */
[-C--:B------:R-:W-:Y:S03]  /*4c30*/  @!P0 ISETP.GE.AND P1, PT, R9, R132.reuse, PT ;  /* 0x000000840900820c */ /* 0x080fe60003f26270 */
[----:B------:R-:W-:Y:S01]  /*4c40*/  MUFU.EX2 R233, R20 ;  /* 0x0000001400e97308 */ /* 0x000fe20000000800 */
[----:B------:R-:W-:Y:S01]  /*4c50*/  FFMA.FTZ R25, R25, UR8, -R134 ;  /* 0x0000000819197c23 */ /* 0x000fe20008010886 */
[----:B------:R-:W-:Y:S02]  /*4c60*/  @!P0 FSEL R26, R26, -INF , !P1 ;  /* 0xff8000001a1a8808 */ /* 0x000fe40004800000 */
[-C--:B------:R-:W-:Y:S02]  /*4c70*/  @!P0 ISETP.GE.AND P1, PT, R8, R132.reuse, PT ;  /* 0x000000840800820c */ /* 0x080fe40003f26270 */
[----:B---3--:R-:W3:Y:S04]  /*4c80*/  LDSM.16.M88.4 R8, [R181+0x1000] ;  /* 0x00100000b508783b */ /* 0x008ee80000000200 */
[----:B------:R-:W-:Y:S01]  /*4c90*/  MUFU.EX2 R232, R21 ;  /* 0x0000001500e87308 */ /* 0x000fe20000000800 */
        /* <DEDUP_REMOVED lines=22> */
[--C-:B------:R-:W-:Y:S03]  /*4e00*/  FFMA.FTZ R32, R32, UR8, -R142.reuse ;  /* 0x0000000820207c23 */ /* 0x100fe6000801088e */
[----:B------:R-:W-:Y:S01]  /*4e10*/  @!P0 FSEL R33, R33, -INF , !P1 ;  /* 0xff80000021218808 */ /* 0x000fe20004800000 */
[-C--:B---3--:R-:W-:Y:S04]  /*4e20*/  HMMA.16816.F32.BF16 R36, R148, R8.reuse, R36 ;  /* 0x000000089424723c */ /* 0x088fe80000041824 */
[----:B------:R-:W-:Y:S01]  /*4e30*/  MUFU.EX2 R228, R32 ;  /* 0x0000002000e47308 */ /* 0x000fe20000000800 */
[-C--:B------:R-:W-:Y:S01]  /*4e40*/  @!P0 ISETP.GE.AND P1, PT, R5, R140.reuse, PT ;  /* 0x0000008c0500820c */ /* 0x080fe20003f26270 */
[----:B------:R-:W-:Y:S02]  /*4e50*/  @!P0 VIADD R5, R0, 0x20 ;  /* 0x0000002000058836 */ /* 0x000fe40000000000 */
[--C-:B------:R-:W-:Y:S01]  /*4e60*/  FFMA.FTZ R33, R33, UR8, -R142.reuse ;  /* 0x0000000821217c23 */ /* 0x100fe2000801088e */
[C---:B------:R-:W-:Y:S05]  /*4e70*/  HMMA.16816.F32.BF16 R40, R136.reuse, R8, R40 ;  /* 0x000000088828723c */ /* 0x040fea0000041828 */
[----:B------:R-:W-:Y:S01]  /*4e80*/  MUFU.EX2 R227, R33 ;  /* 0x0000002100e37308 */ /* 0x000fe20000000800 */
[----:B------:R-:W-:Y:S01]  /*4e90*/  @!P0 FSEL R34, R34, -INF , !P1 ;  /* 0xff80000022228808 */ /* 0x000fe20004800000 */
[-C--:B------:R-:W-:Y:S03]  /*4ea0*/  HMMA.16816.F32.BF16 R44, R136, R10.reuse, R44 ;  /* 0x0000000a882c723c */ /* 0x080fe6000004182c */
[-C--:B------:R-:W-:Y:S01]  /*4eb0*/  @!P0 ISETP.GE.AND P1, PT, R4, R140.reuse, PT ;  /* 0x0000008c0400820c */ /* 0x080fe20003f26270 */
[C---:B------:R-:W-:Y:S02]  /*4ec0*/  @!P0 VIADD R4, R0.reuse, 0x21 ;  /* 0x0000002100048836 */ /* 0x040fe40000000000 */
[C---:B------:R-:W-:Y:S02]  /*4ed0*/  HMMA.16816.F32.BF16 R48, R148.reuse, R10, R48 ;  /* 0x0000000a9430723c */ /* 0x040fe40000041830 */
[----:B------:R-:W-:Y:S03]  /*4ee0*/  MUFU.EX2 R195, R24 ;  /* 0x0000001800c37308 */ /* 0x000fe60000000800 */
[----:B------:R-:W-:Y:S01]  /*4ef0*/  @!P0 FSEL R35, R35, -INF , !P1 ;  /* 0xff80000023238808 */ /* 0x000fe20004800000 */
[C---:B------:R-:W-:Y:S01]  /*4f00*/  @!P0 VIADD R9, R0.reuse, 0x28 ;  /* 0x0000002800098836 */ /* 0x040fe20000000000 */
[-C--:B------:R-:W-:Y:S01]  /*4f10*/  @!P0 ISETP.GE.AND P1, PT, R5, R141.reuse, PT ;  /* 0x0000008d0500820c */ /* 0x080fe20003f26270 */
[----:B------:R-:W-:Y:S04]  /*4f20*/  @!P0 VIADD R8, R0, 0x29 ;  /* 0x0000002900088836 */ /* 0x000fe80000000000 */
[----:B------:R-:W-:Y:S01]  /*4f30*/  MUFU.EX2 R194, R25 ;  /* 0x0000001900c27308 */ /* 0x000fe20000000800 */
[----:B------:R-:W-:Y:S01]  /*4f40*/  @!P0 FSEL R36, R36, -INF , !P1 ;  /* 0xff80000024248808 */ /* 0x000fe20004800000 */
[--C-:B------:R-:W-:Y:S01]  /*4f50*/  FFMA.FTZ R34, R34, UR8, -R135.reuse ;  /* 0x0000000822227c23 */ /* 0x100fe20008010887 */
[----:B------:R-:W-:Y:S01]  /*4f60*/  @!P0 ISETP.GE.AND P1, PT, R4, R141, PT ;  /* 0x0000008d0400820c */ /* 0x000fe20003f26270 */
[--C-:B------:R-:W-:Y:S02]  /*4f70*/  FFMA.FTZ R35, R35, UR8, -R135.reuse ;  /* 0x0000000823237c23 */ /* 0x100fe40008010887 */
        /* <DEDUP_REMOVED lines=13> */
[--C-:B------:R-:W-:Y:S01]  /*5050*/  FFMA.FTZ R39, R39, UR8, -R135.reuse ;  /* 0x0000000827277c23 */ /* 0x100fe20008010887 */
[-C--:B------:R-:W-:Y:S03]  /*5060*/  @!P0 ISETP.GE.AND P1, PT, R4, R133.reuse, PT ;  /* 0x000000850400820c */ /* 0x080fe60003f26270 */
[--C-:B------:R-:W-:Y:S01]  /*5070*/  FFMA.FTZ R40, R40, UR8, -R134.reuse ;  /* 0x0000000828287c23 */ /* 0x100fe20008010886 */
[----:B------:R-:W-:Y:S03]  /*5080*/  @!P0 FSEL R41, R41, -INF , !P1 ;  /* 0xff80000029298808 */ /* 0x000fe60004800000 */
[----:B------:R-:W-:Y:S01]  /*5090*/  MUFU.EX2 R190, R29 ;  /* 0x0000001d00be7308 */ /* 0x000fe20000000800 */
[-C--:B------:R-:W-:Y:S01]  /*50a0*/  @!P0 ISETP.GE.AND P1, PT, R5, R132.reuse, PT ;  /* 0x000000840500820c */ /* 0x080fe20003f26270 */
[----:B------:R-:W-:Y:S03]  /*50b0*/  FFMA.FTZ R41, R41, UR8, -R134 ;  /* 0x0000000829297c23 */ /* 0x000fe60008010886 */
[----:B------:R-:W-:Y:S02]  /*50c0*/  @!P0 FSEL R42, R42, -INF , !P1 ;  /* 0xff8000002a2a8808 */ /* 0x000fe40004800000 */
[-C--:B------:R-:W-:Y:S03]  /*50d0*/  @!P0 ISETP.GE.AND P1, PT, R4, R132.reuse, PT ;  /* 0x000000840400820c */ /* 0x080fe60003f26270 */
[----:B------:R-:W-:Y:S01]  /*50e0*/  MUFU.EX2 R198, R30 ;  /* 0x0000001e00c67308 */ /* 0x000fe20000000800 */
[----:B------:R-:W3:Y:S01]  /*50f0*/  LDSM.16.M88.4 R4, [R181+0x1800] ;  /* 0x00180000b504783b */ /* 0x000ee20000000200 */
[--C-:B------:R-:W-:Y:S01]  /*5100*/  FFMA.FTZ R42, R42, UR8, -R2.reuse ;  /* 0x000000082a2a7c23 */ /* 0x100fe20008010802 */
[----:B------:R-:W-:Y:S02]  /*5110*/  @!P0 FSEL R43, R43, -INF , !P1 ;  /* 0xff8000002b2b8808 */ /* 0x000fe40004800000 */
[-C--:B------:R-:W-:Y:S05]  /*5120*/  @!P0 ISETP.GE.AND P1, PT, R9, R133.reuse, PT ;  /* 0x000000850900820c */ /* 0x080fea0003f26270 */
[----:B------:R-:W-:Y:S01]  /*5130*/  MUFU.EX2 R197, R31 ;  /* 0x0000001f00c57308 */ /* 0x000fe20000000800 */
[----:B------:R-:W-:Y:S01]  /*5140*/  @!P0 FSEL R44, R44, -INF , !P1 ;  /* 0xff8000002c2c8808 */ /* 0x000fe20004800000 */
[----:B------:R-:W-:Y:S01]  /*5150*/  FFMA.FTZ R43, R43, UR8, -R2 ;  /* 0x000000082b2b7c23 */ /* 0x000fe20008010802 */
        /* <DEDUP_REMOVED lines=19> */
[-C--:B---3--:R-:W-:Y:S03]  /*5290*/  HMMA.16816.F32.BF16 R52, R148, R4.reuse, R52 ;  /* 0x000000049434723c */ /* 0x088fe60000041834 */
        /* <DEDUP_REMOVED lines=29> */
[----:B------:R-:W-:Y:S01]  /*5470*/  FFMA.FTZ R53, R53, UR8, -R142 ;  /* 0x0000000835357c23 */ /* 0x000fe2000801088e */
[----:B------:R-:W-:Y:S03]  /*5480*/  @!P0 FSEL R54, R54, -INF , !P1 ;  /* 0xff80000036368808 */ /* 0x000fe60004800000 */
[----:B------:R-:W3:Y:S01]  /*5490*/  MUFU.EX2 R158, R51 ;  /* 0x00000033009e7308 */ /* 0x000ee20000000800 */
[-C--:B------:R-:W-:Y:S01]  /*54a0*/  @!P0 ISETP.GE.AND P1, PT, R8, R140.reuse, PT ;  /* 0x0000008c0800820c */ /* 0x080fe20003f26270 */
[--C-:B------:R-:W-:Y:S01]  /*54b0*/  FFMA.FTZ R60, R60, UR8, -R134.reuse ;  /* 0x000000083c3c7c23 */ /* 0x100fe20008010886 */
[----:B------:R-:W-:Y:S01]  /*54c0*/  @!P0 ISETP.GE.AND P6, PT, R4, R141, PT ;  /* 0x0000008d0400820c */ /* 0x000fe20003fc6270 */
[--C-:B------:R-:W-:Y:S01]  /*54d0*/  FFMA.FTZ R54, R54, UR8, -R135.reuse ;  /* 0x0000000836367c23 */ /* 0x100fe20008010887 */
[----:B------:R-:W-:Y:S02]  /*54e0*/  @!P0 FSEL R55, R55, -INF , !P1 ;  /* 0xff80000037378808 */ /* 0x000fe40004800000 */
[-C--:B------:R-:W-:Y:S03]  /*54f0*/  @!P0 ISETP.GE.AND P1, PT, R9, R133.reuse, PT ;  /* 0x000000850900820c */ /* 0x080fe60003f26270 */
[----:B------:R-:W-:Y:S01]  /*5500*/  MUFU.EX2 R171, R41 ;  /* 0x0000002900ab7308 */ /* 0x000fe20000000800 */
[----:B------:R-:W-:Y:S01]  /*5510*/  @!P0 ISETP.GE.AND P4, PT, R4, R140, PT ;  /* 0x0000008c0400820c */ /* 0x000fe20003f86270 */
[--C-:B------:R-:W-:Y:S01]  /*5520*/  FFMA.FTZ R55, R55, UR8, -R135.reuse ;  /* 0x0000000837377c23 */ /* 0x100fe20008010887 */
[----:B------:R-:W-:Y:S02]  /*5530*/  @!P0 FSEL R56, R56, -INF , !P1 ;  /* 0xff80000038388808 */ /* 0x000fe40004800000 */
[-C--:B------:R-:W-:Y:S02]  /*5540*/  @!P0 ISETP.GE.AND P1, PT, R8, R133.reuse, PT ;  /* 0x000000850800820c */ /* 0x080fe40003f26270 */
[-C--:B------:R-:W-:Y:S03]  /*5550*/  @!P0 ISETP.GE.AND P2, PT, R4, R132.reuse, PT ;  /* 0x000000840400820c */ /* 0x080fe60003f46270 */
[----:B------:R-:W-:Y:S01]  /*5560*/  MUFU.EX2 R193, R42 ;  /* 0x0000002a00c17308 */ /* 0x000fe20000000800 */
[----:B------:R-:W-:Y:S01]  /*5570*/  @!P0 FSEL R57, R57, -INF , !P1 ;  /* 0xff80000039398808 */ /* 0x000fe20004800000 */
[--C-:B------:R-:W-:Y:S01]  /*5580*/  FFMA.FTZ R56, R56, UR8, -R134.reuse ;  /* 0x0000000838387c23 */ /* 0x100fe20008010886 */
[----:B------:R-:W-:Y:S02]  /*5590*/  @!P0 ISETP.GE.AND P1, PT, R9, R132, PT ;  /* 0x000000840900820c */ /* 0x000fe40003f26270 */
[----:B----4-:R-:W-:Y:S01]  /*55a0*/  F2FP.BF16.F32.PACK_AB R4, R196, R230 ;  /* 0x000000e6c404723e */ /* 0x010fe200000010ff */
[----:B------:R-:W-:Y:S01]  /*55b0*/  FFMA.FTZ R57, R57, UR8, -R134 ;  /* 0x0000000839397c23 */ /* 0x000fe20008010886 */
[----:B------:R-:W-:Y:S03]  /*55c0*/  @!P0 FSEL R58, R58, -INF , !P1 ;  /* 0xff8000003a3a8808 */ /* 0x000fe60004800000 */
[----:B------:R-:W-:Y:S01]  /*55d0*/  MUFU.EX2 R192, R43 ;  /* 0x0000002b00c07308 */ /* 0x000fe20000000800 */
[----:B------:R-:W-:Y:S01]  /*55e0*/  @!P0 ISETP.GE.AND P1, PT, R0, R133, PT ;  /* 0x000000850000820c */ /* 0x000fe20003f26270 */
[----:B------:R4:W-:Y:S01]  /*55f0*/  STS [R211+0x1c400], R4 ;  /* 0x01c40004d3007388 */ /* 0x0009e20000000800 */
[----:B------:R-:W-:Y:S01]  /*5600*/  @!P0 FSEL R59, R59, -INF , !P3 ;  /* 0xff8000003b3b8808 */ /* 0x000fe20005800000 */
[--C-:B------:R-:W-:Y:S01]  /*5610*/  FFMA.FTZ R58, R58, UR8, -R2.reuse ;  /* 0x000000083a3a7c23 */ /* 0x100fe20008010802 */
[----:B------:R-:W-:Y:S02]  /*5620*/  @!P0 FSEL R61, R61, -INF , !P1 ;  /* 0xff8000003d3d8808 */ /* 0x000fe40004800000 */
[C---:B------:R-:W-:Y:S03]  /*5630*/  @!P0 ISETP.GE.AND P5, PT, R0.reuse, R141, PT ;  /* 0x0000008d0000820c */ /* 0x040fe60003fa6270 */
[----:B------:R-:W-:Y:S01]  /*5640*/  MUFU.EX2 R170, R44 ;  /* 0x0000002c00aa7308 */ /* 0x000fe20000000800 */
[C---:B------:R-:W-:Y:S01]  /*5650*/  @!P0 ISETP.GE.AND P3, PT, R0.reuse, R140, PT ;  /* 0x0000008c0000820c */ /* 0x040fe20003f66270 */
[----:B------:R-:W-:Y:S01]  /*5660*/  FFMA.FTZ R59, R59, UR8, -R2 ;  /* 0x000000083b3b7c23 */ /* 0x000fe20008010802 */
[----:B------:R-:W-:Y:S01]  /*5670*/  @!P0 ISETP.GE.AND P1, PT, R0, R132, PT ;  /* 0x000000840000820c */ /* 0x000fe20003f26270 */
[----:B------:R-:W-:Y:S01]  /*5680*/  FFMA.FTZ R134, R61, UR8, -R134 ;  /* 0x000000083d867c23 */ /* 0x000fe20008010886 */
[----:B-1----:R-:W-:Y:S02]  /*5690*/  F2FP.BF16.F32.PACK_AB R0, R188, R189 ;  /* 0x000000bdbc00723e */ /* 0x002fe400000010ff */
[----:B--2---:R-:W-:Y:S03]  /*56a0*/  F2FP.BF16.F32.PACK_AB R5, R234, R235 ;  /* 0x000000ebea05723e */ /* 0x004fe600000010ff */
[----:B------:R-:W-:Y:S01]  /*56b0*/  MUFU.EX2 R169, R45 ;  /* 0x0000002d00a97308 */ /* 0x000fe20000000800 */
[----:B---3--:R-:W-:Y:S01]  /*56c0*/  F2FP.BF16.F32.PACK_AB R6, R158, R159 ;  /* 0x0000009f9e06723e */ /* 0x008fe200000010ff */
[----:B------:R1:W-:Y:S01]  /*56d0*/  STS [R213+0x1c400], R0 ;  /* 0x01c40000d5007388 */ /* 0x0003e20000000800 */
[----:B------:R-:W-:Y:S02]  /*56e0*/  @!P0 FSEL R64, R64, -INF , !P6 ;  /* 0xff80000040408808 */ /* 0x000fe40007000000 */
[----:B------:R-:W-:Y:S01]  /*56f0*/  @!P0 FSEL R62, R62, -INF , !P2 ;  /* 0xff8000003e3e8808 */ /* 0x000fe20005000000 */
[----:B------:R2:W-:Y:S01]  /*5700*/  STS [R213+0x1c000], R5 ;  /* 0x01c00005d5007388 */ /* 0x0005e20000000800 */
[----:B------:R-:W-:Y:S03]  /*5710*/  @!P0 FSEL R65, R65, -INF , !P5 ;  /* 0xff80000041418808 */ /* 0x000fe60006800000 */
[----:B------:R-:W-:Y:S01]  /*5720*/  MUFU.EX2 R187, R46 ;  /* 0x0000002e00bb7308 */ /* 0x000fe20000000800 */
[----:B------:R-:W-:Y:S01]  /*5730*/  @!P0 FSEL R63, R63, -INF , !P1 ;  /* 0xff8000003f3f8808 */ /* 0x000fe20004800000 */
[----:B------:R-:W-:Y:S01]  /*5740*/  FFMA.FTZ R64, R64, UR8, -R142 ;  /* 0x0000000840407c23 */ /* 0x000fe2000801088e */
[----:B----4-:R-:W-:Y:S01]  /*5750*/  F2FP.BF16.F32.PACK_AB R4, R203, R204 ;  /* 0x000000cccb04723e */ /* 0x010fe200000010ff */
[----:B------:R-:W-:Y:S01]  /*5760*/  FFMA.FTZ R62, R62, UR8, -R2 ;  /* 0x000000083e3e7c23 */ /* 0x000fe20008010802 */
[----:B------:R-:W-:Y:S01]  /*5770*/  @!P0 FSEL R66, R66, -INF , !P4 ;  /* 0xff80000042428808 */ /* 0x000fe20006000000 */
[----:B------:R-:W-:Y:S01]  /*5780*/  FFMA.FTZ R142, R65, UR8, -R142 ;  /* 0x00000008418e7c23 */ /* 0x000fe2000801088e */
[----:B------:R-:W-:Y:S01]  /*5790*/  @!P0 FSEL R67, R67, -INF , !P3 ;  /* 0xff80000043438808 */ /* 0x000fe20005800000 */
[----:B------:R3:W-:Y:S02]  /*57a0*/  STS [R211+0x1e000], R4 ;  /* 0x01e00004d3007388 */ /* 0x0007e40000000800 */
[----:B------:R-:W-:Y:S01]  /*57b0*/  MUFU.EX2 R175, R47 ;  /* 0x0000002f00af7308 */ /* 0x000fe20000000800 */
[----:B------:R-:W-:Y:S01]  /*57c0*/  FFMA.FTZ R2, R63, UR8, -R2 ;  /* 0x000000083f027c23 */ /* 0x000fe20008010802 */
[--C-:B------:R-:W-:Y:S01]  /*57d0*/  FFMA.FTZ R66, R66, UR8, -R135.reuse ;  /* 0x0000000842427c23 */ /* 0x100fe20008010887 */
[----:B------:R-:W-:Y:S01]  /*57e0*/  FFMA.FTZ R135, R67, UR8, -R135 ;  /* 0x0000000843877c23 */ /* 0x000fe20008010887 */
[----:B------:R-:W-:Y:S06]  /*57f0*/  IADD3 R148, P0, R248, UR15, RZ ;  /* 0x0000000ff8947c10 */ /* 0x000fec000ff1e0ff */
[----:B------:R-:W-:Y:S01]  /*5800*/  MUFU.EX2 R222, R52 ;  /* 0x0000003400de7308 */ /* 0x000fe20000000800 */
[----:B------:R-:W-:Y:S02]  /*5810*/  IADD3.X R149, R247, UR14, RZ, P0, !PT ;  /* 0x0000000ef7957c10 */ /* 0x000fe400087fe4ff */
[----:B-1----:R-:W-:Y:S02]  /*5820*/  F2FP.BF16.F32.PACK_AB R0, R207, R208 ;  /* 0x000000d0cf00723e */ /* 0x002fe400000010ff */
[----:B------:R-:W-:Y:S01]  /*5830*/  PLOP3.LUT P0, PT, PT, PT, UP3, 0x80, 0x0 ;  /* 0x000000000000781c */ /* 0x000fe20003f0f038 */
[----:B------:R-:W4:Y:S01]  /*5840*/  LDG.E R144, desc[UR6][R148.64+0x20] ;  /* 0x0000200694907981 */ /* 0x000f22000c1e1900 */
[----:B--2---:R-:W-:Y:S03]  /*5850*/  F2FP.BF16.F32.PACK_AB R5, R201, R202 ;  /* 0x000000cac905723e */ /* 0x004fe600000010ff */
[----:B------:R-:W-:Y:S01]  /*5860*/  MUFU.EX2 R221, R53 ;  /* 0x0000003500dd7308 */ /* 0x000fe20000000800 */
[----:B------:R1:W-:Y:S04]  /*5870*/  STS [R211+0x1e400], R0 ;  /* 0x01e40000d3007388 */ /* 0x0003e80000000800 */
[----:B------:R2:W-:Y:S01]  /*5880*/  STS [R213+0x1e000], R5 ;  /* 0x01e00005d5007388 */ /* 0x0005e20000000800 */
[----:B---3--:R-:W-:Y:S04]  /*5890*/  F2FP.BF16.F32.PACK_AB R4, R205, R206 ;  /* 0x000000cecd04723e */ /* 0x008fe800000010ff */
[----:B------:R-:W-:Y:S01]  /*58a0*/  MUFU.EX2 R155, R54 ;  /* 0x00000036009b7308 */ /* 0x000fe20000000800 */
[----:B------:R-:W3:Y:S04]  /*58b0*/  LDG.E R147, desc[UR6][R148.64] ;  /* 0x0000000694937981 */ /* 0x000ee8000c1e1900 */
[----:B------:R2:W-:Y:S05]  /*58c0*/  STS [R213+0x1e400], R4 ;  /* 0x01e40004d5007388 */ /* 0x0005ea0000000800 */
[----:B------:R-:W-:Y:S10]  /*58d0*/  MUFU.EX2 R154, R55 ;  /* 0x00000037009a7308 */ /* 0x000ff40000000800 */
[----:B------:R-:W-:Y:S01]  /*58e0*/  MUFU.EX2 R220, R64 ;  /* 0x0000004000dc7308 */ /* 0x000fe20000000800 */
[----:B-1----:R-:W-:Y:S02]  /*58f0*/  F2FP.BF16.F32.PACK_AB R0, R232, R233 ;  /* 0x000000e9e800723e */ /* 0x002fe400000010ff */
[----:B--2---:R-:W-:Y:S03]  /*5900*/  F2FP.BF16.F32.PACK_AB R5, R173, R174 ;  /* 0x000000aead05723e */ /* 0x004fe600000010ff */
[----:B------:R1:W-:Y:S04]  /*5910*/  STS [R217+0x1c000], R0 ;  /* 0x01c00000d9007388 */ /* 0x0003e80000000800 */
[----:B------:R-:W2:Y:S01]  /*5920*/  MUFU.EX2 R219, R142 ;  /* 0x0000008e00db7308 */ /* 0x000ea20000000800 */
[----:B------:R2:W-:Y:S01]  /*5930*/  STS [R217+0x1c400], R5 ;  /* 0x01c40005d9007388 */ /* 0x0005e20000000800 */
[----:B------:R-:W-:Y:S08]  /*5940*/  F2FP.BF16.F32.PACK_AB R4, R227, R228 ;  /* 0x000000e4e304723e */ /* 0x000ff000000010ff */
[----:B------:R2:W-:Y:S01]  /*5950*/  MUFU.EX2 R157, R2 ;  /* 0x00000002009d7308 */ /* 0x0005e20000000800 */
[----:B------:R2:W-:Y:S09]  /*5960*/  STS [R216+0x1c000], R4 ;  /* 0x01c00004d8007388 */ /* 0x0005f20000000800 */
[----:B------:R-:W-:Y:S01]  /*5970*/  MUFU.EX2 R152, R66 ;  /* 0x0000004200987308 */ /* 0x000fe20000000800 */
[----:B-1----:R-:W-:Y:S09]  /*5980*/  F2FP.BF16.F32.PACK_AB R0, R167, R168 ;  /* 0x000000a8a700723e */ /* 0x002ff200000010ff */
[----:B------:R-:W-:Y:S01]  /*5990*/  MUFU.EX2 R151, R135 ;  /* 0x0000008700977308 */ /* 0x000fe20000000800 */
[----:B--2---:R-:W-:Y:S02]  /*59a0*/  F2FP.BF16.F32.PACK_AB R2, R219, R220 ;  /* 0x000000dcdb02723e */ /* 0x004fe400000010ff */
[----:B------:R-:W-:Y:S01]  /*59b0*/  F2FP.BF16.F32.PACK_AB R5, R194, R195 ;  /* 0x000000c3c205723e */ /* 0x000fe200000010ff */
[----:B------:R1:W-:Y:S04]  /*59c0*/  STS [R216+0x1c400], R0 ;  /* 0x01c40000d8007388 */ /* 0x0003e80000000800 */
[----:B------:R2:W-:Y:S02]  /*59d0*/  STS [R217+0x1e000], R5 ;  /* 0x01e00005d9007388 */ /* 0x0005e40000000800 */
[----:B------:R-:W-:Y:S01]  /*59e0*/  MUFU.EX2 R162, R56 ;  /* 0x0000003800a27308 */ /* 0x000fe20000000800 */
[----:B------:R-:W-:Y:S09]  /*59f0*/  F2FP.BF16.F32.PACK_AB R4, R190, R191 ;  /* 0x000000bfbe04723e */ /* 0x000ff200000010ff */
[----:B------:R-:W2:Y:S10]  /*5a00*/  MUFU.EX2 R161, R57 ;  /* 0x0000003900a17308 */ /* 0x000eb40000000800 */
[----:B------:R-:W-:Y:S01]  /*5a10*/  MUFU.EX2 R166, R58 ;  /* 0x0000003a00a67308 */ /* 0x000fe20000000800 */
[----:B-1----:R-:W-:Y:S02]  /*5a20*/  F2FP.BF16.F32.PACK_AB R0, R199, R200 ;  /* 0x000000c8c700723e */ /* 0x002fe400000010ff */
[----:B--2---:R-:W-:Y:S03]  /*5a30*/  F2FP.BF16.F32.PACK_AB R5, R225, R226 ;  /* 0x000000e2e105723e */ /* 0x004fe600000010ff */
[----:B------:R1:W-:Y:S04]  /*5a40*/  STS [R217+0x1e400], R0 ;  /* 0x01e40000d9007388 */ /* 0x0003e80000000800 */
[----:B------:R-:W2:Y:S01]  /*5a50*/  MUFU.EX2 R163, R59 ;  /* 0x0000003b00a37308 */ /* 0x000ea20000000800 */
[----:B------:R2:W-:Y:S09]  /*5a60*/  STS [R216+0x1e000], R4 ;  /* 0x01e00004d8007388 */ /* 0x0005f20000000800 */
[----:B------:R-:W-:Y:S10]  /*5a70*/  MUFU.EX2 R156, R60 ;  /* 0x0000003c009c7308 */ /* 0x000ff40000000800 */
[----:B------:R-:W2:Y:S01]  /*5a80*/  MUFU.EX2 R153, R134 ;  /* 0x0000008600997308 */ /* 0x000ea20000000800 */
[----:B-1----:R-:W-:Y:S09]  /*5a90*/  F2FP.BF16.F32.PACK_AB R0, R197, R198 ;  /* 0x000000c6c500723e */ /* 0x002ff200000010ff */
[----:B------:R-:W1:Y:S01]  /*5aa0*/  MUFU.EX2 R160, R62 ;  /* 0x0000003e00a07308 */ /* 0x000e620000000800 */
[----:B--2---:R-:W-:Y:S01]  /*5ab0*/  F2FP.BF16.F32.PACK_AB R4, R164, R165 ;  /* 0x000000a5a404723e */ /* 0x004fe200000010ff */
[----:B------:R2:W-:Y:S04]  /*5ac0*/  STS [R216+0x1e400], R0 ;  /* 0x01e40000d8007388 */ /* 0x0005e80000000800 */
[----:B------:R1:W-:Y:S04]  /*5ad0*/  STS [R210+0x1c000], R5 ;  /* 0x01c00005d2007388 */ /* 0x0003e80000000800 */
[----:B------:R1:W-:Y:S04]  /*5ae0*/  STS [R210+0x1c400], R4 ;  /* 0x01c40004d2007388 */ /* 0x0003e80000000800 */
[----:B------:R1:W-:Y:S01]  /*5af0*/  STS [R212+0x1c400], R6 ;  /* 0x01c40006d4007388 */ /* 0x0003e20000000800 */
[----:B--2---:R-:W-:Y:S02]  /*5b00*/  F2FP.BF16.F32.PACK_AB R0, R223, R224 ;  /* 0x000000e0df00723e */ /* 0x004fe400000010ff */
[----:B-1----:R-:W-:Y:S03]  /*5b10*/  F2FP.BF16.F32.PACK_AB R5, R171, R172 ;  /* 0x000000acab05723e */ /* 0x002fe600000010ff */
[----:B------:R1:W-:Y:S01]  /*5b20*/  STS [R212+0x1c000], R0 ;  /* 0x01c00000d4007388 */ /* 0x0003e20000000800 */
[----:B------:R-:W-:Y:S03]  /*5b30*/  F2FP.BF16.F32.PACK_AB R4, R192, R193 ;  /* 0x000000c1c004723e */ /* 0x000fe600000010ff */
[----:B------:R2:W-:Y:S01]  /*5b40*/  STS [R210+0x1e000], R5 ;  /* 0x01e00005d2007388 */ /* 0x0005e20000000800 */
[----:B------:R-:W-:Y:S03]  /*5b50*/  F2FP.BF16.F32.PACK_AB R6, R175, R187 ;  /* 0x000000bbaf06723e */ /* 0x000fe600000010ff */
[----:B------:R2:W-:Y:S04]  /*5b60*/  STS [R210+0x1e400], R4 ;  /* 0x01e40004d2007388 */ /* 0x0005e80000000800 */
[----:B------:R2:W-:Y:S01]  /*5b70*/  STS [R212+0x1e400], R6 ;  /* 0x01e40006d4007388 */ /* 0x0005e20000000800 */
[----:B-1----:R-:W-:Y:S02]  /*5b80*/  F2FP.BF16.F32.PACK_AB R0, R169, R170 ;  /* 0x000000aaa900723e */ /* 0x002fe400000010ff */
[----:B--2---:R-:W-:Y:S03]  /*5b90*/  F2FP.BF16.F32.PACK_AB R5, R221, R222 ;  /* 0x000000dedd05723e */ /* 0x004fe600000010ff */
        /* <DEDUP_REMOVED lines=10> */
[----:B------:R-:W-:Y:S01]  /*5c40*/  STS [R215+0x1e000], R6 ;  /* 0x01e00006d7007388 */ /* 0x000fe20000000800 */
[----:B------:R-:W-:Y:S03]  /*5c50*/  F2FP.BF16.F32.PACK_AB R2, R157, R160 ;  /* 0x000000a09d02723e */ /* 0x000fe600000010ff */
[----:B------:R-:W-:Y:S04]  /*5c60*/  STS [R215+0x1e400], R5 ;  /* 0x01e40005d7007388 */ /* 0x000fe80000000800 */
[----:B------:R-:W-:Y:S04]  /*5c70*/  STS [R214+0x1e400], R2 ;  /* 0x01e40002d6007388 */ /* 0x000fe80000000800 */
[----:B------:R-:W-:Y:S04]  /*5c80*/  STS [R214+0x1e000], R4 ;  /* 0x01e00004d6007388 */ /* 0x000fe80000000800 */
[----:B------:R-:W-:Y:S01]  /*5c90*/  LDSM.16.M88.4 R16, [R180+UR4+0x10000] ;  /* 0x01000004b410783b */ /* 0x000fe20008000200 */
[----:B-1----:R-:W-:Y:S07]  /*5ca0*/  LEA R0, R185, UR4, 0x1 ;  /* 0x00000004b9007c11 */ /* 0x002fee000f8e08ff */
[----:B------:R-:W-:Y:S01]  /*5cb0*/  LDSM.16.M88.4 R32, [R180+UR4+0x10800] ;  /* 0x01080004b420783b */ /* 0x000fe20008000200 */
[--C-:B------:R-:W-:Y:S02]  /*5cc0*/  IMAD.IADD R146, R184, 0x1, R0.reuse ;  /* 0x00000001b8927824 */ /* 0x100fe400078e0200 */
[----:B------:R-:W-:Y:S05]  /*5cd0*/  IMAD.IADD R145, R178, 0x1, R0 ;  /* 0x00000001b2917824 */ /* 0x000fea00078e0200 */
[----:B------:R-:W1:Y:S08]  /*5ce0*/  LDSM.16.M88.4 R64, [R0+0x8000] ;  /* 0x008000000040783b */ /* 0x000e700000000200 */
[----:B------:R-:W2:Y:S08]  /*5cf0*/  LDSM.16.M88.4 R60, [R0+0xa000] ;  /* 0x00a00000003c783b */ /* 0x000eb00000000200 */
[----:B------:R-:W4:Y:S08]  /*5d00*/  LDSM.16.M88.4 R48, [R180+UR4+0x11000] ;  /* 0x01100004b430783b */ /* 0x000f300008000200 */
[----:B------:R-:W3:Y:S08]  /*5d10*/  LDSM.16.M88.4 R132, [R180+UR4+0x11800] ;  /* 0x01180004b484783b */ /* 0x000ef00008000200 */
[----:B------:R-:W-:Y:S01]  /*5d20*/  LDSM.16.M88.4 R136, [R146+0x8000] ;  /* 0x008000009288783b */ /* 0x000fe20000000200 */
[-C--:B-1----:R-:W-:Y:S07]  /*5d30*/  HMMA.16816.F32.BF16 R4, R64, R16.reuse, RZ ;  /* 0x000000104004723c */ /* 0x082fee00000418ff */
[----:B------:R-:W1:Y:S01]  /*5d40*/  LDSM.16.M88.4 R140, [R182+0x4000] ;  /* 0x00400000b68c783b */ /* 0x000e620000000200 */
[C---:B--2---:R-:W-:Y:S07]  /*5d50*/  HMMA.16816.F32.BF16 R8, R60.reuse, R16, RZ ;  /* 0x000000103c08723c */ /* 0x044fee00000418ff */
[----:B------:R-:W5:Y:S04]  /*5d60*/  LDG.E R2, desc[UR6][R148.64+0x100] ;  /* 0x0001000694027981 */ /* 0x000f68000c1e1900 */
[----:B------:R2:W5:Y:S01]  /*5d70*/  LDG.E R0, desc[UR6][R148.64+0x120] ;  /* 0x0001200694007981 */ /* 0x000562000c1e1900 */
[-C--:B------:R-:W-:Y:S06]  /*5d80*/  HMMA.16816.F32.BF16 R12, R60, R18.reuse, RZ ;  /* 0x000000123c0c723c */ /* 0x080fec00000418ff */
[C---:B------:R-:W-:Y:S06]  /*5d90*/  HMMA.16816.F32.BF16 R16, R64.reuse, R18, RZ ;  /* 0x000000124010723c */ /* 0x040fec00000418ff */
[-C--:B------:R-:W-:Y:S06]  /*5da0*/  HMMA.16816.F32.BF16 R20, R64, R32.reuse, RZ ;  /* 0x000000204014723c */ /* 0x080fec00000418ff */
[C---:B------:R-:W-:Y:S06]  /*5db0*/  HMMA.16816.F32.BF16 R24, R60.reuse, R32, RZ ;  /* 0x000000203c18723c */ /* 0x040fec00000418ff */
[-C--:B------:R-:W-:Y:S06]  /*5dc0*/  HMMA.16816.F32.BF16 R28, R60, R34.reuse, RZ ;  /* 0x000000223c1c723c */ /* 0x080fec00000418ff */
[C---:B------:R-:W-:Y:S06]  /*5dd0*/  HMMA.16816.F32.BF16 R32, R64.reuse, R34, RZ ;  /* 0x000000224020723c */ /* 0x040fec00000418ff */
[-C--:B----4-:R-:W-:Y:S06]  /*5de0*/  HMMA.16816.F32.BF16 R36, R64, R48.reuse, RZ ;  /* 0x000000304024723c */ /* 0x090fec00000418ff */
[C---:B------:R-:W-:Y:S06]  /*5df0*/  HMMA.16816.F32.BF16 R40, R60.reuse, R48, RZ ;  /* 0x000000303c28723c */ /* 0x040fec00000418ff */
[-C--:B------:R-:W-:Y:S06]  /*5e00*/  HMMA.16816.F32.BF16 R44, R60, R50.reuse, RZ ;  /* 0x000000323c2c723c */ /* 0x080fec00000418ff */
[C---:B------:R-:W-:Y:S06]  /*5e10*/  HMMA.16816.F32.BF16 R48, R64.reuse, R50, RZ ;  /* 0x000000324030723c */ /* 0x040fec00000418ff */
[-C--:B---3--:R-:W-:Y:S06]  /*5e20*/  HMMA.16816.F32.BF16 R52, R64, R132.reuse, RZ ;  /* 0x000000844034723c */ /* 0x088fec00000418ff */
[C---:B------:R-:W-:Y:S06]  /*5e30*/  HMMA.16816.F32.BF16 R56, R60.reuse, R132, RZ ;  /* 0x000000843c38723c */ /* 0x040fec00000418ff */
[-C--:B------:R-:W-:Y:S06]  /*5e40*/  HMMA.16816.F32.BF16 R60, R60, R134.reuse, RZ ;  /* 0x000000863c3c723c */ /* 0x080fec00000418ff */
[----:B------:R-:W-:Y:S01]  /*5e50*/  HMMA.16816.F32.BF16 R64, R64, R134, RZ ;  /* 0x000000864040723c */ /* 0x000fe200000418ff */
[----:B------:R-:W3:Y:S05]  /*5e60*/  LDSM.16.M88.4 R132, [R146+0xa000] ;  /* 0x00a000009284783b */ /* 0x000eea0000000200 */
        /* <DEDUP_REMOVED lines=50> */
[----:B------:R-:W-:Y:S01]  /*6190*/  FADD.FTZ R6, -R144, R6 ;  /* 0x0000000690067221 */ /* 0x000fe20000010100 */
[C---:B------:R-:W-:Y:S01]  /*61a0*/  FADD.FTZ R4, -R147.reuse, R4 ;  /* 0x0000000493047221 */ /* 0x040fe20000010100 */
[----:B------:R-:W-:Y:S03]  /*61b0*/  FADD.FTZ R5, -R147, R5 ;  /* 0x0000000593057221 */ /* 0x000fe60000010100 */
[----:B--2---:R-:W-:Y:S01]  /*61c0*/  FMUL.FTZ R148, R230, R6 ;  /* 0x00000006e6947220 */ /* 0x004fe20000410000 */
[----:B------:R-:W-:Y:S01]  /*61d0*/  FMUL.FTZ R150, R229, R4 ;  /* 0x00000004e5967220 */ /* 0x000fe20000410000 */
[----:B------:R-:W-:Y:S11]  /*61e0*/  FMUL.FTZ R149, R231, R5 ;  /* 0x00000005e7957220 */ /* 0x000ff60000410000 */
[C---:B------:R-:W-:Y:S01]  /*61f0*/  FADD.FTZ R5, -R147.reuse, R16 ;  /* 0x0000001093057221 */ /* 0x040fe20000010100 */
[----:B------:R-:W-:Y:S03]  /*6200*/  FADD.FTZ R4, -R147, R17 ;  /* 0x0000001193047221 */ /* 0x000fe60000010100 */
[----:B------:R-:W-:Y:S01]  /*6210*/  FMUL.FTZ R5, R235, R5 ;  /* 0x00000005eb057220 */ /* 0x000fe20000410000 */
[----:B------:R-:W-:Y:S01]  /*6220*/  FMUL.FTZ R4, R234, R4 ;  /* 0x00000004ea047220 */ /* 0x000fe20000410000 */
[-C--:B-1----:R-:W-:Y:S06]  /*6230*/  HMMA.16816.F32.BF16 R20, R132, R136.reuse, R20 ;  /* 0x000000888414723c */ /* 0x082fec0000041814 */
        /* <DEDUP_REMOVED lines=8> */
[C---:B------:R-:W-:Y:S01]  /*62c0*/  FADD.FTZ R20, -R147.reuse, R32 ;  /* 0x0000002093147221 */ /* 0x040fe20000010100 */
[----:B------:R-:W-:Y:S01]  /*62d0*/  F2FP.BF16.F32.PACK_AB R32, R4, R5 ;  /* 0x000000050420723e */ /* 0x000fe200000010ff */
[----:B------:R-:W-:Y:S01]  /*62e0*/  FADD.FTZ R17, -R147, R33 ;  /* 0x0000002193117221 */ /* 0x000fe20000010100 */
[----:B------:R-:W-:Y:S01]  /*62f0*/  FADD.FTZ R33, -R144, R7 ;  /* 0x0000000790217221 */ /* 0x000fe20000010100 */
[----:B------:R-:W-:Y:S02]  /*6300*/  FMUL.FTZ R20, R228, R20 ;  /* 0x00000014e4147220 */ /* 0x000fe40000410000 */
[----:B------:R-:W-:Y:S01]  /*6310*/  FMUL.FTZ R17, R227, R17 ;  /* 0x00000011e3117220 */ /* 0x000fe20000410000 */
[-C--:B-1----:R-:W-:Y:S06]  /*6320*/  HMMA.16816.F32.BF16 R36, R132, R136.reuse, R36 ;  /* 0x000000888424723c */ /* 0x082fec0000041824 */
[C---:B------:R-:W-:Y:S06]  /*6330*/  HMMA.16816.F32.BF16 R40, R140.reuse, R136, R40 ;  /* 0x000000888c28723c */ /* 0x040fec0000041828 */
[-C--:B------:R-:W-:Y:S06]  /*6340*/  HMMA.16816.F32.BF16 R44, R140, R138.reuse, R44 ;  /* 0x0000008a8c2c723c */ /* 0x080fec000004182c */
[C---:B------:R-:W-:Y:S01]  /*6350*/  HMMA.16816.F32.BF16 R48, R132.reuse, R138, R48 ;  /* 0x0000008a8430723c */ /* 0x040fe20000041830 */
[----:B------:R-:W1:Y:S05]  /*6360*/  LDSM.16.M88.4 R136, [R181+0x5800] ;  /* 0x00580000b588783b */ /* 0x000e6a0000000200 */
[----:B------:R-:W-:Y:S05]  /*6370*/  FADD.FTZ R37, -R147, R37 ;  /* 0x0000002593257221 */ /* 0x000fea0000010100 */
        /* <DEDUP_REMOVED lines=8> */
[----:B------:R-:W-:Y:S06]  /*6400*/  HMMA.16816.F32.BF16 R64, R132, R138, R64 ;  /* 0x0000008a8440723c */ /* 0x000fec0000041840 */
[----:B------:R-:W-:Y:S01]  /*6410*/  FADD.FTZ R5, -R147, R52 ;  /* 0x0000003493057221 */ /* 0x000fe20000010100 */
[----:B------:R-:W-:Y:S01]  /*6420*/  FMUL.FTZ R133, R232, R21 ;  /* 0x00000015e8857220 */ /* 0x000fe20000410000 */
[----:B------:R-:W-:Y:S03]  /*6430*/  F2FP.BF16.F32.PACK_AB R132, R149, R150 ;  /* 0x000000969584723e */ /* 0x000fe600000010ff */
[----:B------:R-:W-:Y:S01]  /*6440*/  FADD.FTZ R52, -R147, R53 ;  /* 0x0000003593347221 */ /* 0x000fe20000010100 */
[----:B------:R-:W-:Y:S01]  /*6450*/  F2FP.BF16.F32.PACK_AB R133, R133, R6 ;  /* 0x000000068585723e */ /* 0x000fe200000010ff */
[C---:B------:R-:W-:Y:S01]  /*6460*/  FADD.FTZ R6, -R147.reuse, R36 ;  /* 0x0000002493067221 */ /* 0x040fe20000010100 */
[----:B------:R-:W-:Y:S01]  /*6470*/  FADD.FTZ R36, -R147, R49 ;  /* 0x0000003193247221 */ /* 0x000fe20000010100 */
[----:B------:R-:W-:Y:S01]  /*6480*/  FMUL.FTZ R5, R222, R5 ;  /* 0x00000005de057220 */ /* 0x000fe20000410000 */
[----:B------:R-:W-:Y:S01]  /*6490*/  FMUL.FTZ R52, R221, R52 ;  /* 0x00000034dd347220 */ /* 0x000fe20000410000 */
[----:B------:R-:W-:Y:S01]  /*64a0*/  FMUL.FTZ R6, R226, R6 ;  /* 0x00000006e2067220 */ /* 0x000fe20000410000 */
[----:B------:R-:W-:Y:S03]  /*64b0*/  FMUL.FTZ R36, R223, R36 ;  /* 0x00000024df247220 */ /* 0x000fe60000410000 */
[----:B------:R-:W-:Y:S02]  /*64c0*/  F2FP.BF16.F32.PACK_AB R52, R52, R5 ;  /* 0x000000053434723e */ /* 0x000fe400000010ff */
[----:B------:R-:W-:Y:S01]  /*64d0*/  F2FP.BF16.F32.PACK_AB R37, R37, R6 ;  /* 0x000000062525723e */ /* 0x000fe200000010ff */
[C---:B------:R-:W-:Y:S01]  /*64e0*/  FADD.FTZ R4, -R147.reuse, R64 ;  /* 0x0000004093047221 */ /* 0x040fe20000010100 */
[----:B------:R-:W-:Y:S01]  /*64f0*/  F2FP.BF16.F32.PACK_AB R36, R36, R16 ;  /* 0x000000102424723e */ /* 0x000fe200000010ff */
[----:B------:R-:W-:Y:S02]  /*6500*/  FADD.FTZ R49, -R147, R65 ;  /* 0x0000004193317221 */ /* 0x000fe40000010100 */
[----:B------:R-:W-:Y:S02]  /*6510*/  FMUL.FTZ R4, R220, R4 ;  /* 0x00000004dc047220 */ /* 0x000fe40000410000 */
[----:B------:R-:W-:Y:S05]  /*6520*/  FMUL.FTZ R49, R219, R49 ;  /* 0x00000031db317220 */ /* 0x000fea0000410000 */
[----:B------:R-:W-:Y:S01]  /*6530*/  F2FP.BF16.F32.PACK_AB R49, R49, R4 ;  /* 0x000000043131723e */ /* 0x000fe200000010ff */
[----:B------:R-:W-:Y:S06]  /*6540*/  @!P0 BRA `(.L_x_308) ;  /* 0x00000000007c8947 */ /* 0x000fec0003800000 */
[----:B------:R-:W1:Y:S01]  /*6550*/  LDC R21, c[0x0][0x240] ;  /* 0x00009000ff157b82 */ /* 0x000e620000000800 */
[----:B------:R-:W-:Y:S01]  /*6560*/  IMAD.MOV.U32 R4, RZ, RZ, R243 ;  /* 0x000000ffff047224 */ /* 0x000fe200078e00f3 */
[----:B------:R-:W-:Y:S01]  /*6570*/  ULOP3.LUT UR11, UR9, 0x1, URZ, 0xc0, !UPT ;  /* 0x00000001090b7892 */ /* 0x000fe2000f8ec03f */
[----:B------:R-:W-:Y:S01]  /*6580*/  MOV R5, R241 ;  /* 0x000000f100057202 */ /* 0x000fe20000000f00 */
[----:B------:R-:W-:Y:S02]  /*6590*/  UMOV UR17, 0xffffc000 ;  /* 0xffffc00000117882 */ /* 0x000fe40000000000 */
[----:B------:R-:W-:Y:S02]  /*65a0*/  UISETP.NE.U32.AND UP0, UPT, UR11, 0x1, UPT ;  /* 0x000000010b00788c */ /* 0x000fe4000bf05070 */
[----:B------:R-:W2:Y:S02]  /*65b0*/  LDC R7, c[0x0][0x244] ;  /* 0x00009100ff077b82 */ /* 0x000ea40000000800 */
[----:B------:R-:W-:Y:S06]  /*65c0*/  USEL UR11, UR17, 0x4000, !UP0 ;  /* 0x00004000110b7887 */ /* 0x000fec000c000000 */
[----:B------:R-:W-:Y:S01]  /*65d0*/  VIADD R209, R209, UR11 ;  /* 0x0000000bd1d17c36 */ /* 0x000fe20008000000 */
[----:B------:R-:W-:Y:S01]  /*65e0*/  IADD3 R183, R183, UR11, RZ ;  /* 0x0000000bb7b77c10 */ /* 0x000fe2000fffe0ff */
[C---:B-1----:R-:W-:Y:S02]  /*65f0*/  IMAD.U32 R6, R21.reuse, -0x80, RZ ;  /* 0xffffff8015067824 */ /* 0x042fe400078e00ff */
[C---:B------:R-:W-:Y:S03]  /*6600*/  IMAD.SHL.U32 R20, R21.reuse, 0x40, RZ ;  /* 0x0000004015147824 */ /* 0x040fe600078e00ff */
[C---:B------:R-:W-:Y:S02]  /*6610*/  LEA R243, P1, R6.reuse, R4, 0x1 ;  /* 0x0000000406f37211 */ /* 0x040fe400078208ff */
[----:B--2---:R-:W-:Y:S03]  /*6620*/  SHF.L.U64.HI R21, R21, 0x6, R7 ;  /* 0x0000000615157819 */ /* 0x004fe60000010207 */
[----:B------:R-:W-:Y:S01]  /*6630*/  IMAD.MOV.U32 R16, RZ, RZ, R243 ;  /* 0x000000ffff107224 */ /* 0x000fe200078e00f3 */
[----:B------:R-:W-:Y:S04]  /*6640*/  LEA.HI.X.SX32 R241, R6, R5, 0x1, P1 ;  /* 0x0000000506f17211 */ /* 0x000fe800008f0eff */
        /* <DEDUP_REMOVED lines=15> */
.L_x_308:
[----:B-1----:R-:W-:Y:S01]  /*6740*/  FMUL.FTZ R5, R196, R33 ;  /* 0x00000021c4057220 */ /* 0x002fe20000410000 */
[C---:B------:R-:W-:Y:S01]  /*6750*/  FADD.FTZ R19, -R144.reuse, R19 ;  /* 0x0000001390137221 */ /* 0x040fe20000010100 */
[C---:B------:R-:W-:Y:S01]  /*6760*/  FADD.FTZ R18, -R144.reuse, R18 ;  /* 0x0000001290127221 */ /* 0x040fe20000010100 */
[----:B------:R-:W-:Y:S01]  /*6770*/  STS [R211+0x14000], R132 ;  /* 0x01400084d3007388 */ /* 0x000fe20000000800 */
[----:B------:R-:W-:Y:S01]  /*6780*/  FADD.FTZ R17, -R144, R54 ;  /* 0x0000003690117221 */ /* 0x000fe20000010100 */
[----:B------:R-:W-:Y:S01]  /*6790*/  FMUL.FTZ R4, R188, R19 ;  /* 0x00000013bc047220 */ /* 0x000fe20000410000 */
[----:B------:R-:W-:Y:S01]  /*67a0*/  FMUL.FTZ R18, R189, R18 ;  /* 0x00000012bd127220 */ /* 0x000fe20000410000 */
[----:B------:R-:W-:Y:S01]  /*67b0*/  F2FP.BF16.F32.PACK_AB R5, R5, R148 ;  /* 0x000000940505723e */ /* 0x000fe200000010ff */
[----:B------:R-:W-:Y:S01]  /*67c0*/  FADD.FTZ R16, -R144, R55 ;  /* 0x0000003790107221 */ /* 0x000fe20000010100 */
[----:B------:R-:W-:Y:S01]  /*67d0*/  FMUL.FTZ R17, R155, R17 ;  /* 0x000000119b117220 */ /* 0x000fe20000410000 */
[----:B-----5:R-:W-:Y:S01]  /*67e0*/  FADD.FTZ R8, -R2, R8 ;  /* 0x0000000802087221 */ /* 0x020fe20000010100 */
[----:B------:R-:W-:Y:S01]  /*67f0*/  F2FP.BF16.F32.PACK_AB R4, R4, R18 ;  /* 0x000000120404723e */ /* 0x000fe200000010ff */
[----:B------:R-:W-:Y:S01]  /*6800*/  STS [R211+0x14400], R5 ;  /* 0x01440005d3007388 */ /* 0x000fe20000000800 */
[----:B------:R-:W-:Y:S01]  /*6810*/  FMUL.FTZ R16, R154, R16 ;  /* 0x000000109a107220 */ /* 0x000fe20000410000 */
[----:B------:R-:W-:Y:S01]  /*6820*/  FADD.FTZ R9, -R2, R9 ;  /* 0x0000000902097221 */ /* 0x000fe20000010100 */
[----:B------:R-:W-:Y:S01]  /*6830*/  FMUL.FTZ R8, R204, R8 ;  /* 0x00000008cc087220 */ /* 0x000fe20000410000 */
[----:B------:R1:W-:Y:S01]  /*6840*/  STS [R213+0x14400], R4 ;  /* 0x01440004d5007388 */ /* 0x0003e20000000800 */
[----:B------:R-:W-:Y:S01]  /*6850*/  FADD.FTZ R56, -R2, R56 ;  /* 0x0000003802387221 */ /* 0x000fe20000010100 */
[----:B------:R-:W-:Y:S01]  /*6860*/  F2FP.BF16.F32.PACK_AB R21, R16, R17 ;  /* 0x000000111015723e */ /* 0x000fe200000010ff */
[----:B------:R-:W-:Y:S01]  /*6870*/  FMUL.FTZ R9, R203, R9 ;  /* 0x00000009cb097220 */ /* 0x000fe20000410000 */
        /* <DEDUP_REMOVED lines=12> */
[----:B------:R-:W-:Y:S01]  /*6940*/  FADD.FTZ R61, -R2, R61 ;  /* 0x0000003d023d7221 */ /* 0x000fe20000010100 */
[----:B------:R-:W-:Y:S01]  /*6950*/  FMUL.FTZ R2, R162, R56 ;  /* 0x00000038a2027220 */ /* 0x000fe20000410000 */
[----:B------:R-:W-:Y:S01]  /*6960*/  FMUL.FTZ R16, R161, R16 ;  /* 0x00000010a1107220 */ /* 0x000fe20000410000 */
[----:B------:R-:W-:Y:S01]  /*6970*/  STS [R213+0x14000], R32 ;  /* 0x01400020d5007388 */ /* 0x000fe20000000800 */
[C---:B------:R-:W-:Y:S01]  /*6980*/  FADD.FTZ R11, -R0.reuse, R11 ;  /* 0x0000000b000b7221 */ /* 0x040fe20000010100 */
[C---:B------:R-:W-:Y:S01]  /*6990*/  FADD.FTZ R15, -R0.reuse, R15 ;  /* 0x0000000f000f7221 */ /* 0x040fe20000010100 */
[----:B------:R-:W-:Y:S01]  /*69a0*/  FADD.FTZ R14, -R0, R14 ;  /* 0x0000000e000e7221 */ /* 0x000fe20000010100 */
[----:B------:R-:W-:Y:S01]  /*69b0*/  F2FP.BF16.F32.PACK_AB R16, R16, R2 ;  /* 0x000000021010723e */ /* 0x000fe200000010ff */
[----:B------:R-:W-:Y:S01]  /*69c0*/  FADD.FTZ R2, -R0, R10 ;  /* 0x0000000a00027221 */ /* 0x000fe20000010100 */
[----:B-1----:R-:W-:Y:S01]  /*69d0*/  F2FP.BF16.F32.PACK_AB R4, R9, R8 ;  /* 0x000000080904723e */ /* 0x002fe200000010ff */
[----:B------:R-:W-:Y:S01]  /*69e0*/  FMUL.FTZ R9, R207, R11 ;  /* 0x0000000bcf097220 */ /* 0x000fe20000410000 */
[----:B------:R-:W-:Y:S01]  /*69f0*/  FADD.FTZ R22, -R144, R22 ;  /* 0x0000001690167221 */ /* 0x000fe20000010100 */
[----:B------:R-:W-:Y:S01]  /*6a00*/  FMUL.FTZ R2, R208, R2 ;  /* 0x00000002d0027220 */ /* 0x000fe20000410000 */
[----:B------:R-:W-:Y:S01]  /*6a10*/  FADD.FTZ R23, -R144, R23 ;  /* 0x0000001790177221 */ /* 0x000fe20000010100 */
[----:B------:R1:W-:Y:S01]  /*6a20*/  STS [R211+0x16000], R4 ;  /* 0x01600004d3007388 */ /* 0x0003e20000000800 */
[----:B------:R-:W-:Y:S01]  /*6a30*/  FMUL.FTZ R14, R206, R14 ;  /* 0x0000000ece0e7220 */ /* 0x000fe20000410000 */
[----:B------:R-:W-:Y:S01]  /*6a40*/  FMUL.FTZ R8, R205, R15 ;  /* 0x0000000fcd087220 */ /* 0x000fe20000410000 */
[----:B------:R-:W-:Y:S01]  /*6a50*/  FMUL.FTZ R12, R202, R12 ;  /* 0x0000000cca0c7220 */ /* 0x000fe20000410000 */
[----:B------:R-:W-:Y:S01]  /*6a60*/  FMUL.FTZ R13, R201, R13 ;  /* 0x0000000dc90d7220 */ /* 0x000fe20000410000 */
[----:B------:R-:W-:Y:S01]  /*6a70*/  F2FP.BF16.F32.PACK_AB R9, R9, R2 ;  /* 0x000000020909723e */ /* 0x000fe200000010ff */
[----:B------:R-:W-:Y:S01]  /*6a80*/  FMUL.FTZ R22, R174, R22 ;  /* 0x00000016ae167220 */ /* 0x000fe20000410000 */
[----:B------:R-:W-:Y:S01]  /*6a90*/  FMUL.FTZ R23, R173, R23 ;  /* 0x00000017ad177220 */ /* 0x000fe20000410000 */
[C---:B------:R-:W-:Y:S01]  /*6aa0*/  FADD.FTZ R7, -R144.reuse, R66 ;  /* 0x0000004290077221 */ /* 0x040fe20000010100 */
[C---:B------:R-:W-:Y:S01]  /*6ab0*/  FADD.FTZ R6, -R144.reuse, R67 ;  /* 0x0000004390067221 */ /* 0x040fe20000010100 */
[C---:B------:R-:W-:Y:S01]  /*6ac0*/  FADD.FTZ R35, -R144.reuse, R35 ;  /* 0x0000002390237221 */ /* 0x040fe20000010100 */
[----:B------:R-:W-:Y:S01]  /*6ad0*/  FADD.FTZ R34, -R144, R34 ;  /* 0x0000002290227221 */ /* 0x000fe20000010100 */
[----:B------:R-:W-:Y:S01]  /*6ae0*/  F2FP.BF16.F32.PACK_AB R19, R13, R12 ;  /* 0x0000000c0d13723e */ /* 0x000fe200000010ff */
[----:B------:R-:W-:Y:S01]  /*6af0*/  STS [R211+0x16400], R9 ;  /* 0x01640009d3007388 */ /* 0x000fe20000000800 */
[----:B------:R-:W-:Y:S01]  /*6b00*/  F2FP.BF16.F32.PACK_AB R8, R8, R14 ;  /* 0x0000000e0808723e */ /* 0x000fe200000010ff */
[----:B------:R-:W-:Y:S01]  /*6b10*/  FMUL.FTZ R7, R152, R7 ;  /* 0x0000000798077220 */ /* 0x000fe20000410000 */
[----:B------:R-:W-:Y:S01]  /*6b20*/  FMUL.FTZ R6, R151, R6 ;  /* 0x0000000697067220 */ /* 0x000fe20000410000 */
[----:B------:R-:W-:Y:S01]  /*6b30*/  F2FP.BF16.F32.PACK_AB R23, R23, R22 ;  /* 0x000000161717723e */ /* 0x000fe200000010ff */
[----:B------:R-:W-:Y:S01]  /*6b40*/  FMUL.FTZ R34, R168, R34 ;  /* 0x00000022a8227220 */ /* 0x000fe20000410000 */
[----:B------:R-:W-:Y:S01]  /*6b50*/  FMUL.FTZ R22, R167, R35 ;  /* 0x00000023a7167220 */ /* 0x000fe20000410000 */
        /* <DEDUP_REMOVED lines=36> */
[----:B------:R-:W-:Y:S01]  /*6da0*/  F2FP.BF16.F32.PACK_AB R38, R39, R38 ;  /* 0x000000262726723e */ /* 0x000fe200000010ff */
        /* <DEDUP_REMOVED lines=18> */
[----:B------:R1:W-:Y:S01]  /*6ed0*/  STS [R212+0x14000], R36 ;  /* 0x01400024d4007388 */ /* 0x0003e20000000800 */
        /* <DEDUP_REMOVED lines=16> */
[----:B------:R-:W-:Y:S02]  /*6fe0*/  F2FP.BF16.F32.PACK_AB R10, R61, R60 ;  /* 0x0000003c3d0a723e */ /* 0x000fe400000010ff */
[----:B------:R-:W-:Y:S01]  /*6ff0*/  F2FP.BF16.F32.PACK_AB R6, R6, R62 ;  /* 0x0000003e0606723e */ /* 0x000fe200000010ff */
[----:B------:R3:W-:Y:S01]  /*7000*/  STS [R212+0x16400], R0 ;  /* 0x01640000d4007388 */ /* 0x0007e20000000800 */
[----:B------:R-:W-:Y:S02]  /*7010*/  LEA R147, R250, UR4, 0x1 ;  /* 0x00000004fa937c11 */ /* 0x000fe4000f8e08ff */
[----:B------:R-:W-:Y:S01]  /*7020*/  MOV R148, R218 ;  /* 0x000000da00947202 */ /* 0x000fe20000000f00 */
[----:B------:R-:W-:Y:S01]  /*7030*/  STS [R215+0x14000], R52 ;  /* 0x01400034d7007388 */ /* 0x000fe20000000800 */
[----:B-1----:R-:W-:Y:S02]  /*7040*/  SHF.L.U32 R36, R186, 0x1, RZ ;  /* 0x00000001ba247819 */ /* 0x002fe400000006ff */
[----:B------:R-:W-:Y:S01]  /*7050*/  MOV R149, R3 ;  /* 0x0000000300957202 */ /* 0x000fe20000000f00 */
[----:B------:R-:W-:Y:S04]  /*7060*/  STS [R215+0x14400], R21 ;  /* 0x01440015d7007388 */ /* 0x000fe80000000800 */
[----:B------:R-:W-:Y:S04]  /*7070*/  STS [R214+0x14000], R49 ;  /* 0x01400031d6007388 */ /* 0x000fe80000000800 */
[----:B------:R-:W-:Y:S01]  /*7080*/  STS [R214+0x14400], R20 ;  /* 0x01440014d6007388 */ /* 0x000fe20000000800 */
[----:B--2---:R-:W-:Y:S03]  /*7090*/  MOV R2, UR4 ;  /* 0x0000000400027c02 */ /* 0x004fe60008000f00 */
        /* <DEDUP_REMOVED lines=108> */
[----:B------:R-:W-:Y:S02]  /*7760*/  IMAD.MOV.U32 R4, RZ, RZ, R242 ;  /* 0x000000ffff047224 */ /* 0x000fe400078e00f2 */
[----:B------:R-:W-:Y:S05]  /*7770*/  IMAD.MOV.U32 R5, RZ, RZ, R240 ;  /* 0x000000ffff057224 */ /* 0x000fea00078e00f0 */
[----:B------:R-:W2:Y:S01]  /*7780*/  LDC R7, c[0x0][0x424] ;  /* 0x00010900ff077b82 */ /* 0x000ea20000000800 */
[C---:B-1----:R-:W-:Y:S01]  /*7790*/  IMAD.U32 R0, R3.reuse, -0x80, RZ ;  /* 0xffffff8003007824 */ /* 0x042fe200078e00ff */
[C---:B------:R-:W-:Y:S04]  /*77a0*/  SHF.L.U32 R10, R3.reuse, 0x6, RZ ;  /* 0x00000006030a7819 */ /* 0x040fe800000006ff */
[C---:B------:R-:W-:Y:S04]  /*77b0*/  LEA R242, P1, R0.reuse, R4, 0x1 ;  /* 0x0000000400f27211 */ /* 0x040fe800078208ff */
[----:B------:R-:W-:Y:S01]  /*77c0*/  LEA.HI.X.SX32 R240, R0, R5, 0x1, P1 ;  /* 0x0000000500f07211 */ /* 0x000fe200008f0eff */
[----:B------:R-:W-:Y:S01]  /*77d0*/  IMAD.MOV.U32 R8, RZ, RZ, R242 ;  /* 0x000000ffff087224 */ /* 0x000fe200078e00f2 */
[----:B--2---:R-:W-:Y:S03]  /*77e0*/  SHF.L.U64.HI R0, R3, 0x6, R7 ;  /* 0x0000000603007819 */ /* 0x004fe60000010207 */
[----:B------:R-:W-:Y:S01]  /*77f0*/  IMAD.MOV.U32 R9, RZ, RZ, R240 ;  /* 0x000000ffff097224 */ /* 0x000fe200078e00f0 */
[-C--:B------:R-:W-:Y:S04]  /*7800*/  IADD3 R6, P1, R8, R10.reuse, RZ ;  /* 0x0000000a08067210 */ /* 0x080fe80007f3e0ff */
[----:B------:R-:W-:Y:S01]  /*7810*/  @!PT LDS RZ, [RZ] ;  /* 0x00000000fffff984 */ /* 0x000fe20000000800 */
[----:B------:R-:W-:Y:S01]  /*7820*/  @!PT LDS RZ, [RZ] ;  /* 0x00000000fffff984 */ /* 0x000fe20000000800 */
[----:B------:R-:W-:Y:S01]  /*7830*/  @!PT LDS RZ, [RZ] ;  /* 0x00000000fffff984 */ /* 0x000fe20000000800 */
[----:B------:R1:W-:Y:S01]  /*7840*/  LDGSTS.E.BYPASS.LTC128B.128 [R147+0x8000], desc[UR6][R8.64] ;  /* 0x0800000008937fae */ /* 0x0003e2000b901d46 */
[----:B------:R-:W-:Y:S02]  /*7850*/  IADD3 R4, P2, R6, R10, RZ ;  /* 0x0000000a06047210 */ /* 0x000fe40007f5e0ff */
[----:B------:R-:W-:Y:S02]  /*7860*/  IADD3.X R7, R9, R0, RZ, P1, !PT ;  /* 0x0000000009077210 */ /* 0x000fe40000ffe4ff */
[----:B------:R-:W-:Y:S03]  /*7870*/  IADD3 R10, P1, R4, R10, RZ ;  /* 0x0000000a040a7210 */ /* 0x000fe60007f3e0ff */
[----:B------:R1:W-:Y:S01]  /*7880*/  LDGSTS.E.BYPASS.LTC128B.128 [R147+0x9000], desc[UR6][R6.64] ;  /* 0x0900000006937fae */ /* 0x0003e2000b901d46 */
[----:B------:R-:W-:Y:S05]  /*7890*/  IMAD.X R5, R7, 0x1, R0, P2 ;  /* 0x0000000107057824 */ /* 0x000fea00010e0600 */
[----:B------:R1:W-:Y:S01]  /*78a0*/  LDGSTS.E.BYPASS.LTC128B.128 [R147+0xa000], desc[UR6][R4.64] ;  /* 0x0a00000004937fae */ /* 0x0003e2000b901d46 */
[----:B------:R-:W-:Y:S05]  /*78b0*/  IADD3.X R11, R5, R0, RZ, P1, !PT ;  /* 0x00000000050b7210 */ /* 0x000fea0000ffe4ff */
[----:B------:R1:W-:Y:S04]  /*78c0*/  LDGSTS.E.BYPASS.LTC128B.128 [R147+0xb000], desc[UR6][R10.64] ;  /* 0x0b0000000a937fae */ /* 0x0003e8000b901d46 */
[----:B------:R-:W0:Y:S02]  /*78d0*/  LDGDEPBAR ;  /* 0x00000000000079af */ /* 0x000e240000000000 */
.L_x_309:
[----:B------:R-:W-:Y:S01]  /*78e0*/  LEA R3, R185, UR4, 0x1 ;  /* 0x00000004b9037c11 */ /* 0x000fe2000f8e08ff */
[----:B------:R-:W-:Y:S01]  /*78f0*/  LDSM.16.MT88.4 R16, [R2+0x4000] ;  /* 0x004000000210783b */ /* 0x000fe20000004200 */
[----:B------:R-:W-:Y:S01]  /*7900*/  VIADD R0, R36, UR5 ;  /* 0x0000000524007c36 */ /* 0x000fe20008000000 */
[----:B------:R-:W-:Y:S01]  /*7910*/  ULOP3.LUT UR11, UR9, 0x1, URZ, 0xc0, !UPT ;  /* 0x00000001090b7892 */ /* 0x000fe2000f8ec03f */
[----:B------:R-:W-:Y:S01]  /*7920*/  IMAD.IADD R144, R178, 0x1, R146 ;  /* 0x00000001b2907824 */ /* 0x000fe200078e0292 */
[----:B------:R-:W1:Y:S01]  /*7930*/  LDSM.16.M88.4 R32, [R3+0x14000] ;  /* 0x014000000320783b */ /* 0x000e620000000200 */
[----:B------:R-:W-:Y:S01]  /*7940*/  IMAD.IADD R0, R0, 0x1, R178 ;  /* 0x0000000100007824 */ /* 0x000fe200078e02b2 */
[----:B------:R-:W-:Y:S01]  /*7950*/  UISETP.NE.U32.AND UP0, UPT, UR11, 0x1, UPT ;  /* 0x000000010b00788c */ /* 0x000fe2000bf05070 */
[----:B------:R-:W-:Y:S01]  /*7960*/  IMAD.MOV.U32 R178, RZ, RZ, R244 ;  /* 0x000000ffffb27224 */ /* 0x000fe200078e00f4 */
[----:B------:R-:W2:Y:S01]  /*7970*/  LDSM.16.M88.4 R28, [R3+0x16000] ;  /* 0x01600000031c783b */ /* 0x000ea20000000200 */
[----:B------:R-:W-:Y:S02]  /*7980*/  UISETP.GT.AND UP2, UPT, UR9, UR18, UPT ;  /* 0x000000120900728c */ /* 0x000fe4000bf44270 */
[----:B------:R-:W-:Y:S01]  /*7990*/  UIADD3 UR9, UR9, -0x1, URZ ;  /* 0xffffffff09097890 */ /* 0x000fe2000fffe03f */
[----:B------:R-:W3:Y:S04]  /*79a0*/  LDSM.16.MT88.4 R36, [R0] ;  /* 0x000000000024783b */ /* 0x000ee80000004200 */
[----:B------:R-:W-:Y:S04]  /*79b0*/  LDSM.16.M88.4 R40, [R146+0x14000] ;  /* 0x014000009228783b */ /* 0x000fe80000000200 */
[----:B------:R-:W4:Y:S04]  /*79c0*/  LDSM.16.MT88.4 R44, [R2+0x4800] ;  /* 0x00480000022c783b */ /* 0x000f280000004200 */
        /* <DEDUP_REMOVED lines=51> */
[----:B------:R-:W-:Y:S04]  /*7d00*/  LDSM.16.M88.4 R36, [R145+0x18000] ;  /* 0x018000009124783b */ /* 0x000fe80000000200 */
[----:B------:R-:W-:Y:S01]  /*7d10*/  LDSM.16.MT88.4 R140, [R0+0x3000] ;  /* 0x00300000008c783b */ /* 0x000fe20000004200 */
        /* <DEDUP_REMOVED lines=10> */
[----:B------:R3:W-:Y:S04]  /*7dc0*/  LDSM.16.MT88.4 R60, [R0+0x3800] ;  /* 0x00380000003c783b */ /* 0x0007e80000004200 */
[----:B------:R-:W4:Y:S01]  /*7dd0*/  LDSM.16.M88.4 R40, [R144+0x18000] ;  /* 0x018000009028783b */ /* 0x000f220000000200 */
[-C--:B-1----:R-:W-:Y:S06]  /*7de0*/  HMMA.16816.F32.BF16 R4, R44, R56.reuse, R4 ;  /* 0x000000382c04723c */ /* 0x082fec0000041804 */
[C---:B------:R-:W-:Y:S06]  /*7df0*/  HMMA.16816.F32.BF16 R8, R64.reuse, R56, R8 ;  /* 0x000000384008723c */ /* 0x040fec0000041808 */
[-C--:B------:R-:W-:Y:S06]  /*7e00*/  HMMA.16816.F32.BF16 R12, R64, R58.reuse, R12 ;  /* 0x0000003a400c723c */ /* 0x080fec000004180c */
[C---:B------:R-:W-:Y:S01]  /*7e10*/  HMMA.16816.F32.BF16 R16, R44.reuse, R58, R16 ;  /* 0x0000003a2c10723c */ /* 0x040fe20000041810 */
[----:B------:R-:W1:Y:S01]  /*7e20*/  LDSM.16.M88.4 R56, [R144+0x1a000] ;  /* 0x01a000009038783b */ /* 0x000e620000000200 */
[----:B---3--:R-:W3:Y:S04]  /*7e30*/  LDC R0, c[0x0][0x270] ;  /* 0x00009c00ff007b82 */ /* 0x008ee80000000800 */
[-C--:B------:R-:W-:Y:S06]  /*7e40*/  HMMA.16816.F32.BF16 R20, R44, R132.reuse, R20 ;  /* 0x000000842c14723c */ /* 0x080fec0000041814 */
[C---:B------:R-:W-:Y:S06]  /*7e50*/  HMMA.16816.F32.BF16 R24, R64.reuse, R132, R24 ;  /* 0x000000844018723c */ /* 0x040fec0000041818 */
[-C--:B------:R-:W-:Y:S06]  /*7e60*/  HMMA.16816.F32.BF16 R28, R64, R134.reuse, R28 ;  /* 0x00000086401c723c */ /* 0x080fec000004181c */
[----:B------:R-:W-:Y:S06]  /*7e70*/  HMMA.16816.F32.BF16 R32, R44, R134, R32 ;  /* 0x000000862c20723c */ /* 0x000fec0000041820 */
[-C--:B--2---:R-:W-:Y:S06]  /*7e80*/  HMMA.16816.F32.BF16 R4, R36, R48.reuse, R4 ;  /* 0x000000302404723c */ /* 0x084fec0000041804 */
[C---:B------:R-:W-:Y:S06]  /*7e90*/  HMMA.16816.F32.BF16 R8, R136.reuse, R48, R8 ;  /* 0x000000308808723c */ /* 0x040fec0000041808 */
[-C--:B------:R-:W-:Y:S06]  /*7ea0*/  HMMA.16816.F32.BF16 R12, R136, R50.reuse, R12 ;  /* 0x00000032880c723c */ /* 0x080fec000004180c */
[C---:B------:R-:W-:Y:S06]  /*7eb0*/  HMMA.16816.F32.BF16 R16, R36.reuse, R50, R16 ;  /* 0x000000322410723c */ /* 0x040fec0000041810 */
[-C--:B------:R-:W-:Y:S06]  /*7ec0*/  HMMA.16816.F32.BF16 R20, R36, R140.reuse, R20 ;  /* 0x0000008c2414723c */ /* 0x080fec0000041814 */
[C---:B------:R-:W-:Y:S06]  /*7ed0*/  HMMA.16816.F32.BF16 R24, R136.reuse, R140, R24 ;  /* 0x0000008c8818723c */ /* 0x040fec0000041818 */
[-C--:B------:R-:W-:Y:S06]  /*7ee0*/  HMMA.16816.F32.BF16 R28, R136, R142.reuse, R28 ;  /* 0x0000008e881c723c */ /* 0x080fec000004181c */
[----:B------:R-:W-:Y:S06]  /*7ef0*/  HMMA.16816.F32.BF16 R32, R36, R142, R32 ;  /* 0x0000008e2420723c */ /* 0x000fec0000041820 */
[-C--:B----4-:R-:W-:Y:S05]  /*7f00*/  HMMA.16816.F32.BF16 R4, R40, R52.reuse, R4 ;  /* 0x000000342804723c */ /* 0x090fea0000041804 */
[----:B---3--:R-:W-:Y:S01]  /*7f10*/  IMAD R38, R0, UR21, RZ ;  /* 0x0000001500267c24 */ /* 0x008fe2000f8e02ff */
[C---:B-1----:R-:W-:Y:S05]  /*7f20*/  HMMA.16816.F32.BF16 R8, R56.reuse, R52, R8 ;  /* 0x000000343808723c */ /* 0x042fea0000041808 */
[----:B------:R-:W-:Y:S01]  /*7f30*/  @P0 IADD3 R36, P1, R245, UR13, RZ ;  /* 0x0000000df5240c10 */ /* 0x000fe2000ff3e0ff */
[-C--:B------:R-:W-:Y:S01]  /*7f40*/  HMMA.16816.F32.BF16 R12, R56, R54.reuse, R12 ;  /* 0x00000036380c723c */ /* 0x080fe2000004180c */
[----:B------:R-:W-:Y:S04]  /*7f50*/  @UP3 UIADD3 UR13, UP1, UR13, -0x200, URZ ;  /* 0xfffffe000d0d3890 */ /* 0x000fe8000ff3e03f */
[----:B------:R-:W-:Y:S01]  /*7f60*/  IMAD.U32 R3, R38, -0x80, RZ ;  /* 0xffffff8026037824 */ /* 0x000fe200078e00ff */
[C---:B------:R-:W-:Y:S05]  /*7f70*/  HMMA.16816.F32.BF16 R16, R40.reuse, R54, R16 ;  /* 0x000000362810723c */ /* 0x040fea0000041810 */
[----:B------:R-:W-:Y:S01]  /*7f80*/  @P0 IADD3.X R37, R246, UR12, RZ, P1, !PT ;  /* 0x0000000cf6250c10 */ /* 0x000fe20008ffe4ff */
[-C--:B------:R-:W-:Y:S01]  /*7f90*/  HMMA.16816.F32.BF16 R20, R40, R60.reuse, R20 ;  /* 0x0000003c2814723c */ /* 0x080fe20000041814 */
[----:B------:R-:W-:Y:S03]  /*7fa0*/  @UP3 UIADD3.X UR12, UR12, -0x1, URZ, UP1, !UPT ;  /* 0xffffffff0c0c3890 */ /* 0x000fe60008ffe43f */
[----:B------:R-:W5:Y:S01]  /*7fb0*/  @P0 LDG.E R238, desc[UR6][R36.64] ;  /* 0x0000000624ee0981 */ /* 0x000f62000c1e1900 */
[C---:B------:R-:W-:Y:S01]  /*7fc0*/  LEA R218, P1, R3.reuse, R148, 0x2 ;  /* 0x0000009403da7211 */ /* 0x040fe200078210ff */
[C---:B------:R-:W-:Y:S02]  /*7fd0*/  HMMA.16816.F32.BF16 R24, R56.reuse, R60, R24 ;  /* 0x0000003c3818723c */ /* 0x040fe40000041818 */
[----:B------:R-:W5:Y:S03]  /*7fe0*/  @P0 LDG.E R239, desc[UR6][R36.64+0x20] ;  /* 0x0000200624ef0981 */ /* 0x000f66000c1e1900 */
[----:B------:R-:W-:Y:S01]  /*7ff0*/  IMAD.MOV.U32 R2, RZ, RZ, R218 ;  /* 0x000000ffff027224 */ /* 0x000fe200078e00da */
[-C--:B------:R-:W-:Y:S01]  /*8000*/  HMMA.16816.F32.BF16 R28, R56, R62.reuse, R28 ;  /* 0x0000003e381c723c */ /* 0x080fe2000004181c */
[----:B------:R-:W5:Y:S04]  /*8010*/  @P0 LDG.E R236, desc[UR6][R36.64+0x100] ;  /* 0x0001000624ec0981 */ /* 0x000f68000c1e1900 */
[C---:B------:R-:W-:Y:S01]  /*8020*/  IMAD.SHL.U32 R0, R38.reuse, 0x8, RZ ;  /* 0x0000000826007824 */ /* 0x040fe200078e00ff */
[----:B------:R-:W-:Y:S01]  /*8030*/  HMMA.16816.F32.BF16 R32, R40, R62, R32 ;  /* 0x0000003e2820723c */ /* 0x000fe20000041820 */
[----:B------:R1:W5:Y:S04]  /*8040*/  @P0 LDG.E R237, desc[UR6][R36.64+0x120] ;  /* 0x0001200624ed0981 */ /* 0x000368000c1e1900 */
[----:B------:R-:W-:Y:S01]  /*8050*/  LEA.HI.X.SX32 R3, R3, R149, 0x2, P1 ;  /* 0x0000009503037211 */ /* 0x000fe200008f16ff */
[----:B------:R-:W-:Y:S01]  /*8060*/  IMAD.SHL.U32 R44, R38, 0x10, RZ ;  /* 0x00000010262c7824 */ /* 0x000fe200078e00ff */
[-C--:B------:R-:W-:Y:S01]  /*8070*/  LEA R52, P1, R0, R2.reuse, 0x2 ;  /* 0x0000000200347211 */ /* 0x080fe200078210ff */
[----:B------:R-:W-:Y:S02]  /*8080*/  IMAD.SHL.U32 R43, R38, 0x20, RZ ;  /* 0x00000020262b7824 */ /* 0x000fe400078e00ff */
[----:B------:R2:W-:Y:S01]  /*8090*/  REDG.E.ADD.F32.FTZ.RN.STRONG.GPU desc[UR6][R2.64], R4 ;  /* 0x00000004020079a6 */ /* 0x0005e2000c10f386 */
[-C--:B------:R-:W-:Y:S01]  /*80a0*/  LEA.HI.X.SX32 R53, R0, R3.reuse, 0x2, P1 ;  /* 0x0000000300357211 */ /* 0x080fe200008f16ff */
[C---:B------:R-:W-:Y:S02]  /*80b0*/  IMAD R42, R38.reuse, 0x28, RZ ;  /* 0x00000028262a7824 */ /* 0x040fe400078e02ff */
[C---:B------:R-:W-:Y:S02]  /*80c0*/  IMAD R39, R38.reuse, 0x30, RZ ;  /* 0x0000003026277824 */ /* 0x040fe400078e02ff */
[----:B------:R3:W-:Y:S01]  /*80d0*/  REDG.E.ADD.F32.FTZ.RN.STRONG.GPU desc[UR6][R52.64], R5 ;  /* 0x00000005340079a6 */ /* 0x0007e2000c10f386 */
[----:B-1----:R-:W-:Y:S01]  /*80e0*/  IMAD R37, R38, 0x18, RZ ;  /* 0x0000001826257824 */ /* 0x002fe200078e02ff */
[-C--:B------:R-:W-:Y:S04]  /*80f0*/  LEA R36, P2, R43, R2.reuse, 0x2 ;  /* 0x000000022b247211 */ /* 0x080fe800078410ff */
[CC--:B------:R-:W-:Y:S04]  /*8100*/  LEA R40, P0, R37.reuse, R2.reuse, 0x2 ;  /* 0x0000000225287211 */ /* 0x0c0fe800078010ff */
[-C--:B------:R-:W-:Y:S02]  /*8110*/  LEA.HI.X.SX32 R41, R37, R3.reuse, 0x2, P0 ;  /* 0x0000000325297211 */ /* 0x080fe400000f16ff */
[CC--:B--2---:R-:W-:Y:S02]  /*8120*/  LEA R4, P1, R44.reuse, R2.reuse, 0x2 ;  /* 0x000000022c047211 */ /* 0x0c4fe400078210ff */
[-C--:B------:R-:W-:Y:S02]  /*8130*/  LEA.HI.X.SX32 R37, R43, R3.reuse, 0x2, P2 ;  /* 0x000000032b257211 */ /* 0x080fe400010f16ff */
[-C--:B---3--:R-:W-:Y:S05]  /*8140*/  LEA.HI.X.SX32 R5, R44, R3.reuse, 0x2, P1 ;  /* 0x000000032c057211 */ /* 0x088fea00008f16ff */
[----:B------:R1:W-:Y:S04]  /*8150*/  REDG.E.ADD.F32.FTZ.RN.STRONG.GPU desc[UR6][R4.64], R6 ;  /* 0x00000006040079a6 */ /* 0x0003e8000c10f386 */
[----:B------:R2:W-:Y:S04]  /*8160*/  REDG.E.ADD.F32.FTZ.RN.STRONG.GPU desc[UR6][R40.64], R7 ;  /* 0x00000007280079a6 */ /* 0x0005e8000c10f386 */
[----:B------:R3:W-:Y:S01]  /*8170*/  REDG.E.ADD.F32.FTZ.RN.STRONG.GPU desc[UR6][R36.64], R8 ;  /* 0x00000008240079a6 */ /* 0x0007e2000c10f386 */
[CC--:B-1----:R-:W-:Y:S02]  /*8180*/  LEA R6, P1, R42.reuse, R2.reuse, 0x2 ;  /* 0x000000022a067211 */ /* 0x0c2fe400078210ff */
[CC--:B------:R-:W-:Y:S02]  /*8190*/  LEA R4, P0, R39.reuse, R2.reuse, 0x2 ;  /* 0x0000000227047211 */ /* 0x0c0fe400078010ff */
[-C--:B--2---:R-:W-:Y:S02]  /*81a0*/  LEA.HI.X.SX32 R7, R42, R3.reuse, 0x2, P1 ;  /* 0x000000032a077211 */ /* 0x084fe400008f16ff */
[-C--:B------:R-:W-:Y:S01]  /*81b0*/  LEA.HI.X.SX32 R5, R39, R3.reuse, 0x2, P0 ;  /* 0x0000000327057211 */ /* 0x080fe200000f16ff */
[C---:B------:R-:W-:Y:S02]  /*81c0*/  IMAD R39, R38.reuse, 0x58, RZ ;  /* 0x0000005826277824 */ /* 0x040fe400078e02ff */
[----:B------:R1:W-:Y:S01]  /*81d0*/  REDG.E.ADD.F32.FTZ.RN.STRONG.GPU desc[UR6][R6.64], R9 ;  /* 0x00000009060079a6 */ /* 0x0003e2000c10f386 */
[C---:B---3--:R-:W-:Y:S03]  /*81e0*/  IMAD R8, R38.reuse, 0x38, RZ ;  /* 0x0000003826087824 */ /* 0x048fe600078e02ff */
[----:B------:R2:W-:Y:S01]  /*81f0*/  REDG.E.ADD.F32.FTZ.RN.STRONG.GPU desc[UR6][R4.64], R10 ;  /* 0x0000000a040079a6 */ /* 0x0005e2000c10f386 */
[C---:B-1----:R-:W-:Y:S02]  /*8200*/  IMAD.SHL.U32 R7, R38.reuse, 0x40, RZ ;  /* 0x0000004026077824 */ /* 0x042fe400078e00ff */
[----:B------:R-:W-:Y:S01]  /*8210*/  IMAD R6, R38, 0x48, RZ ;  /* 0x0000004826067824 */ /* 0x000fe200078e02ff */
[-C--:B--2---:R-:W-:Y:S01]  /*8220*/  LEA R4, P0, R8, R2.reuse, 0x2 ;  /* 0x0000000208047211 */ /* 0x084fe200078010ff */
[----:B------:R-:W-:Y:S01]  /*8230*/  IMAD R9, R38, 0x50, RZ ;  /* 0x0000005026097824 */ /* 0x000fe200078e02ff */
[CC--:B------:R-:W-:Y:S02]  /*8240*/  LEA R36, P2, R7.reuse, R2.reuse, 0x2 ;  /* 0x0000000207247211 */ /* 0x0c0fe400078410ff */
[-C--:B------:R-:W-:Y:S02]  /*8250*/  LEA.HI.X.SX32 R5, R8, R3.reuse, 0x2, P0 ;  /* 0x0000000308057211 */ /* 0x080fe400000f16ff */
[CC--:B------:R-:W-:Y:S02]  /*8260*/  LEA R10, P1, R6.reuse, R2.reuse, 0x2 ;  /* 0x00000002060a7211 */ /* 0x0c0fe400078210ff */
[-C--:B------:R-:W-:Y:S01]  /*8270*/  LEA.HI.X.SX32 R37, R7, R3.reuse, 0x2, P2 ;  /* 0x0000000307257211 */ /* 0x080fe200010f16ff */
[----:B------:R1:W-:Y:S01]  /*8280*/  REDG.E.ADD.F32.FTZ.RN.STRONG.GPU desc[UR6][R4.64], R11 ;  /* 0x0000000b040079a6 */ /* 0x0003e2000c10f386 */
[CC--:B------:R-:W-:Y:S03]  /*8290*/  LEA R8, P0, R9.reuse, R2.reuse, 0x2 ;  /* 0x0000000209087211 */ /* 0x0c0fe600078010ff */
[----:B------:R2:W-:Y:S01]  /*82a0*/  REDG.E.ADD.F32.FTZ.RN.STRONG.GPU desc[UR6][R36.64], R16 ;  /* 0x00000010240079a6 */ /* 0x0005e2000c10f386 */
[-C--:B------:R-:W-:Y:S02]  /*82b0*/  LEA.HI.X.SX32 R9, R9, R3.reuse, 0x2, P0 ;  /* 0x0000000309097211 */ /* 0x080fe400000f16ff */
[-C--:B-1----:R-:W-:Y:S01]  /*82c0*/  LEA.HI.X.SX32 R11, R6, R3.reuse, 0x2, P1 ;  /* 0x00000003060b7211 */ /* 0x082fe200008f16ff */
[----:B------:R-:W-:Y:S01]  /*82d0*/  IMAD R5, R38, 0x70, RZ ;  /* 0x0000007026057824 */ /* 0x000fe200078e02ff */
[CC--:B------:R-:W-:Y:S01]  /*82e0*/  LEA R6, P1, R39.reuse, R2.reuse, 0x2 ;  /* 0x0000000227067211 */ /* 0x0c0fe200078210ff */
[----:B------:R-:W-:Y:S02]  /*82f0*/  VIADD R4, R44, 0x20 ;  /* 0x000000202c047836 */ /* 0x000fe40000000000 */
[----:B------:R1:W-:Y:S01]  /*8300*/  REDG.E.ADD.F32.FTZ.RN.STRONG.GPU desc[UR6][R10.64], R17 ;  /* 0x000000110a0079a6 */ /* 0x0003e2000c10f386 */
[-C--:B------:R-:W-:Y:S01]  /*8310*/  LEA.HI.X.SX32 R7, R39, R3.reuse, 0x2, P1 ;  /* 0x0000000327077211 */ /* 0x080fe200008f16ff */
[----:B--2---:R-:W-:Y:S01]  /*8320*/  IMAD.IADD R36, R0, 0x1, R4 ;  /* 0x0000000100247824 */ /* 0x004fe200078e0204 */
[CC--:B------:R-:W-:Y:S01]  /*8330*/  LEA R16, P1, R5.reuse, R2.reuse, 0x2 ;  /* 0x0000000205107211 */ /* 0x0c0fe200078210ff */
[----:B------:R2:W-:Y:S04]  /*8340*/  REDG.E.ADD.F32.FTZ.RN.STRONG.GPU desc[UR6][R8.64], R18 ;  /* 0x00000012080079a6 */ /* 0x0005e8000c10f386 */
[----:B------:R3:W-:Y:S01]  /*8350*/  REDG.E.ADD.F32.FTZ.RN.STRONG.GPU desc[UR6][R6.64], R19 ;  /* 0x00000013060079a6 */ /* 0x0007e2000c10f386 */
[C---:B-1----:R-:W-:Y:S01]  /*8360*/  IMAD R11, R38.reuse, 0x60, RZ ;  /* 0x00000060260b7824 */ /* 0x042fe200078e02ff */
[-C--:B------:R-:W-:Y:S01]  /*8370*/  LEA.HI.X.SX32 R17, R5, R3.reuse, 0x2, P1 ;  /* 0x0000000305117211 */ /* 0x080fe200008f16ff */
[C---:B--2---:R-:W-:Y:S03]  /*8380*/  IMAD R9, R38.reuse, 0x68, RZ ;  /* 0x0000006826097824 */ /* 0x044fe600078e02ff */
[CC--:B------:R-:W-:Y:S01]  /*8390*/  LEA R10, P0, R11.reuse, R2.reuse, 0x2 ;  /* 0x000000020b0a7211 */ /* 0x0c0fe200078010ff */
[----:B------:R-:W-:Y:S02]  /*83a0*/  IMAD R38, R38, 0x78, RZ ;  /* 0x0000007826267824 */ /* 0x000fe400078e02ff */
[C---:B---3--:R-:W-:Y:S01]  /*83b0*/  IMAD.IADD R7, R0.reuse, 0x1, R36 ;  /* 0x0000000100077824 */ /* 0x048fe200078e0224 */
[-C--:B------:R-:W-:Y:S02]  /*83c0*/  LEA.HI.X.SX32 R11, R11, R3.reuse, 0x2, P0 ;  /* 0x000000030b0b7211 */ /* 0x080fe400000f16ff */
[CC--:B------:R-:W-:Y:S01]  /*83d0*/  LEA R8, P2, R9.reuse, R2.reuse, 0x2 ;  /* 0x0000000209087211 */ /* 0x0c0fe200078410ff */
[----:B------:R-:W-:Y:S01]  /*83e0*/  IMAD.IADD R6, R0, 0x1, R7 ;  /* 0x0000000100067824 */ /* 0x000fe200078e0207 */
[CC--:B------:R-:W-:Y:S01]  /*83f0*/  LEA R18, P0, R38.reuse, R2.reuse, 0x2 ;  /* 0x0000000226127211 */ /* 0x0c0fe200078010ff */
[----:B------:R1:W-:Y:S01]  /*8400*/  REDG.E.ADD.F32.FTZ.RN.STRONG.GPU desc[UR6][R10.64], R12 ;  /* 0x0000000c0a0079a6 */ /* 0x0003e2000c10f386 */
[-C--:B------:R-:W-:Y:S02]  /*8410*/  LEA.HI.X.SX32 R9, R9, R3.reuse, 0x2, P2 ;  /* 0x0000000309097211 */ /* 0x080fe400010f16ff */
[-C--:B------:R-:W-:Y:S02]  /*8420*/  LEA.HI.X.SX32 R19, R38, R3.reuse, 0x2, P0 ;  /* 0x0000000326137211 */ /* 0x080fe400000f16ff */
[-C--:B------:R-:W-:Y:S01]  /*8430*/  LEA R50, P0, R4, R2.reuse, 0x2 ;  /* 0x0000000204327211 */ /* 0x080fe200078010ff */
[----:B------:R2:W-:Y:S01]  /*8440*/  REDG.E.ADD.F32.FTZ.RN.STRONG.GPU desc[UR6][R8.64], R13 ;  /* 0x0000000d080079a6 */ /* 0x0005e2000c10f386 */
[-C--:B------:R-:W-:Y:S02]  /*8450*/  LEA R48, P2, R36, R2.reuse, 0x2 ;  /* 0x0000000224307211 */ /* 0x080fe400078410ff */
[-C--:B------:R-:W-:Y:S01]  /*8460*/  LEA.HI.X.SX32 R51, R4, R3.reuse, 0x2, P0 ;  /* 0x0000000304337211 */ /* 0x080fe200000f16ff */
[----:B------:R-:W-:Y:S01]  /*8470*/  REDG.E.ADD.F32.FTZ.RN.STRONG.GPU desc[UR6][R16.64], R14 ;  /* 0x0000000e100079a6 */ /* 0x000fe2000c10f386 */
[CC--:B------:R-:W-:Y:S02]  /*8480*/  LEA R46, P1, R7.reuse, R2.reuse, 0x2 ;  /* 0x00000002072e7211 */ /* 0x0c0fe400078210ff */
[-C--:B------:R-:W-:Y:S01]  /*8490*/  LEA.HI.X.SX32 R49, R36, R3.reuse, 0x2, P2 ;  /* 0x0000000324317211 */ /* 0x080fe200010f16ff */
[----:B------:R3:W-:Y:S01]  /*84a0*/  REDG.E.ADD.F32.FTZ.RN.STRONG.GPU desc[UR6][R18.64], R15 ;  /* 0x0000000f120079a6 */ /* 0x0007e2000c10f386 */
[CC--:B------:R-:W-:Y:S02]  /*84b0*/  LEA R44, P0, R6.reuse, R2.reuse, 0x2 ;  /* 0x00000002062c7211 */ /* 0x0c0fe400078010ff */
[-C--:B------:R-:W-:Y:S01]  /*84c0*/  LEA.HI.X.SX32 R47, R7, R3.reuse, 0x2, P1 ;  /* 0x00000003072f7211 */ /* 0x080fe200008f16ff */
[----:B------:R-:W-:Y:S01]  /*84d0*/  REDG.E.ADD.F32.FTZ.RN.STRONG.GPU desc[UR6][R2.64+0x80], R20 ;  /* 0x00008014020079a6 */ /* 0x000fe2000c10f386 */
[-C--:B------:R-:W-:Y:S03]  /*84e0*/  LEA.HI.X.SX32 R45, R6, R3.reuse, 0x2, P0 ;  /* 0x00000003062d7211 */ /* 0x080fe600000f16ff */
[----:B------:R-:W-:Y:S04]  /*84f0*/  REDG.E.ADD.F32.FTZ.RN.STRONG.GPU desc[UR6][R52.64+0x80], R21 ;  /* 0x00008015340079a6 */ /* 0x000fe8000c10f386 */
[----:B------:R-:W-:Y:S01]  /*8500*/  REDG.E.ADD.F32.FTZ.RN.STRONG.GPU desc[UR6][R50.64], R22 ;  /* 0x00000016320079a6 */ /* 0x000fe2000c10f386 */
[C---:B-1----:R-:W-:Y:S03]  /*8510*/  IMAD.IADD R11, R0.reuse, 0x1, R6 ;  /* 0x00000001000b7824 */ /* 0x042fe600078e0206 */
[----:B------:R-:W-:Y:S01]  /*8520*/  REDG.E.ADD.F32.FTZ.RN.STRONG.GPU desc[UR6][R48.64], R23 ;  /* 0x00000017300079a6 */ /* 0x000fe2000c10f386 */
[C---:B------:R-:W-:Y:S01]  /*8530*/  IMAD.IADD R10, R0.reuse, 0x1, R11 ;  /* 0x00000001000a7824 */ /* 0x040fe200078e020b */
[CC--:B------:R-:W-:Y:S02]  /*8540*/  LEA R42, P2, R11.reuse, R2.reuse, 0x2 ;  /* 0x000000020b2a7211 */ /* 0x0c0fe400078410ff */
[----:B------:R-:W-:Y:S01]  /*8550*/  REDG.E.ADD.F32.FTZ.RN.STRONG.GPU desc[UR6][R46.64], R24 ;  /* 0x000000182e0079a6 */ /* 0x000fe2000c10f386 */
[----:B------:R-:W-:Y:S01]  /*8560*/  IMAD.IADD R5, R0, 0x1, R10 ;  /* 0x0000000100057824 */ /* 0x000fe200078e020a */
[-C--:B------:R-:W-:Y:S02]  /*8570*/  LEA R40, P1, R10, R2.reuse, 0x2 ;  /* 0x000000020a287211 */ /* 0x080fe400078210ff */
[-C--:B------:R-:W-:Y:S01]  /*8580*/  LEA.HI.X.SX32 R43, R11, R3.reuse, 0x2, P2 ;  /* 0x000000030b2b7211 */ /* 0x080fe200010f16ff */
[----:B------:R-:W-:Y:S01]  /*8590*/  REDG.E.ADD.F32.FTZ.RN.STRONG.GPU desc[UR6][R44.64], R25 ;  /* 0x000000192c0079a6 */ /* 0x000fe2000c10f386 */
[----:B--2---:R-:W-:Y:S01]  /*85a0*/  IMAD.IADD R9, R0, 0x1, R5 ;  /* 0x0000000100097824 */ /* 0x004fe200078e0205 */
[CC--:B------:R-:W-:Y:S02]  /*85b0*/  LEA R38, P0, R5.reuse, R2.reuse, 0x2 ;  /* 0x0000000205267211 */ /* 0x0c0fe400078010ff */
[-C--:B------:R-:W-:Y:S01]  /*85c0*/  LEA.HI.X.SX32 R41, R10, R3.reuse, 0x2, P1 ;  /* 0x000000030a297211 */ /* 0x080fe200008f16ff */
[----:B------:R-:W-:Y:S01]  /*85d0*/  REDG.E.ADD.F32.FTZ.RN.STRONG.GPU desc[UR6][R42.64], R26 ;  /* 0x0000001a2a0079a6 */ /* 0x000fe2000c10f386 */
[C---:B------:R-:W-:Y:S01]  /*85e0*/  IMAD.IADD R8, R0.reuse, 0x1, R9 ;  /* 0x0000000100087824 */ /* 0x040fe200078e0209 */
[-C--:B------:R-:W-:Y:S02]  /*85f0*/  LEA.HI.X.SX32 R39, R5, R3.reuse, 0x2, P0 ;  /* 0x0000000305277211 */ /* 0x080fe400000f16ff */
[CC--:B------:R-:W-:Y:S01]  /*8600*/  LEA R36, P2, R9.reuse, R2.reuse, 0x2 ;  /* 0x0000000209247211 */ /* 0x0c0fe200078410ff */
[----:B------:R-:W-:Y:S01]  /*8610*/  REDG.E.ADD.F32.FTZ.RN.STRONG.GPU desc[UR6][R40.64], R27 ;  /* 0x0000001b280079a6 */ /* 0x000fe2000c10f386 */
[----:B------:R-:W-:Y:S01]  /*8620*/  IMAD.IADD R7, R0, 0x1, R8 ;  /* 0x0000000100077824 */ /* 0x000fe200078e0208 */
[-C--:B---3--:R-:W-:Y:S02]  /*8630*/  LEA R18, P1, R8, R2.reuse, 0x2 ;  /* 0x0000000208127211 */ /* 0x088fe400078210ff */
[-C--:B------:R-:W-:Y:S01]  /*8640*/  LEA.HI.X.SX32 R37, R9, R3.reuse, 0x2, P2 ;  /* 0x0000000309257211 */ /* 0x080fe200010f16ff */
[----:B------:R-:W-:Y:S01]  /*8650*/  REDG.E.ADD.F32.FTZ.RN.STRONG.GPU desc[UR6][R38.64], R32 ;  /* 0x00000020260079a6 */ /* 0x000fe2000c10f386 */
[----:B------:R-:W-:Y:S01]  /*8660*/  IMAD.IADD R6, R0, 0x1, R7 ;  /* 0x0000000100067824 */ /* 0x000fe200078e0207 */
[CC--:B------:R-:W-:Y:S02]  /*8670*/  LEA R16, P0, R7.reuse, R2.reuse, 0x2 ;  /* 0x0000000207107211 */ /* 0x0c0fe400078010ff */
[-C--:B------:R-:W-:Y:S01]  /*8680*/  LEA.HI.X.SX32 R19, R8, R3.reuse, 0x2, P1 ;  /* 0x0000000308137211 */ /* 0x080fe200008f16ff */
[----:B------:R-:W-:Y:S01]  /*8690*/  REDG.E.ADD.F32.FTZ.RN.STRONG.GPU desc[UR6][R36.64], R33 ;  /* 0x00000021240079a6 */ /* 0x000fe2000c10f386 */
[----:B------:R-:W-:Y:S01]  /*86a0*/  IMAD.IADD R5, R0, 0x1, R6 ;  /* 0x0000000100057824 */ /* 0x000fe200078e0206 */
[-C--:B------:R-:W-:Y:S02]  /*86b0*/  LEA.HI.X.SX32 R17, R7, R3.reuse, 0x2, P0 ;  /* 0x0000000307117211 */ /* 0x080fe400000f16ff */
[-C--:B------:R-:W-:Y:S01]  /*86c0*/  LEA R14, P3, R6, R2.reuse, 0x2 ;  /* 0x00000002060e7211 */ /* 0x080fe200078610ff */
[----:B------:R-:W-:Y:S01]  /*86d0*/  REDG.E.ADD.F32.FTZ.RN.STRONG.GPU desc[UR6][R18.64], R34 ;  /* 0x00000022120079a6 */ /* 0x000fe2000c10f386 */
[----:B------:R-:W-:Y:S01]  /*86e0*/  IMAD.IADD R4, R0, 0x1, R5 ;  /* 0x0000000100047824 */ /* 0x000fe200078e0205 */
[CC--:B------:R-:W-:Y:S02]  /*86f0*/  LEA R12, P2, R5.reuse, R2.reuse, 0x2 ;  /* 0x00000002050c7211 */ /* 0x0c0fe400078410ff */
[-C--:B------:R-:W-:Y:S01]  /*8700*/  LEA.HI.X.SX32 R15, R6, R3.reuse, 0x2, P3 ;  /* 0x00000003060f7211 */ /* 0x080fe200018f16ff */
[----:B------:R-:W-:Y:S01]  /*8710*/  REDG.E.ADD.F32.FTZ.RN.STRONG.GPU desc[UR6][R16.64], R35 ;  /* 0x00000023100079a6 */ /* 0x000fe2000c10f386 */
[----:B------:R-:W-:Y:S01]  /*8720*/  IMAD.IADD R0, R0, 0x1, R4 ;  /* 0x0000000100007824 */ /* 0x000fe200078e0204 */
[-C--:B------:R-:W-:Y:S02]  /*8730*/  LEA R10, P1, R4, R2.reuse, 0x2 ;  /* 0x00000002040a7211 */ /* 0x080fe400078210ff */
[-C--:B------:R-:W-:Y:S01]  /*8740*/  LEA.HI.X.SX32 R13, R5, R3.reuse, 0x2, P2 ;  /* 0x00000003050d7211 */ /* 0x080fe200010f16ff */
[----:B------:R-:W-:Y:S01]  /*8750*/  REDG.E.ADD.F32.FTZ.RN.STRONG.GPU desc[UR6][R14.64], R28 ;  /* 0x0000001c0e0079a6 */ /* 0x000fe2000c10f386 */
[----:B------:R-:W-:Y:S02]  /*8760*/  LEA R8, P0, R0, R2, 0x2 ;  /* 0x0000000200087211 */ /* 0x000fe400078010ff */
[-C--:B------:R-:W-:Y:S01]  /*8770*/  LEA.HI.X.SX32 R11, R4, R3.reuse, 0x2, P1 ;  /* 0x00000003040b7211 */ /* 0x080fe200008f16ff */
[----:B------:R-:W-:Y:S01]  /*8780*/  REDG.E.ADD.F32.FTZ.RN.STRONG.GPU desc[UR6][R12.64], R29 ;  /* 0x0000001d0c0079a6 */ /* 0x000fe2000c10f386 */
[----:B------:R-:W-:Y:S01]  /*8790*/  LEA.HI.X.SX32 R9, R0, R3, 0x2, P0 ;  /* 0x0000000300097211 */ /* 0x000fe200000f16ff */
[----:B------:R-:W-:Y:S01]  /*87a0*/  IMAD.IADD R0, R178, 0x1, R177 ;  /* 0x00000001b2007824 */ /* 0x000fe200078e02b1 */
[----:B------:R-:W-:Y:S01]  /*87b0*/  PLOP3.LUT P1, PT, PT, PT, UP0, 0x80, 0x0 ;  /* 0x000000000000781c */ /* 0x000fe20003f2f008 */
[----:B------:R-:W-:Y:S01]  /*87c0*/  REDG.E.ADD.F32.FTZ.RN.STRONG.GPU desc[UR6][R10.64], R30 ;  /* 0x0000001e0a0079a6 */ /* 0x000fe2000c10f386 */
[----:B------:R-:W-:Y:S01]  /*87d0*/  PLOP3.LUT P0, PT, PT, PT, UP2, 0x80, 0x0 ;  /* 0x000000000000781c */ /* 0x000fe20003f0f028 */
[----:B------:R-:W-:Y:S02]  /*87e0*/  @UP3 UIADD3 UR15, UP0, UR15, -0x200, URZ ;  /* 0xfffffe000f0f3890 */ /* 0x000fe4000ff1e03f */
[----:B------:R-:W-:Y:S02]  /*87f0*/  REDG.E.ADD.F32.FTZ.RN.STRONG.GPU desc[UR6][R8.64], R31 ;  /* 0x0000001f080079a6 */ /* 0x000fe4000c10f386 */
[----:B------:R-:W-:Y:S02]  /*8800*/  @UP3 UIADD3.X UR14, UR14, -0x1, URZ, UP0, !UPT ;  /* 0xffffffff0e0e3890 */ /* 0x000fe400087fe43f */
        /* <DEDUP_REMOVED lines=15> */
[-C--:B---3--:R-:W-:Y:S06]  /*8900*/  HMMA.16816.F32.BF16 R116, R4, R16.reuse, R116 ;  /* 0x000000100474723c */ /* 0x088fec0000041874 */
[C---:B------:R-:W-:Y:S06]  /*8910*/  HMMA.16816.F32.BF16 R120, R12.reuse, R16, R120 ;  /* 0x000000100c78723c */ /* 0x040fec0000041878 */
[-C--:B------:R-:W-:Y:S01]  /*8920*/  HMMA.16816.F32.BF16 R124, R12, R18.reuse, R124 ;  /* 0x000000120c7c723c */ /* 0x080fe2000004187c */
[----:B------:R-:W2:Y:S05]  /*8930*/  LDSM.16.MT88.4 R12, [R0+0x1000] ;  /* 0x00100000000c783b */ /* 0x000eaa0000004200 */
        /* <DEDUP_REMOVED lines=8> */
[-C--:B------:R-:W-:Y:S06]  /*89c0*/  HMMA.16816.F32.BF16 R116, R20, R28.reuse, R116 ;  /* 0x0000001c1474723c */ /* 0x080fec0000041874 */
[C---:B------:R-:W-:Y:S06]  /*89d0*/  HMMA.16816.F32.BF16 R120, R32.reuse, R28, R120 ;  /* 0x0000001c2078723c */ /* 0x040fec0000041878 */
[-C--:B------:R-:W-:Y:S01]  /*89e0*/  HMMA.16816.F32.BF16 R124, R32, R30.reuse, R124 ;  /* 0x0000001e207c723c */ /* 0x080fe2000004187c */
[----:B------:R-:W4:Y:S05]  /*89f0*/  LDSM.16.MT88.4 R32, [R0+0x1800] ;  /* 0x001800000020783b */ /* 0x000f2a0000004200 */
[----:B------:R-:W-:Y:S01]  /*8a00*/  HMMA.16816.F32.BF16 R128, R20, R30, R128 ;  /* 0x0000001e1480723c */ /* 0x000fe20000041880 */
[----:B------:R-:W-:Y:S04]  /*8a10*/  LDSM.16.MT88.4 R20, [R176+0x16000] ;  /* 0x01600000b014783b */ /* 0x000fe80000004200 */
[----:B------:R-:W4:Y:S01]  /*8a20*/  LDSM.16.MT88.4 R28, [R177+0x2000] ;  /* 0x00200000b11c783b */ /* 0x000f220000004200 */
        /* <DEDUP_REMOVED lines=10> */
[----:B------:R-:W-:Y:S04]  /*8ad0*/  LDSM.16.MT88.4 R8, [R176+0x16800] ;  /* 0x01680000b008783b */ /* 0x000fe80000004200 */
[----:B------:R-:W2:Y:S01]  /*8ae0*/  LDSM.16.MT88.4 R12, [R177+0x2800] ;  /* 0x00280000b10c783b */ /* 0x000ea20000004200 */
        /* <DEDUP_REMOVED lines=32> */
[----:B------:R4:W3:Y:S05]  /*8cf0*/  LDSM.16.MT88.4 R16, [R0+0x3800] ;  /* 0x003800000010783b */ /* 0x0008ea0000004200 */
[----:B------:R-:W-:Y:S06]  /*8d00*/  HMMA.16816.F32.BF16 R128, R8, R26, R128 ;  /* 0x0000001a0880723c */ /* 0x000fec0000041880 */
[-C--:B-1----:R-:W-:Y:S06]  /*8d10*/  HMMA.16816.F32.BF16 R100, R4, R28.reuse, R100 ;  /* 0x0000001c0464723c */ /* 0x082fec0000041864 */
[C---:B------:R-:W-:Y:S06]  /*8d20*/  HMMA.16816.F32.BF16 R104, R32.reuse, R28, R104 ;  /* 0x0000001c2068723c */ /* 0x040fec0000041868 */
[-C--:B------:R-:W-:Y:S05]  /*8d30*/  HMMA.16816.F32.BF16 R108, R32, R30.reuse, R108 ;  /* 0x0000001e206c723c */ /* 0x080fea000004186c */
[C---:B----4-:R-:W-:Y:S01]  /*8d40*/  VIADD R0, R177.reuse, 0xffffc000 ;  /* 0xffffc000b1007836 */ /* 0x050fe20000000000 */
[C---:B------:R-:W-:Y:S05]  /*8d50*/  HMMA.16816.F32.BF16 R112, R4.reuse, R30, R112 ;  /* 0x0000001e0470723c */ /* 0x040fea0000041870 */
[----:B------:R-:W-:Y:S01]  /*8d60*/  @P1 VIADD R0, R177, 0x4000 ;  /* 0x00004000b1001836 */ /* 0x000fe20000000000 */
[-C--:B--2---:R-:W-:Y:S05]  /*8d70*/  HMMA.16816.F32.BF16 R116, R4, R36.reuse, R116 ;  /* 0x000000240474723c */ /* 0x084fea0000041874 */
[----:B------:R-:W-:Y:S01]  /*8d80*/  IMAD.MOV.U32 R177, RZ, RZ, R0 ;  /* 0x000000ffffb17224 */ /* 0x000fe200078e0000 */
[C---:B------:R-:W-:Y:S06]  /*8d90*/  HMMA.16816.F32.BF16 R120, R32.reuse, R36, R120 ;  /* 0x000000242078723c */ /* 0x040fec0000041878 */
        /* <DEDUP_REMOVED lines=13> */
[----:B------:R-:W2:Y:S01]  /*8e70*/  LDL R160, [R1] ;  /* 0x0000000001a07983 */ /* 0x000ea20000100800 */
        /* <DEDUP_REMOVED lines=83> */
[----:B------:R-:W-:Y:S02]  /*93b0*/  @UP0 UIMAD UR11, UR11, UR9, URZ ;  /* 0x000000090b0b02a4 */ /* 0x000fe4000f8e023f */
[----:B------:R-:W-:Y:S02]  /*93c0*/  USHF.L.U32 UR20, UR16, 0x7, URZ ;  /* 0x0000000710147899 */ /* 0x000fe4000800063f */
        /* <DEDUP_REMOVED lines=14> */
[----:B------:R-:W-:Y:S04]  /*94b0*/  STS [R153], R6 ;  /* 0x0000000699007388 */ /* 0x000fe80000000800 */
[----:B------:R-:W-:Y:S04]  /*94c0*/  STS [R152], R5 ;  /* 0x0000000598007388 */ /* 0x000fe80000000800 */
[----:B------:R-:W-:Y:S04]  /*94d0*/  STS [R151], R2 ;  /* 0x0000000297007388 */ /* 0x000fe80000000800 */
[----:B------:R2:W-:Y:S04]  /*94e0*/  STS [R150], R0 ;  /* 0x0000000096007388 */ /* 0x0005e80000000800 */
[----:B------:R3:W-:Y:S04]  /*94f0*/  STS [R160+0x4000], R68 ;  /* 0x00400044a0007388 */ /* 0x0007e80000000800 */
[----:B------:R3:W-:Y:S04]  /*9500*/  STS [R160+0x4400], R70 ;  /* 0x00440046a0007388 */ /* 0x0007e80000000800 */
[----:B------:R3:W-:Y:S01]  /*9510*/  STS [R162+0x4000], R80 ;  /* 0x00400050a2007388 */ /* 0x0007e20000000800 */
[----:B-1----:R-:W2:Y:S03]  /*9520*/  S2R R3, SR_TID.X ;  /* 0x0000000000037919 */ /* 0x002ea60000002100 */
        /* <DEDUP_REMOVED lines=13> */
[----:B--2---:R-:W-:Y:S01]  /*9600*/  SHF.R.S32.HI R0, RZ, 0x1f, R3 ;  /* 0x0000001fff007819 */ /* 0x004fe20000011403 */
[----:B------:R-:W-:Y:S06]  /*9610*/  @P0 BRA `(.L_x_311) ;  /* 0x0000000000340947 */ /* 0x000fec0003800000 */
        /* <DEDUP_REMOVED lines=13> */
.L_x_311:
[----:B------:R-:W-:Y:S01]  /*96f0*/  @UP0 UIADD3 UR11, UR19, UR30, URZ ;  /* 0x0000001e130b0290 */ /* 0x000fe2000fffe03f */
[----:B------:R-:W-:Y:S01]  /*9700*/  LEA.HI R0, R0, R3, RZ, 0x3 ;  /* 0x0000000300007211 */ /* 0x000fe200078f18ff */
[----:B------:R-:W-:Y:S02]  /*9710*/  @UP0 ULDC.64 UR12, c[0x0][0x458] ;  /* 0x00011600000c0ab9 */ /* 0x000fe40000000a00 */
[----:B------:R-:W-:Y:S01]  /*9720*/  @UP0 UIMAD.WIDE.U32 UR14, UR11, UR12, URZ ;  /* 0x0000000c0b0e02a5 */ /* 0x000fe2000f8e003f */
[----:B------:R-:W-:Y:S01]  /*9730*/  LOP3.LUT R2, R0, 0xfffffff8, RZ, 0xc0, !PT ;  /* 0xfffffff800027812 */ /* 0x000fe200078ec0ff */
[----:B------:R-:W-:-:S04]  /*9740*/  @UP0 UIMAD UR11, UR11, UR13, URZ ;  /* 0x0000000d0b0b02a4 */ /* 0x000fc8000f8e023f */
[----:B------:R-:W-:Y:S01]  /*9750*/  @UP0 UIADD3 UR21, UR15, UR11, URZ ;  /* 0x0000000b0f150290 */ /* 0x000fe2000fffe03f */
[----:B------:R-:W-:Y:S01]  /*9760*/  IMAD.IADD R2, R3, 0x1, -R2 ;  /* 0x0000000103027824 */ /* 0x000fe200078e0a02 */
[----:B------:R-:W-:Y:S01]  /*9770*/  @UP0 UMOV UR18, UR14 ;  /* 0x0000000e00120c82 */ /* 0x000fe20008000000 */
[----:B------:R-:W-:Y:S09]  /*9780*/  @P0 BRA `(.L_x_312) ;  /* 0x0000000000340947 */ /* 0x000ff20003800000 */
        /* <DEDUP_REMOVED lines=13> */
.L_x_312:
[----:B------:R-:W-:Y:S01]  /*9860*/  BAR.SYNC.DEFER_BLOCKING 0x0 ;  /* 0x0000000000007b1d */ /* 0x000fe20000010000 */
[----:B------:R-:W-:Y:S01]  /*9870*/  IMAD.SHL.U32 R8, R2, 0x8, RZ ;  /* 0x0000000802087824 */ /* 0x000fe200078e00ff */
[----:B------:R-:W-:Y:S01]  /*9880*/  USHF.R.S32.HI UR11, URZ, 0x1f, UR20 ;  /* 0x0000001f3f0b7899 */ /* 0x000fe20008011414 */
[----:B------:R-:W-:Y:S01]  /*9890*/  SHF.R.S32.HI R0, RZ, 0x3, R0 ;  /* 0x00000003ff007819 */ /* 0x000fe20000011400 */
[----:B------:R-:W-:Y:S01]  /*98a0*/  IMAD.U32 R2, RZ, RZ, UR8 ;  /* 0x00000008ff027e24 */ /* 0x000fe2000f8e00ff */
[----:B------:R-:W-:Y:S01]  /*98b0*/  UIMAD UR10, UR16, -0x80, UR10 ;  /* 0xffffff80100a78a4 */ /* 0x000fe2000f8e020a */
[--C-:B------:R-:W-:Y:S01]  /*98c0*/  SHF.R.S32.HI R9, RZ, 0x1f, R8.reuse ;  /* 0x0000001fff097819 */ /* 0x100fe20000011408 */
[----:B------:R-:W-:Y:S01]  /*98d0*/  UIMAD UR14, UR11, UR8, URZ ;  /* 0x000000080b0e72a4 */ /* 0x000fe2000f8e023f */
[C---:B------:R-:W-:Y:S01]  /*98e0*/  VIADD R4, R0.reuse, 0x20 ;  /* 0x0000002000047836 */ /* 0x040fe20000000000 */
[----:B------:R-:W-:Y:S01]  /*98f0*/  USHF.R.S32.HI UR19, URZ, 0x1f, UR59 ;  /* 0x0000001f3f137899 */ /* 0x000fe2000801143b */
[----:B------:R-:W-:Y:S01]  /*9900*/  VIADD R5, R0, 0x40 ;  /* 0x0000004000057836 */ /* 0x000fe20000000000 */
[----:B------:R-:W-:Y:S01]  /*9910*/  UIMAD UR14, UR20, UR9, UR14 ;  /* 0x00000009140e72a4 */ /* 0x000fe2000f8e020e */
[----:B------:R-:W-:Y:S01]  /*9920*/  IMAD.WIDE.U32 R2, R2, UR20, R8 ;  /* 0x0000001402027c25 */ /* 0x000fe2000f8e0008 */
[----:B------:R-:W-:Y:S01]  /*9930*/  ISETP.GE.AND P3, PT, R4, UR10, PT ;  /* 0x0000000a04007c0c */ /* 0x000fe2000bf66270 */
[----:B------:R-:W-:Y:S01]  /*9940*/  BSSY B0, `(.L_x_313) ;  /* 0x000001f000007945 */ /* 0x000fe20003800000 */
[----:B------:R-:W-:-:S02]  /*9950*/  ISETP.GE.AND P4, PT, R0, UR10, PT ;  /* 0x0000000a00007c0c */ /* 0x000fc4000bf86270 */
[----:B------:R-:W-:Y:S01]  /*9960*/  MOV R4, UR14 ;  /* 0x0000000e00047c02 */ /* 0x000fe20008000f00 */
[----:B------:R-:W-:Y:S01]  /*9970*/  ULDC.64 UR14, c[0x0][0x468] ;  /* 0x00011a00000e7ab9 */ /* 0x000fe20000000a00 */
[----:B------:R-:W-:Y:S01]  /*9980*/  IADD3 R2, P0, R2, UR17, RZ ;  /* 0x0000001102027c10 */ /* 0x000fe2000ff1e0ff */
[----:B------:R-:W-:Y:S01]  /*9990*/  UIMAD UR17, UR19, UR14, URZ ;  /* 0x0000000e131172a4 */ /* 0x000fe2000f8e023f */
[----:B------:R-:W-:Y:S01]  /*99a0*/  ISETP.GE.AND P2, PT, R5, UR10, PT ;  /* 0x0000000a05007c0c */ /* 0x000fe2000bf46270 */
[----:B------:R-:W-:Y:S01]  /*99b0*/  VIADD R5, R0, 0x60 ;  /* 0x0000006000057836 */ /* 0x000fe20000000000 */
[----:B------:R-:W-:Y:S01]  /*99c0*/  IADD3.X R3, R3, UR22, R4, P0, !PT ;  /* 0x0000001603037c10 */ /* 0x000fe200087fe404 */
[----:B------:R1:W2:Y:S01]  /*99d0*/  LDS.128 R16, [R147+0xd000] ;  /* 0x00d0000093107984 */ /* 0x0002a20000000c00 */
[----:B------:R-:W-:Y:S01]  /*99e0*/  IMAD.U32 R4, RZ, RZ, UR14 ;  /* 0x0000000eff047e24 */ /* 0x000fe2000f8e00ff */
[----:B------:R-:W-:Y:S01]  /*99f0*/  UIMAD UR15, UR59, UR15, UR17 ;  /* 0x0000000f3b0f72a4 */ /* 0x000fe2000f8e0211 */
[----:B------:R-:W-:Y:S01]  /*9a00*/  ISETP.GE.AND P1, PT, R5, UR10, PT ;  /* 0x0000000a05007c0c */ /* 0x000fe2000bf26270 */
[----:B------:R1:W4:Y:S01]  /*9a10*/  LDS.128 R20, [R147+0x11000] ;  /* 0x0110000093147984 */ /* 0x0003220000000c00 */
[----:B------:R-:W-:Y:S01]  /*9a20*/  IMAD.WIDE.U32 R2, R4, UR59, R2 ;  /* 0x0000003b04027c25 */ /* 0x000fe2000f8e0002 */
[----:B------:R-:W-:-:S02]  /*9a30*/  SHF.R.S32.HI R11, RZ, 0x1f, R0 ;  /* 0x0000001fff0b7819 */ /* 0x000fc40000011400 */
[----:B------:R1:W1:Y:S02]  /*9a40*/  LDS.128 R24, [R147+0x12000] ;  /* 0x0120000093187984 */ /* 0x0002640000000c00 */
[----:B------:R-:W-:Y:S02]  /*9a50*/  IADD3 R10, R3, UR15, RZ ;  /* 0x0000000f030a7c10 */ /* 0x000fe4000fffe0ff */
[----:B------:R1:W1:Y:S01]  /*9a60*/  LDS.128 R28, [R147+0x13000] ;  /* 0x01300000931c7984 */ /* 0x0002620000000c00 */
[----:B------:R-:W-:Y:S05]  /*9a70*/  @P4 BRA `(.L_x_314) ;  /* 0x00000000002c4947 */ /* 0x000fea0003800000 */
[----:B------:R-:W3:Y:S01]  /*9a80*/  LDS.128 R12, [R147+0xc000] ;  /* 0x00c00000930c7984 */ /* 0x000ee20000000c00 */
        /* <DEDUP_REMOVED lines=9> */
[----:B---3--:R3:W-:Y:S04]  /*9b20*/  STG.E.128 desc[UR6][R6.64], R12 ;  /* 0x0000000c06007986 */ /* 0x0087e8000c101d06 */
.L_x_314:
[----:B------:R-:W-:Y:S05]  /*9b30*/  BSYNC B0 ;  /* 0x0000000000007941 */ /* 0x000fea0003800000 */
.L_x_313:
[----:B------:R-:W-:Y:S04]  /*9b40*/  BSSY B0, `(.L_x_315) ;  /* 0x000000e000007945 */ /* 0x000fe80003800000 */
[----:B------:R-:W-:Y:S05]  /*9b50*/  @P3 BRA `(.L_x_316) ;  /* 0x0000000000303947 */ /* 0x000fea0003800000 */
[----:B---3--:R-:W-:Y:S01]  /*9b60*/  IADD3 R6, P0, R0, 0x20, RZ ;  /* 0x0000002000067810 */ /* 0x008fe20007f1e0ff */
        /* <DEDUP_REMOVED lines=10> */
[----:B--2---:R2:W-:Y:S02]  /*9c10*/  STG.E.128 desc[UR6][R6.64], R16 ;  /* 0x0000001006007986 */ /* 0x0045e4000c101d06 */
.L_x_316:
[----:B------:R-:W-:Y:S05]  /*9c20*/  BSYNC B0 ;  /* 0x0000000000007941 */ /* 0x000fea0003800000 */
.L_x_315:
[----:B---3--:R3:W1:Y:S01]  /*9c30*/  LDS.128 R12, [R147+0xe000] ;  /* 0x00e00000930c7984 */ /* 0x0086620000000c00 */
        /* <DEDUP_REMOVED lines=14> */
.L_x_318:
[----:B------:R-:W-:Y:S05]  /*9d20*/  BSYNC B0 ;  /* 0x0000000000007941 */ /* 0x000fea0003800000 */
.L_x_317:
[----:B-1----:R1:W1:Y:S01]  /*9d30*/  LDS.128 R12, [R147+0xf000] ;  /* 0x00f00000930c7984 */ /* 0x0022620000000c00 */
[----:B------:R-:W-:Y:S04]  /*9d40*/  BSSY B0, `(.L_x_319) ;  /* 0x000000d000007945 */ /* 0x000fe80003800000 */
[----:B------:R-:W-:Y:S05]  /*9d50*/  @P1 BRA `(.L_x_320) ;  /* 0x00000000002c1947 */ /* 0x000fea0003800000 */
[----:B--2---:R-:W-:Y:S01]  /*9d60*/  IADD3 R6, P0, R0, 0x60, RZ ;  /* 0x0000006000067810 */ /* 0x004fe20007f1e0ff */
        /* <DEDUP_REMOVED lines=10> */
.L_x_320:
[----:B------:R-:W-:Y:S05]  /*9e10*/  BSYNC B0 ;  /* 0x0000000000007941 */ /* 0x000fea0003800000 */
.L_x_319:
[----:B-1----:R1:W1:Y:S01]  /*9e20*/  LDS.128 R12, [R147+0x10000] ;  /* 0x01000000930c7984 */ /* 0x0022620000000c00 */
[----:B------:R-:W-:Y:S01]  /*9e30*/  UIMAD UR8, UR11, UR12, URZ ;  /* 0x0000000c0b0872a4 */ /* 0x000fe2000f8e023f */
[----:B------:R-:W-:Y:S01]  /*9e40*/  IMAD.U32 R2, RZ, RZ, UR12 ;  /* 0x0000000cff027e24 */ /* 0x000fe2000f8e00ff */
        /* <DEDUP_REMOVED lines=15> */
[----:B--2---:R-:W-:Y:S01]  /*9f40*/  IMAD R6, R11, UR12, RZ ;  /* 0x0000000c0b067c24 */ /* 0x004fe2000f8e02ff */
        /* <DEDUP_REMOVED lines=8> */
.L_x_322:
[----:B------:R-:W-:Y:S05]  /*9fd0*/  BSYNC B0 ;  /* 0x0000000000007941 */ /* 0x000fea0003800000 */
.L_x_321:
        /* <DEDUP_REMOVED lines=14> */
.L_x_324:
[----:B------:R-:W-:Y:S05]  /*a0c0*/  BSYNC B0 ;  /* 0x0000000000007941 */ /* 0x000fea0003800000 */
.L_x_323:
        /* <DEDUP_REMOVED lines=14> */
.L_x_326:
[----:B------:R-:W-:Y:S05]  /*a1b0*/  BSYNC B0 ;  /* 0x0000000000007941 */ /* 0x000fea0003800000 */
.L_x_325:
[----:B------:R-:W-:Y:S05]  /*a1c0*/  @P1 BRA `(.L_x_307) ;  /* 0x00000000002c1947 */ /* 0x000fea0003800000 */
[----:B------:R-:W-:Y:S01]  /*a1d0*/  IADD3 R0, P0, R0, 0x60, RZ ;  /* 0x0000006000007810 */ /* 0x000fe20007f1e0ff */
[----:B------:R-:W-:-:S03]  /*a1e0*/  ULDC.64 UR8, c[0x0][0x3f8] ;  /* 0x0000fe0000087ab9 */ /* 0x000fc60000000a00 */
[----:B------:R-:W-:-:S05]  /*a1f0*/  IADD3.X R3, RZ, R11, RZ, P0, !PT ;  /* 0x0000000bff037210 */ /* 0x000fca00007fe4ff */
[----:B-12---:R-:W-:Y:S01]  /*a200*/  IMAD R6, R3, UR12, RZ ;  /* 0x0000000c03067c24 */ /* 0x006fe2000f8e02ff */
[----:B------:R-:W-:-:S03]  /*a210*/  MOV R3, R8 ;  /* 0x0000000800037202 */ /* 0x000fc60000000f00 */
[----:B------:R-:W-:-:S04]  /*a220*/  IMAD.WIDE.U32 R4, R0, UR12, R2 ;  /* 0x0000000c00047c25 */ /* 0x000fc8000f8e0002 */
[----:B------:R-:W-:Y:S01]  /*a230*/  IMAD R0, R0, UR13, R6 ;  /* 0x0000000d00007c24 */ /* 0x000fe2000f8e0206 */
[----:B------:R-:W-:-:S04]  /*a240*/  LEA R2, P0, R4, UR8, 0x1 ;  /* 0x0000000804027c11 */ /* 0x000fc8000f8008ff */
[----:B------:R-:W-:-:S04]  /*a250*/  IADD3 R0, R0, R5, RZ ;  /* 0x0000000500007210 */ /* 0x000fc80007ffe0ff */
[----:B------:R-:W-:-:S05]  /*a260*/  LEA.HI.X R3, R4, UR9, R0, 0x1, P0 ;  /* 0x0000000904037c11 */ /* 0x000fca00080f0c00 */
[----:B------:R1:W-:Y:S02]  /*a270*/  STG.E.128 desc[UR6][R2.64], R28 ;  /* 0x0000001c02007986 */ /* 0x0003e4000c101d06 */
.L_x_307:
[----:B------:R-:W-:Y:S05]  /*a280*/  BSYNC B1 ;  /* 0x0000000000017941 */ /* 0x000fea0003800000 */
.L_x_285:
[----:B-1--4-:R-:W4:Y:S01]  /*a290*/  LDL R2, [R1+0x38] ;  /* 0x0000380001027983 */ /* 0x012f220000100800 */
[----:B------:R-:W-:Y:S02]  /*a2a0*/  ULDC UR8, c[0x0][0xc] ;  /* 0x0000030000087ab9 */ /* 0x000fe40000000800 */
[----:B------:R-:W-:Y:S01]  /*a2b0*/  UIADD3 UR16, UR8, UR16, URZ ;  /* 0x0000001008107290 */ /* 0x000fe2000fffe03f */
[----:B----4-:R-:W-:-:S13]  /*a2c0*/  R2UR UR9, R2 ;  /* 0x00000000020972ca */ /* 0x010fda00000e0000 */
[----:B------:R-:W-:-:S06]  /*a2d0*/  UISETP.GE.AND UP0, UPT, UR16, UR9, UPT ;  /* 0x000000091000728c */ /* 0x000fcc000bf06270 */
[----:B------:R-:W-:-:S13]  /*a2e0*/  PLOP3.LUT P0, PT, PT, PT, UP0, 0x80, 0x0 ;  /* 0x000000000000781c */ /* 0x000fda0003f0f008 */
[----:B------:R-:W-:Y:S05]  /*a2f0*/  @P0 BRA `(.L_x_327) ;  /* 0x0000000000040947 */ /* 0x000fea0003800000 */
[----:B------:R-:W-:Y:S05]  /*a300*/  BRA `(.L_x_328) ;  /* 0xffffff6800087947 */ /* 0x000fea000383ffff */
.L_x_327:
[----:B------:R-:W-:Y:S05]  /*a310*/  EXIT ;  /* 0x000000000000794d */ /* 0x000fea0003800000 */
.L_x_329:
        /* <DEDUP_REMOVED lines=14> */
.L_x_1261:


//--------------------- .text._ZN5flash44flash_bwd_dq_dk_dv_loop_seqk_parallel_kernelI23Flash_bwd_kernel_traitsILi64ELi128ELi128ELi8ELi4ELi4ELi4ELb0ELb0EN7cutlass10bfloat16_tE19Flash_kernel_traitsILi64ELi128ELi128ELi8ES3_EELb0ELb1ELb0ELb1ELb0ELb0ELb0EEEvNS_16Flash_bwd_paramsE --------------------------
	.section	.text._ZN5flash44flash_bwd_dq_dk_dv_loop_seqk_parallel_kernelI23Flash_bwd_kernel_traitsILi64ELi128ELi128ELi8ELi4ELi4ELi4ELb0ELb0EN7cutlass10bfloat16_tE19Flash_kernel_traitsILi64ELi128ELi128ELi8ES3_EELb0ELb1ELb0ELb1ELb0ELb0ELb0EEEvNS_16Flash_bwd_paramsE,"ax",@progbits
	.align	128
        .global         _ZN5flash44flash_bwd_dq_dk_dv_loop_seqk_parallel_kernelI23Flash_bwd_kernel_traitsILi64ELi128ELi128ELi8ELi4ELi4ELi4ELb0ELb0EN7cutlass10bfloat16_tE19Flash_kernel_traitsILi64ELi128ELi128ELi8ES3_EELb0ELb1ELb0ELb1ELb0ELb0ELb0EEEvNS_16Flash_bwd_paramsE
        .type           _ZN5flash44flash_bwd_dq_dk_dv_loop_seqk_parallel_kernelI23Flash_bwd_kernel_traitsILi64ELi128ELi128ELi8ELi4ELi4ELi4ELb0ELb0EN7cutlass10bfloat16_tE19Flash_kernel_traitsILi64ELi128ELi128ELi8ES3_EELb0ELb1ELb0ELb1ELb0ELb0ELb0EEEvNS_16Flash_bwd_paramsE,@function
        .size           _ZN5flash44flash_bwd_dq_dk_dv_loop_seqk_parallel_kernelI23Flash_bwd_kernel_traitsILi64ELi128ELi128ELi8ELi4ELi4ELi4ELb0ELb0EN7cutlass10bfloat16_tE19Flash_kernel_traitsILi64ELi128ELi128ELi8ES3_EELb0ELb1ELb0ELb1ELb0ELb0ELb0EEEvNS_16Flash_bwd_paramsE,(.L_x_1262 - _ZN5flash44flash_bwd_dq_dk_dv_loop_seqk_parallel_kernelI23Flash_bwd_kernel_traitsILi64ELi128ELi128ELi8ELi4ELi4ELi4ELb0ELb0EN7cutlass10bfloat16_tE19Flash_kernel_traitsILi64ELi128ELi128ELi8ES3_EELb0ELb1ELb0ELb1ELb0ELb0ELb0EEEvNS_16Flash_bwd_paramsE)
        .other          _ZN5flash44flash_bwd_dq_dk_dv_loop_seqk_parallel_kernelI23Flash_bwd_kernel_traitsILi64ELi128ELi128ELi8ELi4ELi4ELi4ELb0ELb0EN7cutlass10bfloat16_tE19Flash_kernel_traitsILi64ELi128ELi128ELi8ES3_EELb0ELb1ELb0ELb1ELb0ELb0ELb0EEEvNS_16Flash_bwd_paramsE,@"STO_CUDA_ENTRY STV_DEFAULT"
_ZN5flash44flash_bwd_dq_dk_dv_loop_seqk_parallel_kernelI23Flash_bwd_kernel_traitsILi64ELi128ELi128ELi8ELi4ELi4ELi4ELb0ELb0EN7cutlass10bfloat16_tE19Flash_kernel_traitsILi64ELi128ELi128ELi8ES3_EELb0ELb1ELb0ELb1ELb0ELb0ELb0EEEvNS_16Flash_bwd_paramsE:
.text._ZN5flash44flash_bwd_dq_dk_dv_loop_seqk_parallel_kernelI23Flash_bwd_kernel_traitsILi64ELi128ELi128ELi8ELi4ELi4ELi4ELb0ELb0EN7cutlass10bfloat16_tE19Flash_kernel_traitsILi64ELi128ELi128ELi8ES3_EELb0ELb1ELb0ELb1ELb0ELb0ELb0EEEvNS_16Flash_bwd_paramsE:
        /* <DEDUP_REMOVED lines=14> */
[----:B------:R-:W3:Y:S01]  /*00e0*/  S2UR UR4, SR_CgaCtaId ;  /* 0x00000000000479c3 */ /* 0x000ee20000008800 */
[----:B------:R-:W-:Y:S01]  /*00f0*/  UMOV UR5, 0x400 ;  /* 0x0000040000057882 */ /* 0x000fe20000000000 */
[----:B------:R-:W-:Y:S01]  /*0100*/  IMAD.MOV.U32 R221, RZ, RZ, 0x20 ;  /* 0x00000020ffdd7424 */ /* 0x000fe200078e00ff */
[----:B------:R-:W-:Y:S01]  /*0110*/  ULDC.64 UR10, c[0x0][0x208] ;  /* 0x00008200000a7ab9 */ /* 0x000fe20000000a00 */
[----:B------:R-:W-:-:S04]  /*0120*/  IMAD.MOV.U32 R219, RZ, RZ, -0x10 ;  /* 0xfffffff0ffdb7424 */ /* 0x000fc800078e00ff */
[----:B------:R-:W4:Y:S08]  /*0130*/  S2UR UR56, SR_CTAID.Z ;  /* 0x00000000003879c3 */ /* 0x000f300000002700 */
[----:B------:R-:W5:Y:S01]  /*0140*/  S2UR UR45, SR_CTAID.Y ;  /* 0x00000000002d79c3 */ /* 0x000f620000002600 */
[----:B---3--:R-:W-:Y:S01]  /*0150*/  ULEA UR4, UR4, UR5, 0x18 ;  /* 0x0000000504047291 */ /* 0x008fe2000f8ec03f */
[----:B--2---:R-:W-:Y:S01]  /*0160*/  SHF.R.S32.HI R10, RZ, 0x1f, R12 ;  /* 0x0000001fff0a7819 */ /* 0x004fe2000001140c */
[----:B----4-:R-:W-:-:S03]  /*0170*/  USHF.R.S32.HI UR5, URZ, 0x1f, UR56 ;  /* 0x0000001f3f057899 */ /* 0x010fc60008011438 */
[CC--:B------:R-:W-:Y:S02]  /*0180*/  LEA.HI R3, R10.reuse, R12.reuse, RZ, 0x4 ;  /* 0x0000000c0a037211 */ /* 0x0c0fe400078f20ff */
[CC--:B------:R-:W-:Y:S02]  /*0190*/  LEA.HI R15, R10.reuse, R12.reuse, RZ, 0x2 ;  /* 0x0000000c0a0f7211 */ /* 0x0c0fe400078f10ff */
[----:B------:R-:W-:Y:S01]  /*01a0*/  SHF.R.S32.HI R2, RZ, 0x4, R3 ;  /* 0x00000004ff027819 */ /* 0x000fe20000011403 */
[----:B-----5:R-:W-:Y:S01]  /*01b0*/  USHF.L.U32 UR6, UR45, 0x7, URZ ;  /* 0x000000072d067899 */ /* 0x020fe2000800063f */
[----:B------:R-:W-:Y:S02]  /*01c0*/  LEA.HI R11, R10, R12, RZ, 0x3 ;  /* 0x0000000c0a0b7211 */ /* 0x000fe400078f18ff */
[----:B-1----:R-:W-:Y:S02]  /*01d0*/  LEA.HI R0, R3, R2, RZ, 0x1 ;  /* 0x0000000203007211 */ /* 0x002fe400078f08ff */
[----:B------:R-:W-:-:S02]  /*01e0*/  SHF.R.S32.HI R9, RZ, 0x2, R15 ;  /* 0x00000002ff097819 */ /* 0x000fc4000001140f */
[----:B------:R-:W-:Y:S02]  /*01f0*/  LOP3.LUT R0, R0, 0xfffffffe, RZ, 0xc0, !PT ;  /* 0xfffffffe00007812 */ /* 0x000fe400078ec0ff */
[----:B------:R-:W-:Y:S02]  /*0200*/  SHF.R.S32.HI R4, RZ, 0x1f, R15 ;  /* 0x0000001fff047819 */ /* 0x000fe4000001140f */
[----:B------:R-:W-:Y:S01]  /*0210*/  SHF.R.S32.HI R251, RZ, 0x3, R11 ;  /* 0x00000003fffb7819 */ /* 0x000fe2000001140b */
[----:B------:R-:W-:Y:S01]  /*0220*/  IMAD.IADD R13, R2, 0x1, -R0 ;  /* 0x00000001020d7824 */ /* 0x000fe200078e0a00 */
[----:B------:R-:W-:Y:S02]  /*0230*/  LOP3.LUT R0, R11, 0xfffffff8, RZ, 0xc0, !PT ;  /* 0xfffffff80b007812 */ /* 0x000fe400078ec0ff */
[----:B------:R-:W-:Y:S01]  /*0240*/  LEA.HI R2, R4, R9, RZ, 0x3 ;  /* 0x0000000904027211 */ /* 0x000fe200078f18ff */
[----:B------:R-:W-:Y:S01]  /*0250*/  IMAD.SHL.U32 R4, R251, 0x40, RZ ;  /* 0x00000040fb047824 */ /* 0x000fe200078e00ff */
[----:B------:R-:W-:Y:S01]  /*0260*/  LOP3.LUT R3, R3, 0xfffffff0, RZ, 0xc0, !PT ;  /* 0xfffffff003037812 */ /* 0x000fe200078ec0ff */
[----:B------:R-:W-:Y:S01]  /*0270*/  IMAD.IADD R0, R12, 0x1, -R0 ;  /* 0x000000010c007824 */ /* 0x000fe200078e0a00 */
[----:B------:R-:W-:-:S02]  /*0280*/  LOP3.LUT R5, R2, 0xfffffff8, RZ, 0xc0, !PT ;  /* 0xfffffff802057812 */ /* 0x000fc400078ec0ff */
[-C--:B------:R-:W-:Y:S01]  /*0290*/  LEA.HI R7, R10, R12.reuse, RZ, 0x6 ;  /* 0x0000000c0a077211 */ /* 0x080fe200078f30ff */
[----:B------:R-:W-:Y:S01]  /*02a0*/  IMAD.IADD R2, R12, 0x1, -R3 ;  /* 0x000000010c027824 */ /* 0x000fe200078e0a03 */
[----:B------:R-:W-:Y:S01]  /*02b0*/  LOP3.LUT R3, R4, 0x1c0, RZ, 0xc0, !PT ;  /* 0x000001c004037812 */ /* 0x000fe200078ec0ff */
[----:B------:R-:W-:Y:S01]  /*02c0*/  IMAD.SHL.U32 R226, R0, 0x8, RZ ;  /* 0x0000000800e27824 */ /* 0x000fe200078e00ff */
[----:B------:R-:W-:Y:S01]  /*02d0*/  LEA.HI R8, R10, R12, RZ, 0x5 ;  /* 0x0000000c0a087211 */ /* 0x000fe200078f28ff */
[----:B------:R-:W-:Y:S01]  /*02e0*/  IMAD.IADD R9, R9, 0x1, -R5 ;  /* 0x0000000109097824 */ /* 0x000fe200078e0a05 */
[----:B------:R-:W-:Y:S01]  /*02f0*/  SHF.R.S32.HI R5, RZ, 0x1f, R2 ;  /* 0x0000001fff057819 */ /* 0x000fe20000011402 */
[----:B------:R-:W-:Y:S01]  /*0300*/  IMAD.SHL.U32 R7, R7, 0x8, RZ ;  /* 0x0000000807077824 */ /* 0x000fe200078e00ff */
[----:B------:R-:W-:Y:S02]  /*0310*/  SHF.R.U32.HI R4, RZ, 0x3, R3 ;  /* 0x00000003ff047819 */ /* 0x000fe40000011603 */
[----:B------:R-:W-:-:S02]  /*0320*/  LOP3.LUT R3, R3, 0x38, R226, 0xf8, !PT ;  /* 0x0000003803037812 */ /* 0x000fc400078ef8e2 */
[----:B------:R-:W-:Y:S02]  /*0330*/  LEA.HI R14, R5, R2, RZ, 0x3 ;  /* 0x00000002050e7211 */ /* 0x000fe400078f18ff */
[----:B------:R-:W-:Y:S02]  /*0340*/  LOP3.LUT R6, R3, R4, RZ, 0x3c, !PT ;  /* 0x0000000403067212 */ /* 0x000fe400078e3cff */
[----:B------:R-:W-:Y:S02]  /*0350*/  LOP3.LUT R3, R14, 0xfffffff8, RZ, 0xc0, !PT ;  /* 0xfffffff80e037812 */ /* 0x000fe400078ec0ff */
[--C-:B------:R-:W-:Y:S02]  /*0360*/  SHF.R.S32.HI R18, RZ, 0x5, R8.reuse ;  /* 0x00000005ff127819 */ /* 0x100fe40000011408 */
[----:B------:R-:W-:Y:S01]  /*0370*/  SHF.R.S32.HI R4, RZ, 0x1f, R8 ;  /* 0x0000001fff047819 */ /* 0x000fe20000011408 */
[----:B------:R-:W-:Y:S01]  /*0380*/  IMAD.IADD R17, R2, 0x1, -R3 ;  /* 0x0000000102117824 */ /* 0x000fe200078e0a03 */
[----:B------:R-:W-:-:S02]  /*0390*/  LOP3.LUT R2, R6, 0xfffffe00, R7, 0xf8, !PT ;  /* 0xfffffe0006027812 */ /* 0x000fc400078ef807 */
[----:B------:R-:W-:Y:S02]  /*03a0*/  LOP3.LUT R5, R8, 0xffffffe0, RZ, 0xc0, !PT ;  /* 0xffffffe008057812 */ /* 0x000fe400078ec0ff */
[C---:B------:R-:W-:Y:S01]  /*03b0*/  LOP3.LUT P4, RZ, R0.reuse, 0x2, RZ, 0xc0, !PT ;  /* 0x0000000200ff7812 */ /* 0x040fe2000788c0ff */
[----:B------:R1:W-:Y:S01]  /*03c0*/  STL [R1+0x10], R2 ;  /* 0x0000100201007387 */ /* 0x0003e20000100800 */
[----:B------:R-:W-:Y:S01]  /*03d0*/  LOP3.LUT P3, RZ, R0, 0x4, RZ, 0xc0, !PT ;  /* 0x0000000400ff7812 */ /* 0x000fe2000786c0ff */
[----:B------:R-:W-:Y:S01]  /*03e0*/  IMAD.IADD R16, R12, 0x1, -R5 ;  /* 0x000000010c107824 */ /* 0x000fe200078e0a05 */
[----:B------:R-:W-:Y:S01]  /*03f0*/  LOP3.LUT R6, R9, 0x1, RZ, 0xc0, !PT ;  /* 0x0000000109067812 */ /* 0x000fe200078ec0ff */
[----:B------:R-:W-:Y:S01]  /*0400*/  IMAD.SHL.U32 R0, R0, 0x40, RZ ;  /* 0x0000004000007824 */ /* 0x000fe200078e00ff */
[----:B------:R-:W-:Y:S01]  /*0410*/  STL [R1+0x40], R17 ;  /* 0x0000401101007387 */ /* 0x000fe20000100800 */
[----:B------:R-:W-:Y:S02]  /*0420*/  SEL R180, R221, 0xffffffe0, !P4 ;  /* 0xffffffe0ddb47807 */ /* 0x000fe40006000000 */
[----:B------:R-:W-:Y:S01]  /*0430*/  SHF.R.S32.HI R5, RZ, 0x1f, R16 ;  /* 0x0000001fff057819 */ /* 0x000fe20000011410 */
[----:B------:R2:W-:Y:S01]  /*0440*/  STL [R1+0x58], R16 ;  /* 0x0000581001007387 */ /* 0x0005e20000100800 */
[----:B------:R-:W-:-:S02]  /*0450*/  LOP3.LUT R0, R0, 0x1c0, RZ, 0xc0, !PT ;  /* 0x000001c000007812 */ /* 0x000fc400078ec0ff */
[----:B------:R-:W-:Y:S02]  /*0460*/  ISETP.NE.U32.AND P0, PT, R6, 0x1, PT ;  /* 0x000000010600780c */ /* 0x000fe40003f05070 */
[----:B------:R-:W-:Y:S02]  /*0470*/  LOP3.LUT R7, R0, 0x8, R11, 0xf8, !PT ;  /* 0x0000000800077812 */ /* 0x000fe400078ef80b */
[----:B------:R-:W-:Y:S02]  /*0480*/  R2P PR, R9, 0x6 ;  /* 0x0000000609007804 */ /* 0x000fe40000000000 */
[----:B------:R-:W-:-:S03]  /*0490*/  SEL R219, R219, 0x10, !P0 ;  /* 0x00000010dbdb7807 */ /* 0x000fc60004000000 */
[----:B------:R-:W-:Y:S02]  /*04a0*/  SEL R221, R221, 0xffffffe0, !P1 ;  /* 0xffffffe0dddd7807 */ /* 0x000fe40004800000 */
[----:B-1----:R-:W-:Y:S02]  /*04b0*/  LEA.HI R2, R4, R18, RZ, 0x2 ;  /* 0x0000001204027211 */ /* 0x002fe400078f10ff */
[----:B------:R-:W-:Y:S02]  /*04c0*/  LEA.HI R4, R10, R12, RZ, 0x7 ;  /* 0x0000000c0a047211 */ /* 0x000fe400078f38ff */
[----:B------:R-:W-:Y:S02]  /*04d0*/  LOP3.LUT R3, R2, 0xfffffffc, RZ, 0xc0, !PT ;  /* 0xfffffffc02037812 */ /* 0x000fe400078ec0ff */
[----:B------:R-:W-:Y:S02]  /*04e0*/  SHF.R.S32.HI R2, RZ, 0x7, R4 ;  /* 0x00000007ff027819 */ /* 0x000fe40000011404 */
[----:B------:R-:W-:Y:S01]  /*04f0*/  LEA.HI R4, R5, R16, RZ, 0x2 ;  /* 0x0000001005047211 */ /* 0x000fe200078f10ff */
[----:B------:R-:W-:Y:S01]  /*0500*/  IMAD.IADD R8, R18, 0x1, -R3 ;  /* 0x0000000112087824 */ /* 0x000fe200078e0a03 */
[----:B------:R-:W-:Y:S01]  /*0510*/  SHF.R.U32.HI R10, RZ, 0x3, R0 ;  /* 0x00000003ff0a7819 */ /* 0x000fe20000011600 */
[----:B------:R-:W-:-:S02]  /*0520*/  IMAD.SHL.U32 R5, R13, 0x200, RZ ;  /* 0x000002000d057824 */ /* 0x000fc400078e00ff */
[----:B------:R-:W-:Y:S01]  /*0530*/  IMAD.SHL.U32 R3, R8, 0x10, RZ ;  /* 0x0000001008037824 */ /* 0x000fe200078e00ff */
[----:B------:R-:W-:Y:S01]  /*0540*/  LOP3.LUT R7, R7, R10, RZ, 0x3c, !PT ;  /* 0x0000000a07077212 */ /* 0x000fe200078e3cff */
[C---:B------:R-:W-:Y:S02]  /*0550*/  IMAD R179, R2.reuse, 0x1000, R5 ;  /* 0x0000100002b37824 */ /* 0x040fe400078e0205 */
[----:B------:R-:W-:Y:S01]  /*0560*/  IMAD.SHL.U32 R6, R2, 0x8, RZ ;  /* 0x0000000802067824 */ /* 0x000fe200078e00ff */
[----:B------:R-:W-:Y:S01]  /*0570*/  LOP3.LUT R0, R0, 0x30, R3, 0xf8, !PT ;  /* 0x0000003000007812 */ /* 0x000fe200078ef803 */
[----:B------:R-:W-:Y:S01]  /*0580*/  IMAD.IADD R179, R179, 0x1, R7 ;  /* 0x00000001b3b37824 */ /* 0x000fe200078e0207 */
[----:B--2---:R-:W-:Y:S01]  /*0590*/  LEA.HI.SX32 R16, R4, R3, 0x1e ;  /* 0x0000000304107211 */ /* 0x004fe200078ff2ff */
[----:B------:R-:W-:Y:S01]  /*05a0*/  IMAD.SHL.U32 R4, R9, 0x40, RZ ;  /* 0x0000004009047824 */ /* 0x000fe200078e00ff */
[----:B------:R-:W-:Y:S01]  /*05b0*/  LOP3.LUT R0, R0, 0x8, R11, 0xf8, !PT ;  /* 0x0000000800007812 */ /* 0x000fe200078ef80b */
[----:B------:R-:W-:Y:S01]  /*05c0*/  IMAD.SHL.U32 R9, R12, 0x2, RZ ;  /* 0x000000020c097824 */ /* 0x000fe200078e00ff */
[----:B------:R-:W-:Y:S01]  /*05d0*/  LOP3.LUT R3, R15, 0x7ffffffc, RZ, 0xc0, !PT ;  /* 0x7ffffffc0f037812 */ /* 0x000fe200078ec0ff */
[----:B------:R-:W-:Y:S01]  /*05e0*/  STL [R1+0x1c], R16 ;  /* 0x00001c1001007387 */ /* 0x000fe20000100800 */
[----:B------:R-:W-:Y:S01]  /*05f0*/  LOP3.LUT R5, R5, R0, R10, 0xf6, !PT ;  /* 0x0000000005057212 */ /* 0x000fe200078ef60a */
[----:B------:R-:W-:Y:S01]  /*0600*/  IMAD.SHL.U32 R179, R179, 0x2, RZ ;  /* 0x00000002b3b37824 */ /* 0x000fe200078e00ff */
[----:B------:R-:W-:Y:S01]  /*0610*/  LOP3.LUT R0, R4, 0x1c0, RZ, 0xc0, !PT ;  /* 0x000001c004007812 */ /* 0x000fe200078ec0ff */
[----:B------:R-:W-:Y:S01]  /*0620*/  IMAD.IADD R7, R12, 0x1, -R3 ;  /* 0x000000010c077824 */ /* 0x000fe200078e0a03 */
[----:B------:R-:W-:Y:S01]  /*0630*/  LOP3.LUT R3, R6, 0x8, RZ, 0xc0, !PT ;  /* 0x0000000806037812 */ /* 0x000fe200078ec0ff */
[----:B------:R-:W-:Y:S01]  /*0640*/  IMAD.SHL.U32 R6, R13, 0x10, RZ ;  /* 0x000000100d067824 */ /* 0x000fe200078e00ff */
[----:B------:R-:W-:Y:S01]  /*0650*/  SHF.R.U32.HI R4, RZ, 0x3, R0 ;  /* 0x00000003ff047819 */ /* 0x000fe20000011600 */
[----:B------:R-:W-:Y:S01]  /*0660*/  IMAD.SHL.U32 R10, R7, 0x2, RZ ;  /* 0x00000002070a7824 */ /* 0x000fe200078e00ff */
[----:B------:R-:W-:Y:S01]  /*0670*/  LOP3.LUT R9, R9, 0x6, RZ, 0xc0, !PT ;  /* 0x0000000609097812 */ /* 0x000fe200078ec0ff */
[----:B------:R-:W-:Y:S01]  /*0680*/  VIADD R7, R16, 0xffffff80 ;  /* 0xffffff8010077836 */ /* 0x000fe20000000000 */
[----:B------:R-:W-:-:S02]  /*0690*/  LOP3.LUT R12, R3, 0x10, R6, 0xf8, !PT ;  /* 0x00000010030c7812 */ /* 0x000fc400078ef806 */
[-C--:B------:R-:W-:Y:S01]  /*06a0*/  LOP3.LUT R11, R4, R0.reuse, R3, 0x1e, !PT ;  /* 0x00000000040b7212 */ /* 0x080fe200078e1e03 */
[----:B------:R-:W-:Y:S01]  /*06b0*/  IMAD.SHL.U32 R3, R14, 0x40, RZ ;  /* 0x000000400e037824 */ /* 0x000fe200078e00ff */
[----:B------:R-:W-:Y:S01]  /*06c0*/  LOP3.LUT R6, R4, R0, RZ, 0xfc, !PT ;  /* 0x0000000004067212 */ /* 0x000fe200078efcff */
[C---:B------:R-:W-:Y:S02]  /*06d0*/  IMAD R0, R2.reuse, 0x40, R9 ;  /* 0x0000004002007824 */ /* 0x040fe400078e0209 */
[----:B------:R-:W-:Y:S02]  /*06e0*/  IMAD R2, R2, 0x2000, R10 ;  /* 0x0000200002027824 */ /* 0x000fe400078e020a */
[----:B------:R-:W-:Y:S01]  /*06f0*/  IMAD.SHL.U32 R4, R17, 0x40, RZ ;  /* 0x0000004011047824 */ /* 0x000fe200078e00ff */
[----:B------:R1:W-:Y:S01]  /*0700*/  STL [R1+0x18], R0 ;  /* 0x0000180001007387 */ /* 0x0003e20000100800 */
[----:B------:R-:W-:Y:S02]  /*0710*/  IMAD.SHL.U32 R9, R13, 0x8, RZ ;  /* 0x000000080d097824 */ /* 0x000fe400078e00ff */
[----:B-1----:R-:W-:Y:S01]  /*0720*/  IMAD R0, R8, 0x400, R2 ;  /* 0x0000040008007824 */ /* 0x002fe200078e0202 */
[----:B------:R-:W-:-:S03]  /*0730*/  LOP3.LUT R2, R4, 0x1c0, RZ, 0xc0, !PT ;  /* 0x000001c004027812 */ /* 0x000fc600078ec0ff */
[----:B------:R-:W-:Y:S01]  /*0740*/  IMAD.IADD R218, R6, 0x1, R0 ;  /* 0x0000000106da7824 */ /* 0x000fe200078e0200 */
[----:B------:R-:W-:Y:S02]  /*0750*/  SHF.R.U32.HI R6, RZ, 0x3, R2 ;  /* 0x00000003ff067819 */ /* 0x000fe40000011602 */
[----:B------:R-:W-:Y:S02]  /*0760*/  LOP3.LUT R0, R3, 0xfffffe00, RZ, 0xc0, !PT ;  /* 0xfffffe0003007812 */ /* 0x000fe400078ec0ff */
[----:B------:R-:W-:Y:S01]  /*0770*/  LOP3.LUT R3, R2, 0x8, R9, 0xf8, !PT ;  /* 0x0000000802037812 */ /* 0x000fe200078ef809 */
[----:B------:R-:W-:Y:S01]  /*0780*/  IMAD R9, R8, 0x400, R10 ;  /* 0x0000040008097824 */ /* 0x000fe200078e020a */
[----:B------:R-:W-:Y:S01]  /*0790*/  LOP3.LUT R2, R6, R12, R2, 0x1e, !PT ;  /* 0x0000000c06027212 */ /* 0x000fe200078e1e02 */
[----:B------:R-:W-:Y:S01]  /*07a0*/  IMAD R4, R8, 0x400, R0 ;  /* 0x0000040008047824 */ /* 0x000fe200078e0200 */
[----:B------:R-:W-:Y:S01]  /*07b0*/  LOP3.LUT R3, R3, R6, RZ, 0x3c, !PT ;  /* 0x0000000603037212 */ /* 0x000fe200078e3cff */
[----:B------:R-:W-:Y:S01]  /*07c0*/  IMAD.IADD R9, R9, 0x1, R11 ;  /* 0x0000000109097824 */ /* 0x000fe200078e020b */
[----:B------:R-:W-:Y:S01]  /*07d0*/  LOP3.LUT R184, R2, R0, RZ, 0xfc, !PT ;  /* 0x0000000002b87212 */ /* 0x000fe200078efcff */
[----:B------:R-:W-:Y:S01]  /*07e0*/  IMAD.U32 R0, RZ, RZ, UR5 ;  /* 0x00000005ff007e24 */ /* 0x000fe2000f8e00ff */
[----:B------:R-:W-:Y:S01]  /*07f0*/  USHF.R.S32.HI UR5, URZ, 0x1f, UR45 ;  /* 0x0000001f3f057899 */ /* 0x000fe2000801142d */
[----:B------:R-:W-:Y:S01]  /*0800*/  IMAD.U32 R0, RZ, RZ, UR6 ;  /* 0x00000006ff007e24 */ /* 0x000fe2000f8e00ff */
[----:B------:R-:W-:Y:S01]  /*0810*/  SHF.R.S32.HI R8, RZ, 0x1f, R7 ;  /* 0x0000001fff087819 */ /* 0x000fe20000011407 */
[----:B------:R-:W-:Y:S01]  /*0820*/  IMAD.MOV.U32 R2, RZ, RZ, 0x40 ;  /* 0x00000040ff027424 */ /* 0x000fe200078e00ff */
[----:B------:R-:W-:Y:S01]  /*0830*/  USHF.R.S32.HI UR6, URZ, 0x1f, UR56 ;  /* 0x0000001f3f067899 */ /* 0x000fe20008011438 */
[----:B------:R-:W-:Y:S01]  /*0840*/  IMAD.IADD R185, R4, 0x1, R3 ;  /* 0x0000000104b97824 */ /* 0x000fe200078e0203 */
[----:B------:R-:W-:Y:S01]  /*0850*/  SHF.L.U64.HI R6, R7, 0x2, R8 ;  /* 0x0000000207067819 */ /* 0x000fe20000010208 */
[----:B------:R-:W-:Y:S01]  /*0860*/  IMAD.U32 R0, RZ, RZ, UR5 ;  /* 0x00000005ff007e24 */ /* 0x000fe2000f8e00ff */
[----:B------:R-:W-:Y:S01]  /*0870*/  UIADD3 UR5, UR4, 0xc000, URZ ;  /* 0x0000c00004057890 */ /* 0x000fe2000fffe03f */
[----:B------:R-:W-:Y:S01]  /*0880*/  IMAD.MOV.U32 R4, RZ, RZ, 0x440 ;  /* 0x00000440ff047424 */ /* 0x000fe200078e00ff */
[C---:B------:R-:W-:Y:S01]  /*0890*/  SEL R178, R2.reuse, 0xffffffc0, !P3 ;  /* 0xffffffc002b27807 */ /* 0x040fe20005800000 */
[----:B------:R-:W-:Y:S01]  /*08a0*/  IMAD.U32 R0, RZ, RZ, UR6 ;  /* 0x00000006ff007e24 */ /* 0x000fe2000f8e00ff */
[----:B------:R-:W-:Y:S01]  /*08b0*/  SEL R2, R2, 0xffffffc0, !P2 ;  /* 0xffffffc002027807 */ /* 0x000fe20005000000 */
[----:B------:R1:W-:Y:S01]  /*08c0*/  STL [R1+0x14], R6 ;  /* 0x0000140601007387 */ /* 0x0003e20000100800 */
[----:B------:R-:W-:Y:S01]  /*08d0*/  LEA R8, R9, UR5, 0x1 ;  /* 0x0000000509087c11 */ /* 0x000fe2000f8e08ff */
[----:B------:R-:W-:Y:S01]  /*08e0*/  VIADD R181, R179, UR5 ;  /* 0x00000005b3b57c36 */ /* 0x000fe20008000000 */
[----:B------:R-:W-:-:S02]  /*08f0*/  SEL R4, R4, 0x3c0, !P2 ;  /* 0x000003c004047807 */ /* 0x000fc40005000000 */
[----:B------:R-:W-:Y:S01]  /*0900*/  LEA R3, R5, UR4, 0x1 ;  /* 0x0000000405037c11 */ /* 0x000fe2000f8e08ff */
[--C-:B------:R-:W-:Y:S01]  /*0910*/  IMAD.IADD R7, R2, 0x1, R8.reuse ;  /* 0x0000000102077824 */ /* 0x100fe200078e0208 */
[----:B------:R-:W-:Y:S01]  /*0920*/  STL [R1+0x20], R8 ;  /* 0x0000200801007387 */ /* 0x000fe20000100800 */
[----:B------:R-:W-:Y:S01]  /*0930*/  IMAD.IADD R5, R221, 0x1, R8 ;  /* 0x00000001dd057824 */ /* 0x000fe200078e0208 */
[----:B------:R-:W-:Y:S01]  /*0940*/  LEA R218, R218, UR4, 0x1 ;  /* 0x00000004dada7c11 */ /* 0x000fe2000f8e08ff */
[C---:B------:R-:W-:Y:S01]  /*0950*/  VIADD R11, R8.reuse, 0x420 ;  /* 0x00000420080b7836 */ /* 0x040fe20000000000 */
[----:B------:R-:W-:Y:S01]  /*0960*/  STL [R1+0x34], R7 ;  /* 0x0000340701007387 */ /* 0x000fe20000100800 */
[C---:B------:R-:W-:Y:S02]  /*0970*/  IMAD.IADD R0, R8.reuse, 0x1, R4 ;  /* 0x0000000108007824 */ /* 0x040fe400078e0204 */
[C---:B------:R-:W-:Y:S01]  /*0980*/  @P1 VIADD R11, R8.reuse, 0x3e0 ;  /* 0x000003e0080b1836 */ /* 0x040fe20000000000 */
[----:B------:R2:W-:Y:S01]  /*0990*/  STL [R1+0x54], R5 ;  /* 0x0000540501007387 */ /* 0x0005e20000100800 */
[----:B------:R-:W-:-:S02]  /*09a0*/  VIADD R10, R8, 0x2420 ;  /* 0x00002420080a7836 */ /* 0x000fc40000000000 */
[C---:B------:R-:W-:Y:S01]  /*09b0*/  VIADD R9, R8.reuse, 0x2040 ;  /* 0x0000204008097836 */ /* 0x040fe20000000000 */
[----:B------:R-:W-:Y:S01]  /*09c0*/  STL [R1+0x30], R0 ;  /* 0x0000300001007387 */ /* 0x000fe20000100800 */
[C---:B------:R-:W-:Y:S02]  /*09d0*/  @P1 VIADD R10, R8.reuse, 0x23e0 ;  /* 0x000023e0080a1836 */ /* 0x040fe40000000000 */
[----:B------:R-:W-:Y:S01]  /*09e0*/  @P2 VIADD R9, R8, 0x1fc0 ;  /* 0x00001fc008092836 */ /* 0x000fe20000000000 */
[----:B------:R-:W-:Y:S01]  /*09f0*/  STL [R1+0x3c], R11 ;  /* 0x00003c0b01007387 */ /* 0x000fe20000100800 */
[----:B------:R-:W-:Y:S02]  /*0a00*/  IMAD.IADD R217, R218, 0x1, R2 ;  /* 0x00000001dad97824 */ /* 0x000fe400078e0202 */
[C---:B-1----:R-:W-:Y:S02]  /*0a10*/  VIADD R6, R8.reuse, 0x2020 ;  /* 0x0000202008067836 */ /* 0x042fe40000000000 */
[----:B------:R-:W-:-:S02]  /*0a20*/  @P1 VIADD R6, R8, 0x1fe0 ;  /* 0x00001fe008061836 */ /* 0x000fc40000000000 */
[C---:B------:R-:W-:Y:S02]  /*0a30*/  IMAD.IADD R220, R218.reuse, 0x1, R219 ;  /* 0x00000001dadc7824 */ /* 0x040fe400078e02db */
[----:B------:R-:W-:Y:S01]  /*0a40*/  IMAD.IADD R178, R181, 0x1, R178 ;  /* 0x00000001b5b27824 */ /* 0x000fe200078e02b2 */
[----:B------:R-:W-:Y:S01]  /*0a50*/  STL [R1+0x24], R6 ;  /* 0x0000240601007387 */ /* 0x000fe20000100800 */
[----:B------:R-:W-:Y:S02]  /*0a60*/  IMAD.IADD R219, R219, 0x1, R217 ;  /* 0x00000001dbdb7824 */ /* 0x000fe400078e02d9 */
[----:B------:R-:W-:Y:S01]  /*0a70*/  IMAD.IADD R181, R181, 0x1, R180 ;  /* 0x00000001b5b57824 */ /* 0x000fe200078e02b4 */
[----:B------:R-:W-:Y:S01]  /*0a80*/  STL [R1+0x38], R10 ;  /* 0x0000380a01007387 */ /* 0x000fe20000100800 */
[----:B------:R-:W-:Y:S02]  /*0a90*/  IMAD.IADD R224, R218, 0x1, R221 ;  /* 0x00000001dae07824 */ /* 0x000fe400078e02dd */
[C---:B--2---:R-:W-:Y:S01]  /*0aa0*/  VIADD R5, R8.reuse, 0x2440 ;  /* 0x0000244008057836 */ /* 0x044fe20000000000 */
[----:B------:R-:W-:Y:S01]  /*0ab0*/  STL [R1+0x2c], R9 ;  /* 0x00002c0901007387 */ /* 0x000fe20000100800 */
[----:B------:R-:W-:-:S02]  /*0ac0*/  @P2 VIADD R5, R8, 0x23c0 ;  /* 0x000023c008052836 */ /* 0x000fc40000000000 */
[----:B------:R-:W-:Y:S02]  /*0ad0*/  IMAD.IADD R223, R220, 0x1, R221 ;  /* 0x00000001dcdf7824 */ /* 0x000fe400078e02dd */
[C---:B------:R-:W-:Y:S01]  /*0ae0*/  IMAD.IADD R222, R221.reuse, 0x1, R217 ;  /* 0x00000001ddde7824 */ /* 0x040fe200078e02d9 */
[----:B------:R1:W-:Y:S01]  /*0af0*/  STL [R1+0x28], R5 ;  /* 0x0000280501007387 */ /* 0x0003e20000100800 */
[----:B------:R-:W-:Y:S02]  /*0b00*/  IMAD.IADD R180, R180, 0x1, R178 ;  /* 0x00000001b4b47824 */ /* 0x000fe400078e02b2 */
[C---:B-1----:R-:W-:Y:S02]  /*0b10*/  IMAD.IADD R5, R221.reuse, 0x1, R7 ;  /* 0x00000001dd057824 */ /* 0x042fe400078e0207 */
[C---:B------:R-:W-:Y:S02]  /*0b20*/  IMAD.IADD R7, R221.reuse, 0x1, R0 ;  /* 0x00000001dd077824 */ /* 0x040fe400078e0200 */
[----:B------:R-:W-:Y:S01]  /*0b30*/  IMAD.SHL.U32 R0, R184, 0x2, RZ ;  /* 0x00000002b8007824 */ /* 0x000fe200078e00ff */
[----:B------:R1:W-:Y:S01]  /*0b40*/  STL [R1+0x50], R5 ;  /* 0x0000500501007387 */ /* 0x0003e20000100800 */
[----:B------:R-:W-:-:S02]  /*0b50*/  IMAD.IADD R221, R221, 0x1, R219 ;  /* 0x00000001dddd7824 */ /* 0x000fc400078e02db */
[----:B------:R-:W-:Y:S01]  /*0b60*/  VIADD R186, R0, UR5 ;  /* 0x0000000500ba7c36 */ /* 0x000fe20008000000 */
[----:B------:R2:W-:Y:S01]  /*0b70*/  STL [R1+0x4c], R7 ;  /* 0x00004c0701007387 */ /* 0x0005e20000100800 */
[--C-:B-1----:R-:W-:Y:S02]  /*0b80*/  IMAD.IADD R5, R2, 0x1, R6.reuse ;  /* 0x0000000102057824 */ /* 0x102fe400078e0206 */
[----:B------:R-:W-:-:S03]  /*0b90*/  IMAD.IADD R2, R4, 0x1, R6 ;  /* 0x0000000104027824 */ /* 0x000fc600078e0206 */
[----:B------:R2:W-:Y:S04]  /*0ba0*/  STL [R1+0x48], R5 ;  /* 0x0000480501007387 */ /* 0x0005e80000100800 */
[----:B------:R2:W-:Y:S02]  /*0bb0*/  STL [R1+0x44], R2 ;  /* 0x0000440201007387 */ /* 0x0005e40000100800 */
.L_x_406:
        /* <DEDUP_REMOVED lines=16> */
[----:B-1----:R-:W-:Y:S01]  /*0cc0*/  IMAD.U32 R4, RZ, RZ, UR8 ;  /* 0x00000008ff047e24 */ /* 0x002fe2000f8e00ff */
[----:B------:R-:W-:Y:S01]  /*0cd0*/  UISETP.NE.U32.AND UP0, UPT, UR14, URZ, UPT ;  /* 0x0000003f0e00728c */ /* 0x000fe2000bf05070 */
[----:B------:R-:W-:Y:S01]  /*0ce0*/  IMAD.U32 R6, RZ, RZ, UR12 ;  /* 0x0000000cff067e24 */ /* 0x000fe2000f8e00ff */
[----:B------:R-:W-:-:S02]  /*0cf0*/  @UP4 UIADD3.X UR13, UR5, UR7, URZ, UP1, !UPT ;  /* 0x00000007050d4290 */ /* 0x000fc40008ffe43f */
[----:B------:R-:W-:Y:S01]  /*0d00*/  UIADD3.X UR14, UR5, UR15, URZ, UP2, !UPT ;  /* 0x0000000f050e7290 */ /* 0x000fe200097fe43f */
[----:B--2---:R-:W-:Y:S01]  /*0d10*/  IMAD.U32 R5, RZ, RZ, UR9 ;  /* 0x00000009ff057e24 */ /* 0x004fe2000f8e00ff */
[----:B------:R-:W-:Y:S01]  /*0d20*/  UISETP.NE.AND.EX UP2, UPT, UR15, URZ, UPT, UP0 ;  /* 0x0000003f0f00728c */ /* 0x000fe2000bf45300 */
[----:B------:R-:W-:Y:S02]  /*0d30*/  ULDC.64 UR6, c[0x0][0x2f8] ;  /* 0x0000be0000067ab9 */ /* 0x000fe40000000a00 */
[----:B------:R-:W-:Y:S01]  /*0d40*/  ULDC.U8 UR15, c[0x0][0x3c2] ;  /* 0x0000f080000f7ab9 */ /* 0x000fe20000000000 */
[----:B------:R-:W-:Y:S01]  /*0d50*/  IMAD.U32 R7, RZ, RZ, UR13 ;  /* 0x0000000dff077e24 */ /* 0x000fe2000f8e00ff */
[----:B------:R-:W-:Y:S01]  /*0d60*/  UISETP.NE.AND UP1, UPT, UR15, URZ, UPT ;  /* 0x0000003f0f00728c */ /* 0x000fe2000bf25270 */
[----:B------:R-:W-:Y:S01]  /*0d70*/  PLOP3.LUT P3, PT, PT, PT, UP2, 0x80, 0x0 ;  /* 0x000000000000781c */ /* 0x000fe20003f6f028 */
[----:B------:R-:W-:Y:S02]  /*0d80*/  UISETP.EQ.U32.AND UP4, UPT, UR6, URZ, UPT ;  /* 0x0000003f0600728c */ /* 0x000fe4000bf82070 */
[----:B---34-:R-:W2:Y:S02]  /*0d90*/  @P1 LDG.E R8, desc[UR10][R6.64] ;  /* 0x0000000a06081981 */ /* 0x018ea4000c1e1900 */
[----:B------:R-:W-:-:S02]  /*0da0*/  UISETP.EQ.OR.EX UP4, UPT, UR7, URZ, !UP1, UP4 ;  /* 0x0000003f0700728c */ /* 0x000fc4000cf82740 */
[----:B------:R-:W-:-:S04]  /*0db0*/  UIADD3 UR8, UP0, UR17, UR6, URZ ;  /* 0x0000000611087290 */ /* 0x000fc8000ff1e03f */
[----:B------:R-:W-:Y:S01]  /*0dc0*/  PLOP3.LUT P2, PT, PT, PT, UP4, 0x80, 0x0 ;  /* 0x000000000000781c */ /* 0x000fe20003f4f048 */
[----:B------:R-:W-:Y:S01]  /*0dd0*/  UIADD3.X UR5, UR5, UR7, URZ, UP0, !UPT ;  /* 0x0000000705057290 */ /* 0x000fe200087fe43f */
[----:B------:R1:W3:Y:S02]  /*0de0*/  @P0 LDG.E R6, desc[UR10][R4.64] ;  /* 0x0000000a04060981 */ /* 0x0002e4000c1e1900 */
[----:B-1----:R-:W-:Y:S02]  /*0df0*/  IMAD.U32 R4, RZ, RZ, UR16 ;  /* 0x00000010ff047e24 */ /* 0x002fe4000f8e00ff */
[----:B------:R-:W-:-:S05]  /*0e00*/  IMAD.U32 R5, RZ, RZ, UR14 ;  /* 0x0000000eff057e24 */ /* 0x000fca000f8e00ff */
[----:B------:R-:W4:Y:S04]  /*0e10*/  @P3 LDG.E R7, desc[UR10][R4.64] ;  /* 0x0000000a04073981 */ /* 0x000f28000c1e1900 */
[----:B-----5:R1:W5:Y:S02]  /*0e20*/  @P3 LDG.E R0, desc[UR10][R4.64+0x4] ;  /* 0x0000040a04003981 */ /* 0x020364000c1e1900 */
[----:B-1----:R-:W-:Y:S01]  /*0e30*/  IMAD.U32 R4, RZ, RZ, UR8 ;  /* 0x00000008ff047e24 */ /* 0x002fe2000f8e00ff */
[----:B------:R-:W-:Y:S01]  /*0e40*/  UMOV UR26, URZ ;  /* 0x0000003f001a7c82 */ /* 0x000fe20008000000 */
[----:B------:R-:W-:Y:S01]  /*0e50*/  IMAD.U32 R5, RZ, RZ, UR5 ;  /* 0x00000005ff057e24 */ /* 0x000fe2000f8e00ff */
[----:B------:R-:W-:-:S04]  /*0e60*/  @!UP3 ULDC.64 UR8, c[0x0][0x318] ;  /* 0x0000c6000008bab9 */ /* 0x000fc80000000a00 */
[----:B------:R-:W5:Y:S01]  /*0e70*/  @!P2 LDG.E R2, desc[UR10][R4.64] ;  /* 0x0000000a0402a981 */ /* 0x000f62000c1e1900 */
[----:B------:R-:W-:Y:S01]  /*0e80*/  @!UP3 UISETP.NE.U32.AND UP0, UPT, UR8, URZ, UPT ;  /* 0x0000003f0800b28c */ /* 0x000fe2000bf05070 */
[----:B------:R-:W-:Y:S01]  /*0e90*/  UMOV UR5, 0xffffffff ;  /* 0xffffffff00057882 */ /* 0x000fe20000000000 */
[----:B------:R-:W-:Y:S02]  /*0ea0*/  UMOV UR35, 0xffffffff ;  /* 0xffffffff00237882 */ /* 0x000fe40000000000 */
[----:B------:R-:W-:Y:S02]  /*0eb0*/  @!UP3 UISETP.NE.AND.EX UP0, UPT, UR9, URZ, UPT, UP0 ;  /* 0x0000003f0900b28c */ /* 0x000fe4000bf05300 */
[----:B------:R-:W-:Y:S01]  /*0ec0*/  USHF.L.U32 UR30, UR21, 0x7, URZ ;  /* 0x00000007151e7899 */ /* 0x000fe2000800063f */
[----:B--2---:R-:W-:Y:S02]  /*0ed0*/  @P1 R2UR UR26, R8 ;  /* 0x00000000081a12ca */ /* 0x004fe400000e0000 */
[----:B---3--:R-:W-:-:S02]  /*0ee0*/  @P0 R2UR UR16, R6 ;  /* 0x00000000061002ca */ /* 0x008fc400000e0000 */
[----:B------:R-:W-:Y:S01]  /*0ef0*/  ISETP.NE.U32.AND P0, PT, RZ, UR6, PT ;  /* 0x00000006ff007c0c */ /* 0x000fe2000bf05070 */
[----:B------:R-:W-:-:S03]  /*0f00*/  @!UP3 ULDC UR6, c[0x0][0x2cc] ;  /* 0x0000b3000006bab9 */ /* 0x000fc60000000800 */
[----:B------:R-:W-:Y:S01]  /*0f10*/  ISETP.NE.AND.EX P0, PT, RZ, UR7, PT, P0 ;  /* 0x00000007ff007c0c */ /* 0x000fe2000bf05300 */
[----:B------:R-:W-:-:S03]  /*0f20*/  @!UP3 USEL UR7, UR6, URZ, UP0 ;  /* 0x0000003f0607b287 */ /* 0x000fc60008000000 */
[----:B------:R-:W-:-:S03]  /*0f30*/  ULDC UR6, c[0x0][0x2c8] ;  /* 0x0000b20000067ab9 */ /* 0x000fc60000000800 */
        /* <DEDUP_REMOVED lines=11> */
.L_x_330:
[----:B------:R-:W-:Y:S02]  /*0ff0*/  @!UP3 UIADD3 UR16, UR7, UR6, -UR26 ;  /* 0x000000060710b290 */ /* 0x000fe4000fffe81a */
[----:B------:R-:W-:Y:S02]  /*1000*/  @UP2 UIADD3 UR32, UR8, -UR5, URZ ;  /* 0x8000000508202290 */ /* 0x000fe4000fffe03f */
[----:B------:R-:W-:-:S05]  /*1010*/  UISETP.GT.AND UP0, UPT, UR16, UR30, UPT ;  /* 0x0000001e1000728c */ /* 0x000fca000bf04270 */
[----:B------:R-:W-:Y:S01]  /*1020*/  @!UP2 ULDC UR32, c[0x0][0x2c4] ;  /* 0x0000b1000020aab9 */ /* 0x000fe20000000800 */
[----:B------:R-:W-:-:S13]  /*1030*/  PLOP3.LUT P0, PT, PT, PT, UP0, 0x80, 0x0 ;  /* 0x000000000000781c */ /* 0x000fda0003f0f008 */
[----:B------:R-:W-:Y:S05]  /*1040*/  @!P0 BRA `(.L_x_331) ;  /* 0x000000a8003c8947 */ /* 0x000fea0003800000 */
[----:B------:R-:W1:Y:S01]  /*1050*/  LDC R7, c[0x0][0x278] ;  /* 0x00009e00ff077b82 */ /* 0x000e620000000800 */
[----:B------:R-:W-:Y:S01]  /*1060*/  IABS R2, UR56 ;  /* 0x0000003800027c13 */ /* 0x000fe20008000000 */
[----:B------:R-:W-:Y:S01]  /*1070*/  UISETP.NE.AND UP1, UPT, UR5, -0x1, UPT ;  /* 0xffffffff0500788c */ /* 0x000fe2000bf25270 */
[----:B------:R-:W-:Y:S01]  /*1080*/  ULDC.64 UR6, c[0x0][0x228] ;  /* 0x00008a0000067ab9 */ /* 0x000fe20000000a00 */
[----:B------:R-:W-:Y:S01]  /*1090*/  ULDC.64 UR8, c[0x0][0x488] ;  /* 0x0001220000087ab9 */ /* 0x000fe20000000a00 */
[----:B------:R-:W-:-:S03]  /*10a0*/  UIMAD.WIDE.U32 UR22, UR45, UR6, URZ ;  /* 0x000000062d1672a5 */ /* 0x000fc6000f8e003f */
[----:B------:R-:W2:Y:S01]  /*10b0*/  S2UR UR12, SR_CTAID.X ;  /* 0x00000000000c79c3 */ /* 0x000ea20000002500 */
[----:B------:R-:W-:Y:S02]  /*10c0*/  UIMAD UR6, UR57, UR6, URZ ;  /* 0x00000006390672a4 */ /* 0x000fe4000f8e023f */
[----:B------:R-:W-:Y:S02]  /*10d0*/  UIADD3 UR17, UR32, 0x7f, URZ ;  /* 0x0000007f20117890 */ /* 0x000fe4000fffe03f */
[----:B------:R-:W-:Y:S01]  /*10e0*/  UISETP.NE.AND UP0, UPT, UR35, -0x1, UPT ;  /* 0xffffffff2300788c */ /* 0x000fe2000bf05270 */
[----:B------:R-:W-:Y:S01]  /*10f0*/  ULDC UR58, c[0x0][0x2d4] ;  /* 0x0000b500003a7ab9 */ /* 0x000fe20000000800 */
[----:B------:R-:W-:Y:S02]  /*1100*/  USHF.R.S32.HI UR27, URZ, 0x1f, UR17 ;  /* 0x0000001f3f1b7899 */ /* 0x000fe40008011411 */
[----:B------:R-:W-:Y:S02]  /*1110*/  UIMAD UR33, UR45, UR7, UR6 ;  /* 0x000000072d2172a4 */ /* 0x000fe4000f8e0206 */
[----:B------:R-:W-:Y:S01]  /*1120*/  USHF.R.S32.HI UR34, URZ, 0x1f, UR58 ;  /* 0x0000001f3f227899 */ /* 0x000fe2000801143a */
[----:B------:R-:W-:Y:S01]  /*1130*/  @!UP1 ULDC.64 UR6, c[0x0][0x418] ;  /* 0x0001060000069ab9 */ /* 0x000fe20000000a00 */
[----:B------:R-:W-:Y:S01]  /*1140*/  ULEA.HI UR27, UR27, UR17, URZ, 0x7 ;  /* 0x000000111b1b7291 */ /* 0x000fe2000f8f383f */
[----:B-1----:R-:W-:Y:S01]  /*1150*/  IABS R6, R7 ;  /* 0x0000000700067213 */ /* 0x002fe20000000000 */
[----:B------:R-:W-:Y:S01]  /*1160*/  ULDC.64 UR24, c[0x0][0x240] ;  /* 0x0000900000187ab9 */ /* 0x000fe20000000a00 */
[----:B------:R-:W-:Y:S01]  /*1170*/  UIMAD UR17, UR34, UR45, URZ ;  /* 0x0000002d221172a4 */ /* 0x000fe2000f8e023f */
[----:B------:R-:W-:Y:S01]  /*1180*/  ISETP.NE.AND P3, PT, R7, RZ, PT ;  /* 0x000000ff0700720c */ /* 0x000fe20003f65270 */
[----:B------:R-:W1:Y:S01]  /*1190*/  I2F.RP R4, R6 ;  /* 0x0000000600047306 */ /* 0x000e620000209400 */
[----:B------:R-:W-:Y:S01]  /*11a0*/  ULDC UR60, c[0x0][0x2dc] ;  /* 0x0000b700003c7ab9 */ /* 0x000fe20000000800 */
[----:B------:R-:W-:Y:S01]  /*11b0*/  ULDC UR59, c[0x0][0x270] ;  /* 0x00009c00003b7ab9 */ /* 0x000fe20000000800 */
[----:B------:R-:W-:-:S02]  /*11c0*/  UIMAD.WIDE.U32 UR18, UR5, UR24, URZ ;  /* 0x00000018051272a5 */ /* 0x000fc4000f8e003f */
[----:B--2---:R-:W-:Y:S02]  /*11d0*/  UIMAD.WIDE.U32 UR28, UR12, UR8, URZ ;  /* 0x000000080c1c72a5 */ /* 0x004fe4000f8e003f */
[----:B------:R-:W-:Y:S02]  /*11e0*/  @UP0 UIADD3 UR20, UR26, UR35, URZ ;  /* 0x000000231a140290 */ /* 0x000fe4000fffe03f */
[----:B------:R-:W-:Y:S02]  /*11f0*/  UIMAD UR47, UR12, UR9, UR29 ;  /* 0x000000090c2f72a4 */ /* 0x000fe4000f8e021d */
[----:B------:R-:W-:Y:S01]  /*1200*/  USHF.L.U32 UR12, UR45, 0x7, URZ ;  /* 0x000000072d0c7899 */ /* 0x000fe2000800063f */
[----:B------:R-:W-:Y:S01]  /*1210*/  @UP1 ULDC.64 UR8, c[0x0][0x420] ;  /* 0x0001080000081ab9 */ /* 0x000fe20000000a00 */
[----:B------:R-:W-:Y:S01]  /*1220*/  UIMAD.WIDE.U32 UR14, UR45, UR58, URZ ;  /* 0x0000003a2d0e72a5 */ /* 0x000fe2000f8e003f */
[----:B-1----:R-:W1:Y:S01]  /*1230*/  MUFU.RCP R4, R4 ;  /* 0x0000000400047308 */ /* 0x002e620000001000 */
[----:B------:R-:W-:-:S02]  /*1240*/  @UP1 UIMAD.WIDE.U32 UR42, UR5, UR8, URZ ;  /* 0x00000008052a12a5 */ /* 0x000fc4000f8e003f */
[----:B------:R-:W-:Y:S02]  /*1250*/  @!UP1 UIMAD UR8, UR57, UR6, URZ ;  /* 0x00000006390892a4 */ /* 0x000fe4000f8e023f */
[----:B------:R-:W-:Y:S02]  /*1260*/  USEL UR36, UR12, URZ, UP2 ;  /* 0x0000003f0c247287 */ /* 0x000fe40009000000 */
[----:B------:R-:W-:Y:S01]  /*1270*/  @UP1 UIMAD UR50, UR5, UR9, UR43 ;  /* 0x00000009053212a4 */ /* 0x000fe2000f8e022b */
[----:B------:R-:W-:Y:S01]  /*1280*/  ULDC.U8 UR12, c[0x0][0x480] ;  /* 0x00012000000c7ab9 */ /* 0x000fe20000000000 */
[----:B------:R-:W-:Y:S02]  /*1290*/  @!UP1 UIMAD UR41, UR45, UR7, UR8 ;  /* 0x000000072d2992a4 */ /* 0x000fe4000f8e0208 */
[----:B------:R-:W-:Y:S02]  /*12a0*/  UIMAD.WIDE UR8, UR60, UR59, URZ ;  /* 0x0000003b3c0872a5 */ /* 0x000fe4000f8e023f */
[----:B------:R-:W-:-:S02]  /*12b0*/  UISETP.NE.AND UP4, UPT, UR12, URZ, UPT ;  /* 0x0000003f0c00728c */ /* 0x000fc4000bf85270 */
[----:B------:R-:W-:Y:S01]  /*12c0*/  UIMAD UR17, UR57, UR58, UR17 ;  /* 0x0000003a391172a4 */ /* 0x000fe2000f8e0211 */
[----:B-1----:R-:W-:Y:S01]  /*12d0*/  VIADD R4, R4, 0xffffffe ;  /* 0x0ffffffe04047836 */ /* 0x002fe20000000000 */
[----:B------:R-:W-:Y:S01]  /*12e0*/  @UP0 ULDC.64 UR12, c[0x0][0x248] ;  /* 0x00009200000c0ab9 */ /* 0x000fe20000000a00 */
[----:B------:R-:W-:Y:S02]  /*12f0*/  USEL UR55, UR22, UR18, !UP1 ;  /* 0x0000001216377287 */ /* 0x000fe4000c800000 */
[----:B------:R-:W1:Y:S01]  /*1300*/  F2I.FTZ.U32.TRUNC.NTZ R5, R4 ;  /* 0x0000000400057305 */ /* 0x000e62000021f000 */
[----:B------:R-:W-:Y:S02]  /*1310*/  UIADD3 UR48, UR23, UR33, URZ ;  /* 0x0000002117307290 */ /* 0x000fe4000fffe03f */
[----:B------:R-:W-:Y:S02]  /*1320*/  UIMAD UR31, UR5, UR25, URZ ;  /* 0x00000019051f72a4 */ /* 0x000fe4000f8e023f */
[----:B------:R-:W-:-:S02]  /*1330*/  @UP0 UIMAD.WIDE.U32 UR22, UR20, UR12, URZ ;  /* 0x0000000c141602a5 */ /* 0x000fc4000f8e003f */
[----:B------:R-:W-:Y:S02]  /*1340*/  @UP0 UIMAD UR44, UR20, UR13, URZ ;  /* 0x0000000d142c02a4 */ /* 0x000fe4000f8e023f */
[----:B------:R-:W-:Y:S02]  /*1350*/  UIMAD UR20, UR9, UR14, URZ ;  /* 0x0000000e091472a4 */ /* 0x000fe4000f8e023f */
[----:B------:R-:W-:Y:S02]  /*1360*/  UIADD3 UR17, UR15, UR17, URZ ;  /* 0x000000110f117290 */ /* 0x000fe4000fffe03f */
[----:B------:R-:W-:Y:S01]  /*1370*/  @UP1 UIADD3 UR48, UR19, UR31, URZ ;  /* 0x0000001f13301290 */ /* 0x000fe2000fffe03f */
[----:B-1----:R-:W-:Y:S01]  /*1380*/  IMAD.MOV R0, RZ, RZ, -R5 ;  /* 0x000000ffff007224 */ /* 0x002fe200078e0a05 */
[----:B------:R-:W-:Y:S01]  /*1390*/  UIMAD.WIDE.U32 UR18, UR8, UR14, URZ ;  /* 0x0000000e081272a5 */ /* 0x000fe2000f8e003f */
[----:B------:R-:W-:Y:S01]  /*13a0*/  IMAD.MOV.U32 R4, RZ, RZ, RZ ;  /* 0x000000ffff047224 */ /* 0x000fe200078e00ff */
[----:B------:R-:W-:Y:S01]  /*13b0*/  UIMAD UR17, UR8, UR17, UR20 ;  /* 0x00000011081172a4 */ /* 0x000fe2000f8e0214 */
[----:B------:R-:W-:Y:S01]  /*13c0*/  IMAD R0, R0, R6, RZ ;  /* 0x0000000600007224 */ /* 0x000fe200078e02ff */
[----:B------:R-:W-:-:S02]  /*13d0*/  UIMAD.WIDE.U32 UR14, UR8, UR5, URZ ;  /* 0x00000005080e72a5 */ /* 0x000fc4000f8e003f */
[----:B------:R-:W-:Y:S01]  /*13e0*/  ULOP3.LUT UR20, UR27, 0xffffff80, URZ, 0xc0, !UPT ;  /* 0xffffff801b147892 */ /* 0x000fe2000f8ec03f */
[----:B------:R-:W-:Y:S01]  /*13f0*/  IMAD.HI.U32 R0, R5, R0, R4 ;  /* 0x0000000005007227 */ /* 0x000fe200078e0004 */
[----:B------:R-:W-:Y:S02]  /*1400*/  @!UP1 UIMAD.WIDE.U32 UR38, UR45, UR6, URZ ;  /* 0x000000062d2692a5 */ /* 0x000fe4000f8e003f */
[----:B------:R-:W-:Y:S02]  /*1410*/  UIADD3 UR46, UR19, UR17, URZ ;  /* 0x00000011132e7290 */ /* 0x000fe4000fffe03f */
[----:B------:R-:W-:Y:S01]  /*1420*/  USHF.L.U64.HI UR6, UR45, 0x7, UR57 ;  /* 0x000000072d067899 */ /* 0x000fe20008010239 */
[----:B------:R-:W-:Y:S01]  /*1430*/  IMAD.HI.U32 R0, R0, R2, RZ ;  /* 0x0000000200007227 */ /* 0x000fe200078e00ff */
[----:B------:R-:W-:Y:S02]  /*1440*/  USEL UR54, UR18, UR14, !UP1 ;  /* 0x0000000e12367287 */ /* 0x000fe4000c800000 */
[----:B------:R-:W-:-:S02]  /*1450*/  UIMAD UR17, UR9, UR5, URZ ;  /* 0x00000005091172a4 */ /* 0x000fc4000f8e023f */
[----:B------:R-:W-:Y:S01]  /*1460*/  IADD3 R4, -R0, RZ, RZ ;  /* 0x000000ff00047210 */ /* 0x000fe20007ffe1ff */
[----:B------:R-:W-:Y:S01]  /*1470*/  ULDC.U8 UR7, c[0x0][0x3d8] ;  /* 0x0000f60000077ab9 */ /* 0x000fe20000000000 */
[----:B------:R-:W-:Y:S02]  /*1480*/  UIADD3 UR14, UR20, -0x80, URZ ;  /* 0xffffff80140e7890 */ /* 0x000fe4000fffe03f */
[----:B------:R-:W-:Y:S01]  /*1490*/  UISETP.NE.AND UP3, UPT, UR7, URZ, UPT ;  /* 0x0000003f0700728c */ /* 0x000fe2000bf65270 */
[C---:B------:R-:W-:Y:S01]  /*14a0*/  IMAD R2, R6.reuse, R4, R2 ;  /* 0x0000000406027224 */ /* 0x040fe200078e0202 */
[----:B------:R-:W-:Y:S02]  /*14b0*/  USEL UR37, UR6, URZ, UP2 ;  /* 0x0000003f06257287 */ /* 0x000fe40009000000 */
[----:B------:R-:W-:Y:S02]  /*14c0*/  @UP1 UIADD3 UR46, UR15, UR17, URZ ;  /* 0x000000110f2e1290 */ /* 0x000fe4000fffe03f */
[----:B------:R-:W-:Y:S01]  /*14d0*/  ISETP.GT.U32.AND P1, PT, R6, R2, PT ;  /* 0x000000020600720c */ /* 0x000fe20003f24070 */
[----:B------:R-:W-:-:S02]  /*14e0*/  USHF.R.S32.HI UR34, URZ, 0x1f, UR14 ;  /* 0x0000001f3f227899 */ /* 0x000fc4000801140e */
[----:B------:R-:W-:Y:S01]  /*14f0*/  UIADD3 UR15, UP2, UR14, UR36, URZ ;  /* 0x000000240e0f7290 */ /* 0x000fe2000ff5e03f */
[----:B------:R-:W-:Y:S01]  /*1500*/  ULDC UR61, c[0x0][0x2c4] ;  /* 0x0000b100003d7ab9 */ /* 0x000fe20000000800 */
[----:B------:R-:W-:Y:S02]  /*1510*/  @UP0 UIADD3 UR29, UR26, UR35, URZ ;  /* 0x000000231a1d0290 */ /* 0x000fe4000fffe03f */
[----:B------:R-:W-:Y:S02]  /*1520*/  UIADD3.X UR17, UR34, UR37, URZ, UP2, !UPT ;  /* 0x0000002522117290 */ /* 0x000fe400097fe43f */
[----:B------:R-:W-:Y:S01]  /*1530*/  UIMAD UR9, UR9, UR15, URZ ;  /* 0x0000000f090972a4 */ /* 0x000fe2000f8e023f */
[----:B------:R-:W-:-:S03]  /*1540*/  @UP0 ULDC.64 UR6, c[0x0][0x250] ;  /* 0x0000940000060ab9 */ /* 0x000fc60000000a00 */
[----:B------:R-:W-:Y:S01]  /*1550*/  @!P1 IMAD.IADD R2, R2, 0x1, -R6 ;  /* 0x0000000102029824 */ /* 0x000fe200078e0a06 */
[----:B------:R-:W-:Y:S01]  /*1560*/  UIMAD UR20, UR8, UR17, UR9 ;  /* 0x00000011081472a4 */ /* 0x000fe2000f8e0209 */
[----:B------:R-:W-:Y:S01]  /*1570*/  @!P1 VIADD R0, R0, 0x1 ;  /* 0x0000000100009836 */ /* 0x000fe20000000000 */
[----:B------:R-:W-:Y:S01]  /*1580*/  PLOP3.LUT P1, PT, PT, PT, UP0, 0x80, 0x0 ;  /* 0x000000000000781c */ /* 0x000fe20003f2f008 */
[----:B------:R-:W-:Y:S01]  /*1590*/  @UP3 UIMAD UR17, UR45, UR61, URZ ;  /* 0x0000003d2d1132a4 */ /* 0x000fe2000f8e023f */
[----:B------:R-:W-:Y:S01]  /*15a0*/  ISETP.GE.U32.AND P0, PT, R2, R6, PT ;  /* 0x000000060200720c */ /* 0x000fe20003f06070 */
[----:B------:R-:W-:Y:S01]  /*15b0*/  @UP0 UIMAD.WIDE.U32 UR18, UR29, UR6, URZ ;  /* 0x000000061d1202a5 */ /* 0x000fe2000f8e003f */
[----:B------:R-:W-:Y:S01]  /*15c0*/  LOP3.LUT R2, R7, UR56, RZ, 0x3c, !PT ;  /* 0x0000003807027c12 */ /* 0x000fe2000f8e3cff */
[----:B------:R-:W-:Y:S02]  /*15d0*/  UIMAD.WIDE.U32 UR36, UR8, UR15, URZ ;  /* 0x0000000f082472a5 */ /* 0x000fe4000f8e003f */
[----:B------:R-:W-:Y:S01]  /*15e0*/  @UP3 USEL UR15, UR17, UR5, !UP1 ;  /* 0x00000005110f3287 */ /* 0x000fe2000c800000 */
[----:B------:R-:W-:Y:S01]  /*15f0*/  ISETP.GE.AND P2, PT, R2, RZ, PT ;  /* 0x000000ff0200720c */ /* 0x000fe20003f46270 */
[----:B------:R-:W-:-:S02]  /*1600*/  UIMAD UR49, UR56, UR60, URZ ;  /* 0x0000003c383172a4 */ /* 0x000fc4000f8e023f */
[----:B------:R-:W-:Y:S02]  /*1610*/  @UP0 UIMAD UR29, UR29, UR7, URZ ;  /* 0x000000071d1d02a4 */ /* 0x000fe4000f8e023f */
[----:B------:R-:W-:Y:S02]  /*1620*/  @!UP3 UIMAD UR9, UR45, UR59, UR56 ;  /* 0x0000003b2d09b2a4 */ /* 0x000fe4000f8e0238 */
[----:B------:R-:W-:Y:S01]  /*1630*/  @P0 IADD3 R0, R0, 0x1, RZ ;  /* 0x0000000100000810 */ /* 0x000fe20007ffe0ff */
[----:B------:R-:W-:Y:S01]  /*1640*/  @!UP1 UIADD3 UR50, UR39, UR41, URZ ;  /* 0x0000002927329290 */ /* 0x000fe2000fffe03f */
[----:B------:R-:W-:Y:S01]  /*1650*/  PLOP3.LUT P0, PT, PT, PT, UP3, 0x80, 0x0 ;  /* 0x000000000000781c */ /* 0x000fe20003f0f038 */
[----:B------:R-:W-:Y:S01]  /*1660*/  @UP3 ULDC UR8, c[0x0][0x2e4] ;  /* 0x0000b90000083ab9 */ /* 0x000fe20000000800 */
[----:B------:R-:W-:Y:S01]  /*1670*/  USHF.R.S32.HI UR41, URZ, 0x7, UR27 ;  /* 0x000000073f297899 */ /* 0x000fe2000801141b */
[----:B------:R-:W-:Y:S01]  /*1680*/  IMAD.MOV.U32 R12, RZ, RZ, R0 ;  /* 0x000000ffff0c7224 */ /* 0x000fe200078e0000 */
[----:B------:R-:W-:-:S02]  /*1690*/  @UP3 UIMAD UR17, UR56, UR8, UR15 ;  /* 0x00000008381132a4 */ /* 0x000fc4000f8e020f */
[----:B------:R-:W-:Y:S02]  /*16a0*/  USEL UR51, UR47, URZ, UP4 ;  /* 0x0000003f2f337287 */ /* 0x000fe4000a000000 */
[----:B------:R-:W-:Y:S01]  /*16b0*/  @UP0 UIADD3 UR27, UR23, UR44, URZ ;  /* 0x0000002c171b0290 */ /* 0x000fe2000fffe03f */
[----:B------:R-:W-:Y:S01]  /*16c0*/  @!P2 IADD3 R12, -R12, RZ, RZ ;  /* 0x000000ff0c0ca210 */ /* 0x000fe20007ffe1ff */
[----:B------:R-:W-:Y:S01]  /*16d0*/  USHF.R.S32.HI UR40, URZ, 0x1f, UR30 ;  /* 0x0000001f3f287899 */ /* 0x000fe2000801141e */
[----:B------:R-:W-:Y:S01]  /*16e0*/  @!P3 LOP3.LUT R12, RZ, R7, RZ, 0x33, !PT ;  /* 0x00000007ff0cb212 */ /* 0x000fe200078e33ff */
[----:B------:R-:W-:Y:S02]  /*16f0*/  USEL UR53, UR28, URZ, UP4 ;  /* 0x0000003f1c357287 */ /* 0x000fe4000a000000 */
[----:B------:R-:W-:Y:S02]  /*1700*/  USHF.R.S32.HI UR52, URZ, 0x1f, UR49 ;  /* 0x0000001f3f347899 */ /* 0x000fe40008011431 */
[----:B------:R-:W-:-:S02]  /*1710*/  @UP0 UIADD3 UR33, UR19, UR29, URZ ;  /* 0x0000001d13210290 */ /* 0x000fc4000fffe03f */
[----:B------:R-:W-:Y:S02]  /*1720*/  @!UP3 UIMAD UR17, UR9, UR61, URZ ;  /* 0x0000003d0911b2a4 */ /* 0x000fe4000f8e023f */
[----:B------:R-:W-:Y:S01]  /*1730*/  UIADD3 UR47, UR37, UR20, URZ ;  /* 0x00000014252f7290 */ /* 0x000fe2000fffe03f */
        /* <DEDUP_REMOVED lines=15> */
.L_x_332:
        /* <DEDUP_REMOVED lines=13> */
.L_x_333:
        /* <DEDUP_REMOVED lines=11> */
.L_x_334:
[----:B------:R-:W-:-:S04]  /*19b0*/  UIMAD UR5, UR45, UR59, UR56 ;  /* 0x0000003b2d0572a4 */ /* 0x000fc8000f8e0238 */
[----:B------:R-:W-:-:S12]  /*19c0*/  UIMAD UR5, UR5, UR58, URZ ;  /* 0x0000003a050572a4 */ /* 0x000fd8000f8e023f */
.L_x_335:
[----:B------:R-:W2:Y:S01]  /*19d0*/  LDL R16, [R1+0x58] ;  /* 0x0000580001107983 */ /* 0x000ea20000100800 */
[----:B------:R-:W1:Y:S01]  /*19e0*/  LDC.64 R4, c[0x0][0x420] ;  /* 0x00010800ff047b82 */ /* 0x000e620000000a00 */
[----:B------:R-:W-:Y:S01]  /*19f0*/  USHF.R.S32.HI UR22, URZ, 0x1f, UR56 ;  /* 0x0000001f3f167899 */ /* 0x000fe20008011438 */
[--C-:B------:R-:W-:Y:S01]  /*1a00*/  SHF.R.S32.HI R227, RZ, 0x1f, R226.reuse ;  /* 0x0000001fffe37819 */ /* 0x100fe200000114e2 */
[----:B------:R-:W3:Y:S01]  /*1a10*/  S2R R14, SR_TID.X ;  /* 0x00000000000e7919 */ /* 0x000ee20000002100 */
[----:B------:R-:W-:Y:S01]  /*1a20*/  ULDC.64 UR18, c[0x0][0x428] ;  /* 0x00010a0000127ab9 */ /* 0x000fe20000000a00 */
[----:B------:R-:W-:Y:S01]  /*1a30*/  UIADD3 UR37, UR14, UR5, URZ ;  /* 0x000000050e257290 */ /* 0x000fe2000fffe03f */
[----:B------:R-:W-:Y:S01]  /*1a40*/  IADD3 R6, P0, R226, UR8, RZ ;  /* 0x00000008e2067c10 */ /* 0x000fe2000ff1e0ff */
[----:B------:R-:W4:Y:S01]  /*1a50*/  S2R R15, SR_TID.X ;  /* 0x00000000000f7919 */ /* 0x000f220000002100 */
[----:B------:R-:W-:Y:S01]  /*1a60*/  UIMAD UR5, UR22, UR18, URZ ;  /* 0x00000012160572a4 */ /* 0x000fe2000f8e023f */
[----:B------:R-:W-:Y:S01]  /*1a70*/  SHF.R.S32.HI R19, RZ, 0x1f, R251 ;  /* 0x0000001fff137819 */ /* 0x000fe200000114fb */
[----:B------:R-:W-:Y:S01]  /*1a80*/  UIADD3 UR20, UR14, UR17, URZ ;  /* 0x000000110e147290 */ /* 0x000fe2000fffe03f */
[----:B------:R-:W-:Y:S01]  /*1a90*/  IADD3 R0, P2, R251, UR14, RZ ;  /* 0x0000000efb007c10 */ /* 0x000fe2000ff5e0ff */
[----:B------:R-:W-:Y:S01]  /*1aa0*/  UIMAD UR17, UR56, UR19, UR5 ;  /* 0x00000013381172a4 */ /* 0x000fe2000f8e0205 */
[----:B------:R-:W-:Y:S01]  /*1ab0*/  IADD3.X R7, R227, UR50, RZ, P0, !PT ;  /* 0x00000032e3077c10 */ /* 0x000fe200087fe4ff */
[----:B------:R-:W-:Y:S01]  /*1ac0*/  UIADD3 UR5, -UR16, UR32, UR30 ;  /* 0x0000002010057290 */ /* 0x000fe2000fffe11e */
[----:B------:R-:W-:Y:S01]  /*1ad0*/  IMAD.U32 R11, RZ, RZ, UR18 ;  /* 0x00000012ff0b7e24 */ /* 0x000fe2000f8e00ff */
[----:B------:R-:W-:Y:S01]  /*1ae0*/  UIMAD UR9, UR60, UR59, URZ ;  /* 0x0000003b3c0972a4 */ /* 0x000fe2000f8e023f */
[----:B------:R-:W-:Y:S01]  /*1af0*/  IADD3.X R2, R19, UR34, RZ, P2, !PT ;  /* 0x0000002213027c10 */ /* 0x000fe200097fe4ff */
[----:B------:R-:W-:Y:S01]  /*1b00*/  ULDC UR15, c[0x0][0x398] ;  /* 0x0000e600000f7ab9 */ /* 0x000fe20000000800 */
[----:B------:R-:W-:Y:S01]  /*1b10*/  ULDC.64 UR18, c[0x0][0x258] ;  /* 0x0000960000127ab9 */ /* 0x000fe20000000a00 */
[----:B------:R-:W-:Y:S01]  /*1b20*/  UIADD3 UR5, UR5, -UR15, URZ ;  /* 0x8000000f05057290 */ /* 0x000fe2000fffe03f */
[----:B------:R-:W-:Y:S01]  /*1b30*/  IMAD.WIDE.U32 R8, R0, UR24, R226 ;  /* 0x0000001800087c25 */ /* 0x000fe2000f8e00e2 */
[----:B------:R-:W-:Y:S01]  /*1b40*/  USHF.L.U32 UR8, UR9, 0x7, URZ ;  /* 0x0000000709087899 */ /* 0x000fe2000800063f */
[----:B------:R-:W-:Y:S01]  /*1b50*/  BSSY B1, `(.L_x_331) ;  /* 0x00009de000017945 */ /* 0x000fe20003800000 */
[----:B------:R-:W-:Y:S01]  /*1b60*/  ULDC.64 UR28, c[0x0][0x400] ;  /* 0x00010000001c7ab9 */ /* 0x000fe20000000a00 */
[C---:B-1----:R-:W-:Y:S01]  /*1b70*/  IMAD R10, R4.reuse, UR34, RZ ;  /* 0x00000022040a7c24 */ /* 0x042fe2000f8e02ff */
[----:B------:R-:W-:Y:S01]  /*1b80*/  UIADD3 UR15, UP2, UP1, UR36, UR8, UR49 ;  /* 0x00000008240f7290 */ /* 0x000fe2000f95e031 */
[----:B------:R-:W-:Y:S01]  /*1b90*/  IMAD.WIDE.U32 R6, R4, UR14, R6 ;  /* 0x0000000e04067c25 */ /* 0x000fe2000f8e0006 */
[----:B------:R-:W-:Y:S01]  /*1ba0*/  USHF.R.S32.HI UR8, URZ, 0x1f, UR8 ;  /* 0x0000001f3f087899 */ /* 0x000fe20008011408 */
[----:B------:R-:W-:Y:S01]  /*1bb0*/  IADD3 R8, P0, R8, UR55, RZ ;  /* 0x0000003708087c10 */ /* 0x000fe2000ff1e0ff */
[----:B------:R-:W-:Y:S01]  /*1bc0*/  ULDC.64 UR58, c[0x0][0x2b0] ;  /* 0x0000ac00003a7ab9 */ /* 0x000fe20000000a00 */
[----:B------:R-:W-:Y:S01]  /*1bd0*/  IMAD R10, R5, UR14, R10 ;  /* 0x0000000e050a7c24 */ /* 0x000fe2000f8e020a */
[----:B------:R-:W-:Y:S01]  /*1be0*/  UIMAD UR14, UR22, UR18, URZ ;  /* 0x00000012160e72a4 */ /* 0x000fe2000f8e023f */
[----:B------:R-:W-:Y:S01]  /*1bf0*/  IMAD R2, R2, UR24, RZ ;  /* 0x0000001802027c24 */ /* 0x000fe2000f8e02ff */
[----:B------:R-:W-:Y:S01]  /*1c00*/  USHF.R.S32.HI UR22, URZ, 0x1f, UR5 ;  /* 0x0000001f3f167899 */ /* 0x000fe20008011405 */
[----:B---3--:R-:W-:Y:S01]  /*1c10*/  SHF.R.S32.HI R14, RZ, 0x1f, R14 ;  /* 0x0000001fff0e7819 */ /* 0x008fe2000001140e */
[----:B------:R-:W-:Y:S01]  /*1c20*/  UIADD3.X UR8, UR47, UR8, UR52, UP2, UP1 ;  /* 0x000000082f087290 */ /* 0x000fe200097e2434 */
[----:B------:R-:W-:Y:S01]  /*1c30*/  IMAD R0, R0, UR25, R2 ;  /* 0x0000001900007c24 */ /* 0x000fe2000f8e0202 */
[----:B------:R-:W-:Y:S01]  /*1c40*/  ULEA.HI UR22, UR22, UR5, URZ, 0x7 ;  /* 0x0000000516167291 */ /* 0x000fe2000f8f383f */
[----:B----4-:R-:W-:Y:S01]  /*1c50*/  LEA.HI R14, R14, R15, RZ, 0x5 ;  /* 0x0000000f0e0e7211 */ /* 0x010fe200078f28ff */
[----:B------:R-:W-:Y:S01]  /*1c60*/  UIADD3 UR5, UP2, UP1, UR53, UR15, UR54 ;  /* 0x0000000f35057290 */ /* 0x000fe2000f95e036 */
[----:B------:R-:W-:Y:S01]  /*1c70*/  IMAD.IADD R7, R7, 0x1, R10 ;  /* 0x0000000107077824 */ /* 0x000fe200078e020a */
[----:B------:R-:W-:Y:S01]  /*1c80*/  USHF.R.S32.HI UR22, URZ, 0x7, UR22 ;  /* 0x000000073f167899 */ /* 0x000fe20008011416 */
[----:B------:R-:W-:Y:S01]  /*1c90*/  SHF.R.S32.HI R14, RZ, 0x5, R14 ;  /* 0x00000005ff0e7819 */ /* 0x000fe2000001140e */
[----:B------:R-:W-:Y:S01]  /*1ca0*/  UIADD3.X UR8, UR51, UR8, UR46, UP2, UP1 ;  /* 0x0000000833087290 */ /* 0x000fe200097e242e */
[----:B------:R-:W-:Y:S01]  /*1cb0*/  IADD3.X R9, R9, UR48, R0, P0, !PT ;  /* 0x0000003009097c10 */ /* 0x000fe200087fe400 */
[----:B------:R-:W-:Y:S01]  /*1cc0*/  IMAD.U32 R0, RZ, RZ, UR18 ;  /* 0x00000012ff007e24 */ /* 0x000fe2000f8e00ff */
[----:B------:R-:W-:Y:S01]  /*1cd0*/  UISETP.LT.AND UP1, UPT, URZ, UR22, UPT ;  /* 0x000000163f00728c */ /* 0x000fe2000bf21270 */
[----:B------:R-:W-:Y:S01]  /*1ce0*/  IMAD.WIDE.U32 R6, R11, UR56, R6 ;  /* 0x000000380b067c25 */ /* 0x000fe2000f8e0006 */
[----:B------:R-:W-:-:S02]  /*1cf0*/  UIMAD UR19, UR56, UR19, UR14 ;  /* 0x00000013381372a4 */ /* 0x000fc4000f8e020e */
[----:B------:R-:W-:Y:S01]  /*1d00*/  USEL UR22, URZ, UR22, !UP1 ;  /* 0x000000163f167287 */ /* 0x000fe2000c800000 */
[----:B------:R-:W-:Y:S01]  /*1d10*/  IMAD.WIDE.U32 R8, R0, UR56, R8 ;  /* 0x0000003800087c25 */ /* 0x000fe2000f8e0008 */
[----:B------:R-:W-:Y:S02]  /*1d20*/  UIMAD.WIDE UR14, UR20, 0x4, UR58 ;  /* 0x00000004140e78a5 */ /* 0x000fe4000f8e023a */
[----:B------:R-:W-:Y:S01]  /*1d30*/  UISETP.GT.AND UP1, UPT, UR41, UR22, UPT ;  /* 0x000000162900728c */ /* 0x000fe2000bf24270 */
[----:B------:R-:W-:Y:S01]  /*1d40*/  VIADD R7, R7, UR17 ;  /* 0x0000001107077c36 */ /* 0x000fe20008000000 */
[----:B------:R-:W-:Y:S01]  /*1d50*/  ULDC.64 UR58, c[0x0][0x478] ;  /* 0x00011e00003a7ab9 */ /* 0x000fe20000000a00 */
[-C--:B------:R-:W-:Y:S01]  /*1d60*/  IMAD R10, R19, R4.reuse, RZ ;  /* 0x00000004130a7224 */ /* 0x080fe200078e02ff */
[----:B------:R-:W-:Y:S01]  /*1d70*/  ULDC.64 UR42, c[0x0][0x210] ;  /* 0x00008400002a7ab9 */ /* 0x000fe20000000a00 */
[C---:B------:R-:W-:Y:S01]  /*1d80*/  IMAD.WIDE.U32 R6, R251.reuse, R4, R6 ;  /* 0x00000004fb067225 */ /* 0x040fe200078e0006 */
[----:B------:R-:W-:Y:S01]  /*1d90*/  ULDC.64 UR38, c[0x0][0x3e0] ;  /* 0x0000f80000267ab9 */ /* 0x000fe20000000a00 */
[----:B------:R-:W-:Y:S01]  /*1da0*/  LEA R229, P3, R8, UR42, 0x1 ;  /* 0x0000002a08e57c11 */ /* 0x000fe2000f8608ff */
[----:B------:R-:W-:Y:S01]  /*1db0*/  UMOV UR18, UR14 ;  /* 0x0000000e00127c82 */ /* 0x000fe20008000000 */
[----:B------:R-:W-:Y:S01]  /*1dc0*/  IMAD R10, R251, R5, R10 ;  /* 0x00000005fb0a7224 */ /* 0x000fe200078e020a */
[----:B------:R-:W-:Y:S01]  /*1dd0*/  LEA R232, P2, R6, UR38, 0x1 ;  /* 0x0000002606e87c11 */ /* 0x000fe2000f8408ff */
[----:B------:R-:W-:Y:S01]  /*1de0*/  UMOV UR17, UR15 ;  /* 0x0000000f00117c82 */ /* 0x000fe20008000000 */
[----:B--2---:R-:W-:Y:S01]  /*1df0*/  IMAD R2, R14, UR9, R16 ;  /* 0x000000090e027c24 */ /* 0x004fe2000f8e0210 */
[----:B------:R-:W-:-:S04]  /*1e00*/  UIADD3 UR9, UR41, -0x1, URZ ;  /* 0xffffffff29097890 */ /* 0x000fc8000fffe03f */
[----:B------:R-:W-:-:S04]  /*1e10*/  IADD3 R0, P0, R2, UR5, RZ ;  /* 0x0000000502007c10 */ /* 0x000fc8000ff1e0ff */
[----:B------:R-:W-:Y:S02]  /*1e20*/  LEA.HI.X.SX32 R2, R2, UR8, 0x1, P0 ;  /* 0x0000000802027c11 */ /* 0x000fe400080f0eff */
[----:B------:R-:W-:-:S04]  /*1e30*/  LEA R188, P0, R0, UR28, 0x2 ;  /* 0x0000001c00bc7c11 */ /* 0x000fc8000f8010ff */
[----:B------:R-:W-:Y:S01]  /*1e40*/  LEA.HI.X R189, R0, UR29, R2, 0x2, P0 ;  /* 0x0000001d00bd7c11 */ /* 0x000fe200080f1402 */
[----:B------:R-:W-:Y:S01]  /*1e50*/  UIMAD.WIDE UR28, UR37, 0x4, UR58 ;  /* 0x00000004251c78a5 */ /* 0x000fe2000f8e023a */
[----:B------:R-:W-:Y:S01]  /*1e60*/  PLOP3.LUT P0, PT, PT, PT, UP1, 0x80, 0x0 ;  /* 0x000000000000781c */ /* 0x000fe20003f0f018 */
[----:B------:R-:W-:Y:S02]  /*1e70*/  VIADD R2, R9, UR19 ;  /* 0x0000001309027c36 */ /* 0x000fe40008000000 */
[----:B------:R-:W-:-:S03]  /*1e80*/  IMAD.IADD R0, R7, 0x1, R10 ;  /* 0x0000000107007824 */ /* 0x000fc600078e020a */
[----:B------:R-:W-:Y:S01]  /*1e90*/  LEA.HI.X R230, R8, UR43, R2, 0x1, P3 ;  /* 0x0000002b08e67c11 */ /* 0x000fe200098f0c02 */
[----:B------:R-:W-:Y:S01]  /*1ea0*/  UMOV UR20, UR28 ;  /* 0x0000001c00147c82 */ /* 0x000fe20008000000 */
[----:B------:R-:W-:Y:S01]  /*1eb0*/  LEA.HI.X R231, R6, UR39, R0, 0x1, P2 ;  /* 0x0000002706e77c11 */ /* 0x000fe200090f0c00 */
[----:B------:R-:W-:-:S04]  /*1ec0*/  UMOV UR19, UR29 ;  /* 0x0000001d00137c82 */ /* 0x000fc80008000000 */
[----:B------:R-:W-:Y:S05]  /*1ed0*/  @P0 BRA `(.L_x_336) ;  /* 0x0000000800fc0947 */ /* 0x000fea0003800000 */
        /* <DEDUP_REMOVED lines=19> */
.L_x_337:
        /* <DEDUP_REMOVED lines=20> */
.L_x_338:
[----:B------:R-:W-:Y:S01]  /*2150*/  UIMAD UR5, UR40, UR6, URZ ;  /* 0x00000006280572a4 */ /* 0x000fe2000f8e023f */
[----:B------:R-:W-:Y:S01]  /*2160*/  IMAD.U32 R4, RZ, RZ, UR6 ;  /* 0x00000006ff047e24 */ /* 0x000fe2000f8e00ff */
[----:B------:R-:W-:Y:S01]  /*2170*/  ULDC UR12, c[0x0][0x2d0] ;  /* 0x0000b400000c7ab9 */ /* 0x000fe20000000800 */
[C---:B------:R-:W-:Y:S01]  /*2180*/  VIADD R0, R251.reuse, 0x20 ;  /* 0x00000020fb007836 */ /* 0x040fe20000000000 */
[----:B------:R-:W-:Y:S01]  /*2190*/  UIMAD UR5, UR30, UR7, UR5 ;  /* 0x000000071e0572a4 */ /* 0x000fe2000f8e0205 */
[C---:B------:R-:W-:Y:S01]  /*21a0*/  VIADD R2, R251.reuse, 0x40 ;  /* 0x00000040fb027836 */ /* 0x040fe20000000000 */
[----:B------:R-:W-:Y:S01]  /*21b0*/  ISETP.GE.AND P3, PT, R226, UR12, PT ;  /* 0x0000000ce2007c0c */ /* 0x000fe2000bf66270 */
[----:B------:R-:W-:Y:S01]  /*21c0*/  IMAD.WIDE.U32 R4, R4, UR30, R226 ;  /* 0x0000001e04047c25 */ /* 0x000fe2000f8e00e2 */
[----:B------:R-:W-:Y:S01]  /*21d0*/  USHF.R.S32.HI UR19, URZ, 0x1f, UR56 ;  /* 0x0000001f3f137899 */ /* 0x000fe20008011438 */
[----:B------:R-:W-:Y:S01]  /*21e0*/  BSSY B0, `(.L_x_339) ;  /* 0x000001a000007945 */ /* 0x000fe20003800000 */
[----:B------:R-:W-:Y:S01]  /*21f0*/  ISETP.GE.OR P2, PT, R0, UR16, P3 ;  /* 0x0000001000007c0c */ /* 0x000fe20009f46670 */
[----:B------:R-:W-:Y:S01]  /*2200*/  ULDC.64 UR12, c[0x0][0x468] ;  /* 0x00011a00000c7ab9 */ /* 0x000fe20000000a00 */
[----:B------:R-:W-:Y:S01]  /*2210*/  ISETP.GE.OR P1, PT, R2, UR16, P3 ;  /* 0x0000001002007c0c */ /* 0x000fe20009f26670 */
[----:B------:R-:W-:Y:S01]  /*2220*/  VIADD R2, R251, 0x60 ;  /* 0x00000060fb027836 */ /* 0x000fe20000000000 */
[----:B------:R-:W-:Y:S01]  /*2230*/  MOV R0, UR5 ;  /* 0x0000000500007c02 */ /* 0x000fe20008000f00 */
[----:B------:R-:W-:Y:S01]  /*2240*/  UIMAD UR5, UR19, UR12, URZ ;  /* 0x0000000c130572a4 */ /* 0x000fe2000f8e023f */
[----:B------:R-:W-:-:S03]  /*2250*/  IADD3 R4, P0, R4, UR17, RZ ;  /* 0x0000001104047c10 */ /* 0x000fc6000ff1e0ff */
[----:B------:R-:W-:Y:S01]  /*2260*/  UIMAD UR13, UR56, UR13, UR5 ;  /* 0x0000000d380d72a4 */ /* 0x000fe2000f8e0205 */
[----:B------:R-:W-:Y:S01]  /*2270*/  IADD3.X R5, R5, UR18, R0, P0, !PT ;  /* 0x0000001205057c10 */ /* 0x000fe200087fe400 */
[----:B------:R-:W-:Y:S01]  /*2280*/  IMAD.U32 R0, RZ, RZ, UR12 ;  /* 0x0000000cff007e24 */ /* 0x000fe2000f8e00ff */
[----:B------:R-:W-:Y:S02]  /*2290*/  ISETP.GE.OR P0, PT, R2, UR16, P3 ;  /* 0x0000001002007c0c */ /* 0x000fe40009f06670 */
        /* <DEDUP_REMOVED lines=14> */
.L_x_340:
[----:B------:R-:W-:Y:S05]  /*2380*/  BSYNC B0 ;  /* 0x0000000000007941 */ /* 0x000fea0003800000 */
.L_x_339:
[----:B------:R-:W-:Y:S04]  /*2390*/  BSSY B0, `(.L_x_341) ;  /* 0x000000e000007945 */ /* 0x000fe80003800000 */
        /* <DEDUP_REMOVED lines=8> */
[----:B-1----:R-:W-:-:S03]  /*2420*/  LEA R8, P4, R6, UR12, 0x1 ;  /* 0x0000000c06087c11 */ /* 0x002fc6000f8808ff */
[----:B------:R-:W-:-:S05]  /*2430*/  IMAD R0, R0, UR7, R2 ;  /* 0x0000000700007c24 */ /* 0x000fca000f8e0202 */
[----:B------:R-:W-:-:S04]  /*2440*/  IADD3 R0, R7, R0, RZ ;  /* 0x0000000007007210 */ /* 0x000fc80007ffe0ff */
[----:B------:R-:W-:-:S05]  /*2450*/  LEA.HI.X R9, R6, UR13, R0, 0x1, P4 ;  /* 0x0000000d06097c11 */ /* 0x000fca000a0f0c00 */
[----:B------:R2:W-:Y:S02]  /*2460*/  STG.E.128 desc[UR10][R8.64], RZ ;  /* 0x000000ff08007986 */ /* 0x0005e4000c101d0a */
.L_x_342:
[----:B------:R-:W-:Y:S05]  /*2470*/  BSYNC B0 ;  /* 0x0000000000007941 */ /* 0x000fea0003800000 */
.L_x_341:
        /* <DEDUP_REMOVED lines=9> */
[----:B-12---:R-:W-:-:S03]  /*2510*/  LEA R8, P4, R6, UR12, 0x1 ;  /* 0x0000000c06087c11 */ /* 0x006fc6000f8808ff */
[----:B------:R-:W-:-:S05]  /*2520*/  IMAD R0, R0, UR7, R2 ;  /* 0x0000000700007c24 */ /* 0x000fca000f8e0202 */
[----:B------:R-:W-:-:S04]  /*2530*/  IADD3 R0, R7, R0, RZ ;  /* 0x0000000007007210 */ /* 0x000fc80007ffe0ff */
[----:B------:R-:W-:-:S05]  /*2540*/  LEA.HI.X R9, R6, UR13, R0, 0x1, P4 ;  /* 0x0000000d06097c11 */ /* 0x000fca000a0f0c00 */
[----:B------:R3:W-:Y:S02]  /*2550*/  STG.E.128 desc[UR10][R8.64], RZ ;  /* 0x000000ff08007986 */ /* 0x0007e4000c101d0a */
.L_x_344:
[----:B------:R-:W-:Y:S05]  /*2560*/  BSYNC B0 ;  /* 0x0000000000007941 */ /* 0x000fea0003800000 */
.L_x_343:
        /* <DEDUP_REMOVED lines=13> */
[----:B------:R4:W-:Y:S02]  /*2640*/  STG.E.128 desc[UR10][R4.64], RZ ;  /* 0x000000ff04007986 */ /* 0x0009e4000c101d0a */
.L_x_346:
[----:B------:R-:W-:Y:S05]  /*2650*/  BSYNC B0 ;  /* 0x0000000000007941 */ /* 0x000fea0003800000 */
.L_x_345:
[----:B------:R-:W-:Y:S01]  /*2660*/  UIMAD UR5, UR40, UR8, URZ ;  /* 0x00000008280572a4 */ /* 0x000fe2000f8e023f */
[----:B----4-:R-:W-:Y:S01]  /*2670*/  IMAD.U32 R4, RZ, RZ, UR8 ;  /* 0x00000008ff047e24 */ /* 0x010fe2000f8e00ff */
[----:B------:R-:W-:Y:S01]  /*2680*/  USHF.R.S32.HI UR12, URZ, 0x1f, UR56 ;  /* 0x0000001f3f0c7899 */ /* 0x000fe20008011438 */
[----:B------:R-:W-:Y:S01]  /*2690*/  BSSY B0, `(.L_x_347) ;  /* 0x0000017000007945 */ /* 0x000fe20003800000 */
[----:B------:R-:W-:Y:S01]  /*26a0*/  UIMAD UR5, UR30, UR9, UR5 ;  /* 0x000000091e0572a4 */ /* 0x000fe2000f8e0205 */
[----:B------:R-:W-:Y:S01]  /*26b0*/  IMAD.WIDE.U32 R4, R4, UR30, R226 ;  /* 0x0000001e04047c25 */ /* 0x000fe2000f8e00e2 */
[----:B------:R-:W-:-:S04]  /*26c0*/  ULDC.64 UR6, c[0x0][0x470] ;  /* 0x00011c0000067ab9 */ /* 0x000fc80000000a00 */
[----:B------:R-:W-:Y:S01]  /*26d0*/  IMAD.U32 R0, RZ, RZ, UR5 ;  /* 0x00000005ff007e24 */ /* 0x000fe2000f8e00ff */
[----:B------:R-:W-:Y:S01]  /*26e0*/  IADD3 R4, P4, R4, UR14, RZ ;  /* 0x0000000e04047c10 */ /* 0x000fe2000ff9e0ff */
[----:B------:R-:W-:-:S03]  /*26f0*/  UIMAD UR5, UR12, UR6, URZ ;  /* 0x000000060c0572a4 */ /* 0x000fc6000f8e023f */
        /* <DEDUP_REMOVED lines=13> */
[----:B-123--:R-:W-:-:S04]  /*27d0*/  LEA R8, P3, R6, UR6, 0x1 ;  /* 0x0000000606087c11 */ /* 0x00efc8000f8608ff */
[----:B------:R-:W-:-:S05]  /*27e0*/  LEA.HI.X R9, R6, UR7, R0, 0x1, P3 ;  /* 0x0000000706097c11 */ /* 0x000fca00098f0c00 */
[----:B------:R4:W-:Y:S04]  /*27f0*/  STG.E.128 desc[UR10][R8.64], RZ ;  /* 0x000000ff08007986 */ /* 0x0009e8000c101d0a */
.L_x_348:
[----:B------:R-:W-:Y:S05]  /*2800*/  BSYNC B0 ;  /* 0x0000000000007941 */ /* 0x000fea0003800000 */
.L_x_347:
        /* <DEDUP_REMOVED lines=9> */
[----:B-1234-:R-:W-:-:S03]  /*28a0*/  LEA R8, P2, R6, UR6, 0x1 ;  /* 0x0000000606087c11 */ /* 0x01efc6000f8408ff */
[----:B------:R-:W-:-:S05]  /*28b0*/  IMAD R0, R0, UR9, R2 ;  /* 0x0000000900007c24 */ /* 0x000fca000f8e0202 */
[----:B------:R-:W-:-:S04]  /*28c0*/  IADD3 R0, R7, R0, RZ ;  /* 0x0000000007007210 */ /* 0x000fc80007ffe0ff */
[----:B------:R-:W-:-:S05]  /*28d0*/  LEA.HI.X R9, R6, UR7, R0, 0x1, P2 ;  /* 0x0000000706097c11 */ /* 0x000fca00090f0c00 */
[----:B------:R1:W-:Y:S02]  /*28e0*/  STG.E.128 desc[UR10][R8.64], RZ ;  /* 0x000000ff08007986 */ /* 0x0003e4000c101d0a */
.L_x_350:
[----:B------:R-:W-:Y:S05]  /*28f0*/  BSYNC B0 ;  /* 0x0000000000007941 */ /* 0x000fea0003800000 */
.L_x_349:
        /* <DEDUP_REMOVED lines=14> */
.L_x_352:
[----:B------:R-:W-:Y:S05]  /*29e0*/  BSYNC B0 ;  /* 0x0000000000007941 */ /* 0x000fea0003800000 */
.L_x_351:
        /* <DEDUP_REMOVED lines=14> */
.L_x_336:
[----:B------:R-:W2:Y:S01]  /*2ad0*/  LDL R6, [R1+0x10] ;  /* 0x0000100001067983 */ /* 0x000ea20000100800 */
[----:B------:R-:W-:Y:S01]  /*2ae0*/  PLOP3.LUT P0, PT, PT, PT, UP4, 0x80, 0x0 ;  /* 0x000000000000781c */ /* 0x000fe20003f0f048 */
[----:B------:R-:W-:Y:S01]  /*2af0*/  UIMAD UR5, UR9, -0x80, UR32 ;  /* 0xffffff80090578a4 */ /* 0x000fe2000f8e0220 */
[C---:B------:R-:W-:Y:S01]  /*2b00*/  VIADD R16, R251.reuse, 0x20 ;  /* 0x00000020fb107836 */ /* 0x040fe20000000000 */
[----:B------:R-:W-:Y:S01]  /*2b10*/  ULEA.HI UR8, UR9, UR9, URZ, 0x1 ;  /* 0x0000000909087291 */ /* 0x000fe2000f8f083f */
[C---:B------:R-:W-:Y:S01]  /*2b20*/  VIADD R17, R251.reuse, 0x40 ;  /* 0x00000040fb117836 */ /* 0x040fe20000000000 */
[----:B------:R-:W-:Y:S01]  /*2b30*/  BSSY B0, `(.L_x_354) ;  /* 0x000001b000007945 */ /* 0x000fe20003800000 */
[C---:B------:R-:W-:Y:S01]  /*2b40*/  VIADD R18, R251.reuse, 0x60 ;  /* 0x00000060fb127836 */ /* 0x040fe20000000000 */
[----:B------:R-:W-:Y:S01]  /*2b50*/  ISETP.GE.AND P5, PT, R251, UR5, PT ;  /* 0x00000005fb007c0c */ /* 0x000fe2000bfa6270 */
[----:B------:R-:W-:-:S05]  /*2b60*/  ULOP3.LUT UR8, UR8, 0xfffffffe, URZ, 0xc0, !UPT ;  /* 0xfffffffe08087892 */ /* 0x000fca000f8ec03f */
[----:B------:R-:W-:Y:S01]  /*2b70*/  @P0 BAR.SYNC.DEFER_BLOCKING 0x0 ;  /* 0x0000000000000b1d */ /* 0x000fe20000010000 */
[----:B------:R-:W-:Y:S01]  /*2b80*/  UIADD3 UR8, UR9, -UR8, URZ ;  /* 0x8000000809087290 */ /* 0x000fe2000fffe03f */
[----:B------:R-:W-:Y:S01]  /*2b90*/  ISETP.GE.AND P4, PT, R16, UR5, PT ;  /* 0x0000000510007c0c */ /* 0x000fe2000bf86270 */
[----:B------:R-:W-:Y:S01]  /*2ba0*/  IMAD.U32 R8, RZ, RZ, UR12 ;  /* 0x0000000cff087e24 */ /* 0x000fe2000f8e00ff */
[----:B------:R-:W-:Y:S01]  /*2bb0*/  ISETP.GE.AND P3, PT, R17, UR5, PT ;  /* 0x0000000511007c0c */ /* 0x000fe2000bf66270 */
[----:B------:R-:W-:Y:S01]  /*2bc0*/  UISETP.NE.AND UP0, UPT, UR8, 0x1, UPT ;  /* 0x000000010800788c */ /* 0x000fe2000bf05270 */
[----:B------:R-:W-:-:S05]  /*2bd0*/  ISETP.GE.AND P2, PT, R18, UR5, PT ;  /* 0x0000000512007c0c */ /* 0x000fca000bf46270 */
[----:B------:R-:W-:Y:S02]  /*2be0*/  PLOP3.LUT P1, PT, PT, PT, UP0, 0x80, 0x0 ;  /* 0x000000000000781c */ /* 0x000fe40003f2f008 */
[C---:B--2---:R-:W-:Y:S01]  /*2bf0*/  LEA R0, R6.reuse, UR4, 0x1 ;  /* 0x0000000406007c11 */ /* 0x044fe2000f8e08ff */
[----:B------:R-:W-:-:S04]  /*2c00*/  VIADD R2, R6, 0x2000 ;  /* 0x0000200006027836 */ /* 0x000fc80000000000 */
[----:B------:R1:W-:Y:S01]  /*2c10*/  @P5 STS.128 [R0+0x8000], RZ ;  /* 0x008000ff00005388 */ /* 0x0003e20000000c00 */
[----:B------:R-:W-:Y:S01]  /*2c20*/  SEL R2, R2, R6, !P1 ;  /* 0x0000000602027207 */ /* 0x000fe20004800000 */
[----:B------:R-:W-:Y:S06]  /*2c30*/  @P5 BRA `(.L_x_355) ;  /* 0x0000000000285947 */ /* 0x000fec0003800000 */
        /* <DEDUP_REMOVED lines=10> */
.L_x_355:
[----:B------:R-:W-:Y:S05]  /*2ce0*/  BSYNC B0 ;  /* 0x0000000000007941 */ /* 0x000fea0003800000 */
.L_x_354:
        /* <DEDUP_REMOVED lines=14> */
.L_x_357:
[----:B------:R-:W-:Y:S05]  /*2dd0*/  BSYNC B0 ;  /* 0x0000000000007941 */ /* 0x000fea0003800000 */
.L_x_356:
        /* <DEDUP_REMOVED lines=13> */
.L_x_359:
[----:B------:R-:W-:Y:S05]  /*2eb0*/  BSYNC B0 ;  /* 0x0000000000007941 */ /* 0x000fea0003800000 */
.L_x_358:
        /* <DEDUP_REMOVED lines=16> */
.L_x_361:
[----:B------:R-:W-:Y:S05]  /*2fc0*/  BSYNC B0 ;  /* 0x0000000000007941 */ /* 0x000fea0003800000 */
.L_x_360:
        /* <DEDUP_REMOVED lines=19> */
.L_x_363:
[----:B------:R-:W-:Y:S05]  /*3100*/  BSYNC B0 ;  /* 0x0000000000007941 */ /* 0x000fea0003800000 */
.L_x_362:
        /* <DEDUP_REMOVED lines=21> */
.L_x_365:
[----:B------:R-:W-:Y:S05]  /*3260*/  BSYNC B0 ;  /* 0x0000000000007941 */ /* 0x000fea0003800000 */
.L_x_364:
        /* <DEDUP_REMOVED lines=21> */
.L_x_367:
[----:B------:R-:W-:Y:S05]  /*33c0*/  BSYNC B0 ;  /* 0x0000000000007941 */ /* 0x000fea0003800000 */
.L_x_366:
        /* <DEDUP_REMOVED lines=23> */
.L_x_369:
[----:B------:R-:W-:Y:S05]  /*3540*/  BSYNC B0 ;  /* 0x0000000000007941 */ /* 0x000fea0003800000 */
.L_x_368:
[----:B------:R-:W5:Y:S01]  /*3550*/  LDL R20, [R1+0x1c] ;  /* 0x00001c0001147983 */ /* 0x000f620000100800 */
[----:B------:R-:W-:Y:S01]  /*3560*/  UIMAD UR8, UR40, UR12, URZ ;  /* 0x0000000c280872a4 */ /* 0x000fe2000f8e023f */
[----:B---3--:R-:W-:Y:S01]  /*3570*/  IMAD.WIDE.U32 R4, R8, UR30, R226 ;  /* 0x0000001e08047c25 */ /* 0x008fe2000f8e00e2 */
[----:B------:R-:W-:Y:S02]  /*3580*/  BSSY B0, `(.L_x_370) ;  /* 0x0000029000007945 */ /* 0x000fe40003800000 */
[----:B------:R-:W-:Y:S02]  /*3590*/  UIMAD UR14, UR30, UR13, UR8 ;  /* 0x0000000d1e0e72a4 */ /* 0x000fe4000f8e0208 */
[----:B------:R-:W-:Y:S01]  /*35a0*/  UIMAD UR8, UR21, -0x80, UR16 ;  /* 0xffffff80150878a4 */ /* 0x000fe2000f8e0210 */
[----:B------:R-:W-:-:S03]  /*35b0*/  IADD3 R4, P0, R4, UR23, RZ ;  /* 0x0000001704047c10 */ /* 0x000fc6000ff1e0ff */
[----:B------:R-:W-:Y:S01]  /*35c0*/  IMAD.U32 R2, RZ, RZ, UR14 ;  /* 0x0000000eff027e24 */ /* 0x000fe2000f8e00ff */
[----:B------:R-:W-:Y:S01]  /*35d0*/  ULDC.64 UR14, c[0x0][0x260] ;  /* 0x00009800000e7ab9 */ /* 0x000fe20000000a00 */
[----:B------:R-:W-:-:S03]  /*35e0*/  ISETP.GE.AND P5, PT, R251, UR8, PT ;  /* 0x00000008fb007c0c */ /* 0x000fc6000bfa6270 */
[----:B------:R-:W-:Y:S01]  /*35f0*/  IADD3.X R5, R5, UR27, R2, P0, !PT ;  /* 0x0000001b05057c10 */ /* 0x000fe200087fe402 */
[----:B------:R-:W-:-:S04]  /*3600*/  IMAD R2, R13, UR14, RZ ;  /* 0x0000000e0d027c24 */ /* 0x000fc8000f8e02ff */
[C---:B------:R-:W-:Y:S02]  /*3610*/  IMAD R2, R12.reuse, UR15, R2 ;  /* 0x0000000f0c027c24 */ /* 0x040fe4000f8e0202 */
[----:B------:R-:W-:-:S03]  /*3620*/  IMAD.WIDE.U32 R4, R12, UR14, R4 ;  /* 0x0000000e0c047c25 */ /* 0x000fc6000f8e0004 */
[----:B------:R3:W-:Y:S01]  /*3630*/  @P5 STS.128 [R0+0xc000], RZ ;  /* 0x00c000ff00005388 */ /* 0x0007e20000000c00 */
[----:B------:R-:W-:Y:S02]  /*3640*/  IMAD.IADD R2, R5, 0x1, R2 ;  /* 0x0000000105027824 */ /* 0x000fe400078e0202 */
[C---:B-----5:R-:W-:Y:S02]  /*3650*/  VIADD R6, R20.reuse, 0x8 ;  /* 0x0000000814067836 */ /* 0x060fe40000000000 */
[----:B------:R-:W-:-:S03]  /*3660*/  VIADD R10, R20, 0x48 ;  /* 0x00000048140a7836 */ /* 0x000fc60000000000 */
[----:B------:R-:W-:Y:S01]  /*3670*/  ISETP.GE.AND P0, PT, R6, UR5, PT ;  /* 0x0000000506007c0c */ /* 0x000fe2000bf06270 */
[----:B------:R-:W-:Y:S01]  /*3680*/  VIADD R6, R20, 0x40 ;  /* 0x0000004014067836 */ /* 0x000fe20000000000 */
[----:B------:R-:W-:Y:S02]  /*3690*/  ISETP.GE.AND P6, PT, R10, UR5, PT ;  /* 0x000000050a007c0c */ /* 0x000fe4000bfc6270 */
[----:B------:R-:W-:Y:S02]  /*36a0*/  P2R R15, PR, RZ, 0x1 ;  /* 0x00000001ff0f7803 */ /* 0x000fe40000000000 */
[----:B------:R-:W-:Y:S02]  /*36b0*/  ISETP.GE.AND P2, PT, R6, UR5, PT ;  /* 0x0000000506007c0c */ /* 0x000fe4000bf46270 */
[----:B------:R-:W-:Y:S02]  /*36c0*/  ISETP.GE.AND P0, PT, R20, UR5, PT ;  /* 0x0000000514007c0c */ /* 0x000fe4000bf06270 */
[----:B------:R-:W-:-:S02]  /*36d0*/  P2R R11, PR, RZ, 0x4 ;  /* 0x00000004ff0b7803 */ /* 0x000fc40000000000 */
        /* <DEDUP_REMOVED lines=19> */
.L_x_371:
[----:B------:R-:W-:Y:S05]  /*3810*/  BSYNC B0 ;  /* 0x0000000000007941 */ /* 0x000fea0003800000 */
.L_x_370:
        /* <DEDUP_REMOVED lines=23> */
.L_x_373:
[----:B------:R-:W-:Y:S05]  /*3990*/  BSYNC B0 ;  /* 0x0000000000007941 */ /* 0x000fea0003800000 */
.L_x_372:
        /* <DEDUP_REMOVED lines=23> */
.L_x_375:
[----:B------:R-:W-:Y:S05]  /*3b10*/  BSYNC B0 ;  /* 0x0000000000007941 */ /* 0x000fea0003800000 */
.L_x_374:
        /* <DEDUP_REMOVED lines=23> */
.L_x_377:
[----:B------:R-:W-:Y:S05]  /*3c90*/  BSYNC B0 ;  /* 0x0000000000007941 */ /* 0x000fea0003800000 */
.L_x_376:
[----:B------:R-:W-:Y:S01]  /*3ca0*/  UIMAD UR5, UR40, UR6, URZ ;  /* 0x00000006280572a4 */ /* 0x000fe2000f8e023f */
[----:B-1----:R-:W-:Y:S01]  /*3cb0*/  MOV R4, UR6 ;  /* 0x0000000600047c02 */ /* 0x002fe20008000f00 */
[----:B------:R1:W-:Y:S01]  /*3cc0*/  @P5 STS.128 [R0+0x10000], RZ ;  /* 0x010000ff00005388 */ /* 0x0003e20000000c00 */
[----:B------:R-:W-:Y:S01]  /*3cd0*/  ULDC.64 UR12, c[0x0][0x268] ;  /* 0x00009a00000c7ab9 */ /* 0x000fe20000000a00 */
[----:B------:R-:W-:Y:S01]  /*3ce0*/  UIMAD UR5, UR30, UR7, UR5 ;  /* 0x000000071e0572a4 */ /* 0x000fe2000f8e0205 */
[----:B------:R-:W-:Y:S01]  /*3cf0*/  BSSY B0, `(.L_x_378) ;  /* 0x000001b000007945 */ /* 0x000fe20003800000 */
[----:B------:R-:W-:-:S04]  /*3d00*/  IMAD.WIDE.U32 R4, R4, UR30, R226 ;  /* 0x0000001e04047c25 */ /* 0x000fc8000f8e00e2 */
[----:B------:R-:W-:Y:S02]  /*3d10*/  MOV R2, UR5 ;  /* 0x0000000500027c02 */ /* 0x000fe40008000f00 */
        /* <DEDUP_REMOVED lines=24> */
.L_x_379:
[----:B------:R-:W-:Y:S05]  /*3ea0*/  BSYNC B0 ;  /* 0x0000000000007941 */ /* 0x000fea0003800000 */
.L_x_378:
        /* <DEDUP_REMOVED lines=22> */
.L_x_381:
[----:B------:R-:W-:Y:S05]  /*4010*/  BSYNC B0 ;  /* 0x0000000000007941 */ /* 0x000fea0003800000 */
.L_x_380:
        /* <DEDUP_REMOVED lines=22> */
.L_x_383:
[----:B------:R-:W-:Y:S05]  /*4180*/  BSYNC B0 ;  /* 0x0000000000007941 */ /* 0x000fea0003800000 */
.L_x_382:
        /* <DEDUP_REMOVED lines=22> */
.L_x_385:
[----:B------:R-:W-:Y:S05]  /*42f0*/  BSYNC B0 ;  /* 0x0000000000007941 */ /* 0x000fea0003800000 */
.L_x_384:
[----:B------:R-:W-:Y:S01]  /*4300*/  ULDC.64 UR12, c[0x0][0x3c8] ;  /* 0x0000f200000c7ab9 */ /* 0x000fe20000000a00 */
[----:B------:R-:W-:Y:S01]  /*4310*/  USHF.R.S32.HI UR6, URZ, 0x1f, UR56 ;  /* 0x0000001f3f067899 */ /* 0x000fe20008011438 */
[----:B------:R-:W2:Y:S01]  /*4320*/  LDL R12, [R1+0x40] ;  /* 0x00004000010c7983 */ /* 0x000ea20000100800 */
[----:B------:R-:W-:Y:S01]  /*4330*/  UISETP.NE.U32.AND UP1, UPT, UR12, URZ, UPT ;  /* 0x0000003f0c00728c */ /* 0x000fe2000bf25070 */
[----:B-1----:R-:W-:Y:S02]  /*4340*/  SHF.R.S32.HI R9, RZ, 0x1f, R20 ;  /* 0x0000001fff097819 */ /* 0x002fe40000011414 */
[----:B------:R-:W-:Y:S01]  /*4350*/  SHF.R.S32.HI R2, RZ, 0x1f, R10 ;  /* 0x0000001fff027819 */ /* 0x000fe2000001140a */
[----:B------:R-:W-:Y:S01]  /*4360*/  UISETP.NE.AND.EX UP1, UPT, UR13, URZ, UPT, UP1 ;  /* 0x0000003f0d00728c */ /* 0x000fe2000bf25310 */
[----:B------:R-:W-:Y:S01]  /*4370*/  IMAD.MOV.U32 R248, RZ, RZ, 0x7f800000 ;  /* 0x7f800000fff87424 */ /* 0x000fe200078e00ff */
[----:B------:R-:W-:Y:S02]  /*4380*/  ISETP.NE.AND P5, PT, R14, RZ, PT ;  /* 0x000000ff0e00720c */ /* 0x000fe40003fa5270 */
[----:B------:R-:W-:-:S02]  /*4390*/  ISETP.NE.AND P4, PT, R15, RZ, PT ;  /* 0x000000ff0f00720c */ /* 0x000fc40003f85270 */
[----:B------:R-:W-:Y:S01]  /*43a0*/  ISETP.NE.AND P3, PT, R11, RZ, PT ;  /* 0x000000ff0b00720c */ /* 0x000fe20003f65270 */
[----:B------:R-:W-:Y:S01]  /*43b0*/  IMAD.MOV.U32 R249, RZ, RZ, 0x7f800000 ;  /* 0x7f800000fff97424 */ /* 0x000fe200078e00ff */
[----:B------:R-:W-:Y:S01]  /*43c0*/  PLOP3.LUT P0, PT, PT, PT, UP1, 0x80, 0x0 ;  /* 0x000000000000781c */ /* 0x000fe20003f0f018 */
[----:B------:R-:W-:Y:S01]  /*43d0*/  IMAD.MOV.U32 R250, RZ, RZ, 0x7f800000 ;  /* 0x7f800000fffa7424 */ /* 0x000fe200078e00ff */
[----:B------:R-:W0:Y:S01]  /*43e0*/  LDGDEPBAR ;  /* 0x00000000000079af */ /* 0x000e220000000000 */
[----:B------:R-:W-:Y:S01]  /*43f0*/  @UP1 ULDC.64 UR14, c[0x0][0x3d0] ;  /* 0x0000f400000e1ab9 */ /* 0x000fe20000000a00 */
[----:B------:R-:W-:Y:S01]  /*4400*/  @UP1 UMOV UR7, UR6 ;  /* 0x0000000600071c82 */ /* 0x000fe20008000000 */
[----:B------:R-:W-:Y:S01]  /*4410*/  @UP1 UIMAD UR5, UR57, UR14, URZ ;  /* 0x0000000e390512a4 */ /* 0x000fe2000f8e023f */
[----:B------:R-:W-:Y:S01]  /*4420*/  @UP1 UMOV UR6, UR56 ;  /* 0x0000003800061c82 */ /* 0x000fe20008000000 */
[----:B------:R-:W-:Y:S01]  /*4430*/  IMAD.MOV.U32 R247, RZ, RZ, 0x7f800000 ;  /* 0x7f800000fff77424 */ /* 0x000fe200078e00ff */
[----:B------:R-:W-:-:S02]  /*4440*/  @UP1 UIMAD.WIDE.U32 UR6, UR45, UR14, UR6 ;  /* 0x0000000e2d0612a5 */ /* 0x000fc4000f8e0006 */
[----:B------:R-:W-:Y:S02]  /*4450*/  @UP1 UIMAD UR5, UR45, UR15, UR5 ;  /* 0x0000000f2d0512a4 */ /* 0x000fe4000f8e0205 */
[----:B------:R-:W-:Y:S02]  /*4460*/  @UP1 ULEA UR12, UP0, UR6, UR12, 0x2 ;  /* 0x0000000c060c1291 */ /* 0x000fe4000f80103f */
[----:B------:R-:W-:Y:S01]  /*4470*/  @UP1 UIADD3 UR5, UR7, UR5, URZ ;  /* 0x0000000507051290 */ /* 0x000fe2000fffe03f */
[----:B------:R-:W-:Y:S01]  /*4480*/  VIADD R176, R184, 0x2000 ;  /* 0x00002000b8b07836 */ /* 0x000fe20000000000 */
[----:B------:R-:W-:Y:S01]  /*4490*/  ULDC UR24, c[0x0][0x2d0] ;  /* 0x0000b40000187ab9 */ /* 0x000fe20000000800 */
[----:B------:R-:W-:Y:S01]  /*44a0*/  VIADD R182, R185, 0x2000 ;  /* 0x00002000b9b67836 */ /* 0x000fe20000000000 */
[----:B------:R-:W-:Y:S01]  /*44b0*/  @UP1 ULEA.HI.X UR13, UR6, UR13, UR5, 0x2, UP0 ;  /* 0x0000000d060d1291 */ /* 0x000fe200080f1405 */
[----:B------:R-:W-:Y:S01]  /*44c0*/  IMAD.U32 R4, RZ, RZ, UR12 ;  /* 0x0000000cff047e24 */ /* 0x000fe2000f8e00ff */
[----:B--234-:R-:W-:Y:S01]  /*44d0*/  SHF.L.U64.HI R0, R20, 0x2, R9 ;  /* 0x0000000214007819 */ /* 0x01cfe20000010209 */
[----:B------:R-:W-:Y:S01]  /*44e0*/  @UP1 ULDC UR5, c[0x0][0x2e8] ;  /* 0x0000ba0000051ab9 */ /* 0x000fe20000000800 */
[----:B------:R-:W-:Y:S01]  /*44f0*/  IMAD.MOV.U32 R183, RZ, RZ, 0x20 ;  /* 0x00000020ffb77424 */ /* 0x000fe200078e00ff */
[----:B------:R-:W-:Y:S01]  /*4500*/  ULDC UR27, c[0x0][0x2dc] ;  /* 0x0000b700001b7ab9 */ /* 0x000fe20000000800 */
[----:B------:R-:W-:-:S02]  /*4510*/  IMAD.U32 R5, RZ, RZ, UR13 ;  /* 0x0000000dff057e24 */ /* 0x000fc4000f8e00ff */
[----:B------:R-:W-:Y:S01]  /*4520*/  IMAD.MOV.U32 R177, RZ, RZ, 0x40 ;  /* 0x00000040ffb17424 */ /* 0x000fe200078e00ff */
[----:B------:R-:W-:Y:S02]  /*4530*/  UIADD3 UR23, UR32, 0x80, UR30 ;  /* 0x0000008020177890 */ /* 0x000fe4000fffe01e */
[----:B------:R1:W2:Y:S01]  /*4540*/  @P0 LDG.E R8, desc[UR10][R4.64] ;  /* 0x0000000a04080981 */ /* 0x0002a2000c1e1900 */
        /* <DEDUP_REMOVED lines=23> */
[----:B------:R-:W-:Y:S01]  /*46c0*/  CS2R R84, SRZ ;  /* 0x0000000000547805 */ /* 0x000fe2000001ff00 */
[----:B-1----:R-:W-:Y:S01]  /*46d0*/  IMAD.SHL.U32 R4, R20, 0x4, RZ ;  /* 0x0000000414047824 */ /* 0x002fe200078e00ff */
[----:B------:R-:W-:Y:S02]  /*46e0*/  CS2R R78, SRZ ;  /* 0x00000000004e7805 */ /* 0x000fe4000001ff00 */
[----:B------:R-:W-:Y:S02]  /*46f0*/  CS2R R76, SRZ ;  /* 0x00000000004c7805 */ /* 0x000fe4000001ff00 */
[----:B------:R-:W-:Y:S02]  /*4700*/  CS2R R82, SRZ ;  /* 0x0000000000527805 */ /* 0x000fe4000001ff00 */
[----:B------:R-:W-:-:S02]  /*4710*/  CS2R R80, SRZ ;  /* 0x0000000000507805 */ /* 0x000fc4000001ff00 */
[----:B------:R-:W-:Y:S02]  /*4720*/  IADD3 R4, P2, R4, UR18, RZ ;  /* 0x0000001204047c10 */ /* 0x000fe4000ff5e0ff */
[----:B------:R-:W-:Y:S02]  /*4730*/  CS2R R74, SRZ ;  /* 0x00000000004a7805 */ /* 0x000fe4000001ff00 */
[----:B------:R-:W-:Y:S02]  /*4740*/  CS2R R72, SRZ ;  /* 0x0000000000487805 */ /* 0x000fe4000001ff00 */
[----:B------:R-:W-:Y:S02]  /*4750*/  CS2R R70, SRZ ;  /* 0x0000000000467805 */ /* 0x000fe4000001ff00 */
[----:B------:R-:W-:Y:S02]  /*4760*/  IADD3.X R5, R0, UR17, RZ, P2, !PT ;  /* 0x0000001100057c10 */ /* 0x000fe400097fe4ff */
[----:B------:R-:W-:-:S02]  /*4770*/  CS2R R68, SRZ ;  /* 0x0000000000447805 */ /* 0x000fc4000001ff00 */
[C---:B------:R-:W-:Y:S01]  /*4780*/  @!P6 LEA R6, P2, R10.reuse, UR18, 0x2 ;  /* 0x000000120a06ec11 */ /* 0x040fe2000f8410ff */
[----:B------:R-:W-:Y:S01]  /*4790*/  IMAD.MOV.U32 R190, RZ, RZ, R187 ;  /* 0x000000ffffbe7224 */ /* 0x000fe200078e00bb */
[----:B------:R-:W-:Y:S01]  /*47a0*/  ULDC UR25, c[0x0][0x270] ;  /* 0x00009c0000197ab9 */ /* 0x000fe20000000800 */
[----:B------:R-:W5:Y:S01]  /*47b0*/  @!P5 LDG.E R249, desc[UR10][R4.64] ;  /* 0x0000000a04f9d981 */ /* 0x000f62000c1e1900 */
[----:B------:R-:W-:Y:S01]  /*47c0*/  @!P6 LEA.HI.X R7, R10, UR17, R2, 0x2, P2 ;  /* 0x000000110a07ec11 */ /* 0x000fe200090f1402 */
[----:B------:R-:W-:Y:S02]  /*47d0*/  ULDC UR8, c[0x0][0x2ec] ;  /* 0x0000bb0000087ab9 */ /* 0x000fe40000000800 */
[----:B------:R-:W5:Y:S04]  /*47e0*/  @!P4 LDG.E R250, desc[UR10][R4.64+0x20] ;  /* 0x0000200a04fac981 */ /* 0x000f68000c1e1900 */
[----:B------:R-:W5:Y:S01]  /*47f0*/  @!P6 LDG.E R248, desc[UR10][R6.64] ;  /* 0x0000000a06f8e981 */ /* 0x000f62000c1e1900 */
[----:B------:R-:W-:-:S03]  /*4800*/  IMAD.U32 R2, RZ, RZ, UR32 ;  /* 0x00000020ff027e24 */ /* 0x000fc6000f8e00ff */
[----:B------:R1:W5:Y:S01]  /*4810*/  @!P3 LDG.E R247, desc[UR10][R4.64+0x100] ;  /* 0x0001000a04f7b981 */ /* 0x000362000c1e1900 */
[----:B------:R-:W2:Y:S01]  /*4820*/  @P0 MUFU.RCP R0, UR5 ;  /* 0x0000000500000d08 */ /* 0x000ea20008001000 */
[----:B-1----:R-:W-:-:S05]  /*4830*/  VIADD R4, R20, 0x1 ;  /* 0x0000000114047836 */ /* 0x002fca0000000000 */
[----:B------:R-:W-:Y:S01]  /*4840*/  IADD3 R2, R4, UR16, -R2 ;  /* 0x0000001004027c10 */ /* 0x000fe2000fffe802 */
[----:B------:R-:W-:-:S04]  /*4850*/  IMAD.SHL.U32 R4, R20, 0x4, RZ ;  /* 0x0000000414047824 */ /* 0x000fc800078e00ff */
[----:B------:R1:W-:Y:S04]  /*4860*/  STL [R1+0xc], R2 ;  /* 0x00000c0201007387 */ /* 0x0003e80000100800 */
[----:B------:R3:W-:Y:S01]  /*4870*/  STL [R1+0x8], R4 ;  /* 0x0000080401007387 */ /* 0x0007e20000100800 */
[----:B-1----:R-:W-:Y:S01]  /*4880*/  IMAD.MOV.U32 R2, RZ, RZ, 0x40 ;  /* 0x00000040ff027424 */ /* 0x002fe200078e00ff */
[----:B------:R-:W-:Y:S02]  /*4890*/  SEL R176, R176, R184, !P1 ;  /* 0x000000b8b0b07207 */ /* 0x000fe40004800000 */
[----:B------:R-:W-:Y:S02]  /*48a0*/  SEL R182, R182, R185, !P1 ;  /* 0x000000b9b6b67207 */ /* 0x000fe40004800000 */
[----:B------:R-:W-:-:S02]  /*48b0*/  LEA R176, R176, UR4, 0x1 ;  /* 0x00000004b0b07c11 */ /* 0x000fc4000f8e08ff */
[----:B------:R-:W-:Y:S01]  /*48c0*/  LEA R182, R182, UR4, 0x1 ;  /* 0x00000004b6b67c11 */ /* 0x000fe2000f8e08ff */
[----:B------:R-:W-:Y:S01]  /*48d0*/  UMOV UR5, URZ ;  /* 0x0000003f00057c82 */ /* 0x000fe20008000000 */
[----:B------:R-:W-:Y:S01]  /*48e0*/  UIADD3 UR23, UR23, -UR16, URZ ;  /* 0x8000001017177290 */ /* 0x000fe2000fffe03f */
[----:B------:R-:W-:-:S04]  /*48f0*/  LOP3.LUT P2, RZ, R12, 0x4, RZ, 0xc0, !PT ;  /* 0x000000040cff7812 */ /* 0x000fc8000784c0ff */
[----:B---3--:R-:W-:Y:S02]  /*4900*/  SEL R4, R2, 0xffffffc0, !P2 ;  /* 0xffffffc002047807 */ /* 0x008fe40005000000 */
[----:B------:R-:W-:-:S03]  /*4910*/  SHF.L.U64.HI R2, R20, 0x2, R9 ;  /* 0x0000000214027819 */ /* 0x000fc60000010209 */
[----:B------:R1:W-:Y:S04]  /*4920*/  STL [R1+0x4], R4 ;  /* 0x0000040401007387 */ /* 0x0003e80000100800 */
[----:B------:R1:W-:Y:S01]  /*4930*/  STL [R1], R2 ;  /* 0x0000000201007387 */ /* 0x0003e20000100800 */
[----:B------:R-:W-:Y:S01]  /*4940*/  SEL R177, R177, 0xffffffc0, !P2 ;  /* 0xffffffc0b1b17807 */ /* 0x000fe20005000000 */
[----:B--2---:R-:W-:-:S05]  /*4950*/  @P0 FMUL.FTZ R0, R8, R0 ;  /* 0x0000000008000220 */ /* 0x004fca0000410000 */
[----:B------:R-:W-:Y:S01]  /*4960*/  @P0 R2UR UR6, R0 ;  /* 0x00000000000602ca */ /* 0x000fe200000e0000 */
[----:B------:R-:W-:Y:S01]  /*4970*/  VIADD R0, R20, 0xffffff80 ;  /* 0xffffff8014007836 */ /* 0x000fe20000000000 */
[----:B------:R-:W-:-:S03]  /*4980*/  LOP3.LUT P0, RZ, R12, 0x2, RZ, 0xc0, !PT ;  /* 0x000000020cff7812 */ /* 0x000fc6000780c0ff */
[----:B------:R-:W-:Y:S01]  /*4990*/  IMAD.SHL.U32 R252, R0, 0x4, RZ ;  /* 0x0000000400fc7824 */ /* 0x000fe200078e00ff */
[----:B------:R-:W-:-:S07]  /*49a0*/  SEL R183, R183, 0xffffffe0, !P0 ;  /* 0xffffffe0b7b77807 */ /* 0x000fce0004000000 */
[----:B-1----:R-:W-:-:S05]  /*49b0*/  @UP1 UMOV UR5, UR6 ;  /* 0x0000000600051c82 */ /* 0x002fca0008000000 */
.L_x_388:
[----:B------:R-:W0:Y:S01]  /*49c0*/  LDGDEPBAR ;  /* 0x00000000000079af */ /* 0x000e220000000000 */
[----:B------:R-:W-:Y:S01]  /*49d0*/  IMAD.IADD R0, R182, 0x1, R183 ;  /* 0x00000001b6007824 */ /* 0x000fe200078e02b7 */
[----:B------:R-:W-:Y:S01]  /*49e0*/  USHF.L.U32 UR6, UR9, 0x7, URZ ;  /* 0x0000000709067899 */ /* 0x000fe2000800063f */
[----:B-----5:R-:W-:Y:S05]  /*49f0*/  FSETP.NEU.FTZ.AND P1, PT, R249, -INF , PT ;  /* 0xff800000f900780b */ /* 0x020fea0003f3d000 */
[----:B------:R-:W2:Y:S01]  /*4a00*/  LDL R191, [R1+0x18] ;  /* 0x0000180001bf7983 */ /* 0x000ea20000100800 */
[----:B------:R-:W-:Y:S02]  /*4a10*/  USHF.L.U32 UR7, UR21, 0x7, URZ ;  /* 0x0000000715077899 */ /* 0x000fe4000800063f */
[----:B------:R-:W-:Y:S01]  /*4a20*/  UISETP.GE.AND UP0, UPT, UR6, UR23, UPT ;  /* 0x000000170600728c */ /* 0x000fe2000bf06270 */
[----:B------:R-:W3:Y:S01]  /*4a30*/  LDL R2, [R1+0xc] ;  /* 0x00000c0001027983 */ /* 0x000ee20000100800 */
[----:B------:R-:W-:Y:S02]  /*4a40*/  UIADD3 UR7, UR7, 0x80, URZ ;  /* 0x0000008007077890 */ /* 0x000fe4000fffe03f */
[----:B------:R-:W-:Y:S02]  /*4a50*/  UISETP.GT.AND UP3, UPT, UR9, UR22, UPT ;  /* 0x000000160900728c */ /* 0x000fe4000bf64270 */
[----:B------:R-:W-:Y:S06]  /*4a60*/  UISETP.LT.AND UP0, UPT, UR7, UR16, UP0 ;  /* 0x000000100700728c */ /* 0x000fec0008701270 */
[----:B------:R-:W-:Y:S01]  /*4a70*/  PLOP3.LUT P0, PT, PT, PT, UP0, 0x80, 0x0 ;  /* 0x000000000000781c */ /* 0x000fe20003f0f008 */
[----:B------:R-:W-:Y:S04]  /*4a80*/  DEPBAR.LE SB0, 0x0 ;  /* 0x000080000000791a */ /* 0x000fe80000000000 */
[----:B------:R-:W-:Y:S06]  /*4a90*/  BAR.SYNC.DEFER_BLOCKING 0x0 ;  /* 0x0000000000007b1d */ /* 0x000fec0000010000 */
[----:B------:R-:W-:Y:S08]  /*4aa0*/  LDSM.16.M88.4 R64, [R182] ;  /* 0x00000000b640783b */ /* 0x000ff00000000200 */
[----:B------:R-:W1:Y:S08]  /*4ab0*/  LDSM.16.M88.4 R16, [R179+UR4+0xc000] ;  /* 0x00c00004b310783b */ /* 0x000e700008000200 */
[----:B------:R-:W4:Y:S08]  /*4ac0*/  LDSM.16.M88.4 R60, [R182+0x2000] ;  /* 0x00200000b63c783b */ /* 0x000f300000000200 */
[----:B------:R-:W4:Y:S08]  /*4ad0*/  LDSM.16.M88.4 R32, [R179+UR4+0xc800] ;  /* 0x00c80004b320783b */ /* 0x000f300008000200 */
[----:B------:R-:W4:Y:S08]  /*4ae0*/  LDSM.16.M88.4 R48, [R179+UR4+0xd000] ;  /* 0x00d00004b330783b */ /* 0x000f300008000200 */
[----:B------:R-:W4:Y:S01]  /*4af0*/  LDSM.16.M88.4 R132, [R179+UR4+0xd800] ;  /* 0x00d80004b384783b */ /* 0x000f220008000200 */
[-C--:B-1----:R-:W-:Y:S07]  /*4b00*/  HMMA.16816.F32.BF16 R4, R64, R16.reuse, RZ ;  /* 0x000000104004723c */ /* 0x082fee00000418ff */
[----:B------:R-:W-:Y:S01]  /*4b10*/  LDSM.16.M88.4 R136, [R0] ;  /* 0x000000000088783b */ /* 0x000fe20000000200 */
[C---:B----4-:R-:W-:Y:S07]  /*4b20*/  HMMA.16816.F32.BF16 R8, R60.reuse, R16, RZ ;  /* 0x000000103c08723c */ /* 0x050fee00000418ff */
[----:B------:R-:W1:Y:S01]  /*4b30*/  LDSM.16.M88.4 R140, [R181] ;  /* 0x00000000b58c783b */ /* 0x000e620000000200 */
[-C--:B------:R-:W-:Y:S07]  /*4b40*/  HMMA.16816.F32.BF16 R12, R60, R18.reuse, RZ ;  /* 0x000000123c0c723c */ /* 0x080fee00000418ff */
[----:B------:R4:W1:Y:S01]  /*4b50*/  LDSM.16.M88.4 R144, [R0+0x2000] ;  /* 0x002000000090783b */ /* 0x0008620000000200 */
[C---:B------:R-:W-:Y:S07]  /*4b60*/  HMMA.16816.F32.BF16 R16, R64.reuse, R18, RZ ;  /* 0x000000124010723c */ /* 0x040fee00000418ff */
[----:B------:R-:W1:Y:S01]  /*4b70*/  LDSM.16.M88.4 R148, [R181+0x800] ;  /* 0x00080000b594783b */ /* 0x000e620000000200 */
[-C--:B------:R-:W-:Y:S06]  /*4b80*/  HMMA.16816.F32.BF16 R20, R64, R32.reuse, RZ ;  /* 0x000000204014723c */ /* 0x080fec00000418ff */
[C---:B------:R-:W-:Y:S01]  /*4b90*/  HMMA.16816.F32.BF16 R24, R60.reuse, R32, RZ ;  /* 0x000000203c18723c */ /* 0x040fe200000418ff */
[----:B------:R-:W1:Y:S05]  /*4ba0*/  LDSM.16.M88.4 R152, [R181+0x1000] ;  /* 0x00100000b598783b */ /* 0x000e6a0000000200 */
[-C--:B------:R-:W-:Y:S01]  /*4bb0*/  HMMA.16816.F32.BF16 R28, R60, R34.reuse, RZ ;  /* 0x000000223c1c723c */ /* 0x080fe200000418ff */
[--C-:B----4-:R-:W-:Y:S02]  /*4bc0*/  IMAD.IADD R0, R0, 0x1, R177.reuse ;  /* 0x0000000100007824 */ /* 0x110fe400078e02b1 */
[----:B------:R-:W4:Y:S03]  /*4bd0*/  LDSM.16.M88.4 R156, [R181+0x1800] ;  /* 0x00180000b59c783b */ /* 0x000f260000000200 */
[C---:B------:R-:W-:Y:S05]  /*4be0*/  HMMA.16816.F32.BF16 R32, R64.reuse, R34, RZ ;  /* 0x000000224020723c */ /* 0x040fea00000418ff */
[----:B------:R-:W-:Y:S01]  /*4bf0*/  LDSM.16.M88.4 R160, [R178+0x800] ;  /* 0x00080000b2a0783b */ /* 0x000fe20000000200 */
[-C--:B------:R-:W-:Y:S06]  /*4c00*/  HMMA.16816.F32.BF16 R36, R64, R48.reuse, RZ ;  /* 0x000000304024723c */ /* 0x080fec00000418ff */
[C---:B------:R-:W-:Y:S01]  /*4c10*/  HMMA.16816.F32.BF16 R40, R60.reuse, R48, RZ ;  /* 0x000000303c28723c */ /* 0x040fe200000418ff */
[----:B------:R-:W-:Y:S05]  /*4c20*/  LDSM.16.M88.4 R164, [R178+0x1000] ;  /* 0x00100000b2a4783b */ /* 0x000fea0000000200 */
[-C--:B------:R-:W-:Y:S03]  /*4c30*/  HMMA.16816.F32.BF16 R44, R60, R50.reuse, RZ ;  /* 0x000000323c2c723c */ /* 0x080fe600000418ff */
[----:B------:R-:W-:Y:S03]  /*4c40*/  LDSM.16.M88.4 R168, [R178+0x1800] ;  /* 0x00180000b2a8783b */ /* 0x000fe60000000200 */
[C---:B------:R-:W-:Y:S05]  /*4c50*/  HMMA.16816.F32.BF16 R48, R64.reuse, R50, RZ ;  /* 0x000000324030723c */ /* 0x040fea00000418ff */
[----:B------:R-:W-:Y:S01]  /*4c60*/  LDSM.16.M88.4 R172, [R180] ;  /* 0x00000000b4ac783b */ /* 0x000fe20000000200 */
[-C--:B------:R-:W-:Y:S06]  /*4c70*/  HMMA.16816.F32.BF16 R52, R64, R132.reuse, RZ ;  /* 0x000000844034723c */ /* 0x080fec00000418ff */
[C---:B------:R-:W-:Y:S06]  /*4c80*/  HMMA.16816.F32.BF16 R56, R60.reuse, R132, RZ ;  /* 0x000000843c38723c */ /* 0x040fec00000418ff */
[-C--:B------:R-:W-:Y:S06]  /*4c90*/  HMMA.16816.F32.BF16 R60, R60, R134.reuse, RZ ;  /* 0x000000863c3c723c */ /* 0x080fec00000418ff */
[----:B------:R-:W-:Y:S06]  /*4ca0*/  HMMA.16816.F32.BF16 R64, R64, R134, RZ ;  /* 0x000000864040723c */ /* 0x000fec00000418ff */
[-C--:B-1----:R-:W-:Y:S06]  /*4cb0*/  HMMA.16816.F32.BF16 R4, R136, R140.reuse, R4 ;  /* 0x0000008c8804723c */ /* 0x082fec0000041804 */
[C---:B------:R-:W-:Y:S06]  /*4cc0*/  HMMA.16816.F32.BF16 R8, R144.reuse, R140, R8 ;  /* 0x0000008c9008723c */ /* 0x040fec0000041808 */
[-C--:B------:R-:W-:Y:S06]  /*4cd0*/  HMMA.16816.F32.BF16 R12, R144, R142.reuse, R12 ;  /* 0x0000008e900c723c */ /* 0x080fec000004180c */
[C---:B------:R-:W-:Y:S01]  /*4ce0*/  HMMA.16816.F32.BF16 R16, R136.reuse, R142, R16 ;  /* 0x0000008e8810723c */ /* 0x040fe20000041810 */
[----:B------:R-:W-:Y:S05]  /*4cf0*/  LDSM.16.M88.4 R140, [R178] ;  /* 0x00000000b28c783b */ /* 0x000fea0000000200 */
[-C--:B------:R-:W-:Y:S06]  /*4d00*/  HMMA.16816.F32.BF16 R20, R136, R148.reuse, R20 ;  /* 0x000000948814723c */ /* 0x080fec0000041814 */
[C---:B------:R-:W-:Y:S06]  /*4d10*/  HMMA.16816.F32.BF16 R24, R144.reuse, R148, R24 ;  /* 0x000000949018723c */ /* 0x040fec0000041818 */
[-C--:B------:R-:W-:Y:S05]  /*4d20*/  HMMA.16816.F32.BF16 R28, R144, R150.reuse, R28 ;  /* 0x00000096901c723c */ /* 0x080fea000004181c */
[----:B------:R-:W-:Y:S01]  /*4d30*/  IMAD.IADD R148, R182, 0x1, R177 ;  /* 0x00000001b6947824 */ /* 0x000fe200078e02b1 */
[C---:B------:R-:W-:Y:S04]  /*4d40*/  HMMA.16816.F32.BF16 R32, R136.reuse, R150, R32 ;  /* 0x000000968820723c */ /* 0x040fe80000041820 */
[----:B------:R-:W1:Y:S02]  /*4d50*/  LDSM.16.M88.4 R132, [R148] ;  /* 0x000000009484783b */ /* 0x000e640000000200 */
[-C--:B------:R-:W-:Y:S06]  /*4d60*/  HMMA.16816.F32.BF16 R36, R136, R152.reuse, R36 ;  /* 0x000000988824723c */ /* 0x080fec0000041824 */
[C---:B------:R-:W-:Y:S01]  /*4d70*/  HMMA.16816.F32.BF16 R40, R144.reuse, R152, R40 ;  /* 0x000000989028723c */ /* 0x040fe20000041828 */
[----:B------:R-:W1:Y:S05]  /*4d80*/  LDSM.16.M88.4 R148, [R148+0x2000] ;  /* 0x002000009494783b */ /* 0x000e6a0000000200 */
[-C--:B------:R-:W-:Y:S06]  /*4d90*/  HMMA.16816.F32.BF16 R44, R144, R154.reuse, R44 ;  /* 0x0000009a902c723c */ /* 0x080fec000004182c */
[C---:B------:R-:W-:Y:S01]  /*4da0*/  HMMA.16816.F32.BF16 R48, R136.reuse, R154, R48 ;  /* 0x0000009a8830723c */ /* 0x040fe20000041830 */
[----:B------:R-:W3:Y:S05]  /*4db0*/  LDSM.16.M88.4 R152, [R0] ;  /* 0x000000000098783b */ /* 0x000eea0000000200 */
[-C--:B----4-:R-:W-:Y:S06]  /*4dc0*/  HMMA.16816.F32.BF16 R52, R136, R156.reuse, R52 ;  /* 0x0000009c8834723c */ /* 0x090fec0000041834 */
[C---:B------:R-:W-:Y:S06]  /*4dd0*/  HMMA.16816.F32.BF16 R56, R144.reuse, R156, R56 ;  /* 0x0000009c9038723c */ /* 0x040fec0000041838 */
[-C--:B------:R-:W-:Y:S06]  /*4de0*/  HMMA.16816.F32.BF16 R60, R144, R158.reuse, R60 ;  /* 0x0000009e903c723c */ /* 0x080fec000004183c */
[----:B------:R-:W-:Y:S01]  /*4df0*/  HMMA.16816.F32.BF16 R64, R136, R158, R64 ;  /* 0x0000009e8840723c */ /* 0x000fe20000041840 */
[----:B------:R4:W3:Y:S01]  /*4e00*/  LDSM.16.M88.4 R136, [R0+0x2000] ;  /* 0x002000000088783b */ /* 0x0008e20000000200 */
[----:B------:R-:W-:Y:S04]  /*4e10*/  IMAD.MOV.U32 R145, RZ, RZ, 0x48 ;  /* 0x00000048ff917424 */ /* 0x000fe800078e00ff */
[-C--:B-1----:R-:W-:Y:S06]  /*4e20*/  HMMA.16816.F32.BF16 R4, R132, R140.reuse, R4 ;  /* 0x0000008c8404723c */ /* 0x082fec0000041804 */
[C---:B------:R-:W-:Y:S06]  /*4e30*/  HMMA.16816.F32.BF16 R8, R148.reuse, R140, R8 ;  /* 0x0000008c9408723c */ /* 0x040fec0000041808 */
[-C--:B------:R-:W-:Y:S05]  /*4e40*/  HMMA.16816.F32.BF16 R12, R148, R142.reuse, R12 ;  /* 0x0000008e940c723c */ /* 0x080fea000004180c */
[----:B------:R-:W-:Y:S01]  /*4e50*/  FMUL.FTZ R140, R250, 1.4426950216293334961 ;  /* 0x3fb8aa3bfa8c7820 */ /* 0x000fe20000410000 */
[C---:B------:R-:W-:Y:S01]  /*4e60*/  HMMA.16816.F32.BF16 R16, R132.reuse, R142, R16 ;  /* 0x0000008e8410723c */ /* 0x040fe20000041810 */
[----:B----4-:R-:W-:Y:S04]  /*4e70*/  IMAD.U32 R0, RZ, RZ, UR21 ;  /* 0x00000015ff007e24 */ /* 0x010fe8000f8e00ff */
[----:B--2---:R-:W-:Y:S01]  /*4e80*/  IMAD R0, R0, 0x80, R191 ;  /* 0x0000008000007824 */ /* 0x004fe200078e02bf */
[-C--:B------:R-:W-:Y:S01]  /*4e90*/  HMMA.16816.F32.BF16 R20, R132, R160.reuse, R20 ;  /* 0x000000a08414723c */ /* 0x080fe20000041814 */
[----:B------:R-:W-:Y:S04]  /*4ea0*/  IMAD.MOV.U32 R191, RZ, RZ, 0x8 ;  /* 0x00000008ffbf7424 */ /* 0x000fe800078e00ff */
[----:B---3--:R-:W-:Y:S01]  /*4eb0*/  @!P0 VIADD R143, R2, UR6 ;  /* 0x00000006028f8c36 */ /* 0x008fe20008000000 */
[C---:B------:R-:W-:Y:S05]  /*4ec0*/  HMMA.16816.F32.BF16 R24, R148.reuse, R160, R24 ;  /* 0x000000a09418723c */ /* 0x040fea0000041818 */
[----:B------:R-:W-:Y:S01]  /*4ed0*/  @!P0 VIMNMX R141, R143, UR16, PT ;  /* 0x000000108f8d8c48 */ /* 0x000fe2000bfe0100 */
[-C--:B------:R-:W-:Y:S03]  /*4ee0*/  HMMA.16816.F32.BF16 R28, R148, R162.reuse, R28 ;  /* 0x000000a2941c723c */ /* 0x080fe6000004181c */
[C---:B------:R-:W-:Y:S02]  /*4ef0*/  @!P0 ISETP.GE.AND P2, PT, R0.reuse, R141, PT ;  /* 0x0000008d0000820c */ /* 0x040fe40003f46270 */
[----:B------:R-:W-:Y:S01]  /*4f00*/  VIADD R2, R0, 0x1 ;  /* 0x0000000100027836 */ /* 0x000fe20000000000 */
[C---:B------:R-:W-:Y:S05]  /*4f10*/  HMMA.16816.F32.BF16 R32, R132.reuse, R162, R32 ;  /* 0x000000a28420723c */ /* 0x040fea0000041820 */
[----:B------:R-:W-:Y:S01]  /*4f20*/  I2FP.F32.S32 R144, R2 ;  /* 0x0000000200907245 */ /* 0x000fe20000201400 */
[-C--:B------:R-:W-:Y:S05]  /*4f30*/  HMMA.16816.F32.BF16 R36, R132, R164.reuse, R36 ;  /* 0x000000a48424723c */ /* 0x080fea0000041824 */
[----:B------:R-:W-:Y:S01]  /*4f40*/  FMUL.FTZ R142, R249, 1.4426950216293334961 ;  /* 0x3fb8aa3bf98e7820 */ /* 0x000fe20000410000 */
[C---:B------:R-:W-:Y:S05]  /*4f50*/  HMMA.16816.F32.BF16 R40, R148.reuse, R164, R40 ;  /* 0x000000a49428723c */ /* 0x040fea0000041828 */
[----:B------:R-:W-:Y:S01]  /*4f60*/  FSEL R142, R142, RZ, P1 ;  /* 0x000000ff8e8e7208 */ /* 0x000fe20000800000 */
[-C--:B------:R-:W-:Y:S03]  /*4f70*/  HMMA.16816.F32.BF16 R44, R148, R166.reuse, R44 ;  /* 0x000000a6942c723c */ /* 0x080fe6000004182c */
[----:B------:R-:W-:Y:S03]  /*4f80*/  FSETP.NEU.FTZ.AND P1, PT, R250, -INF , PT ;  /* 0xff800000fa00780b */ /* 0x000fe60003f3d000 */
[C---:B------:R-:W-:Y:S05]  /*4f90*/  HMMA.16816.F32.BF16 R48, R132.reuse, R166, R48 ;  /* 0x000000a68430723c */ /* 0x040fea0000041830 */
[----:B------:R-:W-:Y:S01]  /*4fa0*/  FSEL R140, R140, RZ, P1 ;  /* 0x000000ff8c8c7208 */ /* 0x000fe20000800000 */
[-C--:B------:R-:W-:Y:S03]  /*4fb0*/  HMMA.16816.F32.BF16 R52, R132, R168.reuse, R52 ;  /* 0x000000a88434723c */ /* 0x080fe60000041834 */
[----:B------:R-:W-:Y:S03]  /*4fc0*/  FSETP.NEU.FTZ.AND P1, PT, R247, -INF , PT ;  /* 0xff800000f700780b */ /* 0x000fe60003f3d000 */
[C---:B------:R-:W-:Y:S06]  /*4fd0*/  HMMA.16816.F32.BF16 R56, R148.reuse, R168, R56 ;  /* 0x000000a89438723c */ /* 0x040fec0000041838 */
[-C--:B------:R-:W-:Y:S06]  /*4fe0*/  HMMA.16816.F32.BF16 R60, R148, R170.reuse, R60 ;  /* 0x000000aa943c723c */ /* 0x080fec000004183c */
[----:B------:R-:W-:Y:S05]  /*4ff0*/  HMMA.16816.F32.BF16 R64, R132, R170, R64 ;  /* 0x000000aa8440723c */ /* 0x000fea0000041840 */
[----:B------:R-:W-:Y:S01]  /*5000*/  LEA R148, R185, UR4, 0x1 ;  /* 0x00000004b9947c11 */ /* 0x000fe2000f8e08ff */
[-C--:B------:R-:W-:Y:S01]  /*5010*/  HMMA.16816.F32.BF16 R4, R152, R172.reuse, R4 ;  /* 0x000000ac9804723c */ /* 0x080fe20000041804 */
[----:B------:R-:W-:Y:S04]  /*5020*/  IMAD.MOV.U32 R133, RZ, RZ, 0x40 ;  /* 0x00000040ff857424 */ /* 0x000fe800078e00ff */
[----:B------:R-:W-:Y:S01]  /*5030*/  I2FP.F32.S32 R132, R0 ;  /* 0x0000000000847245 */ /* 0x000fe20000201400 */
[C---:B------:R-:W-:Y:S05]  /*5040*/  HMMA.16816.F32.BF16 R8, R136.reuse, R172, R8 ;  /* 0x000000ac8808723c */ /* 0x040fea0000041808 */
[----:B------:R-:W-:Y:S01]  /*5050*/  @!P0 VIADDMNMX R134, R143, R191, UR16, PT ;  /* 0x000000108f868e46 */ /* 0x000fe2000b8001bf */
[----:B------:R-:W-:Y:S01]  /*5060*/  FMUL.FTZ R135, R247, 1.4426950216293334961 ;  /* 0x3fb8aa3bf7877820 */ /* 0x000fe20000410000 */
[----:B------:R-:W-:Y:S01]  /*5070*/  @!P0 VIADDMNMX R133, R143, R133, UR16, PT ;  /* 0x000000108f858e46 */ /* 0x000fe2000b800185 */
[-C--:B------:R-:W-:Y:S03]  /*5080*/  HMMA.16816.F32.BF16 R12, R136, R174.reuse, R12 ;  /* 0x000000ae880c723c */ /* 0x080fe6000004180c */
[----:B------:R-:W-:Y:S01]  /*5090*/  FSEL R135, R135, RZ, P1 ;  /* 0x000000ff87877208 */ /* 0x000fe20000800000 */
[----:B------:R-:W-:Y:S01]  /*50a0*/  IMAD.IADD R150, R183, 0x1, R148 ;  /* 0x00000001b7967824 */ /* 0x000fe200078e0294 */
[----:B------:R-:W-:Y:S01]  /*50b0*/  @!P0 ISETP.GE.AND P1, PT, R2, R133, PT ;  /* 0x000000850200820c */ /* 0x000fe20003f26270 */
[C---:B------:R-:W-:Y:S05]  /*50c0*/  HMMA.16816.F32.BF16 R16, R152.reuse, R174, R16 ;  /* 0x000000ae9810723c */ /* 0x040fea0000041810 */
[----:B------:R-:W-:Y:S01]  /*50d0*/  FFMA.FTZ R4, R132, UR5, R4 ;  /* 0x0000000584047c23 */ /* 0x000fe20008010004 */
[----:B------:R-:W-:Y:S01]  /*50e0*/  FFMA.FTZ R5, R144, UR5, R5 ;  /* 0x0000000590057c23 */ /* 0x000fe20008010005 */
[----:B------:R-:W-:Y:S01]  /*50f0*/  FFMA.FTZ R6, R132, UR5, R6 ;  /* 0x0000000584067c23 */ /* 0x000fe20008010006 */
[----:B------:R-:W-:Y:S03]  /*5100*/  FFMA.FTZ R7, R144, UR5, R7 ;  /* 0x0000000590077c23 */ /* 0x000fe60008010007 */
[----:B------:R-:W-:Y:S01]  /*5110*/  @!P0 FSEL R4, R4, -INF , !P2 ;  /* 0xff80000004048808 */ /* 0x000fe20005000000 */
[----:B------:R-:W-:Y:S01]  /*5120*/  FFMA.FTZ R9, R144, UR5, R9 ;  /* 0x0000000590097c23 */ /* 0x000fe20008010009 */
[----:B------:R-:W-:Y:S01]  /*5130*/  @!P0 ISETP.GE.AND P2, PT, R2, R141, PT ;  /* 0x0000008d0200820c */ /* 0x000fe20003f46270 */
[C---:B------:R-:W-:Y:S01]  /*5140*/  FFMA.FTZ R8, R132.reuse, UR5, R8 ;  /* 0x0000000584087c23 */ /* 0x040fe20008010008 */
[----:B------:R-:W-:Y:S01]  /*5150*/  FFMA.FTZ R10, R132, UR5, R10 ;  /* 0x00000005840a7c23 */ /* 0x000fe2000801000a */
[--C-:B------:R-:W-:Y:S01]  /*5160*/  FFMA.FTZ R4, R4, UR8, -R142.reuse ;  /* 0x0000000804047c23 */ /* 0x100fe2000801088e */
[----:B------:R-:W-:Y:S01]  /*5170*/  @!P0 FSEL R5, R5, -INF , !P2 ;  /* 0xff80000005058808 */ /* 0x000fe20005000000 */
[----:B------:R-:W-:Y:S01]  /*5180*/  FFMA.FTZ R11, R144, UR5, R11 ;  /* 0x00000005900b7c23 */ /* 0x000fe2000801000b */
[-C--:B------:R-:W-:Y:S01]  /*5190*/  @!P0 ISETP.GE.AND P2, PT, R0, R134.reuse, PT ;  /* 0x000000860000820c */ /* 0x080fe20003f46270 */
[----:B------:R1:W-:Y:S01]  /*51a0*/  MUFU.EX2 R241, R4 ;  /* 0x0000000400f17308 */ /* 0x0003e20000000800 */
[----:B------:R-:W-:Y:S01]  /*51b0*/  @!P0 FSEL R9, R9, -INF , !P1 ;  /* 0xff80000009098808 */ /* 0x000fe20004800000 */
[----:B------:R-:W-:Y:S01]  /*51c0*/  FFMA.FTZ R5, R5, UR8, -R142 ;  /* 0x0000000805057c23 */ /* 0x000fe2000801088e */
[----:B------:R-:W-:Y:S01]  /*51d0*/  @!P0 FSEL R6, R6, -INF , !P2 ;  /* 0xff80000006068808 */ /* 0x000fe20005000000 */
[----:B------:R-:W-:Y:S01]  /*51e0*/  IMAD.IADD R149, R177, 0x1, R148 ;  /* 0x00000001b1957824 */ /* 0x000fe200078e0294 */
[----:B------:R-:W-:Y:S01]  /*51f0*/  @!P0 ISETP.GE.AND P2, PT, R2, R134, PT ;  /* 0x000000860200820c */ /* 0x000fe20003f46270 */
[--C-:B------:R-:W-:Y:S01]  /*5200*/  FFMA.FTZ R9, R9, UR8, -R135.reuse ;  /* 0x0000000809097c23 */ /* 0x100fe20008010887 */
[----:B------:R-:W-:Y:S03]  /*5210*/  @!P0 VIADDMNMX R132, R143, R145, UR16, PT ;  /* 0x000000108f848e46 */ /* 0x000fe6000b800191 */
[----:B------:R-:W2:Y:S01]  /*5220*/  MUFU.EX2 R242, R5 ;  /* 0x0000000500f27308 */ /* 0x000ea20000000800 */
[----:B------:R-:W-:Y:S01]  /*5230*/  @!P0 FSEL R7, R7, -INF , !P2 ;  /* 0xff80000007078808 */ /* 0x000fe20005000000 */
[--C-:B------:R-:W-:Y:S01]  /*5240*/  FFMA.FTZ R6, R6, UR8, -R140.reuse ;  /* 0x0000000806067c23 */ /* 0x100fe2000801088c */
[C---:B------:R-:W-:Y:S02]  /*5250*/  @!P0 ISETP.GE.AND P2, PT, R0.reuse, R133, PT ;  /* 0x000000850000820c */ /* 0x040fe40003f46270 */
[-C--:B------:R-:W-:Y:S01]  /*5260*/  @!P0 ISETP.GE.AND P3, PT, R0, R132.reuse, PT ;  /* 0x000000840000820c */ /* 0x080fe20003f66270 */
[----:B------:R-:W-:Y:S01]  /*5270*/  FFMA.FTZ R7, R7, UR8, -R140 ;  /* 0x0000000807077c23 */ /* 0x000fe2000801088c */
[----:B------:R-:W-:Y:S03]  /*5280*/  @!P0 FSEL R8, R8, -INF , !P2 ;  /* 0xff80000008088808 */ /* 0x000fe60005000000 */
[----:B------:R-:W-:Y:S01]  /*5290*/  MUFU.EX2 R151, R6 ;  /* 0x0000000600977308 */ /* 0x000fe20000000800 */
[----:B------:R-:W-:Y:S01]  /*52a0*/  @!P0 ISETP.GE.AND P2, PT, R2, R132, PT ;  /* 0x000000840200820c */ /* 0x000fe20003f46270 */
[----:B-1----:R-:W-:Y:S01]  /*52b0*/  FMUL.FTZ R4, R248, 1.4426950216293334961 ;  /* 0x3fb8aa3bf8047820 */ /* 0x002fe20000410000 */
[----:B------:R-:W-:Y:S01]  /*52c0*/  @!P0 FSEL R10, R10, -INF , !P3 ;  /* 0xff8000000a0a8808 */ /* 0x000fe20005800000 */
[--C-:B------:R-:W-:Y:S01]  /*52d0*/  FFMA.FTZ R8, R8, UR8, -R135.reuse ;  /* 0x0000000808087c23 */ /* 0x100fe20008010887 */
[----:B------:R-:W-:Y:S02]  /*52e0*/  FSETP.NEU.FTZ.AND P1, PT, R248, -INF , PT ;  /* 0xff800000f800780b */ /* 0x000fe40003f3d000 */
[----:B------:R-:W-:Y:S03]  /*52f0*/  @!P0 FSEL R11, R11, -INF , !P2 ;  /* 0xff8000000b0b8808 */ /* 0x000fe60005000000 */
[----:B------:R1:W3:Y:S01]  /*5300*/  MUFU.EX2 R208, R7 ;  /* 0x0000000700d07308 */ /* 0x0002e20000000800 */
[----:B------:R-:W-:Y:S05]  /*5310*/  FSEL R2, R4, RZ, P1 ;  /* 0x000000ff04027208 */ /* 0x000fea0000800000 */
[--C-:B------:R-:W-:Y:S01]  /*5320*/  FFMA.FTZ R143, R10, UR8, -R2.reuse ;  /* 0x000000080a8f7c23 */ /* 0x100fe20008010802 */
[----:B------:R-:W-:Y:S03]  /*5330*/  FFMA.FTZ R11, R11, UR8, -R2 ;  /* 0x000000080b0b7c23 */ /* 0x000fe60008010802 */
[----:B------:R4:W-:Y:S10]  /*5340*/  MUFU.EX2 R211, R9 ;  /* 0x0000000900d37308 */ /* 0x0009f40000000800 */
[----:B------:R2:W-:Y:S01]  /*5350*/  MUFU.EX2 R212, R8 ;  /* 0x0000000800d47308 */ /* 0x0005e20000000800 */
[----:B-1----:R-:W1:Y:S09]  /*5360*/  LDSM.16.M88.4 R4, [R180+0x800] ;  /* 0x00080000b404783b */ /* 0x002e720000000200 */
[----:B------:R3:W-:Y:S01]  /*5370*/  MUFU.EX2 R216, R143 ;  /* 0x0000008f00d87308 */ /* 0x0007e20000000800 */
[C---:B----4-:R-:W-:Y:S05]  /*5380*/  VIADD R9, R0.reuse, 0x8 ;  /* 0x0000000800097836 */ /* 0x050fea0000000000 */
[----:B------:R-:W-:Y:S04]  /*5390*/  I2FP.F32.S32 R10, R9 ;  /* 0x00000009000a7245 */ /* 0x000fe80000201400 */
[----:B------:R4:W-:Y:S01]  /*53a0*/  MUFU.EX2 R215, R11 ;  /* 0x0000000b00d77308 */ /* 0x0009e20000000800 */
[----:B--2---:R-:W-:Y:S01]  /*53b0*/  VIADD R8, R0, 0x9 ;  /* 0x0000000900087836 */ /* 0x004fe20000000000 */
[CC--:B------:R-:W-:Y:S01]  /*53c0*/  @!P0 ISETP.GE.AND P1, PT, R9.reuse, R133.reuse, PT ;  /* 0x000000850900820c */ /* 0x0c0fe20003f26270 */
[C---:B------:R-:W-:Y:S01]  /*53d0*/  FFMA.FTZ R12, R10.reuse, UR5, R12 ;  /* 0x000000050a0c7c23 */ /* 0x040fe2000801000c */
[C---:B------:R-:W-:Y:S01]  /*53e0*/  FFMA.FTZ R14, R10.reuse, UR5, R14 ;  /* 0x000000050a0e7c23 */ /* 0x040fe2000801000e */
[----:B------:R-:W-:Y:S01]  /*53f0*/  @!P0 ISETP.GE.AND P2, PT, R9, R134, PT ;  /* 0x000000860900820c */ /* 0x000fe20003f46270 */
[C---:B------:R-:W-:Y:S01]  /*5400*/  FFMA.FTZ R16, R10.reuse, UR5, R16 ;  /* 0x000000050a107c23 */ /* 0x040fe20008010010 */
[----:B------:R-:W-:Y:S01]  /*5410*/  FFMA.FTZ R18, R10, UR5, R18 ;  /* 0x000000050a127c23 */ /* 0x000fe20008010012 */
[----:B------:R-:W-:Y:S02]  /*5420*/  @!P0 FSEL R12, R12, -INF , !P1 ;  /* 0xff8000000c0c8808 */ /* 0x000fe40004800000 */
[----:B---3--:R-:W-:Y:S02]  /*5430*/  I2FP.F32.S32 R143, R8 ;  /* 0x00000008008f7245 */ /* 0x008fe40000201400 */
[----:B------:R-:W-:Y:S01]  /*5440*/  @!P0 ISETP.GE.AND P1, PT, R8, R133, PT ;  /* 0x000000850800820c */ /* 0x000fe20003f26270 */
[----:B------:R-:W-:Y:S01]  /*5450*/  FFMA.FTZ R12, R12, UR8, -R135 ;  /* 0x000000080c0c7c23 */ /* 0x000fe20008010887 */
[----:B------:R-:W-:Y:S01]  /*5460*/  @!P0 FSEL R18, R18, -INF , !P2 ;  /* 0xff80000012128808 */ /* 0x000fe20005000000 */
[C---:B------:R-:W-:Y:S01]  /*5470*/  FFMA.FTZ R13, R143.reuse, UR5, R13 ;  /* 0x000000058f0d7c23 */ /* 0x040fe2000801000d */
[C---:B------:R-:W-:Y:S01]  /*5480*/  FFMA.FTZ R15, R143.reuse, UR5, R15 ;  /* 0x000000058f0f7c23 */ /* 0x040fe2000801000f */
[C---:B------:R-:W-:Y:S01]  /*5490*/  FFMA.FTZ R17, R143.reuse, UR5, R17 ;  /* 0x000000058f117c23 */ /* 0x040fe20008010011 */
[----:B------:R-:W-:Y:S01]  /*54a0*/  FFMA.FTZ R19, R143, UR5, R19 ;  /* 0x000000058f137c23 */ /* 0x000fe20008010013 */
[----:B------:R-:W-:Y:S01]  /*54b0*/  FFMA.FTZ R18, R18, UR8, -R140 ;  /* 0x0000000812127c23 */ /* 0x000fe2000801088c */
[----:B------:R-:W-:Y:S01]  /*54c0*/  @!P0 FSEL R13, R13, -INF , !P1 ;  /* 0xff8000000d0d8808 */ /* 0x000fe20004800000 */
[----:B------:R2:W-:Y:S01]  /*54d0*/  MUFU.EX2 R210, R12 ;  /* 0x0000000c00d27308 */ /* 0x0005e20000000800 */
[-C--:B------:R-:W-:Y:S01]  /*54e0*/  @!P0 ISETP.GE.AND P1, PT, R9, R132.reuse, PT ;  /* 0x000000840900820c */ /* 0x080fe20003f26270 */
[-C--:B-1----:R-:W-:Y:S03]  /*54f0*/  HMMA.16816.F32.BF16 R20, R152, R4.reuse, R20 ;  /* 0x000000049814723c */ /* 0x082fe60000041814 */
[----:B------:R-:W-:Y:S05]  /*5500*/  @!P0 FSEL R14, R14, -INF , !P1 ;  /* 0xff8000000e0e8808 */ /* 0x000fea0004800000 */
[----:B------:R-:W-:Y:S01]  /*5510*/  MUFU.EX2 R201, R18 ;  /* 0x0000001200c97308 */ /* 0x000fe20000000800 */
[-C--:B------:R-:W-:Y:S01]  /*5520*/  @!P0 ISETP.GE.AND P1, PT, R8, R132.reuse, PT ;  /* 0x000000840800820c */ /* 0x080fe20003f26270 */
[C---:B------:R-:W-:Y:S04]  /*5530*/  HMMA.16816.F32.BF16 R24, R136.reuse, R4, R24 ;  /* 0x000000048818723c */ /* 0x040fe80000041818 */
[----:B------:R-:W-:Y:S02]  /*5540*/  @!P0 FSEL R15, R15, -INF , !P1 ;  /* 0xff8000000f0f8808 */ /* 0x000fe40004800000 */
[-C--:B------:R-:W-:Y:S03]  /*5550*/  HMMA.16816.F32.BF16 R28, R136, R6.reuse, R28 ;  /* 0x00000006881c723c */ /* 0x080fe6000004181c */
[-C--:B------:R-:W-:Y:S02]  /*5560*/  @!P0 ISETP.GE.AND P1, PT, R9, R141.reuse, PT ;  /* 0x0000008d0900820c */ /* 0x080fe40003f26270 */
[----:B------:R-:W-:Y:S01]  /*5570*/  VIADD R9, R0, 0x10 ;  /* 0x0000001000097836 */ /* 0x000fe20000000000 */
[C---:B------:R-:W-:Y:S04]  /*5580*/  HMMA.16816.F32.BF16 R32, R152.reuse, R6, R32 ;  /* 0x000000069820723c */ /* 0x040fe80000041820 */
[----:B------:R-:W-:Y:S01]  /*5590*/  @!P0 ISETP.GE.AND P2, PT, R9, R132, PT ;  /* 0x000000840900820c */ /* 0x000fe20003f46270 */
[----:B------:R-:W-:Y:S01]  /*55a0*/  FFMA.FTZ R13, R13, UR8, -R135 ;  /* 0x000000080d0d7c23 */ /* 0x000fe20008010887 */
[----:B------:R-:W-:Y:S01]  /*55b0*/  @!P0 FSEL R16, R16, -INF , !P1 ;  /* 0xff80000010108808 */ /* 0x000fe20004800000 */
[----:B------:R-:W-:Y:S01]  /*55c0*/  VIADD R5, R0, 0x18 ;  /* 0x0000001800057836 */ /* 0x000fe20000000000 */
[----:B------:R-:W-:Y:S01]  /*55d0*/  @!P0 ISETP.GE.AND P1, PT, R8, R141, PT ;  /* 0x0000008d0800820c */ /* 0x000fe20003f26270 */
[----:B------:R1:W-:Y:S02]  /*55e0*/  MUFU.EX2 R209, R13 ;  /* 0x0000000d00d17308 */ /* 0x0003e40000000800 */
[----:B------:R-:W-:Y:S01]  /*55f0*/  I2FP.F32.S32 R10, R9 ;  /* 0x00000009000a7245 */ /* 0x000fe20000201400 */
[----:B------:R-:W-:Y:S01]  /*5600*/  VIADD R4, R0, 0x19 ;  /* 0x0000001900047836 */ /* 0x000fe20000000000 */
[----:B------:R-:W-:Y:S01]  /*5610*/  @!P0 FSEL R17, R17, -INF , !P1 ;  /* 0xff80000011118808 */ /* 0x000fe20004800000 */
[----:B------:R-:W-:Y:S01]  /*5620*/  FFMA.FTZ R16, R16, UR8, -R142 ;  /* 0x0000000810107c23 */ /* 0x000fe2000801088e */
[----:B------:R-:W-:Y:S01]  /*5630*/  @!P0 ISETP.GE.AND P1, PT, R8, R134, PT ;  /* 0x000000860800820c */ /* 0x000fe20003f26270 */
[----:B------:R-:W-:Y:S02]  /*5640*/  VIADD R8, R0, 0x11 ;  /* 0x0000001100087836 */ /* 0x000fe40000000000 */
[C---:B------:R-:W-:Y:S01]  /*5650*/  FFMA.FTZ R20, R10.reuse, UR5, R20 ;  /* 0x000000050a147c23 */ /* 0x040fe20008010014 */
[C---:B------:R-:W-:Y:S01]  /*5660*/  FFMA.FTZ R22, R10.reuse, UR5, R22 ;  /* 0x000000050a167c23 */ /* 0x040fe20008010016 */
[----:B------:R-:W-:Y:S01]  /*5670*/  @!P0 FSEL R19, R19, -INF , !P1 ;  /* 0xff80000013138808 */ /* 0x000fe20004800000 */
[C---:B------:R-:W-:Y:S01]  /*5680*/  FFMA.FTZ R24, R10.reuse, UR5, R24 ;  /* 0x000000050a187c23 */ /* 0x040fe20008010018 */
[----:B----4-:R-:W-:Y:S01]  /*5690*/  I2FP.F32.S32 R11, R8 ;  /* 0x00000008000b7245 */ /* 0x010fe20000201400 */
[----:B------:R-:W-:Y:S01]  /*56a0*/  FFMA.FTZ R26, R10, UR5, R26 ;  /* 0x000000050a1a7c23 */ /* 0x000fe2000801001a */
[----:B------:R-:W-:Y:S01]  /*56b0*/  @!P0 ISETP.GE.AND P1, PT, R9, R141, PT ;  /* 0x0000008d0900820c */ /* 0x000fe20003f26270 */
[----:B------:R-:W-:Y:S01]  /*56c0*/  FFMA.FTZ R17, R17, UR8, -R142 ;  /* 0x0000000811117c23 */ /* 0x000fe2000801088e */
[----:B--2---:R-:W-:Y:S01]  /*56d0*/  I2FP.F32.S32 R12, R5 ;  /* 0x00000005000c7245 */ /* 0x004fe20000201400 */
[C---:B------:R-:W-:Y:S01]  /*56e0*/  FFMA.FTZ R21, R11.reuse, UR5, R21 ;  /* 0x000000050b157c23 */ /* 0x040fe20008010015 */
[----:B------:R-:W-:Y:S01]  /*56f0*/  @!P0 FSEL R20, R20, -INF , !P1 ;  /* 0xff80000014148808 */ /* 0x000fe20004800000 */
[C---:B------:R-:W-:Y:S01]  /*5700*/  FFMA.FTZ R23, R11.reuse, UR5, R23 ;  /* 0x000000050b177c23 */ /* 0x040fe20008010017 */
[----:B------:R-:W-:Y:S01]  /*5710*/  @!P0 ISETP.GE.AND P1, PT, R8, R141, PT ;  /* 0x0000008d0800820c */ /* 0x000fe20003f26270 */
[C---:B------:R-:W-:Y:S01]  /*5720*/  FFMA.FTZ R25, R11.reuse, UR5, R25 ;  /* 0x000000050b197c23 */ /* 0x040fe20008010019 */
[----:B------:R-:W-:Y:S01]  /*5730*/  FFMA.FTZ R27, R11, UR5, R27 ;  /* 0x000000050b1b7c23 */ /* 0x000fe2000801001b */
[----:B-1----:R-:W-:Y:S01]  /*5740*/  I2FP.F32.S32 R13, R4 ;  /* 0x00000004000d7245 */ /* 0x002fe20000201400 */
[C---:B------:R-:W-:Y:S01]  /*5750*/  FFMA.FTZ R28, R12.reuse, UR5, R28 ;  /* 0x000000050c1c7c23 */ /* 0x040fe2000801001c */
[----:B------:R-:W-:Y:S01]  /*5760*/  @!P0 FSEL R21, R21, -INF , !P1 ;  /* 0xff80000015158808 */ /* 0x000fe20004800000 */
[C---:B------:R-:W-:Y:S01]  /*5770*/  FFMA.FTZ R30, R12.reuse, UR5, R30 ;  /* 0x000000050c1e7c23 */ /* 0x040fe2000801001e */
[-C--:B------:R-:W-:Y:S01]  /*5780*/  @!P0 ISETP.GE.AND P1, PT, R9, R134.reuse, PT ;  /* 0x000000860900820c */ /* 0x080fe20003f26270 */
[C---:B------:R-:W-:Y:S01]  /*5790*/  FFMA.FTZ R29, R13.reuse, UR5, R29 ;  /* 0x000000050d1d7c23 */ /* 0x040fe2000801001d */
[C---:B------:R-:W-:Y:S01]  /*57a0*/  FFMA.FTZ R31, R13.reuse, UR5, R31 ;  /* 0x000000050d1f7c23 */ /* 0x040fe2000801001f */
[----:B------:R-:W-:Y:S01]  /*57b0*/  FFMA.FTZ R32, R12, UR5, R32 ;  /* 0x000000050c207c23 */ /* 0x000fe20008010020 */
[----:B------:R-:W-:Y:S01]  /*57c0*/  @!P0 FSEL R22, R22, -INF , !P1 ;  /* 0xff80000016168808 */ /* 0x000fe20004800000 */
[C---:B------:R-:W-:Y:S01]  /*57d0*/  FFMA.FTZ R33, R13.reuse, UR5, R33 ;  /* 0x000000050d217c23 */ /* 0x040fe20008010021 */
[-C--:B------:R-:W-:Y:S01]  /*57e0*/  @!P0 ISETP.GE.AND P1, PT, R8, R134.reuse, PT ;  /* 0x000000860800820c */ /* 0x080fe20003f26270 */
[----:B------:R-:W-:Y:S01]  /*57f0*/  FFMA.FTZ R35, R13, UR5, R35 ;  /* 0x000000050d237c23 */ /* 0x000fe20008010023 */
[----:B------:R-:W-:Y:S01]  /*5800*/  @!P0 FSEL R26, R26, -INF , !P2 ;  /* 0xff8000001a1a8808 */ /* 0x000fe20005000000 */
[----:B------:R-:W-:Y:S01]  /*5810*/  FFMA.FTZ R34, R12, UR5, R34 ;  /* 0x000000050c227c23 */ /* 0x000fe20008010022 */
[----:B------:R-:W-:Y:S01]  /*5820*/  @!P0 FSEL R23, R23, -INF , !P1 ;  /* 0xff80000017178808 */ /* 0x000fe20004800000 */
[----:B------:R-:W-:Y:S01]  /*5830*/  VIADD R12, R0, 0x29 ;  /* 0x00000029000c7836 */ /* 0x000fe20000000000 */
[-C--:B------:R-:W-:Y:S01]  /*5840*/  @!P0 ISETP.GE.AND P1, PT, R9, R133.reuse, PT ;  /* 0x000000850900820c */ /* 0x080fe20003f26270 */
[----:B------:R-:W-:Y:S01]  /*5850*/  FFMA.FTZ R19, R19, UR8, -R140 ;  /* 0x0000000813137c23 */ /* 0x000fe2000801088c */
[----:B------:R-:W-:Y:S01]  /*5860*/  @!P0 ISETP.GE.AND P2, PT, R5, R134, PT ;  /* 0x000000860500820c */ /* 0x000fe20003f46270 */
[----:B------:R-:W-:Y:S01]  /*5870*/  MUFU.EX2 R246, R16 ;  /* 0x0000001000f67308 */ /* 0x000fe20000000800 */
[----:B------:R-:W-:Y:S01]  /*5880*/  @!P0 FSEL R24, R24, -INF , !P1 ;  /* 0xff80000018188808 */ /* 0x000fe20004800000 */
[--C-:B------:R-:W-:Y:S01]  /*5890*/  FFMA.FTZ R14, R14, UR8, -R2.reuse ;  /* 0x000000080e0e7c23 */ /* 0x100fe20008010802 */
[-C--:B------:R-:W-:Y:S01]  /*58a0*/  @!P0 ISETP.GE.AND P1, PT, R8, R133.reuse, PT ;  /* 0x000000850800820c */ /* 0x080fe20003f26270 */
[----:B------:R-:W-:Y:S01]  /*58b0*/  FFMA.FTZ R15, R15, UR8, -R2 ;  /* 0x000000080f0f7c23 */ /* 0x000fe20008010802 */
[----:B------:R-:W-:Y:S01]  /*58c0*/  @!P0 FSEL R34, R34, -INF , !P2 ;  /* 0xff80000022228808 */ /* 0x000fe20005000000 */
[--C-:B------:R-:W-:Y:S01]  /*58d0*/  FFMA.FTZ R20, R20, UR8, -R142.reuse ;  /* 0x0000000814147c23 */ /* 0x100fe2000801088e */
[----:B------:R-:W-:Y:S03]  /*58e0*/  @!P0 FSEL R25, R25, -INF , !P1 ;  /* 0xff80000019198808 */ /* 0x000fe60004800000 */
[----:B------:R-:W1:Y:S01]  /*58f0*/  MUFU.EX2 R245, R17 ;  /* 0x0000001100f57308 */ /* 0x000e620000000800 */
[-C--:B------:R-:W-:Y:S01]  /*5900*/  @!P0 ISETP.GE.AND P1, PT, R8, R132.reuse, PT ;  /* 0x000000840800820c */ /* 0x080fe20003f26270 */
[----:B------:R-:W-:Y:S01]  /*5910*/  FFMA.FTZ R21, R21, UR8, -R142 ;  /* 0x0000000815157c23 */ /* 0x000fe2000801088e */
[----:B------:R-:W2:Y:S01]  /*5920*/  LDSM.16.M88.4 R8, [R180+0x1000] ;  /* 0x00100000b408783b */ /* 0x000ea20000000200 */
[--C-:B------:R-:W-:Y:S01]  /*5930*/  FFMA.FTZ R34, R34, UR8, -R140.reuse ;  /* 0x0000000822227c23 */ /* 0x100fe2000801088c */
[----:B------:R-:W-:Y:S01]  /*5940*/  @!P0 FSEL R27, R27, -INF , !P1 ;  /* 0xff8000001b1b8808 */ /* 0x000fe20004800000 */
[--C-:B------:R-:W-:Y:S01]  /*5950*/  FFMA.FTZ R22, R22, UR8, -R140.reuse ;  /* 0x0000000816167c23 */ /* 0x100fe2000801088c */
[-C--:B------:R-:W-:Y:S03]  /*5960*/  @!P0 ISETP.GE.AND P1, PT, R5, R133.reuse, PT ;  /* 0x000000850500820c */ /* 0x080fe60003f26270 */
[----:B------:R-:W3:Y:S01]  /*5970*/  MUFU.EX2 R198, R19 ;  /* 0x0000001300c67308 */ /* 0x000ee20000000800 */
[----:B------:R-:W-:Y:S01]  /*5980*/  FFMA.FTZ R23, R23, UR8, -R140 ;  /* 0x0000000817177c23 */ /* 0x000fe2000801088c */
[--C-:B------:R-:W-:Y:S01]  /*5990*/  FFMA.FTZ R26, R26, UR8, -R2.reuse ;  /* 0x000000081a1a7c23 */ /* 0x100fe20008010802 */
[----:B------:R-:W-:Y:S01]  /*59a0*/  @!P0 FSEL R28, R28, -INF , !P1 ;  /* 0xff8000001c1c8808 */ /* 0x000fe20004800000 */
[--C-:B------:R-:W-:Y:S01]  /*59b0*/  FFMA.FTZ R27, R27, UR8, -R2.reuse ;  /* 0x000000081b1b7c23 */ /* 0x100fe20008010802 */
[----:B------:R-:W-:Y:S01]  /*59c0*/  @!P0 ISETP.GE.AND P1, PT, R4, R133, PT ;  /* 0x000000850400820c */ /* 0x000fe20003f26270 */
[--C-:B------:R-:W-:Y:S01]  /*59d0*/  FFMA.FTZ R24, R24, UR8, -R135.reuse ;  /* 0x0000000818187c23 */ /* 0x100fe20008010887 */
[--C-:B------:R-:W-:Y:S03]  /*59e0*/  FFMA.FTZ R25, R25, UR8, -R135.reuse ;  /* 0x0000000819197c23 */ /* 0x100fe60008010887 */
[----:B------:R-:W-:Y:S01]  /*59f0*/  MUFU.EX2 R174, R34 ;  /* 0x0000002200ae7308 */ /* 0x000fe20000000800 */
[----:B------:R-:W-:Y:S01]  /*5a00*/  @!P0 FSEL R29, R29, -INF , !P1 ;  /* 0xff8000001d1d8808 */ /* 0x000fe20004800000 */
[--C-:B------:R-:W-:Y:S01]  /*5a10*/  FFMA.FTZ R28, R28, UR8, -R135.reuse ;  /* 0x000000081c1c7c23 */ /* 0x100fe20008010887 */
[----:B------:R-:W-:Y:S02]  /*5a20*/  @!P0 ISETP.GE.AND P1, PT, R5, R132, PT ;  /* 0x000000840500820c */ /* 0x000fe40003f26270 */
[----:B------:R-:W-:Y:S01]  /*5a30*/  I2FP.F32.S32 R13, R12 ;  /* 0x0000000c000d7245 */ /* 0x000fe20000201400 */
[----:B------:R-:W-:Y:S01]  /*5a40*/  FFMA.FTZ R29, R29, UR8, -R135 ;  /* 0x000000081d1d7c23 */ /* 0x000fe20008010887 */
[----:B------:R-:W-:Y:S03]  /*5a50*/  @!P0 FSEL R30, R30, -INF , !P1 ;  /* 0xff8000001e1e8808 */ /* 0x000fe60004800000 */
[----:B------:R-:W-:Y:S01]  /*5a60*/  MUFU.EX2 R214, R14 ;  /* 0x0000000e00d67308 */ /* 0x000fe20000000800 */
[-C--:B------:R-:W-:Y:S01]  /*5a70*/  @!P0 ISETP.GE.AND P1, PT, R4, R132.reuse, PT ;  /* 0x000000840400820c */ /* 0x080fe20003f26270 */
[--C-:B------:R-:W-:Y:S03]  /*5a80*/  FFMA.FTZ R30, R30, UR8, -R2.reuse ;  /* 0x000000081e1e7c23 */ /* 0x100fe60008010802 */
[----:B------:R-:W-:Y:S02]  /*5a90*/  @!P0 FSEL R31, R31, -INF , !P1 ;  /* 0xff8000001f1f8808 */ /* 0x000fe40004800000 */
[-C--:B------:R-:W-:Y:S01]  /*5aa0*/  @!P0 ISETP.GE.AND P1, PT, R5, R141.reuse, PT ;  /* 0x0000008d0500820c */ /* 0x080fe20003f26270 */
[----:B------:R-:W-:Y:S02]  /*5ab0*/  VIADD R5, R0, 0x20 ;  /* 0x0000002000057836 */ /* 0x000fe40000000000 */
[----:B------:R-:W-:Y:S01]  /*5ac0*/  MUFU.EX2 R244, R20 ;  /* 0x0000001400f47308 */ /* 0x000fe20000000800 */
[----:B------:R-:W-:Y:S01]  /*5ad0*/  FFMA.FTZ R31, R31, UR8, -R2 ;  /* 0x000000081f1f7c23 */ /* 0x000fe20008010802 */
[----:B------:R-:W-:Y:S02]  /*5ae0*/  @!P0 FSEL R32, R32, -INF , !P1 ;  /* 0xff80000020208808 */ /* 0x000fe40004800000 */
[----:B------:R-:W-:Y:S02]  /*5af0*/  @!P0 ISETP.GE.AND P1, PT, R4, R141, PT ;  /* 0x0000008d0400820c */ /* 0x000fe40003f26270 */
[----:B------:R-:W-:Y:S01]  /*5b00*/  I2FP.F32.S32 R6, R5 ;  /* 0x0000000500067245 */ /* 0x000fe20000201400 */
[----:B------:R-:W-:Y:S01]  /*5b10*/  FFMA.FTZ R32, R32, UR8, -R142 ;  /* 0x0000000820207c23 */ /* 0x000fe2000801088e */
[----:B------:R-:W-:Y:S02]  /*5b20*/  @!P0 ISETP.GE.AND P2, PT, R5, R132, PT ;  /* 0x000000840500820c */ /* 0x000fe40003f46270 */
[----:B------:R-:W-:Y:S01]  /*5b30*/  MUFU.EX2 R213, R15 ;  /* 0x0000000f00d57308 */ /* 0x000fe20000000800 */
[-C--:B--2---:R-:W-:Y:S03]  /*5b40*/  HMMA.16816.F32.BF16 R36, R152, R8.reuse, R36 ;  /* 0x000000089824723c */ /* 0x084fe60000041824 */
[----:B------:R-:W-:Y:S02]  /*5b50*/  @!P0 FSEL R33, R33, -INF , !P1 ;  /* 0xff80000021218808 */ /* 0x000fe40004800000 */
[----:B------:R-:W-:Y:S01]  /*5b60*/  @!P0 ISETP.GE.AND P1, PT, R4, R134, PT ;  /* 0x000000860400820c */ /* 0x000fe20003f26270 */
[C---:B------:R-:W-:Y:S03]  /*5b70*/  HMMA.16816.F32.BF16 R40, R136.reuse, R8, R40 ;  /* 0x000000088828723c */ /* 0x040fe60000041828 */
[----:B------:R-:W-:Y:S02]  /*5b80*/  MUFU.EX2 R240, R32 ;  /* 0x0000002000f07308 */ /* 0x000fe40000000800 */
[----:B------:R-:W-:Y:S01]  /*5b90*/  VIADD R4, R0, 0x21 ;  /* 0x0000002100047836 */ /* 0x000fe20000000000 */
[-C--:B------:R-:W-:Y:S07]  /*5ba0*/  HMMA.16816.F32.BF16 R44, R136, R10.reuse, R44 ;  /* 0x0000000a882c723c */ /* 0x080fee000004182c */
[----:B------:R-:W-:Y:S01]  /*5bb0*/  MUFU.EX2 R207, R26 ;  /* 0x0000001a00cf7308 */ /* 0x000fe20000000800 */
[----:B------:R-:W-:Y:S01]  /*5bc0*/  I2FP.F32.S32 R7, R4 ;  /* 0x0000000400077245 */ /* 0x000fe20000201400 */
[C---:B------:R-:W-:Y:S04]  /*5bd0*/  HMMA.16816.F32.BF16 R48, R152.reuse, R10, R48 ;  /* 0x0000000a9830723c */ /* 0x040fe80000041830 */
[----:B------:R-:W-:Y:S01]  /*5be0*/  @!P0 FSEL R35, R35, -INF , !P1 ;  /* 0xff80000023238808 */ /* 0x000fe20004800000 */
[----:B------:R-:W-:Y:S01]  /*5bf0*/  FFMA.FTZ R36, R6, UR5, R36 ;  /* 0x0000000506247c23 */ /* 0x000fe20008010024 */
[-C--:B------:R-:W-:Y:S01]  /*5c00*/  @!P0 ISETP.GE.AND P1, PT, R5, R141.reuse, PT ;  /* 0x0000008d0500820c */ /* 0x080fe20003f26270 */
[C---:B------:R-:W-:Y:S01]  /*5c10*/  FFMA.FTZ R37, R7.reuse, UR5, R37 ;  /* 0x0000000507257c23 */ /* 0x040fe20008010025 */
[----:B------:R-:W-:Y:S03]  /*5c20*/  MUFU.EX2 R243, R21 ;  /* 0x0000001500f37308 */ /* 0x000fe60000000800 */
[----:B------:R-:W-:Y:S01]  /*5c30*/  @!P0 FSEL R36, R36, -INF , !P1 ;  /* 0xff80000024248808 */ /* 0x000fe20004800000 */
[----:B------:R-:W-:Y:S01]  /*5c40*/  FFMA.FTZ R38, R6, UR5, R38 ;  /* 0x0000000506267c23 */ /* 0x000fe20008010026 */
[----:B------:R-:W-:Y:S01]  /*5c50*/  @!P0 ISETP.GE.AND P1, PT, R4, R141, PT ;  /* 0x0000008d0400820c */ /* 0x000fe20003f26270 */
[C---:B------:R-:W-:Y:S01]  /*5c60*/  FFMA.FTZ R39, R7.reuse, UR5, R39 ;  /* 0x0000000507277c23 */ /* 0x040fe20008010027 */
[C---:B------:R-:W-:Y:S01]  /*5c70*/  FFMA.FTZ R40, R6.reuse, UR5, R40 ;  /* 0x0000000506287c23 */ /* 0x040fe20008010028 */
[----:B------:R-:W-:Y:S01]  /*5c80*/  FFMA.FTZ R41, R7, UR5, R41 ;  /* 0x0000000507297c23 */ /* 0x000fe20008010029 */
[----:B------:R-:W-:Y:S01]  /*5c90*/  @!P0 FSEL R37, R37, -INF , !P1 ;  /* 0xff80000025258808 */ /* 0x000fe20004800000 */
[----:B------:R-:W-:Y:S01]  /*5ca0*/  FFMA.FTZ R42, R6, UR5, R42 ;  /* 0x00000005062a7c23 */ /* 0x000fe2000801002a */
[-C--:B------:R-:W-:Y:S01]  /*5cb0*/  @!P0 ISETP.GE.AND P1, PT, R5, R134.reuse, PT ;  /* 0x000000860500820c */ /* 0x080fe20003f26270 */
[----:B------:R-:W-:Y:S01]  /*5cc0*/  FFMA.FTZ R43, R7, UR5, R43 ;  /* 0x00000005072b7c23 */ /* 0x000fe2000801002b */
[----:B------:R-:W-:Y:S02]  /*5cd0*/  VIADD R8, R0, 0x28 ;  /* 0x0000002800087836 */ /* 0x000fe40000000000 */
[C---:B------:R-:W-:Y:S01]  /*5ce0*/  FFMA.FTZ R45, R13.reuse, UR5, R45 ;  /* 0x000000050d2d7c23 */ /* 0x040fe2000801002d */
[----:B------:R-:W-:Y:S01]  /*5cf0*/  @!P0 FSEL R38, R38, -INF , !P1 ;  /* 0xff80000026268808 */ /* 0x000fe20004800000 */
[C---:B------:R-:W-:Y:S01]  /*5d00*/  FFMA.FTZ R47, R13.reuse, UR5, R47 ;  /* 0x000000050d2f7c23 */ /* 0x040fe2000801002f */
[----:B------:R-:W-:Y:S01]  /*5d10*/  @!P0 ISETP.GE.AND P1, PT, R4, R134, PT ;  /* 0x000000860400820c */ /* 0x000fe20003f26270 */
[C---:B------:R-:W-:Y:S01]  /*5d20*/  FFMA.FTZ R49, R13.reuse, UR5, R49 ;  /* 0x000000050d317c23 */ /* 0x040fe20008010031 */
[----:B------:R-:W-:Y:S01]  /*5d30*/  I2FP.F32.S32 R9, R8 ;  /* 0x0000000800097245 */ /* 0x000fe20000201400 */
[----:B------:R-:W-:Y:S01]  /*5d40*/  FFMA.FTZ R51, R13, UR5, R51 ;  /* 0x000000050d337c23 */ /* 0x000fe20008010033 */
[----:B------:R-:W-:Y:S01]  /*5d50*/  @!P0 FSEL R39, R39, -INF , !P1 ;  /* 0xff80000027278808 */ /* 0x000fe20004800000 */
[----:B------:R-:W-:Y:S01]  /*5d60*/  FFMA.FTZ R33, R33, UR8, -R142 ;  /* 0x0000000821217c23 */ /* 0x000fe2000801088e */
[-C--:B------:R-:W-:Y:S01]  /*5d70*/  @!P0 ISETP.GE.AND P1, PT, R5, R133.reuse, PT ;  /* 0x000000850500820c */ /* 0x080fe20003f26270 */
[C---:B------:R-:W-:Y:S01]  /*5d80*/  FFMA.FTZ R44, R9.reuse, UR5, R44 ;  /* 0x00000005092c7c23 */ /* 0x040fe2000801002c */
[C---:B------:R-:W-:Y:S01]  /*5d90*/  FFMA.FTZ R46, R9.reuse, UR5, R46 ;  /* 0x00000005092e7c23 */ /* 0x040fe2000801002e */
[C---:B------:R-:W-:Y:S01]  /*5da0*/  FFMA.FTZ R48, R9.reuse, UR5, R48 ;  /* 0x0000000509307c23 */ /* 0x040fe20008010030 */
[----:B------:R-:W-:Y:S01]  /*5db0*/  @!P0 FSEL R40, R40, -INF , !P1 ;  /* 0xff80000028288808 */ /* 0x000fe20004800000 */
[----:B------:R-:W-:Y:S01]  /*5dc0*/  FFMA.FTZ R50, R9, UR5, R50 ;  /* 0x0000000509327c23 */ /* 0x000fe20008010032 */
[-C--:B------:R-:W-:Y:S01]  /*5dd0*/  @!P0 ISETP.GE.AND P1, PT, R4, R133.reuse, PT ;  /* 0x000000850400820c */ /* 0x080fe20003f26270 */
[----:B------:R-:W-:Y:S01]  /*5de0*/  VIADD R9, R0, 0x30 ;  /* 0x0000003000097836 */ /* 0x000fe20000000000 */
[----:B------:R-:W-:Y:S01]  /*5df0*/  @!P0 FSEL R42, R42, -INF , !P2 ;  /* 0xff8000002a2a8808 */ /* 0x000fe20005000000 */
[----:B------:R-:W-:Y:S01]  /*5e00*/  MUFU.EX2 R197, R22 ;  /* 0x0000001600c57308 */ /* 0x000fe20000000800 */
[----:B------:R-:W-:Y:S01]  /*5e10*/  @!P0 FSEL R41, R41, -INF , !P1 ;  /* 0xff80000029298808 */ /* 0x000fe20004800000 */
[----:B------:R-:W-:Y:S01]  /*5e20*/  FFMA.FTZ R35, R35, UR8, -R140 ;  /* 0x0000000823237c23 */ /* 0x000fe2000801088c */
[----:B------:R-:W-:Y:S01]  /*5e30*/  @!P0 ISETP.GE.AND P1, PT, R4, R132, PT ;  /* 0x000000840400820c */ /* 0x000fe20003f26270 */
[--C-:B------:R-:W-:Y:S01]  /*5e40*/  FFMA.FTZ R36, R36, UR8, -R142.reuse ;  /* 0x0000000824247c23 */ /* 0x100fe2000801088e */
[----:B------:R-:W2:Y:S01]  /*5e50*/  LDSM.16.M88.4 R4, [R180+0x1800] ;  /* 0x00180000b404783b */ /* 0x000ea20000000200 */
[----:B------:R-:W-:Y:S01]  /*5e60*/  @!P0 ISETP.GE.AND P2, PT, R9, R134, PT ;  /* 0x000000860900820c */ /* 0x000fe20003f46270 */
[----:B------:R-:W-:Y:S01]  /*5e70*/  FFMA.FTZ R37, R37, UR8, -R142 ;  /* 0x0000000825257c23 */ /* 0x000fe2000801088e */
[CC--:B------:R-:W-:Y:S02]  /*5e80*/  @!P0 ISETP.GE.AND P6, PT, R9.reuse, R133.reuse, PT ;  /* 0x000000850900820c */ /* 0x0c0fe40003fc6270 */
[----:B------:R-:W-:Y:S01]  /*5e90*/  MUFU.EX2 R239, R33 ;  /* 0x0000002100ef7308 */ /* 0x000fe20000000800 */
[-C--:B------:R-:W-:Y:S01]  /*5ea0*/  @!P0 ISETP.GE.AND P4, PT, R9, R132.reuse, PT ;  /* 0x000000840900820c */ /* 0x080fe20003f86270 */
[--C-:B------:R-:W-:Y:S01]  /*5eb0*/  FFMA.FTZ R38, R38, UR8, -R140.reuse ;  /* 0x0000000826267c23 */ /* 0x100fe2000801088c */
[----:B------:R-:W-:Y:S01]  /*5ec0*/  @!P0 FSEL R43, R43, -INF , !P1 ;  /* 0xff8000002b2b8808 */ /* 0x000fe20004800000 */
[----:B------:R-:W-:Y:S01]  /*5ed0*/  FFMA.FTZ R39, R39, UR8, -R140 ;  /* 0x0000000827277c23 */ /* 0x000fe2000801088c */
[-C--:B------:R-:W-:Y:S01]  /*5ee0*/  @!P0 ISETP.GE.AND P1, PT, R8, R133.reuse, PT ;  /* 0x000000850800820c */ /* 0x080fe20003f26270 */
[--C-:B------:R-:W-:Y:S01]  /*5ef0*/  FFMA.FTZ R40, R40, UR8, -R135.reuse ;  /* 0x0000000828287c23 */ /* 0x100fe20008010887 */
[--C-:B------:R-:W-:Y:S03]  /*5f00*/  FFMA.FTZ R41, R41, UR8, -R135.reuse ;  /* 0x0000000829297c23 */ /* 0x100fe60008010887 */
[----:B------:R-:W-:Y:S01]  /*5f10*/  MUFU.EX2 R171, R35 ;  /* 0x0000002300ab7308 */ /* 0x000fe20000000800 */
[----:B------:R-:W-:Y:S01]  /*5f20*/  @!P0 FSEL R44, R44, -INF , !P1 ;  /* 0xff8000002c2c8808 */ /* 0x000fe20004800000 */
[--C-:B------:R-:W-:Y:S01]  /*5f30*/  FFMA.FTZ R42, R42, UR8, -R2.reuse ;  /* 0x000000082a2a7c23 */ /* 0x100fe20008010802 */
[----:B------:R-:W-:Y:S01]  /*5f40*/  @!P0 ISETP.GE.AND P1, PT, R12, R133, PT ;  /* 0x000000850c00820c */ /* 0x000fe20003f26270 */
[--C-:B------:R-:W-:Y:S01]  /*5f50*/  FFMA.FTZ R43, R43, UR8, -R2.reuse ;  /* 0x000000082b2b7c23 */ /* 0x100fe20008010802 */
[----:B------:R-:W-:Y:S01]  /*5f60*/  I2FP.F32.S32 R11, R9 ;  /* 0x00000009000b7245 */ /* 0x000fe20000201400 */
        /* <DEDUP_REMOVED lines=14> */
[----:B------:R-:W-:Y:S01]  /*6050*/  @!P0 ISETP.GE.AND P1, PT, R12, R141, PT ;  /* 0x0000008d0c00820c */ /* 0x000fe20003f26270 */
[-C--:B--2---:R-:W-:Y:S03]  /*6060*/  HMMA.16816.F32.BF16 R52, R152, R4.reuse, R52 ;  /* 0x000000049834723c */ /* 0x084fe60000041834 */
[--C-:B------:R-:W-:Y:S01]  /*6070*/  FFMA.FTZ R48, R48, UR8, -R142.reuse ;  /* 0x0000000830307c23 */ /* 0x100fe2000801088e */
[----:B------:R-:W-:Y:S02]  /*6080*/  @!P0 FSEL R49, R49, -INF , !P1 ;  /* 0xff80000031318808 */ /* 0x000fe40004800000 */
[----:B------:R-:W-:Y:S01]  /*6090*/  MUFU.EX2 R238, R36 ;  /* 0x0000002400ee7308 */ /* 0x000fe20000000800 */
[C---:B------:R-:W-:Y:S04]  /*60a0*/  HMMA.16816.F32.BF16 R56, R136.reuse, R4, R56 ;  /* 0x000000048838723c */ /* 0x040fe80000041838 */
[----:B------:R-:W-:Y:S01]  /*60b0*/  @!P0 ISETP.GE.AND P1, PT, R8, R134, PT ;  /* 0x000000860800820c */ /* 0x000fe20003f26270 */
[----:B------:R-:W-:Y:S01]  /*60c0*/  FFMA.FTZ R49, R49, UR8, -R142 ;  /* 0x0000000831317c23 */ /* 0x000fe2000801088e */
[-C--:B------:R-:W-:Y:S03]  /*60d0*/  HMMA.16816.F32.BF16 R60, R136, R6.reuse, R60 ;  /* 0x00000006883c723c */ /* 0x080fe6000004183c */
[----:B------:R-:W-:Y:S02]  /*60e0*/  MUFU.EX2 R236, R48 ;  /* 0x0000003000ec7308 */ /* 0x000fe40000000800 */
[----:B------:R-:W-:Y:S01]  /*60f0*/  VIADD R4, R0, 0x38 ;  /* 0x0000003800047836 */ /* 0x000fe20000000000 */
[----:B------:R-:W-:Y:S01]  /*6100*/  HMMA.16816.F32.BF16 R64, R152, R6, R64 ;  /* 0x000000069840723c */ /* 0x000fe20000041840 */
[----:B------:R-:W2:Y:S06]  /*6110*/  LDL R153, [R1+0x8] ;  /* 0x0000080001997983 */ /* 0x000eac0000100800 */
[----:B------:R-:W-:Y:S01]  /*6120*/  MUFU.EX2 R202, R25 ;  /* 0x0000001900ca7308 */ /* 0x000fe20000000800 */
[----:B------:R-:W-:Y:S03]  /*6130*/  I2FP.F32.S32 R5, R4 ;  /* 0x0000000400057245 */ /* 0x000fe60000201400 */
[C---:B------:R-:W-:Y:S01]  /*6140*/  FFMA.FTZ R54, R11.reuse, UR5, R54 ;  /* 0x000000050b367c23 */ /* 0x040fe20008010036 */
[----:B------:R-:W-:Y:S01]  /*6150*/  F2FP.BF16.F32.PACK_AB R6, R242, R241 ;  /* 0x000000f1f206723e */ /* 0x000fe200000010ff */
[----:B------:R-:W-:Y:S01]  /*6160*/  VIADD R8, R0, 0x31 ;  /* 0x0000003100087836 */ /* 0x000fe20000000000 */
[----:B------:R-:W4:Y:S02]  /*6170*/  LDL R154, [R1] ;  /* 0x00000000019a7983 */ /* 0x000f240000100800 */
[----:B------:R-:W-:Y:S01]  /*6180*/  @!P0 FSEL R54, R54, -INF , !P2 ;  /* 0xff80000036368808 */ /* 0x000fe20005000000 */
[C---:B------:R-:W-:Y:S01]  /*6190*/  FFMA.FTZ R56, R11.reuse, UR5, R56 ;  /* 0x000000050b387c23 */ /* 0x040fe20008010038 */
[C---:B------:R-:W-:Y:S01]  /*61a0*/  FFMA.FTZ R58, R11.reuse, UR5, R58 ;  /* 0x000000050b3a7c23 */ /* 0x040fe2000801003a */
[----:B------:R-:W-:Y:S01]  /*61b0*/  @!P0 ISETP.GE.AND P2, PT, R4, R133, PT ;  /* 0x000000850400820c */ /* 0x000fe20003f46270 */
[----:B------:R1:W-:Y:S01]  /*61c0*/  STS [R218+0x1c000], R6 ;  /* 0x01c00006da007388 */ /* 0x0003e20000000800 */
[----:B------:R-:W-:Y:S01]  /*61d0*/  @!P0 FSEL R50, R50, -INF , !P1 ;  /* 0xff80000032328808 */ /* 0x000fe20004800000 */
[----:B------:R-:W-:Y:S01]  /*61e0*/  FFMA.FTZ R52, R11, UR5, R52 ;  /* 0x000000050b347c23 */ /* 0x000fe20008010034 */
[C---:B------:R-:W-:Y:S01]  /*61f0*/  FFMA.FTZ R60, R5.reuse, UR5, R60 ;  /* 0x00000005053c7c23 */ /* 0x040fe2000801003c */
[-C--:B------:R-:W-:Y:S01]  /*6200*/  @!P0 ISETP.GE.AND P1, PT, R12, R134.reuse, PT ;  /* 0x000000860c00820c */ /* 0x080fe20003f26270 */
[----:B------:R-:W-:Y:S01]  /*6210*/  VIADD R0, R0, 0x39 ;  /* 0x0000003900007836 */ /* 0x000fe20000000000 */
[----:B------:R-:W-:Y:S01]  /*6220*/  @!P0 FSEL R56, R56, -INF , !P6 ;  /* 0xff80000038388808 */ /* 0x000fe20007000000 */
[----:B------:R-:W-:Y:S01]  /*6230*/  MUFU.EX2 R200, R28 ;  /* 0x0000001c00c87308 */ /* 0x000fe20000000800 */
[----:B------:R-:W-:Y:S01]  /*6240*/  @!P0 FSEL R58, R58, -INF , !P4 ;  /* 0xff8000003a3a8808 */ /* 0x000fe20006000000 */
[C---:B------:R-:W-:Y:S01]  /*6250*/  FFMA.FTZ R64, R5.reuse, UR5, R64 ;  /* 0x0000000505407c23 */ /* 0x040fe20008010040 */
[----:B------:R-:W-:Y:S01]  /*6260*/  @!P0 FSEL R60, R60, -INF , !P2 ;  /* 0xff8000003c3c8808 */ /* 0x000fe20005000000 */
[C---:B------:R-:W-:Y:S01]  /*6270*/  FFMA.FTZ R66, R5.reuse, UR5, R66 ;  /* 0x0000000505427c23 */ /* 0x040fe20008010042 */
[C---:B------:R-:W-:Y:S01]  /*6280*/  @!P0 ISETP.GE.AND P6, PT, R4.reuse, R141, PT ;  /* 0x0000008d0400820c */ /* 0x040fe20003fc6270 */
[----:B------:R-:W-:Y:S01]  /*6290*/  FFMA.FTZ R62, R5, UR5, R62 ;  /* 0x00000005053e7c23 */ /* 0x000fe2000801003e */
[C---:B------:R-:W-:Y:S03]  /*62a0*/  @!P0 ISETP.GE.AND P4, PT, R4.reuse, R134, PT ;  /* 0x000000860400820c */ /* 0x040fe60003f86270 */
[----:B------:R-:W-:Y:S01]  /*62b0*/  MUFU.EX2 R199, R29 ;  /* 0x0000001d00c77308 */ /* 0x000fe20000000800 */
[----:B------:R-:W-:Y:S01]  /*62c0*/  @!P0 ISETP.GE.AND P2, PT, R4, R132, PT ;  /* 0x000000840400820c */ /* 0x000fe20003f46270 */
[--C-:B------:R-:W-:Y:S01]  /*62d0*/  FFMA.FTZ R50, R50, UR8, -R140.reuse ;  /* 0x0000000832327c23 */ /* 0x100fe2000801088c */
[----:B------:R-:W-:Y:S01]  /*62e0*/  F2FP.BF16.F32.PACK_AB R4, R208, R151 ;  /* 0x00000097d004723e */ /* 0x000fe200000010ff */
[----:B------:R-:W-:Y:S01]  /*62f0*/  FFMA.FTZ R54, R54, UR8, -R140 ;  /* 0x0000000836367c23 */ /* 0x000fe2000801088c */
[----:B------:R-:W-:Y:S01]  /*6300*/  @!P0 FSEL R51, R51, -INF , !P1 ;  /* 0xff80000033338808 */ /* 0x000fe20004800000 */
[----:B------:R-:W-:Y:S01]  /*6310*/  FFMA.FTZ R58, R58, UR8, -R2 ;  /* 0x000000083a3a7c23 */ /* 0x000fe20008010802 */
[----:B------:R-:W-:Y:S01]  /*6320*/  I2FP.F32.S32 R10, R8 ;  /* 0x00000008000a7245 */ /* 0x000fe20000201400 */
[----:B------:R3:W-:Y:S01]  /*6330*/  STS [R218+0x1c400], R4 ;  /* 0x01c40004da007388 */ /* 0x0007e20000000800 */
[----:B------:R-:W-:Y:S01]  /*6340*/  @!P0 ISETP.GE.AND P1, PT, R9, R141, PT ;  /* 0x0000008d0900820c */ /* 0x000fe20003f26270 */
[----:B------:R-:W-:Y:S01]  /*6350*/  MUFU.EX2 R205, R30 ;  /* 0x0000001e00cd7308 */ /* 0x000fe20000000800 */
[----:B------:R-:W-:Y:S01]  /*6360*/  @!P0 ISETP.GE.AND P5, PT, R8, R133, PT ;  /* 0x000000850800820c */ /* 0x000fe20003fa6270 */
[----:B------:R-:W-:Y:S01]  /*6370*/  FFMA.FTZ R53, R10, UR5, R53 ;  /* 0x000000050a357c23 */ /* 0x000fe20008010035 */
[----:B------:R-:W-:Y:S01]  /*6380*/  @!P0 FSEL R52, R52, -INF , !P1 ;  /* 0xff80000034348808 */ /* 0x000fe20004800000 */
[----:B------:R-:W-:Y:S01]  /*6390*/  FFMA.FTZ R55, R10, UR5, R55 ;  /* 0x000000050a377c23 */ /* 0x000fe20008010037 */
[----:B------:R-:W-:Y:S01]  /*63a0*/  @!P0 ISETP.GE.AND P1, PT, R8, R141, PT ;  /* 0x0000008d0800820c */ /* 0x000fe20003f26270 */
[----:B------:R-:W-:Y:S01]  /*63b0*/  FFMA.FTZ R57, R10, UR5, R57 ;  /* 0x000000050a397c23 */ /* 0x000fe20008010039 */
[----:B------:R-:W-:Y:S01]  /*63c0*/  @!P0 ISETP.GE.AND P3, PT, R8, R132, PT ;  /* 0x000000840800820c */ /* 0x000fe20003f66270 */
[----:B------:R-:W-:Y:S01]  /*63d0*/  FFMA.FTZ R59, R10, UR5, R59 ;  /* 0x000000050a3b7c23 */ /* 0x000fe2000801003b */
[----:B------:R-:W-:Y:S01]  /*63e0*/  @!P0 FSEL R53, R53, -INF , !P1 ;  /* 0xff80000035358808 */ /* 0x000fe20004800000 */
[----:B------:R-:W-:Y:S01]  /*63f0*/  MUFU.EX2 R204, R31 ;  /* 0x0000001f00cc7308 */ /* 0x000fe20000000800 */
[----:B------:R-:W-:Y:S01]  /*6400*/  @!P0 ISETP.GE.AND P1, PT, R8, R134, PT ;  /* 0x000000860800820c */ /* 0x000fe20003f26270 */
[----:B------:R-:W-:Y:S01]  /*6410*/  FFMA.FTZ R51, R51, UR8, -R140 ;  /* 0x0000000833337c23 */ /* 0x000fe2000801088c */
[----:B------:R-:W-:Y:S01]  /*6420*/  I2FP.F32.S32 R8, R0 ;  /* 0x0000000000087245 */ /* 0x000fe20000201400 */
[--C-:B------:R-:W-:Y:S01]  /*6430*/  FFMA.FTZ R52, R52, UR8, -R142.reuse ;  /* 0x0000000834347c23 */ /* 0x100fe2000801088e */
[----:B------:R-:W-:Y:S01]  /*6440*/  @!P0 FSEL R55, R55, -INF , !P1 ;  /* 0xff80000037378808 */ /* 0x000fe20004800000 */
[----:B------:R-:W-:Y:S01]  /*6450*/  FFMA.FTZ R53, R53, UR8, -R142 ;  /* 0x0000000835357c23 */ /* 0x000fe2000801088e */
[----:B------:R-:W-:Y:S01]  /*6460*/  @!P0 ISETP.GE.AND P1, PT, R0, R133, PT ;  /* 0x000000850000820c */ /* 0x000fe20003f26270 */
[C---:B------:R-:W-:Y:S01]  /*6470*/  FFMA.FTZ R61, R8.reuse, UR5, R61 ;  /* 0x00000005083d7c23 */ /* 0x040fe2000801003d */
[----:B------:R-:W-:Y:S01]  /*6480*/  @!P0 FSEL R57, R57, -INF , !P5 ;  /* 0xff80000039398808 */ /* 0x000fe20006800000 */
[----:B------:R-:W3:Y:S01]  /*6490*/  MUFU.EX2 R237, R37 ;  /* 0x0000002500ed7308 */ /* 0x000ee20000000800 */
[----:B------:R-:W-:Y:S01]  /*64a0*/  @!P0 FSEL R59, R59, -INF , !P3 ;  /* 0xff8000003b3b8808 */ /* 0x000fe20005800000 */
[C---:B------:R-:W-:Y:S01]  /*64b0*/  FFMA.FTZ R65, R8.reuse, UR5, R65 ;  /* 0x0000000508417c23 */ /* 0x040fe20008010041 */
[----:B------:R-:W-:Y:S01]  /*64c0*/  @!P0 FSEL R61, R61, -INF , !P1 ;  /* 0xff8000003d3d8808 */ /* 0x000fe20004800000 */
[----:B------:R-:W-:Y:S01]  /*64d0*/  FFMA.FTZ R67, R8, UR5, R67 ;  /* 0x0000000508437c23 */ /* 0x000fe20008010043 */
[----:B------:R-:W-:Y:S01]  /*64e0*/  @!P0 ISETP.GE.AND P5, PT, R0, R141, PT ;  /* 0x0000008d0000820c */ /* 0x000fe20003fa6270 */
[----:B------:R-:W-:Y:S01]  /*64f0*/  FFMA.FTZ R63, R8, UR5, R63 ;  /* 0x00000005083f7c23 */ /* 0x000fe2000801003f */
[C---:B------:R-:W-:Y:S03]  /*6500*/  @!P0 ISETP.GE.AND P3, PT, R0.reuse, R134, PT ;  /* 0x000000860000820c */ /* 0x040fe60003f66270 */
[----:B------:R-:W-:Y:S01]  /*6510*/  MUFU.EX2 R170, R38 ;  /* 0x0000002600aa7308 */ /* 0x000fe20000000800 */
[----:B------:R-:W-:Y:S01]  /*6520*/  @!P0 ISETP.GE.AND P1, PT, R0, R132, PT ;  /* 0x000000840000820c */ /* 0x000fe20003f26270 */
[----:B------:R-:W-:Y:S01]  /*6530*/  FFMA.FTZ R55, R55, UR8, -R140 ;  /* 0x0000000837377c23 */ /* 0x000fe2000801088c */
[----:B-1----:R-:W-:Y:S01]  /*6540*/  F2FP.BF16.F32.PACK_AB R6, R245, R246 ;  /* 0x000000f6f506723e */ /* 0x002fe200000010ff */
[----:B------:R-:W-:Y:S01]  /*6550*/  FFMA.FTZ R59, R59, UR8, -R2 ;  /* 0x000000083b3b7c23 */ /* 0x000fe20008010802 */
[----:B---3--:R-:W-:Y:S01]  /*6560*/  F2FP.BF16.F32.PACK_AB R0, R198, R201 ;  /* 0x000000c9c600723e */ /* 0x008fe200000010ff */
[--C-:B------:R-:W-:Y:S01]  /*6570*/  FFMA.FTZ R56, R56, UR8, -R135.reuse ;  /* 0x0000000838387c23 */ /* 0x100fe20008010887 */
[----:B------:R-:W-:Y:S01]  /*6580*/  F2FP.BF16.F32.PACK_AB R4, R211, R212 ;  /* 0x000000d4d304723e */ /* 0x000fe200000010ff */
[----:B------:R1:W-:Y:S02]  /*6590*/  STS [R220+0x1c000], R6 ;  /* 0x01c00006dc007388 */ /* 0x0003e40000000800 */
[----:B------:R-:W-:Y:S01]  /*65a0*/  MUFU.EX2 R169, R39 ;  /* 0x0000002700a97308 */ /* 0x000fe20000000800 */
[----:B------:R-:W-:Y:S01]  /*65b0*/  F2FP.BF16.F32.PACK_AB R5, R237, R238 ;  /* 0x000000eeed05723e */ /* 0x000fe200000010ff */
[--C-:B------:R-:W-:Y:S01]  /*65c0*/  FFMA.FTZ R57, R57, UR8, -R135.reuse ;  /* 0x0000000839397c23 */ /* 0x100fe20008010887 */
[----:B------:R3:W-:Y:S01]  /*65d0*/  STS [R220+0x1c400], R0 ;  /* 0x01c40000dc007388 */ /* 0x0007e20000000800 */
[----:B------:R-:W-:Y:S01]  /*65e0*/  @!P0 FSEL R64, R64, -INF , !P6 ;  /* 0xff80000040408808 */ /* 0x000fe20007000000 */
[--C-:B------:R-:W-:Y:S01]  /*65f0*/  FFMA.FTZ R60, R60, UR8, -R135.reuse ;  /* 0x000000083c3c7c23 */ /* 0x100fe20008010887 */
[----:B------:R-:W-:Y:S01]  /*6600*/  @!P0 FSEL R66, R66, -INF , !P4 ;  /* 0xff80000042428808 */ /* 0x000fe20006000000 */
[----:B------:R3:W-:Y:S03]  /*6610*/  STS [R218+0x1e000], R4 ;  /* 0x01e00004da007388 */ /* 0x0007e60000000800 */
[----:B------:R-:W-:Y:S01]  /*6620*/  MUFU.EX2 R235, R49 ;  /* 0x0000003100eb7308 */ /* 0x000fe20000000800 */
[----:B------:R-:W-:Y:S01]  /*6630*/  @!P0 FSEL R62, R62, -INF , !P2 ;  /* 0xff8000003e3e8808 */ /* 0x000fe20005000000 */
[----:B------:R-:W-:Y:S01]  /*6640*/  FFMA.FTZ R64, R64, UR8, -R142 ;  /* 0x0000000840407c23 */ /* 0x000fe2000801088e */
[----:B------:R-:W-:Y:S01]  /*6650*/  @!P0 FSEL R65, R65, -INF , !P5 ;  /* 0xff80000041418808 */ /* 0x000fe20006800000 */
[----:B------:R-:W-:Y:S01]  /*6660*/  FFMA.FTZ R66, R66, UR8, -R140 ;  /* 0x0000000842427c23 */ /* 0x000fe2000801088c */
[----:B------:R-:W-:Y:S01]  /*6670*/  @!P0 FSEL R67, R67, -INF , !P3 ;  /* 0xff80000043438808 */ /* 0x000fe20005800000 */
[----:B------:R-:W-:Y:S01]  /*6680*/  FFMA.FTZ R62, R62, UR8, -R2 ;  /* 0x000000083e3e7c23 */ /* 0x000fe20008010802 */
[----:B------:R-:W-:Y:S03]  /*6690*/  @!P0 FSEL R63, R63, -INF , !P1 ;  /* 0xff8000003f3f8808 */ /* 0x000fe60004800000 */
[----:B------:R-:W-:Y:S01]  /*66a0*/  MUFU.EX2 R165, R50 ;  /* 0x0000003200a57308 */ /* 0x000fe20000000800 */
[----:B------:R-:W-:Y:S01]  /*66b0*/  FFMA.FTZ R142, R65, UR8, -R142 ;  /* 0x00000008418e7c23 */ /* 0x000fe2000801088e */
[----:B------:R-:W-:Y:S01]  /*66c0*/  FFMA.FTZ R140, R67, UR8, -R140 ;  /* 0x00000008438c7c23 */ /* 0x000fe2000801088c */
[----:B------:R-:W-:Y:S01]  /*66d0*/  FFMA.FTZ R135, R61, UR8, -R135 ;  /* 0x000000083d877c23 */ /* 0x000fe20008010887 */
[----:B------:R-:W-:Y:S01]  /*66e0*/  FFMA.FTZ R2, R63, UR8, -R2 ;  /* 0x000000083f027c23 */ /* 0x000fe20008010802 */
[----:B-1----:R-:W-:Y:S05]  /*66f0*/  F2FP.BF16.F32.PACK_AB R6, R215, R216 ;  /* 0x000000d8d706723e */ /* 0x002fea00000010ff */
[----:B------:R-:W1:Y:S01]  /*6700*/  MUFU.EX2 R164, R51 ;  /* 0x0000003300a47308 */ /* 0x000e620000000800 */
[----:B---3--:R-:W-:Y:S01]  /*6710*/  F2FP.BF16.F32.PACK_AB R0, R213, R214 ;  /* 0x000000d6d500723e */ /* 0x008fe200000010ff */
[----:B------:R3:W-:Y:S01]  /*6720*/  STS [R218+0x1e400], R6 ;  /* 0x01e40006da007388 */ /* 0x0007e20000000800 */
[----:B------:R-:W-:Y:S03]  /*6730*/  F2FP.BF16.F32.PACK_AB R4, R209, R210 ;  /* 0x000000d2d104723e */ /* 0x000fe600000010ff */
[----:B------:R1:W-:Y:S04]  /*6740*/  STS [R220+0x1e400], R0 ;  /* 0x01e40000dc007388 */ /* 0x0003e80000000800 */
[----:B------:R-:W-:Y:S01]  /*6750*/  MUFU.EX2 R191, R40 ;  /* 0x0000002800bf7308 */ /* 0x000fe20000000800 */
[----:B------:R1:W-:Y:S09]  /*6760*/  STS [R220+0x1e000], R4 ;  /* 0x01e00004dc007388 */ /* 0x0003f20000000800 */
[----:B------:R-:W1:Y:S10]  /*6770*/  MUFU.EX2 R175, R41 ;  /* 0x0000002900af7308 */ /* 0x000e740000000800 */
[----:B------:R-:W-:Y:S01]  /*6780*/  MUFU.EX2 R195, R42 ;  /* 0x0000002a00c37308 */ /* 0x000fe20000000800 */
[----:B---3--:R-:W-:Y:S02]  /*6790*/  F2FP.BF16.F32.PACK_AB R6, R243, R244 ;  /* 0x000000f4f306723e */ /* 0x008fe400000010ff */
[----:B-1----:R-:W-:Y:S03]  /*67a0*/  F2FP.BF16.F32.PACK_AB R0, R239, R240 ;  /* 0x000000f0ef00723e */ /* 0x002fe600000010ff */
[----:B------:R1:W-:Y:S04]  /*67b0*/  STS [R224+0x1c000], R6 ;  /* 0x01c00006e0007388 */ /* 0x0003e80000000800 */
[----:B------:R-:W-:Y:S01]  /*67c0*/  MUFU.EX2 R194, R43 ;  /* 0x0000002b00c27308 */ /* 0x000fe20000000800 */
[----:B------:R-:W-:Y:S05]  /*67d0*/  F2FP.BF16.F32.PACK_AB R4, R196, R197 ;  /* 0x000000c5c404723e */ /* 0x000fea00000010ff */
[----:B------:R3:W-:Y:S04]  /*67e0*/  STS [R224+0x1c400], R4 ;  /* 0x01c40004e0007388 */ /* 0x0007e80000000800 */
[----:B------:R-:W-:Y:S01]  /*67f0*/  MUFU.EX2 R173, R44 ;  /* 0x0000002c00ad7308 */ /* 0x000fe20000000800 */
[----:B------:R3:W-:Y:S09]  /*6800*/  STS [R223+0x1c000], R0 ;  /* 0x01c00000df007388 */ /* 0x0007f20000000800 */
[----:B------:R-:W-:Y:S01]  /*6810*/  MUFU.EX2 R172, R45 ;  /* 0x0000002d00ac7308 */ /* 0x000fe20000000800 */
[----:B-1----:R-:W-:Y:S09]  /*6820*/  F2FP.BF16.F32.PACK_AB R6, R202, R203 ;  /* 0x000000cbca06723e */ /* 0x002ff200000010ff */
[----:B------:R-:W-:Y:S01]  /*6830*/  MUFU.EX2 R193, R46 ;  /* 0x0000002e00c17308 */ /* 0x000fe20000000800 */
[----:B---3--:R-:W-:Y:S09]  /*6840*/  F2FP.BF16.F32.PACK_AB R4, R206, R207 ;  /* 0x000000cfce04723e */ /* 0x008ff200000010ff */
[----:B------:R-:W-:Y:S01]  /*6850*/  MUFU.EX2 R192, R47 ;  /* 0x0000002f00c07308 */ /* 0x000fe20000000800 */
[----:B------:R-:W-:Y:S05]  /*6860*/  F2FP.BF16.F32.PACK_AB R0, R171, R174 ;  /* 0x000000aeab00723e */ /* 0x000fea00000010ff */
[----:B------:R1:W-:Y:S04]  /*6870*/  STS [R223+0x1c400], R0 ;  /* 0x01c40000df007388 */ /* 0x0003e80000000800 */
[----:B------:R-:W-:Y:S01]  /*6880*/  MUFU.EX2 R234, R52 ;  /* 0x0000003400ea7308 */ /* 0x000fe20000000800 */
[----:B------:R3:W-:Y:S04]  /*6890*/  STS [R224+0x1e400], R4 ;  /* 0x01e40004e0007388 */ /* 0x0007e80000000800 */
[----:B------:R3:W-:Y:S05]  /*68a0*/  STS [R224+0x1e000], R6 ;  /* 0x01e00006e0007388 */ /* 0x0007ea0000000800 */
[----:B------:R-:W-:Y:S10]  /*68b0*/  MUFU.EX2 R233, R53 ;  /* 0x0000003500e97308 */ /* 0x000ff40000000800 */
[----:B------:R-:W-:Y:S01]  /*68c0*/  MUFU.EX2 R159, R54 ;  /* 0x00000036009f7308 */ /* 0x000fe20000000800 */
[----:B-1----:R-:W-:Y:S09]  /*68d0*/  F2FP.BF16.F32.PACK_AB R0, R204, R205 ;  /* 0x000000cdcc00723e */ /* 0x002ff200000010ff */
[----:B------:R-:W-:Y:S01]  /*68e0*/  MUFU.EX2 R157, R55 ;  /* 0x00000037009d7308 */ /* 0x000fe20000000800 */
[----:B---3--:R-:W-:Y:S01]  /*68f0*/  F2FP.BF16.F32.PACK_AB R4, R199, R200 ;  /* 0x000000c8c704723e */ /* 0x008fe200000010ff */
[----:B------:R1:W-:Y:S01]  /*6900*/  STS [R223+0x1e400], R0 ;  /* 0x01e40000df007388 */ /* 0x0003e20000000800 */
[----:B------:R-:W-:Y:S03]  /*6910*/  F2FP.BF16.F32.PACK_AB R6, R164, R165 ;  /* 0x000000a5a406723e */ /* 0x000fe600000010ff */
[----:B------:R3:W-:Y:S04]  /*6920*/  STS [R223+0x1e000], R4 ;  /* 0x01e00004df007388 */ /* 0x0007e80000000800 */
[----:B------:R-:W-:Y:S01]  /*6930*/  MUFU.EX2 R228, R64 ;  /* 0x0000004000e47308 */ /* 0x000fe20000000800 */
[----:B------:R3:W-:Y:S09]  /*6940*/  STS [R217+0x1c000], R5 ;  /* 0x01c00005d9007388 */ /* 0x0007f20000000800 */
[----:B------:R-:W2:Y:S10]  /*6950*/  MUFU.EX2 R225, R142 ;  /* 0x0000008e00e17308 */ /* 0x000eb40000000800 */
[----:B------:R-:W-:Y:S01]  /*6960*/  MUFU.EX2 R156, R66 ;  /* 0x00000042009c7308 */ /* 0x000fe20000000800 */
[----:B-1----:R-:W-:Y:S02]  /*6970*/  F2FP.BF16.F32.PACK_AB R0, R235, R236 ;  /* 0x000000eceb00723e */ /* 0x002fe400000010ff */
[----:B---3--:R-:W-:Y:S07]  /*6980*/  F2FP.BF16.F32.PACK_AB R4, R169, R170 ;  /* 0x000000aaa904723e */ /* 0x008fee00000010ff */
[----:B------:R-:W1:Y:S01]  /*6990*/  MUFU.EX2 R155, R140 ;  /* 0x0000008c009b7308 */ /* 0x000e620000000800 */
[----:B------:R-:W-:Y:S01]  /*69a0*/  F2FP.BF16.F32.PACK_AB R5, R175, R191 ;  /* 0x000000bfaf05723e */ /* 0x000fe200000010ff */
[----:B------:R3:W-:Y:S04]  /*69b0*/  STS [R217+0x1c400], R4 ;  /* 0x01c40004d9007388 */ /* 0x0007e80000000800 */
[----:B------:R1:W-:Y:S04]  /*69c0*/  STS [R219+0x1c000], R0 ;  /* 0x01c00000db007388 */ /* 0x0003e80000000800 */
[----:B------:R2:W-:Y:S01]  /*69d0*/  MUFU.EX2 R160, R2 ;  /* 0x0000000200a07308 */ /* 0x0005e20000000800 */
[----:B------:R4:W-:Y:S04]  /*69e0*/  STS [R219+0x1c400], R6 ;  /* 0x01c40006db007388 */ /* 0x0009e80000000800 */
[----:B------:R4:W-:Y:S05]  /*69f0*/  STS [R217+0x1e000], R5 ;  /* 0x01e00005d9007388 */ /* 0x0009ea0000000800 */
[----:B------:R-:W-:Y:S10]  /*6a00*/  MUFU.EX2 R166, R56 ;  /* 0x0000003800a67308 */ /* 0x000ff40000000800 */
[----:B------:R-:W4:Y:S01]  /*6a10*/  MUFU.EX2 R163, R57 ;  /* 0x0000003900a37308 */ /* 0x000f220000000800 */
[----:B--2---:R-:W-:Y:S02]  /*6a20*/  F2FP.BF16.F32.PACK_AB R2, R225, R228 ;  /* 0x000000e4e102723e */ /* 0x004fe400000010ff */
[----:B---3--:R-:W-:Y:S02]  /*6a30*/  F2FP.BF16.F32.PACK_AB R4, R194, R195 ;  /* 0x000000c3c204723e */ /* 0x008fe400000010ff */
[----:B-1----:R-:W-:Y:S03]  /*6a40*/  F2FP.BF16.F32.PACK_AB R0, R172, R173 ;  /* 0x000000adac00723e */ /* 0x002fe600000010ff */
[----:B------:R1:W-:Y:S02]  /*6a50*/  STS [R217+0x1e400], R4 ;  /* 0x01e40004d9007388 */ /* 0x0003e40000000800 */
[----:B------:R-:W-:Y:S01]  /*6a60*/  MUFU.EX2 R168, R58 ;  /* 0x0000003a00a87308 */ /* 0x000fe20000000800 */
[----:B----4-:R-:W-:Y:S01]  /*6a70*/  F2FP.BF16.F32.PACK_AB R6, R192, R193 ;  /* 0x000000c1c006723e */ /* 0x010fe200000010ff */
[----:B------:R2:W-:Y:S01]  /*6a80*/  STS [R219+0x1e000], R0 ;  /* 0x01e00000db007388 */ /* 0x0005e20000000800 */
[----:B------:R-:W-:Y:S03]  /*6a90*/  F2FP.BF16.F32.PACK_AB R5, R233, R234 ;  /* 0x000000eae905723e */ /* 0x000fe600000010ff */
[----:B------:R-:W-:Y:S04]  /*6aa0*/  STS [R219+0x1e400], R6 ;  /* 0x01e40006db007388 */ /* 0x000fe80000000800 */
[----:B------:R-:W3:Y:S01]  /*6ab0*/  MUFU.EX2 R167, R59 ;  /* 0x0000003b00a77308 */ /* 0x000ee20000000800 */
[----:B------:R4:W-:Y:S09]  /*6ac0*/  STS [R222+0x1c000], R5 ;  /* 0x01c00005de007388 */ /* 0x0009f20000000800 */
[----:B------:R-:W-:Y:S01]  /*6ad0*/  MUFU.EX2 R161, R60 ;  /* 0x0000003c00a17308 */ /* 0x000fe20000000800 */
[----:B-1----:R-:W-:Y:S09]  /*6ae0*/  F2FP.BF16.F32.PACK_AB R4, R157, R159 ;  /* 0x0000009f9d04723e */ /* 0x002ff200000010ff */
[----:B------:R-:W1:Y:S01]  /*6af0*/  MUFU.EX2 R158, R135 ;  /* 0x00000087009e7308 */ /* 0x000e620000000800 */
[----:B--2---:R-:W-:Y:S01]  /*6b00*/  F2FP.BF16.F32.PACK_AB R0, R155, R156 ;  /* 0x0000009c9b00723e */ /* 0x004fe200000010ff */
[----:B------:R3:W-:Y:S01]  /*6b10*/  STS [R222+0x1c400], R4 ;  /* 0x01c40004de007388 */ /* 0x0007e20000000800 */
[----:B------:R-:W-:Y:S03]  /*6b20*/  IADD3 R152, P0, R153, UR20, RZ ;  /* 0x0000001499987c10 */ /* 0x000fe6000ff1e0ff */
[----:B------:R1:W-:Y:S04]  /*6b30*/  STS [R221+0x1c000], R2 ;  /* 0x01c00002dd007388 */ /* 0x0003e80000000800 */
[----:B------:R-:W2:Y:S01]  /*6b40*/  MUFU.EX2 R162, R62 ;  /* 0x0000003e00a27308 */ /* 0x000ea20000000800 */
[----:B----4-:R-:W-:Y:S01]  /*6b50*/  F2FP.BF16.F32.PACK_AB R5, R163, R166 ;  /* 0x000000a6a305723e */ /* 0x010fe200000010ff */
[----:B------:R2:W-:Y:S01]  /*6b60*/  STS [R221+0x1c400], R0 ;  /* 0x01c40000dd007388 */ /* 0x0005e20000000800 */
[----:B------:R-:W-:Y:S02]  /*6b70*/  IADD3.X R153, R154, UR19, RZ, P0, !PT ;  /* 0x000000139a997c10 */ /* 0x000fe400087fe4ff */
[----:B------:R-:W-:Y:S01]  /*6b80*/  PLOP3.LUT P0, PT, PT, PT, UP3, 0x80, 0x0 ;  /* 0x000000000000781c */ /* 0x000fe20003f0f038 */
[----:B------:R-:W-:Y:S01]  /*6b90*/  STS [R222+0x1e000], R5 ;  /* 0x01e00005de007388 */ /* 0x000fe20000000800 */
[----:B---3--:R-:W-:Y:S02]  /*6ba0*/  F2FP.BF16.F32.PACK_AB R4, R167, R168 ;  /* 0x000000a8a704723e */ /* 0x008fe400000010ff */
[----:B-1----:R-:W-:Y:S03]  /*6bb0*/  F2FP.BF16.F32.PACK_AB R2, R158, R161 ;  /* 0x000000a19e02723e */ /* 0x002fe600000010ff */
[----:B------:R-:W-:Y:S01]  /*6bc0*/  STS [R222+0x1e400], R4 ;  /* 0x01e40004de007388 */ /* 0x000fe20000000800 */
[----:B--2---:R-:W-:Y:S03]  /*6bd0*/  F2FP.BF16.F32.PACK_AB R0, R160, R162 ;  /* 0x000000a2a000723e */ /* 0x004fe600000010ff */
[----:B------:R1:W-:Y:S04]  /*6be0*/  STS [R221+0x1e000], R2 ;  /* 0x01e00002dd007388 */ /* 0x0003e80000000800 */
[----:B------:R2:W-:Y:S04]  /*6bf0*/  STS [R221+0x1e400], R0 ;  /* 0x01e40000dd007388 */ /* 0x0005e80000000800 */
[----:B------:R-:W-:Y:S08]  /*6c00*/  LDSM.16.M88.4 R64, [R148+0x8000] ;  /* 0x008000009440783b */ /* 0x000ff00000000200 */
[----:B------:R-:W3:Y:S08]  /*6c10*/  LDSM.16.M88.4 R16, [R179+UR4+0x10000] ;  /* 0x01000004b310783b */ /* 0x000ef00008000200 */
[----:B------:R-:W4:Y:S01]  /*6c20*/  LDSM.16.M88.4 R60, [R148+0xa000] ;  /* 0x00a00000943c783b */ /* 0x000f220000000200 */
[----:B-1----:R-:W-:Y:S02]  /*6c30*/  IMAD.SHL.U32 R2, R184, 0x2, RZ ;  /* 0x00000002b8027824 */ /* 0x002fe400078e00ff */
[----:B--2---:R-:W-:Y:S05]  /*6c40*/  IMAD.IADD R0, R183, 0x1, R149 ;  /* 0x00000001b7007824 */ /* 0x004fea00078e0295 */
[----:B------:R-:W1:Y:S08]  /*6c50*/  LDSM.16.M88.4 R32, [R179+UR4+0x10800] ;  /* 0x01080004b320783b */ /* 0x000e700008000200 */
[----:B------:R-:W2:Y:S08]  /*6c60*/  LDSM.16.M88.4 R48, [R179+UR4+0x11000] ;  /* 0x01100004b330783b */ /* 0x000eb00008000200 */
[----:B------:R-:W2:Y:S01]  /*6c70*/  LDSM.16.M88.4 R132, [R179+UR4+0x11800] ;  /* 0x01180004b384783b */ /* 0x000ea20008000200 */
[-C--:B---3--:R-:W-:Y:S07]  /*6c80*/  HMMA.16816.F32.BF16 R4, R64, R16.reuse, RZ ;  /* 0x000000104004723c */ /* 0x088fee00000418ff */
[----:B------:R-:W-:Y:S01]  /*6c90*/  LDSM.16.M88.4 R136, [R150+0x8000] ;  /* 0x008000009688783b */ /* 0x000fe20000000200 */
[C---:B----4-:R-:W-:Y:S07]  /*6ca0*/  HMMA.16816.F32.BF16 R8, R60.reuse, R16, RZ ;  /* 0x000000103c08723c */ /* 0x050fee00000418ff */
[----:B------:R-:W3:Y:S01]  /*6cb0*/  LDSM.16.M88.4 R140, [R181+0x4000] ;  /* 0x00400000b58c783b */ /* 0x000ee20000000200 */
[-C--:B------:R-:W-:Y:S07]  /*6cc0*/  HMMA.16816.F32.BF16 R12, R60, R18.reuse, RZ ;  /* 0x000000123c0c723c */ /* 0x080fee00000418ff */
[----:B------:R-:W4:Y:S01]  /*6cd0*/  LDSM.16.M88.4 R144, [R150+0xa000] ;  /* 0x00a000009690783b */ /* 0x000f220000000200 */
[C---:B------:R-:W-:Y:S06]  /*6ce0*/  HMMA.16816.F32.BF16 R16, R64.reuse, R18, RZ ;  /* 0x000000124010723c */ /* 0x040fec00000418ff */
[-C--:B-1----:R-:W-:Y:S06]  /*6cf0*/  HMMA.16816.F32.BF16 R20, R64, R32.reuse, RZ ;  /* 0x000000204014723c */ /* 0x082fec00000418ff */
[C---:B------:R-:W-:Y:S06]  /*6d00*/  HMMA.16816.F32.BF16 R24, R60.reuse, R32, RZ ;  /* 0x000000203c18723c */ /* 0x040fec00000418ff */
[-C--:B------:R-:W-:Y:S06]  /*6d10*/  HMMA.16816.F32.BF16 R28, R60, R34.reuse, RZ ;  /* 0x000000223c1c723c */ /* 0x080fec00000418ff */
[C---:B------:R-:W-:Y:S06]  /*6d20*/  HMMA.16816.F32.BF16 R32, R64.reuse, R34, RZ ;  /* 0x000000224020723c */ /* 0x040fec00000418ff */
[-C--:B--2---:R-:W-:Y:S06]  /*6d30*/  HMMA.16816.F32.BF16 R36, R64, R48.reuse, RZ ;  /* 0x000000304024723c */ /* 0x084fec00000418ff */
[C---:B------:R-:W-:Y:S06]  /*6d40*/  HMMA.16816.F32.BF16 R40, R60.reuse, R48, RZ ;  /* 0x000000303c28723c */ /* 0x040fec00000418ff */
[-C--:B------:R-:W-:Y:S06]  /*6d50*/  HMMA.16816.F32.BF16 R44, R60, R50.reuse, RZ ;  /* 0x000000323c2c723c */ /* 0x080fec00000418ff */
[C---:B------:R-:W-:Y:S06]  /*6d60*/  HMMA.16816.F32.BF16 R48, R64.reuse, R50, RZ ;  /* 0x000000324030723c */ /* 0x040fec00000418ff */
[-C--:B------:R-:W-:Y:S06]  /*6d70*/  HMMA.16816.F32.BF16 R52, R64, R132.reuse, RZ ;  /* 0x000000844034723c */ /* 0x080fec00000418ff */
[C---:B------:R-:W-:Y:S06]  /*6d80*/  HMMA.16816.F32.BF16 R56, R60.reuse, R132, RZ ;  /* 0x000000843c38723c */ /* 0x040fec00000418ff */
[-C--:B------:R-:W-:Y:S06]  /*6d90*/  HMMA.16816.F32.BF16 R60, R60, R134.reuse, RZ ;  /* 0x000000863c3c723c */ /* 0x080fec00000418ff */
[----:B------:R-:W-:Y:S01]  /*6da0*/  HMMA.16816.F32.BF16 R64, R64, R134, RZ ;  /* 0x000000864040723c */ /* 0x000fe200000418ff */
[----:B------:R-:W1:Y:S05]  /*6db0*/  LDSM.16.M88.4 R132, [R181+0x4800] ;  /* 0x00480000b584783b */ /* 0x000e6a0000000200 */
[-C--:B---3--:R-:W-:Y:S06]  /*6dc0*/  HMMA.16816.F32.BF16 R4, R136, R140.reuse, R4 ;  /* 0x0000008c8804723c */ /* 0x088fec0000041804 */
[C---:B----4-:R-:W-:Y:S06]  /*6dd0*/  HMMA.16816.F32.BF16 R8, R144.reuse, R140, R8 ;  /* 0x0000008c9008723c */ /* 0x050fec0000041808 */
[-C--:B------:R-:W-:Y:S06]  /*6de0*/  HMMA.16816.F32.BF16 R12, R144, R142.reuse, R12 ;  /* 0x0000008e900c723c */ /* 0x080fec000004180c */
[C---:B------:R-:W-:Y:S01]  /*6df0*/  HMMA.16816.F32.BF16 R16, R136.reuse, R142, R16 ;  /* 0x0000008e8810723c */ /* 0x040fe20000041810 */
[----:B------:R-:W2:Y:S05]  /*6e00*/  LDSM.16.M88.4 R140, [R181+0x5000] ;  /* 0x00500000b58c783b */ /* 0x000eaa0000000200 */
[-C--:B-1----:R-:W-:Y:S06]  /*6e10*/  HMMA.16816.F32.BF16 R20, R136, R132.reuse, R20 ;  /* 0x000000848814723c */ /* 0x082fec0000041814 */
[C---:B------:R-:W-:Y:S06]  /*6e20*/  HMMA.16816.F32.BF16 R24, R144.reuse, R132, R24 ;  /* 0x000000849018723c */ /* 0x040fec0000041818 */
[-C--:B------:R-:W-:Y:S06]  /*6e30*/  HMMA.16816.F32.BF16 R28, R144, R134.reuse, R28 ;  /* 0x00000086901c723c */ /* 0x080fec000004181c */
[C---:B------:R-:W-:Y:S01]  /*6e40*/  HMMA.16816.F32.BF16 R32, R136.reuse, R134, R32 ;  /* 0x000000868820723c */ /* 0x040fe20000041820 */
[----:B------:R-:W1:Y:S05]  /*6e50*/  LDSM.16.M88.4 R132, [R181+0x5800] ;  /* 0x00580000b584783b */ /* 0x000e6a0000000200 */
[-C--:B--2---:R-:W-:Y:S06]  /*6e60*/  HMMA.16816.F32.BF16 R36, R136, R140.reuse, R36 ;  /* 0x0000008c8824723c */ /* 0x084fec0000041824 */
[C---:B------:R-:W-:Y:S06]  /*6e70*/  HMMA.16816.F32.BF16 R40, R144.reuse, R140, R40 ;  /* 0x0000008c9028723c */ /* 0x040fec0000041828 */
[-C--:B------:R-:W-:Y:S06]  /*6e80*/  HMMA.16816.F32.BF16 R44, R144, R142.reuse, R44 ;  /* 0x0000008e902c723c */ /* 0x080fec000004182c */
[C---:B------:R-:W-:Y:S01]  /*6e90*/  HMMA.16816.F32.BF16 R48, R136.reuse, R142, R48 ;  /* 0x0000008e8830723c */ /* 0x040fe20000041830 */
[----:B------:R-:W-:Y:S05]  /*6ea0*/  LDSM.16.M88.4 R140, [R149+0x8000] ;  /* 0x00800000958c783b */ /* 0x000fea0000000200 */
[-C--:B-1----:R-:W-:Y:S06]  /*6eb0*/  HMMA.16816.F32.BF16 R52, R136, R132.reuse, R52 ;  /* 0x000000848834723c */ /* 0x082fec0000041834 */
[C---:B------:R-:W-:Y:S06]  /*6ec0*/  HMMA.16816.F32.BF16 R56, R144.reuse, R132, R56 ;  /* 0x000000849038723c */ /* 0x040fec0000041838 */
[-C--:B------:R-:W-:Y:S01]  /*6ed0*/  HMMA.16816.F32.BF16 R60, R144, R134.reuse, R60 ;  /* 0x00000086903c723c */ /* 0x080fe2000004183c */
[----:B------:R-:W2:Y:S04]  /*6ee0*/  LDG.E R147, desc[UR10][R152.64] ;  /* 0x0000000a98937981 */ /* 0x000ea8000c1e1900 */
[----:B------:R-:W3:Y:S01]  /*6ef0*/  LDG.E R146, desc[UR10][R152.64+0x20] ;  /* 0x0000200a98927981 */ /* 0x000ee2000c1e1900 */
[----:B------:R-:W-:Y:S03]  /*6f00*/  HMMA.16816.F32.BF16 R64, R136, R134, R64 ;  /* 0x000000868840723c */ /* 0x000fe60000041840 */
[----:B------:R-:W1:Y:S08]  /*6f10*/  LDSM.16.M88.4 R132, [R178+0x4000] ;  /* 0x00400000b284783b */ /* 0x000e700000000200 */
[----:B------:R-:W4:Y:S08]  /*6f20*/  LDSM.16.M88.4 R136, [R149+0xa000] ;  /* 0x00a000009588783b */ /* 0x000f300000000200 */
[----:B------:R-:W5:Y:S04]  /*6f30*/  LDG.E R145, desc[UR10][R152.64+0x100] ;  /* 0x0001000a98917981 */ /* 0x000f68000c1e1900 */
[----:B------:R3:W5:Y:S01]  /*6f40*/  LDG.E R144, desc[UR10][R152.64+0x120] ;  /* 0x0001200a98907981 */ /* 0x000762000c1e1900 */
[-C--:B-1----:R-:W-:Y:S06]  /*6f50*/  HMMA.16816.F32.BF16 R4, R140, R132.reuse, R4 ;  /* 0x000000848c04723c */ /* 0x082fec0000041804 */
[C---:B----4-:R-:W-:Y:S06]  /*6f60*/  HMMA.16816.F32.BF16 R8, R136.reuse, R132, R8 ;  /* 0x000000848808723c */ /* 0x050fec0000041808 */
        /* <DEDUP_REMOVED lines=19> */
[----:B------:R4:W2:Y:S02]  /*70a0*/  LDSM.16.M88.4 R140, [R0+0xa000] ;  /* 0x00a00000008c783b */ /* 0x0008a40000000200 */
[----:B----4-:R-:W-:Y:S05]  /*70b0*/  IMAD.U32 R0, RZ, RZ, UR4 ;  /* 0x00000004ff007e24 */ /* 0x010fea000f8e00ff */
[----:B------:R-:W-:Y:S01]  /*70c0*/  IADD3 R2, R2, 0x8000, R0 ;  /* 0x0000800002027810 */ /* 0x000fe20007ffe000 */
[-C--:B-1----:R-:W-:Y:S06]  /*70d0*/  HMMA.16816.F32.BF16 R4, R132, R136.reuse, R4 ;  /* 0x000000888404723c */ /* 0x082fec0000041804 */
[C---:B--2---:R-:W-:Y:S06]  /*70e0*/  HMMA.16816.F32.BF16 R8, R140.reuse, R136, R8 ;  /* 0x000000888c08723c */ /* 0x044fec0000041808 */
[-C--:B------:R-:W-:Y:S06]  /*70f0*/  HMMA.16816.F32.BF16 R12, R140, R138.reuse, R12 ;  /* 0x0000008a8c0c723c */ /* 0x080fec000004180c */
[C---:B------:R-:W-:Y:S01]  /*7100*/  HMMA.16816.F32.BF16 R16, R132.reuse, R138, R16 ;  /* 0x0000008a8410723c */ /* 0x040fe20000041810 */
[----:B------:R-:W1:Y:S05]  /*7110*/  LDSM.16.M88.4 R136, [R180+0x4800] ;  /* 0x00480000b488783b */ /* 0x000e6a0000000200 */
[C---:B------:R-:W-:Y:S01]  /*7120*/  FADD.FTZ R5, -R147.reuse, R5 ;  /* 0x0000000593057221 */ /* 0x040fe20000010100 */
[----:B------:R-:W-:Y:S01]  /*7130*/  FADD.FTZ R4, -R147, R4 ;  /* 0x0000000493047221 */ /* 0x000fe20000010100 */
[----:B---3--:R-:W-:Y:S03]  /*7140*/  FADD.FTZ R6, -R146, R6 ;  /* 0x0000000692067221 */ /* 0x008fe60000010100 */
[----:B------:R-:W-:Y:S01]  /*7150*/  FMUL.FTZ R152, R242, R5 ;  /* 0x00000005f2987220 */ /* 0x000fe20000410000 */
        /* <DEDUP_REMOVED lines=12> */
[C---:B------:R-:W-:Y:S04]  /*7220*/  FADD.FTZ R21, -R147.reuse, R21 ;  /* 0x0000001593157221 */ /* 0x040fe80000010100 */
[----:B------:R-:W-:Y:S11]  /*7230*/  FMUL.FTZ R5, R244, R5 ;  /* 0x00000005f4057220 */ /* 0x000ff60000410000 */
[----:B------:R-:W-:Y:S02]  /*7240*/  @!UPT UIADD3 URZ, URZ, URZ, URZ ;  /* 0x0000003f3f3ff290 */ /* 0x000fe4000fffe03f */
[C---:B------:R-:W-:Y:S01]  /*7250*/  FADD.FTZ R17, -R147.reuse, R33 ;  /* 0x0000002193117221 */ /* 0x040fe20000010100 */
[----:B------:R-:W-:Y:S01]  /*7260*/  F2FP.BF16.F32.PACK_AB R33, R0, R4 ;  /* 0x000000040021723e */ /* 0x000fe200000010ff */
[----:B------:R-:W-:Y:S02]  /*7270*/  FADD.FTZ R20, -R147, R32 ;  /* 0x0000002093147221 */ /* 0x000fe40000010100 */
[----:B------:R-:W-:Y:S02]  /*7280*/  FMUL.FTZ R17, R239, R17 ;  /* 0x00000011ef117220 */ /* 0x000fe40000410000 */
        /* <DEDUP_REMOVED lines=19> */
[----:B------:R-:W-:Y:S01]  /*73c0*/  FADD.FTZ R48, -R147, R52 ;  /* 0x0000003493307221 */ /* 0x000fe20000010100 */
[----:B------:R-:W-:Y:S01]  /*73d0*/  F2FP.BF16.F32.PACK_AB R132, R152, R154 ;  /* 0x0000009a9884723e */ /* 0x000fe200000010ff */
[----:B------:R-:W-:Y:S03]  /*73e0*/  FMUL.FTZ R133, R243, R21 ;  /* 0x00000015f3857220 */ /* 0x000fe60000410000 */
[----:B------:R-:W-:Y:S01]  /*73f0*/  FADD.FTZ R0, -R147, R53 ;  /* 0x0000003593007221 */ /* 0x000fe20000010100 */
[----:B------:R-:W-:Y:S01]  /*7400*/  F2FP.BF16.F32.PACK_AB R53, R17, R20 ;  /* 0x000000141135723e */ /* 0x000fe200000010ff */
[----:B------:R-:W-:Y:S01]  /*7410*/  FMUL.FTZ R48, R234, R48 ;  /* 0x00000030ea307220 */ /* 0x000fe20000410000 */
[----:B------:R-:W-:Y:S01]  /*7420*/  F2FP.BF16.F32.PACK_AB R133, R133, R5 ;  /* 0x000000058585723e */ /* 0x000fe200000010ff */
[----:B------:R-:W-:Y:S01]  /*7430*/  FADD.FTZ R5, -R147, R37 ;  /* 0x0000002593057221 */ /* 0x000fe20000010100 */
[----:B------:R-:W-:Y:S03]  /*7440*/  FMUL.FTZ R0, R233, R0 ;  /* 0x00000000e9007220 */ /* 0x000fe60000410000 */
[----:B------:R-:W-:Y:S02]  /*7450*/  FMUL.FTZ R5, R237, R5 ;  /* 0x00000005ed057220 */ /* 0x000fe40000410000 */
[----:B------:R-:W-:Y:S03]  /*7460*/  F2FP.BF16.F32.PACK_AB R48, R0, R48 ;  /* 0x000000300030723e */ /* 0x000fe600000010ff */
[----:B------:R-:W-:Y:S01]  /*7470*/  FADD.FTZ R4, -R147, R64 ;  /* 0x0000004093047221 */ /* 0x000fe20000010100 */
[----:B------:R-:W-:Y:S01]  /*7480*/  F2FP.BF16.F32.PACK_AB R52, R5, R6 ;  /* 0x000000060534723e */ /* 0x000fe200000010ff */
[----:B------:R-:W-:Y:S02]  /*7490*/  FADD.FTZ R37, -R147, R65 ;  /* 0x0000004193257221 */ /* 0x000fe40000010100 */
[----:B------:R-:W-:Y:S02]  /*74a0*/  FMUL.FTZ R4, R228, R4 ;  /* 0x00000004e4047220 */ /* 0x000fe40000410000 */
[----:B------:R-:W-:Y:S05]  /*74b0*/  FMUL.FTZ R37, R225, R37 ;  /* 0x00000025e1257220 */ /* 0x000fea0000410000 */
        /* <DEDUP_REMOVED lines=30> */
[----:B-1----:R-:W-:Y:S04]  /*76a0*/  IMAD.SHL.U32 R4, R65, 0x80, RZ ;  /* 0x0000008041047824 */ /* 0x002fe800078e00ff */
[----:B------:R-:W-:Y:S02]  /*76b0*/  IMAD.MOV R4, RZ, RZ, -R4 ;  /* 0x000000ffff047224 */ /* 0x000fe400078e0a04 */
[C---:B--2---:R-:W-:Y:S03]  /*76c0*/  @P4 VIADD R0, R187.reuse, 0xffffc000 ;  /* 0xffffc000bb004836 */ /* 0x044fe60000000000 */
[C---:B------:R-:W-:Y:S01]  /*76d0*/  LEA R6, P2, R4.reuse, R6, 0x1 ;  /* 0x0000000604067211 */ /* 0x040fe200078408ff */
        /* <DEDUP_REMOVED lines=13> */
[CC--:B------:R-:W-:Y:S01]  /*77b0*/  @!P4 LEA R16, P3, R17.reuse, R229.reuse, 0x1 ;  /* 0x000000e51110c211 */ /* 0x0c0fe200078608ff */
[----:B------:R-:W-:Y:S01]  /*77c0*/  @P4 STS [R0+0x1004], RZ ;  /* 0x001004ff00004388 */ /* 0x000fe20000000800 */
[----:B------:R-:W-:Y:S02]  /*77d0*/  @P4 PLOP3.LUT P1, PT, P6, PT, PT, 0x80, 0x0 ;  /* 0x000000000000481c */ /* 0x000fe4000372f070 */
[----:B------:R-:W-:Y:S01]  /*77e0*/  @!P4 LEA.HI.X R17, R17, R230, R21, 0x1, P3 ;  /* 0x000000e61111c211 */ /* 0x000fe200018f0c15 */
[----:B------:R-:W-:Y:S01]  /*77f0*/  @P4 STS [R0+0x1008], RZ ;  /* 0x001008ff00004388 */ /* 0x000fe20000000800 */
[----:B------:R-:W-:Y:S01]  /*7800*/  @P2 VIADD R20, R190, 0x4000 ;  /* 0x00004000be142836 */ /* 0x000fe20000000000 */
[----:B------:R-:W-:Y:S02]  /*7810*/  PLOP3.LUT P3, PT, PT, PT, PT, 0x8, 0x0 ;  /* 0x000000000000781c */ /* 0x000fe40003f6e170 */
[----:B------:R2:W-:Y:S01]  /*7820*/  @P4 STS [R0+0x100c], RZ ;  /* 0x00100cff00004388 */ /* 0x0005e20000000800 */
[----:B------:R-:W-:Y:S03]  /*7830*/  @!P4 PLOP3.LUT P3, PT, P6, PT, PT, 0x80, 0x0 ;  /* 0x000000000000c81c */ /* 0x000fe6000376f070 */
[----:B------:R-:W-:Y:S01]  /*7840*/  @!PT LDS RZ, [RZ] ;  /* 0x00000000fffff984 */ /* 0x000fe20000000800 */
[----:B------:R-:W-:Y:S01]  /*7850*/  @!PT LDS RZ, [RZ] ;  /* 0x00000000fffff984 */ /* 0x000fe20000000800 */
[----:B------:R-:W-:Y:S01]  /*7860*/  @!PT LDS RZ, [RZ] ;  /* 0x00000000fffff984 */ /* 0x000fe20000000800 */
[----:B------:R4:W-:Y:S01]  /*7870*/  @!P4 LDGSTS.E.BYPASS.LTC128B.128 [R20+0x1000], desc[UR10][R16.64] ;  /* 0x010000001014cfae */ /* 0x0009e2000b901d4a */
[--C-:B-1----:R-:W-:Y:S01]  /*7880*/  @!P4 SHF.R.S32.HI R5, RZ, 0x1f, R4.reuse ;  /* 0x0000001fff05c819 */ /* 0x102fe20000011404 */
[C---:B--2---:R-:W-:Y:S02]  /*7890*/  @P4 VIADD R0, R187.reuse, 0xffffc000 ;  /* 0xffffc000bb004836 */ /* 0x044fe40000000000 */
[----:B------:R-:W-:Y:S01]  /*78a0*/  @P1 VIADD R0, R187, 0x4000 ;  /* 0x00004000bb001836 */ /* 0x000fe20000000000 */
[----:B------:R-:W-:Y:S02]  /*78b0*/  PLOP3.LUT P1, PT, PT, PT, PT, 0x8, 0x0 ;  /* 0x000000000000781c */ /* 0x000fe40003f2e170 */
[----:B------:R-:W-:Y:S02]  /*78c0*/  @P4 PLOP3.LUT P1, PT, P6, PT, PT, 0x80, 0x0 ;  /* 0x000000000000481c */ /* 0x000fe4000372f070 */
[----:B------:R-:W-:Y:S01]  /*78d0*/  @P4 STS [R0+0x2000], RZ ;  /* 0x002000ff00004388 */ /* 0x000fe20000000800 */
[C---:B----4-:R-:W-:Y:S02]  /*78e0*/  @!P4 LEA R16, P2, R65.reuse, R4, 0x6 ;  /* 0x000000044110c211 */ /* 0x050fe400078430ff */
[--C-:B------:R-:W-:Y:S01]  /*78f0*/  @!P4 SHF.R.S32.HI R17, RZ, 0x1f, R4.reuse ;  /* 0x0000001fff11c819 */ /* 0x100fe20000011404 */
[----:B------:R-:W-:Y:S01]  /*7900*/  @P4 STS [R0+0x2004], RZ ;  /* 0x002004ff00004388 */ /* 0x000fe20000000800 */
[----:B------:R-:W-:Y:S01]  /*7910*/  @!P4 LEA R20, P5, R16, R229, 0x1 ;  /* 0x000000e51014c211 */ /* 0x000fe200078a08ff */
[C---:B------:R-:W-:Y:S01]  /*7920*/  @!P4 IMAD.WIDE.U32 R4, R65.reuse, 0x60, R4 ;  /* 0x000000604104c825 */ /* 0x040fe200078e0004 */
[----:B---3--:R-:W-:Y:S01]  /*7930*/  @!P4 LEA.HI.X R21, R65, R17, R32, 0x6, P2 ;  /* 0x000000114115c211 */ /* 0x008fe200010f3420 */
[----:B------:R-:W-:Y:S01]  /*7940*/  @P4 STS [R0+0x2008], RZ ;  /* 0x002008ff00004388 */ /* 0x000fe20000000800 */
[----:B------:R-:W-:Y:S01]  /*7950*/  PLOP3.LUT P2, PT, PT, PT, PT, 0x8, 0x0 ;  /* 0x000000000000781c */ /* 0x000fe20003f4e170 */
[----:B------:R-:W-:Y:S01]  /*7960*/  @!P4 VIADD R17, R190, 0xffffc000 ;  /* 0xffffc000be11c836 */ /* 0x000fe20000000000 */
[-C--:B------:R-:W-:Y:S01]  /*7970*/  @!P4 LEA.HI.X R21, R16, R230.reuse, R21, 0x1, P5 ;  /* 0x000000e61015c211 */ /* 0x080fe200028f0c15 */
[----:B------:R1:W-:Y:S01]  /*7980*/  @P4 STS [R0+0x200c], RZ ;  /* 0x00200cff00004388 */ /* 0x0003e20000000800 */
[----:B------:R-:W-:Y:S01]  /*7990*/  @P3 VIADD R17, R190, 0x4000 ;  /* 0x00004000be113836 */ /* 0x000fe20000000000 */
[----:B------:R-:W-:Y:S01]  /*79a0*/  @!P4 LEA R16, P3, R4, R229, 0x1 ;  /* 0x000000e50410c211 */ /* 0x000fe200078608ff */
[----:B------:R-:W-:Y:S01]  /*79b0*/  @!P4 IMAD.IADD R5, R5, 0x1, R64 ;  /* 0x000000010505c824 */ /* 0x000fe200078e0240 */
[----:B------:R-:W-:Y:S01]  /*79c0*/  @!P4 PLOP3.LUT P2, PT, P6, PT, PT, 0x80, 0x0 ;  /* 0x000000000000c81c */ /* 0x000fe2000374f070 */
[C---:B------:R-:W-:Y:S01]  /*79d0*/  @!P4 VIADD R32, R190.reuse, 0xffffc000 ;  /* 0xffffc000be20c836 */ /* 0x040fe20000000000 */
[----:B------:R-:W-:Y:S01]  /*79e0*/  @!PT LDS RZ, [RZ] ;  /* 0x00000000fffff984 */ /* 0x000fe20000000800 */
[----:B------:R-:W-:Y:S01]  /*79f0*/  @!PT LDS RZ, [RZ] ;  /* 0x00000000fffff984 */ /* 0x000fe20000000800 */
[----:B------:R-:W-:Y:S01]  /*7a00*/  @!PT LDS RZ, [RZ] ;  /* 0x00000000fffff984 */ /* 0x000fe20000000800 */
[----:B------:R2:W-:Y:S01]  /*7a10*/  @!P4 LDGSTS.E.BYPASS.LTC128B.128 [R17+0x2000], desc[UR10][R20.64] ;  /* 0x020000001411cfae */ /* 0x0005e2000b901d4a */
[----:B------:R-:W-:Y:S10]  /*7a20*/  IMAD.MOV.U32 R229, RZ, RZ, R6 ;  /* 0x000000ffffe57224 */ /* 0x000ff400078e0006 */
[----:B------:R-:W-:Y:S02]  /*7a30*/  @P2 VIADD R32, R190, 0x4000 ;  /* 0x00004000be202836 */ /* 0x000fe40000000000 */
[C---:B-1----:R-:W-:Y:S02]  /*7a40*/  @P4 VIADD R0, R187.reuse, 0xffffc000 ;  /* 0xffffc000bb004836 */ /* 0x042fe40000000000 */
[C---:B------:R-:W-:Y:S05]  /*7a50*/  @P1 VIADD R0, R187.reuse, 0x4000 ;  /* 0x00004000bb001836 */ /* 0x040fea0000000000 */
[----:B------:R-:W-:Y:S01]  /*7a60*/  @P4 STS [R0+0x3000], RZ ;  /* 0x003000ff00004388 */ /* 0x000fe20000000800 */
[----:B--2---:R-:W-:Y:S03]  /*7a70*/  @!P4 LEA.HI.X R17, R4, R230, R5, 0x1, P3 ;  /* 0x000000e60411c211 */ /* 0x004fe600018f0c05 */
[----:B------:R-:W-:Y:S01]  /*7a80*/  @P4 STS [R0+0x3004], RZ ;  /* 0x003004ff00004388 */ /* 0x000fe20000000800 */
[----:B------:R-:W-:Y:S03]  /*7a90*/  IMAD.MOV.U32 R230, RZ, RZ, R7 ;  /* 0x000000ffffe67224 */ /* 0x000fe600078e0007 */
[----:B------:R-:W-:Y:S04]  /*7aa0*/  @P4 STS [R0+0x3008], RZ ;  /* 0x003008ff00004388 */ /* 0x000fe80000000800 */
[----:B------:R1:W-:Y:S04]  /*7ab0*/  @P4 STS [R0+0x300c], RZ ;  /* 0x00300cff00004388 */ /* 0x0003e80000000800 */
[----:B------:R-:W-:Y:S01]  /*7ac0*/  @!PT LDS RZ, [RZ] ;  /* 0x00000000fffff984 */ /* 0x000fe20000000800 */
[----:B------:R-:W-:Y:S01]  /*7ad0*/  @!PT LDS RZ, [RZ] ;  /* 0x00000000fffff984 */ /* 0x000fe20000000800 */
[----:B------:R-:W-:Y:S01]  /*7ae0*/  @!PT LDS RZ, [RZ] ;  /* 0x00000000fffff984 */ /* 0x000fe20000000800 */
[----:B------:R2:W-:Y:S04]  /*7af0*/  @!P4 LDGSTS.E.BYPASS.LTC128B.128 [R32+0x3000], desc[UR10][R16.64] ;  /* 0x030000001020cfae */ /* 0x0005e8000b901d4a */
[----:B------:R-:W0:Y:S01]  /*7b00*/  LDGDEPBAR ;  /* 0x00000000000079af */ /* 0x000e220000000000 */
[----:B-1----:R-:W-:Y:S05]  /*7b10*/  IMAD.MOV.U32 R0, RZ, RZ, -0x4000 ;  /* 0xffffc000ff007424 */ /* 0x002fea00078e00ff */
[----:B------:R-:W-:Y:S05]  /*7b20*/  SEL R0, R0, 0x4000, !P6 ;  /* 0x0000400000007807 */ /* 0x000fea0007000000 */
[--C-:B------:R-:W-:Y:S02]  /*7b30*/  IMAD.IADD R182, R182, 0x1, R0.reuse ;  /* 0x00000001b6b67824 */ /* 0x100fe400078e0200 */
[--C-:B------:R-:W-:Y:S02]  /*7b40*/  IMAD.IADD R187, R187, 0x1, R0.reuse ;  /* 0x00000001bbbb7824 */ /* 0x100fe400078e0200 */
[----:B--2---:R-:W-:Y:S07]  /*7b50*/  IMAD.IADD R190, R190, 0x1, R0 ;  /* 0x00000001bebe7824 */ /* 0x004fee00078e0200 */
.L_x_386:
[----:B------:R-:W-:Y:S01]  /*7b60*/  FMUL.FTZ R4, R208, R36 ;  /* 0x00000024d0047220 */ /* 0x000fe20000410000 */
        /* <DEDUP_REMOVED lines=13> */
[----:B------:R-:W-:Y:S01]  /*7c40*/  FADD.FTZ R9, -R145, R9 ;  /* 0x0000000991097221 */ /* 0x000fe20000010100 */
[----:B------:R-:W-:Y:S01]  /*7c50*/  FADD.FTZ R10, -R144, R10 ;  /* 0x0000000a900a7221 */ /* 0x000fe20000010100 */
[----:B------:R-:W-:Y:S01]  /*7c60*/  FMUL.FTZ R8, R212, R8 ;  /* 0x00000008d4087220 */ /* 0x000fe20000410000 */
[----:B------:R2:W-:Y:S01]  /*7c70*/  STS [R220+0x14400], R0 ;  /* 0x01440000dc007388 */ /* 0x0005e20000000800 */
[----:B------:R-:W-:Y:S01]  /*7c80*/  F2FP.BF16.F32.PACK_AB R19, R13, R12 ;  /* 0x0000000c0d13723e */ /* 0x000fe200000010ff */
[----:B------:R-:W-:Y:S01]  /*7c90*/  FADD.FTZ R12, -R145, R57 ;  /* 0x00000039910c7221 */ /* 0x000fe20000010100 */
[----:B------:R-:W-:Y:S01]  /*7ca0*/  FMUL.FTZ R9, R211, R9 ;  /* 0x00000009d3097220 */ /* 0x000fe20000410000 */
[----:B------:R-:W-:Y:S01]  /*7cb0*/  FADD.FTZ R15, -R144, R15 ;  /* 0x0000000f900f7221 */ /* 0x000fe20000010100 */
[----:B------:R-:W-:Y:S01]  /*7cc0*/  FMUL.FTZ R10, R216, R10 ;  /* 0x0000000ad80a7220 */ /* 0x000fe20000410000 */
[----:B------:R-:W-:Y:S01]  /*7cd0*/  FMUL.FTZ R12, R163, R12 ;  /* 0x0000000ca30c7220 */ /* 0x000fe20000410000 */
[----:B------:R-:W-:Y:S01]  /*7ce0*/  FADD.FTZ R14, -R144, R14 ;  /* 0x0000000e900e7221 */ /* 0x000fe20000010100 */
[C---:B------:R-:W-:Y:S01]  /*7cf0*/  FADD.FTZ R22, -R146.reuse, R22 ;  /* 0x0000001692167221 */ /* 0x040fe20000010100 */
[----:B------:R-:W-:Y:S01]  /*7d00*/  FADD.FTZ R23, -R146, R23 ;  /* 0x0000001792177221 */ /* 0x000fe20000010100 */
[----:B------:R-:W-:Y:S01]  /*7d10*/  STS [R220+0x14000], R33 ;  /* 0x01400021dc007388 */ /* 0x000fe20000000800 */
[----:B------:R-:W-:Y:S01]  /*7d20*/  FMUL.FTZ R14, R214, R14 ;  /* 0x0000000ed60e7220 */ /* 0x000fe20000410000 */
[----:B------:R-:W-:Y:S01]  /*7d30*/  FMUL.FTZ R22, R197, R22 ;  /* 0x00000016c5167220 */ /* 0x000fe20000410000 */
[----:B------:R-:W-:Y:S01]  /*7d40*/  FMUL.FTZ R23, R196, R23 ;  /* 0x00000017c4177220 */ /* 0x000fe20000410000 */
[C---:B------:R-:W-:Y:S01]  /*7d50*/  FADD.FTZ R35, -R146.reuse, R35 ;  /* 0x0000002392237221 */ /* 0x040fe20000010100 */
[C---:B------:R-:W-:Y:S01]  /*7d60*/  FADD.FTZ R34, -R146.reuse, R34 ;  /* 0x0000002292227221 */ /* 0x040fe20000010100 */
[C---:B------:R-:W-:Y:S01]  /*7d70*/  FADD.FTZ R6, -R146.reuse, R66 ;  /* 0x0000004292067221 */ /* 0x040fe20000010100 */
[----:B------:R-:W-:Y:S01]  /*7d80*/  FADD.FTZ R5, -R146, R67 ;  /* 0x0000004392057221 */ /* 0x000fe20000010100 */
[----:B-1----:R-:W-:Y:S01]  /*7d90*/  FADD.FTZ R4, -R145, R56 ;  /* 0x0000003891047221 */ /* 0x002fe20000010100 */
[----:B------:R-:W-:Y:S01]  /*7da0*/  F2FP.BF16.F32.PACK_AB R23, R23, R22 ;  /* 0x000000161717723e */ /* 0x000fe200000010ff */
[----:B------:R-:W-:Y:S01]  /*7db0*/  FMUL.FTZ R34, R174, R34 ;  /* 0x00000022ae227220 */ /* 0x000fe20000410000 */
[----:B------:R-:W-:Y:S01]  /*7dc0*/  FMUL.FTZ R22, R171, R35 ;  /* 0x00000023ab167220 */ /* 0x000fe20000410000 */
[----:B------:R-:W-:Y:S01]  /*7dd0*/  FMUL.FTZ R4, R166, R4 ;  /* 0x00000004a6047220 */ /* 0x000fe20000410000 */
[----:B------:R-:W-:Y:S01]  /*7de0*/  FADD.FTZ R25, -R145, R25 ;  /* 0x0000001991197221 */ /* 0x000fe20000010100 */
[----:B------:R-:W-:Y:S01]  /*7df0*/  FADD.FTZ R27, -R144, R27 ;  /* 0x0000001b901b7221 */ /* 0x000fe20000010100 */
[----:B--2---:R-:W-:Y:S01]  /*7e00*/  F2FP.BF16.F32.PACK_AB R0, R9, R8 ;  /* 0x000000080900723e */ /* 0x004fe200000010ff */
[----:B------:R-:W-:Y:S01]  /*7e10*/  FMUL.FTZ R9, R213, R15 ;  /* 0x0000000fd5097220 */ /* 0x000fe20000410000 */
[----:B------:R-:W-:Y:S01]  /*7e20*/  F2FP.BF16.F32.PACK_AB R12, R12, R4 ;  /* 0x000000040c0c723e */ /* 0x000fe200000010ff */
[C---:B------:R-:W-:Y:S01]  /*7e30*/  FADD.FTZ R4, -R144.reuse, R11 ;  /* 0x0000000b90047221 */ /* 0x040fe20000010100 */
[----:B------:R-:W-:Y:S01]  /*7e40*/  FADD.FTZ R24, -R145, R24 ;  /* 0x0000001891187221 */ /* 0x000fe20000010100 */
[----:B------:R1:W-:Y:S01]  /*7e50*/  STS [R218+0x16000], R0 ;  /* 0x01600000da007388 */ /* 0x0003e20000000800 */
[----:B------:R-:W-:Y:S01]  /*7e60*/  F2FP.BF16.F32.PACK_AB R9, R9, R14 ;  /* 0x0000000e0909723e */ /* 0x000fe200000010ff */
[----:B------:R-:W-:Y:S01]  /*7e70*/  FMUL.FTZ R4, R215, R4 ;  /* 0x00000004d7047220 */ /* 0x000fe20000410000 */
[----:B------:R-:W-:Y:S01]  /*7e80*/  FADD.FTZ R26, -R144, R26 ;  /* 0x0000001a901a7221 */ /* 0x000fe20000010100 */
[----:B------:R-:W-:Y:S01]  /*7e90*/  FMUL.FTZ R6, R156, R6 ;  /* 0x000000069c067220 */ /* 0x000fe20000410000 */
[----:B------:R-:W-:Y:S01]  /*7ea0*/  FMUL.FTZ R5, R155, R5 ;  /* 0x000000059b057220 */ /* 0x000fe20000410000 */
[----:B------:R-:W-:Y:S01]  /*7eb0*/  FADD.FTZ R29, -R145, R29 ;  /* 0x0000001d911d7221 */ /* 0x000fe20000010100 */
[----:B------:R-:W-:Y:S01]  /*7ec0*/  F2FP.BF16.F32.PACK_AB R10, R4, R10 ;  /* 0x0000000a040a723e */ /* 0x000fe200000010ff */
[----:B------:R-:W-:Y:S01]  /*7ed0*/  FMUL.FTZ R24, R203, R24 ;  /* 0x00000018cb187220 */ /* 0x000fe20000410000 */
[----:B------:R-:W-:Y:S01]  /*7ee0*/  FMUL.FTZ R18, R202, R25 ;  /* 0x00000019ca127220 */ /* 0x000fe20000410000 */
[----:B------:R-:W-:Y:S01]  /*7ef0*/  FMUL.FTZ R26, R207, R26 ;  /* 0x0000001acf1a7220 */ /* 0x000fe20000410000 */
[----:B------:R-:W-:Y:S01]  /*7f00*/  FMUL.FTZ R8, R206, R27 ;  /* 0x0000001bce087220 */ /* 0x000fe20000410000 */
[----:B------:R-:W-:Y:S01]  /*7f10*/  STS [R218+0x16400], R10 ;  /* 0x0164000ada007388 */ /* 0x000fe20000000800 */
[C---:B------:R-:W-:Y:S01]  /*7f20*/  FADD.FTZ R31, -R144.reuse, R31 ;  /* 0x0000001f901f7221 */ /* 0x040fe20000010100 */
[----:B------:R-:W-:Y:S01]  /*7f30*/  FADD.FTZ R28, -R145, R28 ;  /* 0x0000001c911c7221 */ /* 0x000fe20000010100 */
        /* <DEDUP_REMOVED lines=55> */
[C---:B------:R-:W-:Y:S01]  /*82b0*/  FADD.FTZ R58, -R144.reuse, R58 ;  /* 0x0000003a903a7221 */ /* 0x040fe20000010100 */
[----:B------:R-:W-:Y:S01]  /*82c0*/  F2FP.BF16.F32.PACK_AB R5, R5, R42 ;  /* 0x0000002a0505723e */ /* 0x000fe200000010ff */
[----:B------:R-:W-:Y:S01]  /*82d0*/  STS [R219+0x14000], R49 ;  /* 0x01400031db007388 */ /* 0x000fe20000000800 */
[----:B------:R-:W-:Y:S01]  /*82e0*/  F2FP.BF16.F32.PACK_AB R13, R13, R44 ;  /* 0x0000002c0d0d723e */ /* 0x000fe200000010ff */
[----:B------:R-:W-:Y:S01]  /*82f0*/  FADD.FTZ R59, -R144, R59 ;  /* 0x0000003b903b7221 */ /* 0x000fe20000010100 */
[----:B------:R-:W-:Y:S01]  /*8300*/  F2FP.BF16.F32.PACK_AB R4, R4, R46 ;  /* 0x0000002e0404723e */ /* 0x000fe200000010ff */
[----:B------:R-:W-:Y:S01]  /*8310*/  STS [R219+0x14400], R50 ;  /* 0x01440032db007388 */ /* 0x000fe20000000800 */
[----:B------:R-:W-:Y:S01]  /*8320*/  FMUL.FTZ R58, R168, R58 ;  /* 0x0000003aa83a7220 */ /* 0x000fe20000410000 */
[----:B-1----:R-:W-:Y:S01]  /*8330*/  FMUL.FTZ R0, R167, R59 ;  /* 0x0000003ba7007220 */ /* 0x002fe20000410000 */
[C---:B------:R-:W-:Y:S01]  /*8340*/  FADD.FTZ R60, -R145.reuse, R60 ;  /* 0x0000003c913c7221 */ /* 0x040fe20000010100 */
[----:B------:R-:W-:Y:S01]  /*8350*/  STS [R217+0x16000], R16 ;  /* 0x01600010d9007388 */ /* 0x000fe20000000800 */
[----:B------:R-:W-:Y:S01]  /*8360*/  FADD.FTZ R61, -R145, R61 ;  /* 0x0000003d913d7221 */ /* 0x000fe20000010100 */
[C---:B------:R-:W-:Y:S01]  /*8370*/  FADD.FTZ R62, -R144.reuse, R62 ;  /* 0x0000003e903e7221 */ /* 0x040fe20000010100 */
[----:B------:R-:W-:Y:S01]  /*8380*/  FADD.FTZ R63, -R144, R63 ;  /* 0x0000003f903f7221 */ /* 0x000fe20000010100 */
[----:B------:R-:W-:Y:S01]  /*8390*/  STS [R217+0x16400], R5 ;  /* 0x01640005d9007388 */ /* 0x000fe20000000800 */
[----:B------:R-:W-:Y:S01]  /*83a0*/  FMUL.FTZ R60, R161, R60 ;  /* 0x0000003ca13c7220 */ /* 0x000fe20000410000 */
[----:B------:R-:W-:Y:S01]  /*83b0*/  FMUL.FTZ R61, R158, R61 ;  /* 0x0000003d9e3d7220 */ /* 0x000fe20000410000 */
[----:B------:R-:W-:Y:S01]  /*83c0*/  FMUL.FTZ R62, R162, R62 ;  /* 0x0000003ea23e7220 */ /* 0x000fe20000410000 */
[----:B------:R-:W-:Y:S01]  /*83d0*/  STS [R219+0x16000], R13 ;  /* 0x0160000ddb007388 */ /* 0x000fe20000000800 */
[----:B------:R-:W-:Y:S01]  /*83e0*/  FMUL.FTZ R7, R160, R63 ;  /* 0x0000003fa0077220 */ /* 0x000fe20000410000 */
[----:B------:R-:W-:Y:S01]  /*83f0*/  F2FP.BF16.F32.PACK_AB R0, R0, R58 ;  /* 0x0000003a0000723e */ /* 0x000fe200000010ff */
[----:B------:R-:W-:Y:S01]  /*8400*/  UIMAD UR6, UR27, UR25, URZ ;  /* 0x000000191b0672a4 */ /* 0x000fe2000f8e023f */
[----:B------:R-:W-:Y:S01]  /*8410*/  STS [R219+0x16400], R4 ;  /* 0x01640004db007388 */ /* 0x000fe20000000800 */
[----:B------:R-:W-:Y:S02]  /*8420*/  F2FP.BF16.F32.PACK_AB R11, R61, R60 ;  /* 0x0000003c3d0b723e */ /* 0x000fe400000010ff */
[----:B------:R-:W-:Y:S01]  /*8430*/  F2FP.BF16.F32.PACK_AB R7, R7, R62 ;  /* 0x0000003e0707723e */ /* 0x000fe200000010ff */
[----:B------:R-:W-:Y:S01]  /*8440*/  STS [R222+0x14000], R48 ;  /* 0x01400030de007388 */ /* 0x000fe20000000800 */
[----:B------:R-:W-:Y:S03]  /*8450*/  ULEA UR7, -UR6, URZ, 0x7 ;  /* 0x0000003f06077291 */ /* 0x000fe6000f8e393f */
[----:B------:R-:W-:Y:S04]  /*8460*/  STS [R222+0x14400], R21 ;  /* 0x01440015de007388 */ /* 0x000fe80000000800 */
[----:B------:R-:W-:Y:S04]  /*8470*/  STS [R221+0x14000], R37 ;  /* 0x01400025dd007388 */ /* 0x000fe80000000800 */
[----:B------:R-:W-:Y:S04]  /*8480*/  STS [R221+0x14400], R20 ;  /* 0x01440014dd007388 */ /* 0x000fe80000000800 */
[----:B------:R-:W-:Y:S04]  /*8490*/  STS [R222+0x16000], R12 ;  /* 0x0160000cde007388 */ /* 0x000fe80000000800 */
[----:B------:R1:W-:Y:S04]  /*84a0*/  STS [R222+0x16400], R0 ;  /* 0x01640000de007388 */ /* 0x0003e80000000800 */
[----:B------:R-:W-:Y:S04]  /*84b0*/  STS [R221+0x16000], R11 ;  /* 0x0160000bdd007388 */ /* 0x000fe80000000800 */
[----:B------:R-:W-:Y:S01]  /*84c0*/  STS [R221+0x16400], R7 ;  /* 0x01640007dd007388 */ /* 0x000fe20000000800 */
[----:B------:R-:W-:Y:S01]  /*84d0*/  BAR.SYNC.DEFER_BLOCKING 0x0 ;  /* 0x0000000000007b1d */ /* 0x000fe20000010000 */
[----:B-1----:R-:W-:Y:S05]  /*84e0*/  IADD3 R0, R2, R177, RZ ;  /* 0x000000b102007210 */ /* 0x002fea0007ffe0ff */
[----:B------:R-:W-:Y:S04]  /*84f0*/  LDSM.16.MT88.4 R4, [R3+0x1c000] ;  /* 0x01c000000304783b */ /* 0x000fe80000004200 */
[----:B------:R-:W1:Y:S04]  /*8500*/  LDSM.16.MT88.4 R8, [R2] ;  /* 0x000000000208783b */ /* 0x000e680000004200 */
[----:B------:R-:W2:Y:S04]  /*8510*/  LDSM.16.MT88.4 R12, [R3+0x20000] ;  /* 0x02000000030c783b */ /* 0x000ea80000004200 */
[----:B------:R-:W3:Y:S04]  /*8520*/  LDSM.16.MT88.4 R16, [R0] ;  /* 0x000000000010783b */ /* 0x000ee80000004200 */
[----:B------:R-:W4:Y:S04]  /*8530*/  LDL R64, [R1+0x10] ;  /* 0x0000100001407983 */ /* 0x000f280000100800 */
[----:B------:R-:W-:Y:S04]  /*8540*/  LDSM.16.MT88.4 R20, [R3+0x1c800] ;  /* 0x01c800000314783b */ /* 0x000fe80000004200 */
[----:B------:R-:W3:Y:S04]  /*8550*/  LDSM.16.MT88.4 R24, [R2+0x800] ;  /* 0x000800000218783b */ /* 0x000ee80000004200 */
[----:B------:R-:W3:Y:S04]  /*8560*/  LDSM.16.MT88.4 R28, [R3+0x20800] ;  /* 0x02080000031c783b */ /* 0x000ee80000004200 */
[----:B------:R-:W3:Y:S04]  /*8570*/  LDSM.16.MT88.4 R32, [R0+0x800] ;  /* 0x000800000020783b */ /* 0x000ee80000004200 */
        /* <DEDUP_REMOVED lines=13> */
[-C--:B------:R-:W-:Y:S06]  /*8650*/  HMMA.16816.F32.BF16 R68, R20, R24.reuse, R68 ;  /* 0x000000181444723c */ /* 0x080fec0000041844 */
[C---:B------:R-:W-:Y:S06]  /*8660*/  HMMA.16816.F32.BF16 R72, R28.reuse, R24, R72 ;  /* 0x000000181c48723c */ /* 0x040fec0000041848 */
[-C--:B------:R-:W-:Y:S06]  /*8670*/  HMMA.16816.F32.BF16 R76, R28, R26.reuse, R76 ;  /* 0x0000001a1c4c723c */ /* 0x080fec000004184c */
[C---:B------:R-:W-:Y:S01]  /*8680*/  HMMA.16816.F32.BF16 R80, R20.reuse, R26, R80 ;  /* 0x0000001a1450723c */ /* 0x040fe20000041850 */
[----:B------:R-:W3:Y:S05]  /*8690*/  LDSM.16.MT88.4 R24, [R2+0x1800] ;  /* 0x001800000218783b */ /* 0x000eea0000004200 */
[-C--:B------:R-:W-:Y:S06]  /*86a0*/  HMMA.16816.F32.BF16 R84, R20, R32.reuse, R84 ;  /* 0x000000201454723c */ /* 0x080fec0000041854 */
[C---:B------:R-:W-:Y:S06]  /*86b0*/  HMMA.16816.F32.BF16 R88, R28.reuse, R32, R88 ;  /* 0x000000201c58723c */ /* 0x040fec0000041858 */
[-C--:B------:R-:W-:Y:S01]  /*86c0*/  HMMA.16816.F32.BF16 R92, R28, R34.reuse, R92 ;  /* 0x000000221c5c723c */ /* 0x080fe2000004185c */
[----:B------:R-:W3:Y:S05]  /*86d0*/  LDSM.16.MT88.4 R28, [R3+0x21800] ;  /* 0x02180000031c783b */ /* 0x000eea0000004200 */
[----:B------:R-:W-:Y:S01]  /*86e0*/  HMMA.16816.F32.BF16 R96, R20, R34, R96 ;  /* 0x000000221460723c */ /* 0x000fe20000041860 */
[----:B------:R-:W3:Y:S04]  /*86f0*/  LDSM.16.MT88.4 R20, [R0+0x1800] ;  /* 0x001800000014783b */ /* 0x000ee80000004200 */
        /* <DEDUP_REMOVED lines=43> */
[C---:B------:R-:W-:Y:S05]  /*89b0*/  HMMA.16816.F32.BF16 R88, R28.reuse, R16, R88 ;  /* 0x000000101c58723c */ /* 0x040fea0000041858 */
[----:B----4-:R-:W-:Y:S01]  /*89c0*/  LEA R141, R64, UR4, 0x1 ;  /* 0x00000004408d7c11 */ /* 0x010fe2000f8e08ff */
        /* <DEDUP_REMOVED lines=73> */
.L_x_387:
[----:B------:R-:W-:Y:S01]  /*8e60*/  LDSM.16.M88.4 R32, [R148+0x14000] ;  /* 0x014000009420783b */ /* 0x000fe20000000200 */
[----:B------:R-:W-:Y:S01]  /*8e70*/  IMAD.IADD R0, R186, 0x1, R177 ;  /* 0x00000001ba007824 */ /* 0x000fe200078e02b1 */
[----:B------:R-:W-:Y:S01]  /*8e80*/  USHF.L.U32 UR7, UR6, 0x3, URZ ;  /* 0x0000000306077899 */ /* 0x000fe2000800063f */
[----:B------:R-:W-:Y:S01]  /*8e90*/  IMAD.IADD R140, R177, 0x1, R150 ;  /* 0x00000001b18c7824 */ /* 0x000fe200078e0296 */
[----:B------:R-:W2:Y:S01]  /*8ea0*/  LDSM.16.MT88.4 R16, [R2+0x4000] ;  /* 0x004000000210783b */ /* 0x000ea20000004200 */
[----:B------:R-:W-:Y:S02]  /*8eb0*/  USHF.L.U32 UR15, UR6, 0x4, URZ ;  /* 0x00000004060f7899 */ /* 0x000fe4000800063f */
[----:B------:R-:W-:Y:S01]  /*8ec0*/  UIMAD UR12, UR6, 0x18, URZ ;  /* 0x00000018060c78a4 */ /* 0x000fe2000f8e023f */
[----:B------:R-:W1:Y:S01]  /*8ed0*/  LDSM.16.M88.4 R28, [R148+0x16000] ;  /* 0x01600000941c783b */ /* 0x000e620000000200 */
[----:B------:R-:W-:Y:S02]  /*8ee0*/  USHF.L.U32 UR14, UR6, 0x5, URZ ;  /* 0x00000005060e7899 */ /* 0x000fe4000800063f */
[----:B------:R-:W-:Y:S01]  /*8ef0*/  UIMAD UR13, UR6, 0x28, URZ ;  /* 0x00000028060d78a4 */ /* 0x000fe2000f8e023f */
[----:B------:R-:W3:Y:S01]  /*8f00*/  LDSM.16.MT88.4 R36, [R0] ;  /* 0x000000000024783b */ /* 0x000ee20000004200 */
[----:B------:R-:W-:Y:S03]  /*8f10*/  UISETP.GT.AND UP2, UPT, UR9, UR22, UPT ;  /* 0x000000160900728c */ /* 0x000fe6000bf44270 */
[----:B------:R-:W4:Y:S04]  /*8f20*/  LDL R142, [R1+0x14] ;  /* 0x00001400018e7983 */ /* 0x000f280000100800 */
[----:B------:R-:W-:Y:S04]  /*8f30*/  LDSM.16.M88.4 R40, [R150+0x14000] ;  /* 0x014000009628783b */ /* 0x000fe80000000200 */
[----:B------:R-:W3:Y:S04]  /*8f40*/  LDSM.16.MT88.4 R44, [R2+0x4800] ;  /* 0x00480000022c783b */ /* 0x000ee80000004200 */
[----:B------:R-:W3:Y:S04]  /*8f50*/  LDSM.16.M88.4 R48, [R150+0x16000] ;  /* 0x016000009630783b */ /* 0x000ee80000000200 */
[----:B------:R-:W3:Y:S04]  /*8f60*/  LDSM.16.MT88.4 R52, [R0+0x800] ;  /* 0x000800000034783b */ /* 0x000ee80000004200 */
[----:B------:R-:W-:Y:S04]  /*8f70*/  LDSM.16.M88.4 R56, [R149+0x14000] ;  /* 0x014000009538783b */ /* 0x000fe80000000200 */
[----:B------:R-:W3:Y:S01]  /*8f80*/  LDSM.16.MT88.4 R60, [R2+0x5000] ;  /* 0x00500000023c783b */ /* 0x000ee20000004200 */
[-C--:B--2---:R-:W-:Y:S03]  /*8f90*/  HMMA.16816.F32.BF16 R4, R32, R16.reuse, RZ ;  /* 0x000000102004723c */ /* 0x084fe600000418ff */
[----:B------:R-:W2:Y:S04]  /*8fa0*/  LDSM.16.M88.4 R64, [R149+0x16000] ;  /* 0x016000009540783b */ /* 0x000ea80000000200 */
[----:B------:R-:W2:Y:S01]  /*8fb0*/  LDSM.16.MT88.4 R132, [R0+0x1000] ;  /* 0x001000000084783b */ /* 0x000ea20000004200 */
[C---:B-1----:R-:W-:Y:S03]  /*8fc0*/  HMMA.16816.F32.BF16 R8, R28.reuse, R16, RZ ;  /* 0x000000101c08723c */ /* 0x042fe600000418ff */
[----:B------:R-:W-:Y:S03]  /*8fd0*/  LDSM.16.M88.4 R136, [R140+0x16000] ;  /* 0x016000008c88783b */ /* 0x000fe60000000200 */
[-C--:B------:R-:W-:Y:S01]  /*8fe0*/  HMMA.16816.F32.BF16 R12, R28, R18.reuse, RZ ;  /* 0x000000121c0c723c */ /* 0x080fe200000418ff */
[----:B------:R-:W4:Y:S05]  /*8ff0*/  LDL R177, [R1+0x4] ;  /* 0x0000040001b17983 */ /* 0x000f2a0000100800 */
[C---:B------:R-:W-:Y:S06]  /*9000*/  HMMA.16816.F32.BF16 R16, R32.reuse, R18, RZ ;  /* 0x000000122010723c */ /* 0x040fec00000418ff */
[-C--:B---3--:R-:W-:Y:S06]  /*9010*/  HMMA.16816.F32.BF16 R20, R32, R36.reuse, RZ ;  /* 0x000000242014723c */ /* 0x088fec00000418ff */
[C---:B------:R-:W-:Y:S06]  /*9020*/  HMMA.16816.F32.BF16 R24, R28.reuse, R36, RZ ;  /* 0x000000241c18723c */ /* 0x040fec00000418ff */
[-C--:B------:R-:W-:Y:S06]  /*9030*/  HMMA.16816.F32.BF16 R28, R28, R38.reuse, RZ ;  /* 0x000000261c1c723c */ /* 0x080fec00000418ff */
[----:B------:R-:W-:Y:S01]  /*9040*/  HMMA.16816.F32.BF16 R32, R32, R38, RZ ;  /* 0x000000262020723c */ /* 0x000fe200000418ff */
[----:B------:R-:W-:Y:S05]  /*9050*/  LDSM.16.M88.4 R36, [R140+0x14000] ;  /* 0x014000008c24783b */ /* 0x000fea0000000200 */
[-C--:B------:R-:W-:Y:S06]  /*9060*/  HMMA.16816.F32.BF16 R4, R40, R44.reuse, R4 ;  /* 0x0000002c2804723c */ /* 0x080fec0000041804 */
        /* <DEDUP_REMOVED lines=9> */
[----:B------:R-:W-:Y:S04]  /*9100*/  LDSM.16.M88.4 R40, [R148+0x18000] ;  /* 0x018000009428783b */ /* 0x000fe80000000200 */
[----:B------:R-:W3:Y:S01]  /*9110*/  LDSM.16.MT88.4 R52, [R2+0x6000] ;  /* 0x006000000234783b */ /* 0x000ee20000004200 */
[-C--:B------:R-:W-:Y:S06]  /*9120*/  HMMA.16816.F32.BF16 R4, R56, R60.reuse, R4 ;  /* 0x0000003c3804723c */ /* 0x080fec0000041804 */
[C---:B--2---:R-:W-:Y:S06]  /*9130*/  HMMA.16816.F32.BF16 R8, R64.reuse, R60, R8 ;  /* 0x0000003c4008723c */ /* 0x044fec0000041808 */
[-C--:B------:R-:W-:Y:S06]  /*9140*/  HMMA.16816.F32.BF16 R12, R64, R62.reuse, R12 ;  /* 0x0000003e400c723c */ /* 0x080fec000004180c */
[C---:B------:R-:W-:Y:S01]  /*9150*/  HMMA.16816.F32.BF16 R16, R56.reuse, R62, R16 ;  /* 0x0000003e3810723c */ /* 0x040fe20000041810 */
[----:B------:R-:W2:Y:S05]  /*9160*/  LDSM.16.M88.4 R60, [R148+0x1a000] ;  /* 0x01a00000943c783b */ /* 0x000eaa0000000200 */
[-C--:B------:R-:W-:Y:S06]  /*9170*/  HMMA.16816.F32.BF16 R20, R56, R132.reuse, R20 ;  /* 0x000000843814723c */ /* 0x080fec0000041814 */
[C---:B------:R-:W-:Y:S06]  /*9180*/  HMMA.16816.F32.BF16 R24, R64.reuse, R132, R24 ;  /* 0x000000844018723c */ /* 0x040fec0000041818 */
[-C--:B------:R-:W-:Y:S01]  /*9190*/  HMMA.16816.F32.BF16 R28, R64, R134.reuse, R28 ;  /* 0x00000086401c723c */ /* 0x080fe2000004181c */
[----:B------:R-:W2:Y:S05]  /*91a0*/  LDSM.16.MT88.4 R64, [R0+0x2000] ;  /* 0x002000000040783b */ /* 0x000eaa0000004200 */
[----:B------:R-:W-:Y:S01]  /*91b0*/  HMMA.16816.F32.BF16 R32, R56, R134, R32 ;  /* 0x000000863820723c */ /* 0x000fe20000041820 */
[----:B------:R-:W-:Y:S04]  /*91c0*/  LDSM.16.MT88.4 R56, [R2+0x6800] ;  /* 0x006800000238783b */ /* 0x000fe80000004200 */
[----:B------:R-:W-:Y:S01]  /*91d0*/  LDSM.16.M88.4 R132, [R150+0x1a000] ;  /* 0x01a000009684783b */ /* 0x000fe20000000200 */
[-C--:B-1----:R-:W-:Y:S06]  /*91e0*/  HMMA.16816.F32.BF16 R4, R36, R44.reuse, R4 ;  /* 0x0000002c2404723c */ /* 0x082fec0000041804 */
[C---:B------:R-:W-:Y:S06]  /*91f0*/  HMMA.16816.F32.BF16 R8, R136.reuse, R44, R8 ;  /* 0x0000002c8808723c */ /* 0x040fec0000041808 */
[-C--:B------:R-:W-:Y:S06]  /*9200*/  HMMA.16816.F32.BF16 R12, R136, R46.reuse, R12 ;  /* 0x0000002e880c723c */ /* 0x080fec000004180c */
[C---:B------:R-:W-:Y:S01]  /*9210*/  HMMA.16816.F32.BF16 R16, R36.reuse, R46, R16 ;  /* 0x0000002e2410723c */ /* 0x040fe20000041810 */
[----:B------:R-:W1:Y:S05]  /*9220*/  LDSM.16.M88.4 R44, [R150+0x18000] ;  /* 0x01800000962c783b */ /* 0x000e6a0000000200 */
[-C--:B---3--:R-:W-:Y:S06]  /*9230*/  HMMA.16816.F32.BF16 R20, R36, R48.reuse, R20 ;  /* 0x000000302414723c */ /* 0x088fec0000041814 */
        /* <DEDUP_REMOVED lines=23> */
[-C--:B---3--:R-:W-:Y:S06]  /*93b0*/  HMMA.16816.F32.BF16 R20, R44, R136.reuse, R20 ;  /* 0x000000882c14723c */ /* 0x088fec0000041814 */
[C---:B------:R-:W-:Y:S06]  /*93c0*/  HMMA.16816.F32.BF16 R24, R132.reuse, R136, R24 ;  /* 0x000000888418723c */ /* 0x040fec0000041818 */
[-C--:B------:R-:W-:Y:S01]  /*93d0*/  HMMA.16816.F32.BF16 R28, R132, R138.reuse, R28 ;  /* 0x0000008a841c723c */ /* 0x080fe2000004181c */
[----:B------:R3:W4:Y:S05]  /*93e0*/  LDSM.16.MT88.4 R132, [R0+0x3800] ;  /* 0x003800000084783b */ /* 0x00072a0000004200 */
[----:B------:R-:W-:Y:S01]  /*93f0*/  HMMA.16816.F32.BF16 R32, R44, R138, R32 ;  /* 0x0000008a2c20723c */ /* 0x000fe20000041820 */
[----:B-1----:R-:W-:Y:S05]  /*9400*/  IMAD.U32 R2, RZ, RZ, UR15 ;  /* 0x0000000fff027e24 */ /* 0x002fea000f8e00ff */
[-C--:B------:R-:W-:Y:S06]  /*9410*/  HMMA.16816.F32.BF16 R4, R36, R48.reuse, R4 ;  /* 0x000000302404723c */ /* 0x080fec0000041804 */
[C---:B--2---:R-:W-:Y:S06]  /*9420*/  HMMA.16816.F32.BF16 R8, R52.reuse, R48, R8 ;  /* 0x000000303408723c */ /* 0x044fec0000041808 */
[-C--:B------:R-:W-:Y:S01]  /*9430*/  HMMA.16816.F32.BF16 R12, R52, R50.reuse, R12 ;  /* 0x00000032340c723c */ /* 0x080fe2000004180c */
[----:B---3--:R-:W-:Y:S05]  /*9440*/  IMAD.U32 R0, RZ, RZ, UR7 ;  /* 0x00000007ff007e24 */ /* 0x008fea000f8e00ff */
[C---:B------:R-:W-:Y:S06]  /*9450*/  HMMA.16816.F32.BF16 R16, R36.reuse, R50, R16 ;  /* 0x000000322410723c */ /* 0x040fec0000041810 */
[-C--:B------:R-:W-:Y:S06]  /*9460*/  HMMA.16816.F32.BF16 R20, R36, R60.reuse, R20 ;  /* 0x0000003c2414723c */ /* 0x080fec0000041814 */
[C---:B------:R-:W-:Y:S06]  /*9470*/  HMMA.16816.F32.BF16 R24, R52.reuse, R60, R24 ;  /* 0x0000003c3418723c */ /* 0x040fec0000041818 */
[-C--:B------:R-:W-:Y:S06]  /*9480*/  HMMA.16816.F32.BF16 R28, R52, R62.reuse, R28 ;  /* 0x0000003e341c723c */ /* 0x080fec000004181c */
[----:B------:R-:W-:Y:S06]  /*9490*/  HMMA.16816.F32.BF16 R32, R36, R62, R32 ;  /* 0x0000003e2420723c */ /* 0x000fec0000041820 */
[-C--:B----4-:R-:W-:Y:S05]  /*94a0*/  HMMA.16816.F32.BF16 R4, R40, R56.reuse, R4 ;  /* 0x000000382804723c */ /* 0x090fea0000041804 */
[----:B------:R-:W-:Y:S01]  /*94b0*/  @P0 IADD3 R36, P1, R252, UR18, RZ ;  /* 0x00000012fc240c10 */ /* 0x000fe2000ff3e0ff */
[C---:B------:R-:W-:Y:S01]  /*94c0*/  HMMA.16816.F32.BF16 R8, R64.reuse, R56, R8 ;  /* 0x000000384008723c */ /* 0x040fe20000041808 */
[----:B------:R-:W-:Y:S04]  /*94d0*/  @UP3 UIADD3 UR18, UP1, UR18, -0x200, URZ ;  /* 0xfffffe0012123890 */ /* 0x000fe8000ff3e03f */
[----:B------:R-:W-:Y:S01]  /*94e0*/  @P0 IADD3.X R37, R142, UR17, RZ, P1, !PT ;  /* 0x000000118e250c10 */ /* 0x000fe20008ffe4ff */
[-C--:B------:R-:W-:Y:S01]  /*94f0*/  HMMA.16816.F32.BF16 R12, R64, R58.reuse, R12 ;  /* 0x0000003a400c723c */ /* 0x080fe2000004180c */
[----:B------:R-:W-:Y:S03]  /*9500*/  @UP3 UIADD3.X UR17, UR17, -0x1, URZ, UP1, !UPT ;  /* 0xffffffff11113890 */ /* 0x000fe60008ffe43f */
[----:B------:R-:W5:Y:S02]  /*9510*/  @P0 LDG.E R249, desc[UR10][R36.64] ;  /* 0x0000000a24f90981 */ /* 0x000f64000c1e1900 */
[C---:B------:R-:W-:Y:S02]  /*9520*/  HMMA.16816.F32.BF16 R16, R40.reuse, R58, R16 ;  /* 0x0000003a2810723c */ /* 0x040fe40000041810 */
[----:B------:R-:W5:Y:S04]  /*9530*/  @P0 LDG.E R250, desc[UR10][R36.64+0x20] ;  /* 0x0000200a24fa0981 */ /* 0x000f68000c1e1900 */
[-C--:B------:R-:W-:Y:S01]  /*9540*/  HMMA.16816.F32.BF16 R20, R40, R132.reuse, R20 ;  /* 0x000000842814723c */ /* 0x080fe20000041814 */
[----:B------:R-:W5:Y:S04]  /*9550*/  @P0 LDG.E R247, desc[UR10][R36.64+0x100] ;  /* 0x0001000a24f70981 */ /* 0x000f68000c1e1900 */
[----:B------:R1:W5:Y:S01]  /*9560*/  @P0 LDG.E R248, desc[UR10][R36.64+0x120] ;  /* 0x0001200a24f80981 */ /* 0x000362000c1e1900 */
[C---:B------:R-:W-:Y:S03]  /*9570*/  HMMA.16816.F32.BF16 R24, R64.reuse, R132, R24 ;  /* 0x000000844018723c */ /* 0x040fe60000041818 */
[----:B------:R2:W-:Y:S02]  /*9580*/  REDG.E.ADD.F32.FTZ.RN.STRONG.GPU desc[UR10][R188.64], R4 ;  /* 0x00000004bc0079a6 */ /* 0x0005e4000c10f38a */
[CC--:B------:R-:W-:Y:S01]  /*9590*/  LEA R38, P0, R2.reuse, R188.reuse, 0x2 ;  /* 0x000000bc02267211 */ /* 0x0c0fe200078010ff */
[-C--:B------:R-:W-:Y:S05]  /*95a0*/  HMMA.16816.F32.BF16 R28, R64, R134.reuse, R28 ;  /* 0x00000086401c723c */ /* 0x080fea000004181c */
[-C--:B------:R-:W-:Y:S01]  /*95b0*/  LEA.HI.X.SX32 R39, R2, R189.reuse, 0x2, P0 ;  /* 0x000000bd02277211 */ /* 0x080fe200000f16ff */
[----:B------:R-:W-:Y:S01]  /*95c0*/  HMMA.16816.F32.BF16 R32, R40, R134, R32 ;  /* 0x000000862820723c */ /* 0x000fe20000041820 */
[----:B------:R-:W-:Y:S01]  /*95d0*/  IMAD.U32 R2, RZ, RZ, UR13 ;  /* 0x0000000dff027e24 */ /* 0x000fe2000f8e00ff */
[----:B------:R-:W-:Y:S03]  /*95e0*/  USHF.L.U32 UR13, UR6, 0x6, URZ ;  /* 0x00000006060d7899 */ /* 0x000fe6000800063f */
[CC--:B-1----:R-:W-:Y:S06]  /*95f0*/  LEA R36, P1, R0.reuse, R188.reuse, 0x2 ;  /* 0x000000bc00247211 */ /* 0x0c2fec00078210ff */
[-C--:B------:R-:W-:Y:S01]  /*9600*/  LEA.HI.X.SX32 R37, R0, R189.reuse, 0x2, P1 ;  /* 0x000000bd00257211 */ /* 0x080fe200008f16ff */
[----:B------:R-:W-:Y:S01]  /*9610*/  IMAD.U32 R0, RZ, RZ, UR12 ;  /* 0x0000000cff007e24 */ /* 0x000fe2000f8e00ff */
[----:B------:R-:W-:Y:S03]  /*9620*/  UIMAD UR12, UR6, 0x30, URZ ;  /* 0x00000030060c78a4 */ /* 0x000fe6000f8e023f */
[----:B------:R1:W-:Y:S01]  /*9630*/  REDG.E.ADD.F32.FTZ.RN.STRONG.GPU desc[UR10][R36.64], R5 ;  /* 0x00000005240079a6 */ /* 0x0003e2000c10f38a */
[CC--:B------:R-:W-:Y:S03]  /*9640*/  LEA R40, P1, R0.reuse, R188.reuse, 0x2 ;  /* 0x000000bc00287211 */ /* 0x0c0fe600078210ff */
[----:B------:R3:W-:Y:S01]  /*9650*/  REDG.E.ADD.F32.FTZ.RN.STRONG.GPU desc[UR10][R38.64], R6 ;  /* 0x00000006260079a6 */ /* 0x0007e2000c10f38a */
[-C--:B------:R-:W-:Y:S01]  /*9660*/  LEA.HI.X.SX32 R41, R0, R189.reuse, 0x2, P1 ;  /* 0x000000bd00297211 */ /* 0x080fe200008f16ff */
[----:B------:R-:W-:Y:S01]  /*9670*/  IMAD.U32 R0, RZ, RZ, UR12 ;  /* 0x0000000cff007e24 */ /* 0x000fe2000f8e00ff */
[CC--:B--2---:R-:W-:Y:S01]  /*9680*/  LEA R4, P1, R2.reuse, R188.reuse, 0x2 ;  /* 0x000000bc02047211 */ /* 0x0c4fe200078210ff */
[----:B------:R-:W-:Y:S02]  /*9690*/  UIMAD UR12, UR6, 0x48, URZ ;  /* 0x00000048060c78a4 */ /* 0x000fe4000f8e023f */
[----:B------:R2:W-:Y:S04]  /*96a0*/  REDG.E.ADD.F32.FTZ.RN.STRONG.GPU desc[UR10][R40.64], R7 ;  /* 0x00000007280079a6 */ /* 0x0005e8000c10f38a */
[----:B------:R-:W-:Y:S01]  /*96b0*/  LDSM.16.MT88.4 R40, [R3+0x19000] ;  /* 0x019000000328783b */ /* 0x000fe20000004200 */
[----:B-1----:R-:W-:Y:S01]  /*96c0*/  IMAD.U32 R5, RZ, RZ, UR14 ;  /* 0x0000000eff057e24 */ /* 0x002fe2000f8e00ff */
[----:B------:R-:W-:Y:S04]  /*96d0*/  UIMAD UR14, UR6, 0x38, URZ ;  /* 0x00000038060e78a4 */ /* 0x000fe8000f8e023f */
[CC--:B---3--:R-:W-:Y:S04]  /*96e0*/  LEA R38, P0, R5.reuse, R188.reuse, 0x2 ;  /* 0x000000bc05267211 */ /* 0x0c8fe800078010ff */
[-C--:B------:R-:W-:Y:S02]  /*96f0*/  LEA.HI.X.SX32 R39, R5, R189.reuse, 0x2, P0 ;  /* 0x000000bd05277211 */ /* 0x080fe400000f16ff */
[-C--:B------:R-:W-:Y:S01]  /*9700*/  LEA.HI.X.SX32 R5, R2, R189.reuse, 0x2, P1 ;  /* 0x000000bd02057211 */ /* 0x080fe200008f16ff */
[----:B------:R-:W-:Y:S01]  /*9710*/  IMAD.U32 R2, RZ, RZ, UR14 ;  /* 0x0000000eff027e24 */ /* 0x000fe2000f8e00ff */
[CC--:B------:R-:W-:Y:S01]  /*9720*/  LEA R6, P0, R0.reuse, R188.reuse, 0x2 ;  /* 0x000000bc00067211 */ /* 0x0c0fe200078010ff */
[----:B------:R-:W-:Y:S01]  /*9730*/  REDG.E.ADD.F32.FTZ.RN.STRONG.GPU desc[UR10][R38.64], R8 ;  /* 0x00000008260079a6 */ /* 0x000fe2000c10f38a */
[----:B------:R-:W-:Y:S02]  /*9740*/  UIMAD UR14, UR6, 0x50, URZ ;  /* 0x00000050060e78a4 */ /* 0x000fe4000f8e023f */
[-C--:B--2---:R-:W-:Y:S01]  /*9750*/  LEA.HI.X.SX32 R7, R0, R189.reuse, 0x2, P0 ;  /* 0x000000bd00077211 */ /* 0x084fe200000f16ff */
[----:B------:R1:W-:Y:S01]  /*9760*/  REDG.E.ADD.F32.FTZ.RN.STRONG.GPU desc[UR10][R4.64], R9 ;  /* 0x00000009040079a6 */ /* 0x0003e2000c10f38a */
[----:B------:R-:W-:Y:S01]  /*9770*/  IMAD.U32 R0, RZ, RZ, UR12 ;  /* 0x0000000cff007e24 */ /* 0x000fe2000f8e00ff */
[----:B------:R-:W-:Y:S02]  /*9780*/  UIMAD UR12, UR6, 0x58, URZ ;  /* 0x00000058060c78a4 */ /* 0x000fe4000f8e023f */
[----:B------:R2:W-:Y:S01]  /*9790*/  REDG.E.ADD.F32.FTZ.RN.STRONG.GPU desc[UR10][R6.64], R10 ;  /* 0x0000000a060079a6 */ /* 0x0005e2000c10f38a */
[CC--:B-1----:R-:W-:Y:S01]  /*97a0*/  LEA R4, P1, R2.reuse, R188.reuse, 0x2 ;  /* 0x000000bc02047211 */ /* 0x0c2fe200078210ff */
[----:B------:R-:W-:Y:S01]  /*97b0*/  IMAD.U32 R9, RZ, RZ, UR13 ;  /* 0x0000000dff097e24 */ /* 0x000fe2000f8e00ff */
[----:B------:R-:W-:Y:S02]  /*97c0*/  UIMAD UR13, UR6, 0x68, URZ ;  /* 0x00000068060d78a4 */ /* 0x000fe4000f8e023f */
[-C--:B------:R-:W-:Y:S01]  /*97d0*/  LEA.HI.X.SX32 R5, R2, R189.reuse, 0x2, P1 ;  /* 0x000000bd02057211 */ /* 0x080fe200008f16ff */
[----:B------:R-:W-:Y:S01]  /*97e0*/  IMAD.U32 R2, RZ, RZ, UR14 ;  /* 0x0000000eff027e24 */ /* 0x000fe2000f8e00ff */
[CC--:B------:R-:W-:Y:S01]  /*97f0*/  LEA R8, P0, R9.reuse, R188.reuse, 0x2 ;  /* 0x000000bc09087211 */ /* 0x0c0fe200078010ff */
[----:B------:R-:W-:Y:S01]  /*9800*/  UIMAD UR14, UR6, 0x60, URZ ;  /* 0x00000060060e78a4 */ /* 0x000fe2000f8e023f */
[CC--:B--2---:R-:W-:Y:S01]  /*9810*/  LEA R6, P1, R0.reuse, R188.reuse, 0x2 ;  /* 0x000000bc00067211 */ /* 0x0c4fe200078210ff */
[----:B------:R1:W-:Y:S01]  /*9820*/  REDG.E.ADD.F32.FTZ.RN.STRONG.GPU desc[UR10][R4.64], R11 ;  /* 0x0000000b040079a6 */ /* 0x0003e2000c10f38a */
[-C--:B------:R-:W-:Y:S02]  /*9830*/  LEA.HI.X.SX32 R9, R9, R189.reuse, 0x2, P0 ;  /* 0x000000bd09097211 */ /* 0x080fe400000f16ff */
[-C--:B------:R-:W-:Y:S01]  /*9840*/  LEA.HI.X.SX32 R7, R0, R189.reuse, 0x2, P1 ;  /* 0x000000bd00077211 */ /* 0x080fe200008f16ff */
[----:B------:R-:W-:Y:S02]  /*9850*/  IMAD.U32 R0, RZ, RZ, UR14 ;  /* 0x0000000eff007e24 */ /* 0x000fe4000f8e00ff */
[----:B------:R2:W-:Y:S04]  /*9860*/  REDG.E.ADD.F32.FTZ.RN.STRONG.GPU desc[UR10][R8.64], R16 ;  /* 0x00000010080079a6 */ /* 0x0005e8000c10f38a */
[----:B------:R3:W-:Y:S01]  /*9870*/  REDG.E.ADD.F32.FTZ.RN.STRONG.GPU desc[UR10][R6.64], R17 ;  /* 0x00000011060079a6 */ /* 0x0007e2000c10f38a */
[CC--:B-1----:R-:W-:Y:S04]  /*9880*/  LEA R4, P0, R2.reuse, R188.reuse, 0x2 ;  /* 0x000000bc02047211 */ /* 0x0c2fe800078010ff */
[-C--:B------:R-:W-:Y:S01]  /*9890*/  LEA.HI.X.SX32 R5, R2, R189.reuse, 0x2, P0 ;  /* 0x000000bd02057211 */ /* 0x080fe200000f16ff */
[----:B------:R-:W-:Y:S02]  /*98a0*/  IMAD.U32 R2, RZ, RZ, UR13 ;  /* 0x0000000dff027e24 */ /* 0x000fe4000f8e00ff */
[----:B--2---:R-:W-:Y:S01]  /*98b0*/  IMAD.U32 R8, RZ, RZ, UR12 ;  /* 0x0000000cff087e24 */ /* 0x004fe2000f8e00ff */
[----:B------:R-:W-:Y:S01]  /*98c0*/  UIMAD UR12, UR6, 0x70, URZ ;  /* 0x00000070060c78a4 */ /* 0x000fe2000f8e023f */
[----:B------:R1:W-:Y:S01]  /*98d0*/  REDG.E.ADD.F32.FTZ.RN.STRONG.GPU desc[UR10][R4.64], R18 ;  /* 0x00000012040079a6 */ /* 0x0003e2000c10f38a */
[----:B------:R-:W-:Y:S02]  /*98e0*/  UIMAD UR6, UR6, 0x78, URZ ;  /* 0x00000078060678a4 */ /* 0x000fe4000f8e023f */
        /* <DEDUP_REMOVED lines=11> */
[----:B------:R-:W-:Y:S01]  /*99a0*/  UIADD3 UR12, UR7, UR6, URZ ;  /* 0x00000006070c7290 */ /* 0x000fe2000fffe03f */
[CC--:B--2---:R-:W-:Y:S02]  /*99b0*/  LEA R6, P1, R10.reuse, R188.reuse, 0x2 ;  /* 0x000000bc0a067211 */ /* 0x0c4fe400078210ff */
[----:B------:R-:W-:Y:S02]  /*99c0*/  REDG.E.ADD.F32.FTZ.RN.STRONG.GPU desc[UR10][R8.64], R13 ;  /* 0x0000000d080079a6 */ /* 0x000fe4000c10f38a */
[-C--:B------:R-:W-:Y:S01]  /*99d0*/  LEA.HI.X.SX32 R7, R10, R189.reuse, 0x2, P1 ;  /* 0x000000bd0a077211 */ /* 0x080fe200008f16ff */
[----:B------:R-:W-:Y:S04]  /*99e0*/  IMAD.U32 R2, RZ, RZ, UR12 ;  /* 0x0000000cff027e24 */ /* 0x000fe8000f8e00ff */
[----:B------:R-:W-:Y:S01]  /*99f0*/  REDG.E.ADD.F32.FTZ.RN.STRONG.GPU desc[UR10][R6.64], R14 ;  /* 0x0000000e060079a6 */ /* 0x000fe2000c10f38a */
[CC--:B-1----:R-:W-:Y:S04]  /*9a00*/  LEA R4, P0, R0.reuse, R188.reuse, 0x2 ;  /* 0x000000bc00047211 */ /* 0x0c2fe800078010ff */
[-C--:B------:R-:W-:Y:S01]  /*9a10*/  LEA.HI.X.SX32 R5, R0, R189.reuse, 0x2, P0 ;  /* 0x000000bd00057211 */ /* 0x080fe200000f16ff */
[----:B------:R-:W-:Y:S01]  /*9a20*/  IMAD.U32 R0, RZ, RZ, UR6 ;  /* 0x00000006ff007e24 */ /* 0x000fe2000f8e00ff */
[----:B------:R-:W-:Y:S03]  /*9a30*/  UIADD3 UR6, UR7, UR12, URZ ;  /* 0x0000000c07067290 */ /* 0x000fe6000fffe03f */
[----:B------:R1:W-:Y:S01]  /*9a40*/  REDG.E.ADD.F32.FTZ.RN.STRONG.GPU desc[UR10][R4.64], R15 ;  /* 0x0000000f040079a6 */ /* 0x0003e2000c10f38a */
[----:B------:R-:W-:Y:S03]  /*9a50*/  UIADD3 UR12, UR7, UR6, URZ ;  /* 0x00000006070c7290 */ /* 0x000fe6000fffe03f */
[----:B------:R-:W-:Y:S04]  /*9a60*/  REDG.E.ADD.F32.FTZ.RN.STRONG.GPU desc[UR10][R188.64+0x80], R20 ;  /* 0x00008014bc0079a6 */ /* 0x000fe8000c10f38a */
[----:B------:R-:W-:Y:S04]  /*9a70*/  REDG.E.ADD.F32.FTZ.RN.STRONG.GPU desc[UR10][R36.64+0x80], R21 ;  /* 0x00008015240079a6 */ /* 0x000fe8000c10f38a */
[----:B------:R-:W-:Y:S01]  /*9a80*/  LDSM.16.MT88.4 R36, [R176+0x1000] ;  /* 0x00100000b024783b */ /* 0x000fe20000004200 */
[CC--:B-1----:R-:W-:Y:S04]  /*9a90*/  LEA R4, P0, R0.reuse, R188.reuse, 0x2 ;  /* 0x000000bc00047211 */ /* 0x0c2fe800078010ff */
[-C--:B------:R-:W-:Y:S01]  /*9aa0*/  LEA.HI.X.SX32 R5, R0, R189.reuse, 0x2, P0 ;  /* 0x000000bd00057211 */ /* 0x080fe200000f16ff */
[----:B------:R-:W-:Y:S01]  /*9ab0*/  IMAD.U32 R0, RZ, RZ, UR6 ;  /* 0x00000006ff007e24 */ /* 0x000fe2000f8e00ff */
[CC--:B------:R-:W-:Y:S01]  /*9ac0*/  LEA R6, P0, R2.reuse, R188.reuse, 0x2 ;  /* 0x000000bc02067211 */ /* 0x0c0fe200078010ff */
[----:B------:R-:W-:Y:S02]  /*9ad0*/  UIADD3 UR6, UR7, UR12, URZ ;  /* 0x0000000c07067290 */ /* 0x000fe4000fffe03f */
[----:B------:R1:W-:Y:S01]  /*9ae0*/  REDG.E.ADD.F32.FTZ.RN.STRONG.GPU desc[UR10][R4.64], R22 ;  /* 0x00000016040079a6 */ /* 0x0003e2000c10f38a */
[-C--:B------:R-:W-:Y:S01]  /*9af0*/  LEA.HI.X.SX32 R7, R2, R189.reuse, 0x2, P0 ;  /* 0x000000bd02077211 */ /* 0x080fe200000f16ff */
[----:B------:R-:W-:Y:S01]  /*9b00*/  IMAD.U32 R2, RZ, RZ, UR12 ;  /* 0x0000000cff027e24 */ /* 0x000fe2000f8e00ff */
[----:B------:R-:W-:Y:S03]  /*9b10*/  UIADD3 UR12, UR7, UR6, URZ ;  /* 0x00000006070c7290 */ /* 0x000fe6000fffe03f */
[----:B------:R2:W-:Y:S04]  /*9b20*/  REDG.E.ADD.F32.FTZ.RN.STRONG.GPU desc[UR10][R6.64], R23 ;  /* 0x00000017060079a6 */ /* 0x0005e8000c10f38a */
[----:B------:R-:W-:Y:S01]  /*9b30*/  LDSM.16.MT88.4 R20, [R3+0x14800] ;  /* 0x014800000314783b */ /* 0x000fe20000004200 */
[CC--:B-1----:R-:W-:Y:S04]  /*9b40*/  LEA R4, P0, R0.reuse, R188.reuse, 0x2 ;  /* 0x000000bc00047211 */ /* 0x0c2fe800078010ff */
[-C--:B------:R-:W-:Y:S01]  /*9b50*/  LEA.HI.X.SX32 R5, R0, R189.reuse, 0x2, P0 ;  /* 0x000000bd00057211 */ /* 0x080fe200000f16ff */
[----:B------:R-:W-:Y:S01]  /*9b60*/  IMAD.U32 R0, RZ, RZ, UR6 ;  /* 0x00000006ff007e24 */ /* 0x000fe2000f8e00ff */
[CC--:B--2---:R-:W-:Y:S01]  /*9b70*/  LEA R6, P0, R2.reuse, R188.reuse, 0x2 ;  /* 0x000000bc02067211 */ /* 0x0c4fe200078010ff */
[----:B------:R-:W-:Y:S02]  /*9b80*/  UIADD3 UR6, UR7, UR12, URZ ;  /* 0x0000000c07067290 */ /* 0x000fe4000fffe03f */
[----:B------:R1:W-:Y:S01]  /*9b90*/  REDG.E.ADD.F32.FTZ.RN.STRONG.GPU desc[UR10][R4.64], R24 ;  /* 0x00000018040079a6 */ /* 0x0003e2000c10f38a */
[-C--:B------:R-:W-:Y:S01]  /*9ba0*/  LEA.HI.X.SX32 R7, R2, R189.reuse, 0x2, P0 ;  /* 0x000000bd02077211 */ /* 0x080fe200000f16ff */
[----:B------:R-:W-:Y:S01]  /*9bb0*/  IMAD.U32 R2, RZ, RZ, UR12 ;  /* 0x0000000cff027e24 */ /* 0x000fe2000f8e00ff */
[----:B------:R-:W-:Y:S03]  /*9bc0*/  UIADD3 UR13, UR7, UR6, URZ ;  /* 0x00000006070d7290 */ /* 0x000fe6000fffe03f */
[----:B------:R2:W-:Y:S01]  /*9bd0*/  REDG.E.ADD.F32.FTZ.RN.STRONG.GPU desc[UR10][R6.64], R25 ;  /* 0x00000019060079a6 */ /* 0x0005e2000c10f38a */
[----:B------:R-:W-:Y:S01]  /*9be0*/  UIADD3 UR12, UR7, UR13, URZ ;  /* 0x0000000d070c7290 */ /* 0x000fe2000fffe03f */
        /* <DEDUP_REMOVED lines=25> */
[CC--:B------:R-:W-:Y:S01]  /*9d80*/  LEA R12, P0, R2.reuse, R188.reuse, 0x2 ;  /* 0x000000bc020c7211 */ /* 0x0c0fe200078010ff */
[----:B--2---:R-:W-:Y:S02]  /*9d90*/  IMAD.U32 R7, RZ, RZ, UR12 ;  /* 0x0000000cff077e24 */ /* 0x004fe4000f8e00ff */
[----:B------:R1:W-:Y:S01]  /*9da0*/  REDG.E.ADD.F32.FTZ.RN.STRONG.GPU desc[UR10][R4.64], R34 ;  /* 0x00000022040079a6 */ /* 0x0003e2000c10f38a */
[-C--:B------:R-:W-:Y:S01]  /*9db0*/  LEA.HI.X.SX32 R13, R2, R189.reuse, 0x2, P0 ;  /* 0x000000bd020d7211 */ /* 0x080fe200000f16ff */
[----:B------:R-:W-:Y:S01]  /*9dc0*/  IMAD.U32 R2, RZ, RZ, UR7 ;  /* 0x00000007ff027e24 */ /* 0x000fe2000f8e00ff */
[CC--:B------:R-:W-:Y:S02]  /*9dd0*/  LEA R10, P0, R0.reuse, R188.reuse, 0x2 ;  /* 0x000000bc000a7211 */ /* 0x0c0fe400078010ff */
[-C--:B------:R-:W-:Y:S01]  /*9de0*/  LEA R8, P2, R7, R188.reuse, 0x2 ;  /* 0x000000bc07087211 */ /* 0x080fe200078410ff */
[----:B------:R-:W-:Y:S01]  /*9df0*/  REDG.E.ADD.F32.FTZ.RN.STRONG.GPU desc[UR10][R12.64], R35 ;  /* 0x000000230c0079a6 */ /* 0x000fe2000c10f38a */
[-C--:B------:R-:W-:Y:S01]  /*9e00*/  LEA.HI.X.SX32 R11, R0, R189.reuse, 0x2, P0 ;  /* 0x000000bd000b7211 */ /* 0x080fe200000f16ff */
[----:B------:R-:W-:Y:S01]  /*9e10*/  IMAD.IADD R0, R177, 0x1, R176 ;  /* 0x00000001b1007824 */ /* 0x000fe200078e02b0 */
[-C--:B------:R-:W-:Y:S01]  /*9e20*/  LEA.HI.X.SX32 R9, R7, R189.reuse, 0x2, P2 ;  /* 0x000000bd07097211 */ /* 0x080fe200010f16ff */
[----:B------:R-:W-:Y:S04]  /*9e30*/  LDSM.16.MT88.4 R12, [R3+0x18000] ;  /* 0x01800000030c783b */ /* 0x000fe80000004200 */
[----:B------:R-:W-:Y:S04]  /*9e40*/  REDG.E.ADD.F32.FTZ.RN.STRONG.GPU desc[UR10][R10.64], R28 ;  /* 0x0000001c0a0079a6 */ /* 0x000fe8000c10f38a */
[----:B------:R-:W-:Y:S04]  /*9e50*/  REDG.E.ADD.F32.FTZ.RN.STRONG.GPU desc[UR10][R8.64], R29 ;  /* 0x0000001d080079a6 */ /* 0x000fe8000c10f38a */
[----:B------:R-:W-:Y:S04]  /*9e60*/  LDSM.16.MT88.4 R8, [R176] ;  /* 0x00000000b008783b */ /* 0x000fe80000004200 */
[----:B------:R-:W-:Y:S01]  /*9e70*/  LDSM.16.MT88.4 R16, [R0] ;  /* 0x000000000010783b */ /* 0x000fe20000004200 */
[----:B-1----:R-:W-:Y:S01]  /*9e80*/  IMAD.U32 R5, RZ, RZ, UR6 ;  /* 0x00000006ff057e24 */ /* 0x002fe2000f8e00ff */
[CC--:B------:R-:W-:Y:S01]  /*9e90*/  LEA R4, P0, R2.reuse, R188.reuse, 0x2 ;  /* 0x000000bc02047211 */ /* 0x0c0fe200078010ff */
[----:B------:R-:W-:Y:S01]  /*9ea0*/  ULOP3.LUT UR6, UR9, 0x1, URZ, 0xc0, !UPT ;  /* 0x0000000109067892 */ /* 0x000fe2000f8ec03f */
[----:B------:R-:W-:Y:S01]  /*9eb0*/  LDSM.16.MT88.4 R32, [R3+0x18800] ;  /* 0x018800000320783b */ /* 0x000fe20000004200 */
[----:B------:R-:W-:Y:S01]  /*9ec0*/  UIADD3 UR9, UR9, -0x1, URZ ;  /* 0xffffffff09097890 */ /* 0x000fe2000fffe03f */
[C---:B------:R-:W-:Y:S01]  /*9ed0*/  LEA R6, P1, R5.reuse, R188, 0x2 ;  /* 0x000000bc05067211 */ /* 0x040fe200078210ff */
[----:B------:R-:W-:Y:S03]  /*9ee0*/  UISETP.NE.U32.AND UP0, UPT, UR6, 0x1, UPT ;  /* 0x000000010600788c */ /* 0x000fe6000bf05070 */
[-C--:B------:R-:W-:Y:S02]  /*9ef0*/  LEA.HI.X.SX32 R7, R5, R189.reuse, 0x2, P1 ;  /* 0x000000bd05077211 */ /* 0x080fe400008f16ff */
[----:B------:R-:W-:Y:S02]  /*9f00*/  LEA.HI.X.SX32 R5, R2, R189, 0x2, P0 ;  /* 0x000000bd02057211 */ /* 0x000fe400000f16ff */
[----:B------:R-:W-:Y:S01]  /*9f10*/  PLOP3.LUT P1, PT, PT, PT, UP0, 0x80, 0x0 ;  /* 0x000000000000781c */ /* 0x000fe20003f2f008 */
[----:B------:R-:W-:Y:S01]  /*9f20*/  REDG.E.ADD.F32.FTZ.RN.STRONG.GPU desc[UR10][R6.64], R30 ;  /* 0x0000001e060079a6 */ /* 0x000fe2000c10f38a */
[----:B------:R-:W-:Y:S01]  /*9f30*/  PLOP3.LUT P0, PT, PT, PT, UP2, 0x80, 0x0 ;  /* 0x000000000000781c */ /* 0x000fe20003f0f028 */
[----:B------:R-:W-:Y:S02]  /*9f40*/  @UP3 UIADD3 UR20, UP0, UR20, -0x200, URZ ;  /* 0xfffffe0014143890 */ /* 0x000fe4000ff1e03f */
[----:B------:R-:W-:Y:S02]  /*9f50*/  REDG.E.ADD.F32.FTZ.RN.STRONG.GPU desc[UR10][R4.64], R31 ;  /* 0x0000001f040079a6 */ /* 0x000fe4000c10f38a */
[----:B------:R-:W-:Y:S02]  /*9f60*/  @UP3 UIADD3.X UR19, UR19, -0x1, URZ, UP0, !UPT ;  /* 0xffffffff13133890 */ /* 0x000fe400087fe43f */
[----:B------:R-:W1:Y:S04]  /*9f70*/  LDSM.16.MT88.4 R4, [R3+0x14000] ;  /* 0x014000000304783b */ /* 0x000e680000004200 */
        /* <DEDUP_REMOVED lines=168> */
[----:B------:R-:W-:Y:S01]  /*aa00*/  F2FP.BF16.F32.PACK_AB R88, R89, R88 ;  /* 0x000000585958723e */ /* 0x000fe200000010ff */
[----:B------:R-:W-:Y:S01]  /*aa10*/  UISETP.NE.AND UP0, UPT, UR35, -0x1, UPT ;  /* 0xffffffff2300788c */ /* 0x000fe2000bf05270 */
[----:B------:R-:W-:-:S02]  /*aa20*/  F2FP.BF16.F32.PACK_AB R90, R91, R90 ;  /* 0x0000005a5b5a723e */ /* 0x000fc400000010ff */
        /* <DEDUP_REMOVED lines=8> */
[----:B--2---:R1:W-:Y:S04]  /*aab0*/  STS [R54], R17 ;  /* 0x0000001136007388 */ /* 0x0043e80000000800 */
[----:B------:R1:W-:Y:S04]  /*aac0*/  STS [R54+0x400], R16 ;  /* 0x0004001036007388 */ /* 0x0003e80000000800 */
[----:B---3--:R1:W-:Y:S04]  /*aad0*/  STS [R56], R13 ;  /* 0x0000000d38007388 */ /* 0x0083e80000000800 */
[----:B----4-:R1:W-:Y:S04]  /*aae0*/  STS [R55], R12 ;  /* 0x0000000c37007388 */ /* 0x0103e80000000800 */
[----:B------:R1:W-:Y:S04]  /*aaf0*/  STS [R54+0x2000], R15 ;  /* 0x0020000f36007388 */ /* 0x0003e80000000800 */
[----:B------:R1:W-:Y:S04]  /*ab00*/  STS [R54+0x2400], R14 ;  /* 0x0024000e36007388 */ /* 0x0003e80000000800 */
[----:B------:R1:W-:Y:S04]  /*ab10*/  STS [R53], R11 ;  /* 0x0000000b35007388 */ /* 0x0003e80000000800 */
        /* <DEDUP_REMOVED lines=24> */
[----:B------:R-:W-:Y:S05]  /*aca0*/  @P0 BRA `(.L_x_389) ;  /* 0x0000000000340947 */ /* 0x000fea0003800000 */
        /* <DEDUP_REMOVED lines=13> */
.L_x_389:
[----:B------:R-:W-:Y:S01]  /*ad80*/  @UP0 UIADD3 UR14, UR26, UR35, URZ ;  /* 0x000000231a0e0290 */ /* 0x000fe2000fffe03f */
[----:B------:R-:W-:Y:S01]  /*ad90*/  F2FP.BF16.F32.PACK_AB R94, R95, R94 ;  /* 0x0000005e5f5e723e */ /* 0x000fe200000010ff */
[----:B------:R-:W-:Y:S01]  /*ada0*/  @UP0 ULDC.64 UR8, c[0x0][0x458] ;  /* 0x0001160000080ab9 */ /* 0x000fe20000000a00 */
[----:B------:R-:W-:Y:S02]  /*adb0*/  USHF.L.U32 UR5, UR21, 0x7, URZ ;  /* 0x0000000715057899 */ /* 0x000fe4000800063f */
        /* <DEDUP_REMOVED lines=18> */
.L_x_390:
[----:B------:R2:W-:Y:S01]  /*aee0*/  STS [R44+0x4000], R94 ;  /* 0x0040005e2c007388 */ /* 0x0005e20000000800 */
[----:B------:R-:W-:Y:S01]  /*aef0*/  USHF.R.S32.HI UR12, URZ, 0x1f, UR5 ;  /* 0x0000001f3f0c7899 */ /* 0x000fe20008011405 */
[--C-:B-1----:R-:W-:Y:S01]  /*af00*/  SHF.R.S32.HI R7, RZ, 0x1f, R226.reuse ;  /* 0x0000001fff077819 */ /* 0x102fe200000114e2 */
[----:B------:R-:W-:Y:S01]  /*af10*/  UIMAD UR16, UR21, -0x80, UR16 ;  /* 0xffffff80151078a4 */ /* 0x000fe2000f8e0210 */
[----:B------:R-:W-:Y:S01]  /*af20*/  BAR.SYNC.DEFER_BLOCKING 0x0 ;  /* 0x0000000000007b1d */ /* 0x000fe20000010000 */
[C---:B------:R-:W-:Y:S01]  /*af30*/  VIADD R2, R251.reuse, 0x20 ;  /* 0x00000020fb027836 */ /* 0x040fe20000000000 */
[----:B------:R-:W-:Y:S01]  /*af40*/  UIMAD UR13, UR12, UR6, URZ ;  /* 0x000000060c0d72a4 */ /* 0x000fe2000f8e023f */
[----:B------:R-:W-:Y:S01]  /*af50*/  IMAD.U32 R0, RZ, RZ, UR6 ;  /* 0x00000006ff007e24 */ /* 0x000fe2000f8e00ff */
[----:B------:R-:W-:Y:S01]  /*af60*/  USHF.R.S32.HI UR22, URZ, 0x1f, UR56 ;  /* 0x0000001f3f167899 */ /* 0x000fe20008011438 */
[----:B------:R-:W-:Y:S01]  /*af70*/  IMAD.MOV.U32 R6, RZ, RZ, R226 ;  /* 0x000000ffff067224 */ /* 0x000fe200078e00e2 */
[----:B------:R-:W-:Y:S01]  /*af80*/  ULDC UR14, c[0x0][0x2d0] ;  /* 0x0000b400000e7ab9 */ /* 0x000fe20000000800 */
[----:B------:R-:W-:Y:S01]  /*af90*/  UIMAD UR13, UR5, UR7, UR13 ;  /* 0x00000007050d72a4 */ /* 0x000fe2000f8e020d */
[----:B------:R-:W-:Y:S01]  /*afa0*/  ISETP.GE.AND P4, PT, R226, UR14, PT ;  /* 0x0000000ee2007c0c */ /* 0x000fe2000bf86270 */
[----:B------:R-:W-:Y:S01]  /*afb0*/  IMAD.WIDE.U32 R4, R0, UR5, R6 ;  /* 0x0000000500047c25 */ /* 0x000fe2000f8e0006 */
[----:B------:R-:W-:Y:S01]  /*afc0*/  ULDC.64 UR14, c[0x0][0x468] ;  /* 0x00011a00000e7ab9 */ /* 0x000fe20000000a00 */
[----:B------:R-:W-:Y:S01]  /*afd0*/  BSSY B0, `(.L_x_391) ;  /* 0x0000020000007945 */ /* 0x000fe20003800000 */
[----:B------:R-:W-:Y:S01]  /*afe0*/  ISETP.GE.OR P3, PT, R2, UR16, P4 ;  /* 0x0000001002007c0c */ /* 0x000fe2000a766670 */
[C---:B------:R-:W-:Y:S01]  /*aff0*/  VIADD R8, R251.reuse, 0x40 ;  /* 0x00000040fb087836 */ /* 0x040fe20000000000 */
[----:B------:R-:W-:Y:S01]  /*b000*/  MOV R0, UR13 ;  /* 0x0000000d00007c02 */ /* 0x000fe20008000f00 */
[----:B------:R-:W-:Y:S01]  /*b010*/  VIADD R2, R251, 0x60 ;  /* 0x00000060fb027836 */ /* 0x000fe20000000000 */
[----:B------:R-:W-:Y:S01]  /*b020*/  IADD3 R4, P0, R4, UR19, RZ ;  /* 0x0000001304047c10 */ /* 0x000fe2000ff1e0ff */
[----:B------:R-:W-:Y:S01]  /*b030*/  UIMAD UR13, UR22, UR14, URZ ;  /* 0x0000000e160d72a4 */ /* 0x000fe2000f8e023f */
[----:B------:R-:W-:-:S02]  /*b040*/  ISETP.GE.OR P2, PT, R8, UR16, P4 ;  /* 0x0000001008007c0c */ /* 0x000fc4000a746670 */
[----:B------:R-:W-:Y:S01]  /*b050*/  ISETP.GE.OR P1, PT, R2, UR16, P4 ;  /* 0x0000001002007c0c */ /* 0x000fe2000a726670 */
[----:B------:R-:W-:Y:S01]  /*b060*/  UIMAD UR15, UR56, UR15, UR13 ;  /* 0x0000000f380f72a4 */ /* 0x000fe2000f8e020d */
[----:B------:R-:W-:Y:S01]  /*b070*/  ISETP.GE.OR P4, PT, R251, UR16, P4 ;  /* 0x00000010fb007c0c */ /* 0x000fe2000a786670 */
[----:B------:R2:W1:Y:S01]  /*b080*/  LDS.128 R20, [R141+0xd000] ;  /* 0x00d000008d147984 */ /* 0x0004620000000c00 */
[----:B------:R-:W-:Y:S01]  /*b090*/  IADD3.X R5, R5, UR20, R0, P0, !PT ;  /* 0x0000001405057c10 */ /* 0x000fe200087fe400 */
[----:B------:R-:W-:Y:S01]  /*b0a0*/  IMAD.U32 R0, RZ, RZ, UR14 ;  /* 0x0000000eff007e24 */ /* 0x000fe2000f8e00ff */
[----:B------:R-:W-:Y:S01]  /*b0b0*/  SHF.R.S32.HI R17, RZ, 0x1f, R251 ;  /* 0x0000001fff117819 */ /* 0x000fe200000114fb */
[----:B------:R2:W3:Y:S02]  /*b0c0*/  LDS.128 R24, [R141+0x11000] ;  /* 0x011000008d187984 */ /* 0x0004e40000000c00 */
[----:B------:R-:W-:Y:S02]  /*b0d0*/  IMAD.WIDE.U32 R4, R0, UR56, R4 ;  /* 0x0000003800047c25 */ /* 0x000fe4000f8e0004 */
[----:B------:R2:W4:Y:S03]  /*b0e0*/  LDS.128 R28, [R141+0x12000] ;  /* 0x012000008d1c7984 */ /* 0x0005260000000c00 */
[----:B------:R-:W-:Y:S01]  /*b0f0*/  IADD3 R16, R5, UR15, RZ ;  /* 0x0000000f05107c10 */ /* 0x000fe2000fffe0ff */
[----:B------:R2:W1:Y:S01]  /*b100*/  LDS.128 R32, [R141+0x13000] ;  /* 0x013000008d207984 */ /* 0x0004620000000c00 */
[----:B------:R-:W-:Y:S05]  /*b110*/  @P4 BRA `(.L_x_392) ;  /* 0x00000000002c4947 */ /* 0x000fea0003800000 */
        /* <DEDUP_REMOVED lines=11> */
.L_x_392:
[----:B------:R-:W-:Y:S05]  /*b1d0*/  BSYNC B0 ;  /* 0x0000000000007941 */ /* 0x000fea0003800000 */
.L_x_391:
        /* <DEDUP_REMOVED lines=9> */
[----:B--2---:R-:W-:-:S03]  /*b270*/  LEA R10, P0, R8, UR14, 0x1 ;  /* 0x0000000e080a7c11 */ /* 0x004fc6000f8008ff */
[----:B------:R-:W-:-:S05]  /*b280*/  IMAD R0, R0, UR7, R2 ;  /* 0x0000000700007c24 */ /* 0x000fca000f8e0202 */
[----:B------:R-:W-:-:S04]  /*b290*/  IADD3 R0, R0, R9, RZ ;  /* 0x0000000900007210 */ /* 0x000fc80007ffe0ff */
[----:B------:R-:W-:-:S05]  /*b2a0*/  LEA.HI.X R11, R8, UR15, R0, 0x1, P0 ;  /* 0x0000000f080b7c11 */ /* 0x000fca00080f0c00 */
[----:B-1----:R1:W-:Y:S02]  /*b2b0*/  STG.E.128 desc[UR10][R10.64], R20 ;  /* 0x000000140a007986 */ /* 0x0023e4000c101d0a */
.L_x_394:
[----:B------:R-:W-:Y:S05]  /*b2c0*/  BSYNC B0 ;  /* 0x0000000000007941 */ /* 0x000fea0003800000 */
.L_x_393:
[----:B--2---:R2:W1:Y:S01]  /*b2d0*/  LDS.128 R12, [R141+0xe000] ;  /* 0x00e000008d0c7984 */ /* 0x0044620000000c00 */
        /* <DEDUP_REMOVED lines=13> */
[----:B------:R1:W-:Y:S02]  /*b3b0*/  STG.E.128 desc[UR10][R10.64], R12 ;  /* 0x0000000c0a007986 */ /* 0x0003e4000c101d0a */
.L_x_396:
[----:B------:R-:W-:Y:S05]  /*b3c0*/  BSYNC B0 ;  /* 0x0000000000007941 */ /* 0x000fea0003800000 */
.L_x_395:
[----:B-1----:R1:W1:Y:S01]  /*b3d0*/  LDS.128 R12, [R141+0xf000] ;  /* 0x00f000008d0c7984 */ /* 0x0022620000000c00 */
[----:B------:R-:W-:Y:S04]  /*b3e0*/  BSSY B0, `(.L_x_397) ;  /* 0x000000d000007945 */ /* 0x000fe80003800000 */
[----:B------:R-:W-:Y:S05]  /*b3f0*/  @P1 BRA `(.L_x_398) ;  /* 0x00000000002c1947 */ /* 0x000fea0003800000 */
[----:B------:R-:W-:Y:S01]  /*b400*/  IADD3 R0, P0, R251, 0x60, RZ ;  /* 0x00000060fb007810 */ /* 0x000fe20007f1e0ff */
[----:B------:R-:W-:Y:S01]  /*b410*/  ULDC.64 UR14, c[0x0][0x3f0] ;  /* 0x0000fc00000e7ab9 */ /* 0x000fe20000000a00 */
[----:B------:R-:W-:Y:S02]  /*b420*/  MOV R5, R16 ;  /* 0x0000001000057202 */ /* 0x000fe40000000f00 */
[----:B------:R-:W-:Y:S01]  /*b430*/  IADD3.X R2, RZ, R17, RZ, P0, !PT ;  /* 0x00000011ff027210 */ /* 0x000fe200007fe4ff */
[----:B------:R-:W-:-:S04]  /*b440*/  IMAD.WIDE.U32 R8, R0, UR6, R4 ;  /* 0x0000000600087c25 */ /* 0x000fc8000f8e0004 */
[----:B------:R-:W-:Y:S01]  /*b450*/  IMAD R2, R2, UR6, RZ ;  /* 0x0000000602027c24 */ /* 0x000fe2000f8e02ff */
[----:B------:R-:W-:-:S03]  /*b460*/  LEA R4, P0, R8, UR14, 0x1 ;  /* 0x0000000e08047c11 */ /* 0x000fc6000f8008ff */
[----:B------:R-:W-:-:S05]  /*b470*/  IMAD R0, R0, UR7, R2 ;  /* 0x0000000700007c24 */ /* 0x000fca000f8e0202 */
[----:B------:R-:W-:-:S04]  /*b480*/  IADD3 R0, R0, R9, RZ ;  /* 0x0000000900007210 */ /* 0x000fc80007ffe0ff */
[----:B------:R-:W-:-:S05]  /*b490*/  LEA.HI.X R5, R8, UR15, R0, 0x1, P0 ;  /* 0x0000000f08057c11 */ /* 0x000fca00080f0c00 */
[----:B-1----:R1:W-:Y:S02]  /*b4a0*/  STG.E.128 desc[UR10][R4.64], R12 ;  /* 0x0000000c04007986 */ /* 0x0023e4000c101d0a */
.L_x_398:
[----:B------:R-:W-:Y:S05]  /*b4b0*/  BSYNC B0 ;  /* 0x0000000000007941 */ /* 0x000fea0003800000 */
.L_x_397:
[----:B-1----:R1:W1:Y:S01]  /*b4c0*/  LDS.128 R12, [R141+0x10000] ;  /* 0x010000008d0c7984 */ /* 0x0022620000000c00 */
        /* <DEDUP_REMOVED lines=26> */
.L_x_400:
[----:B------:R-:W-:Y:S05]  /*b670*/  BSYNC B0 ;  /* 0x0000000000007941 */ /* 0x000fea0003800000 */
.L_x_399:
        /* <DEDUP_REMOVED lines=13> */
[----:B---3--:R1:W-:Y:S02]  /*b750*/  STG.E.128 desc[UR10][R8.64], R24 ;  /* 0x0000001808007986 */ /* 0x0083e4000c101d0a */
.L_x_402:
[----:B------:R-:W-:Y:S05]  /*b760*/  BSYNC B0 ;  /* 0x0000000000007941 */ /* 0x000fea0003800000 */
.L_x_401:
        /* <DEDUP_REMOVED lines=13> */
[----:B----4-:R1:W-:Y:S02]  /*b840*/  STG.E.128 desc[UR10][R8.64], R28 ;  /* 0x0000001c08007986 */ /* 0x0103e4000c101d0a */
.L_x_404:
[----:B------:R-:W-:Y:S05]  /*b850*/  BSYNC B0 ;  /* 0x0000000000007941 */ /* 0x000fea0003800000 */
.L_x_403:
        /* <DEDUP_REMOVED lines=12> */
[----:B------:R1:W-:Y:S02]  /*b920*/  STG.E.128 desc[UR10][R4.64], R32 ;  /* 0x0000002004007986 */ /* 0x0003e4000c101d0a */
.L_x_353:
[----:B------:R-:W-:Y:S05]  /*b930*/  BSYNC B1 ;  /* 0x0000000000017941 */ /* 0x000fea0003800000 */
.L_x_331:
[----:B------:R-:W2:Y:S01]  /*b940*/  LDL R2, [R1+0x5c] ;  /* 0x00005c0001027983 */ /* 0x000ea20000100800 */
[----:B------:R-:W-:Y:S02]  /*b950*/  ULDC UR5, c[0x0][0xc] ;  /* 0x0000030000057ab9 */ /* 0x000fe40000000800 */
[----:B------:R-:W-:Y:S01]  /*b960*/  UIADD3 UR21, UR5, UR21, URZ ;  /* 0x0000001505157290 */ /* 0x000fe2000fffe03f */
[----:B--2---:R-:W-:-:S13]  /*b970*/  R2UR UR6, R2 ;  /* 0x00000000020672ca */ /* 0x004fda00000e0000 */
[----:B------:R-:W-:-:S06]  /*b980*/  UISETP.GE.AND UP0, UPT, UR21, UR6, UPT ;  /* 0x000000061500728c */ /* 0x000fcc000bf06270 */
[----:B------:R-:W-:-:S13]  /*b990*/  PLOP3.LUT P0, PT, PT, PT, UP0, 0x80, 0x0 ;  /* 0x000000000000781c */ /* 0x000fda0003f0f008 */
[----:B------:R-:W-:Y:S05]  /*b9a0*/  @P0 BRA `(.L_x_405) ;  /* 0x0000000000040947 */ /* 0x000fea0003800000 */
[----:B------:R-:W-:Y:S05]  /*b9b0*/  BRA `(.L_x_406) ;  /* 0xffffff5000807947 */ /* 0x000fea000383ffff */
.L_x_405:
[----:B------:R-:W-:Y:S05]  /*b9c0*/  EXIT ;  /* 0x000000000000794d */ /* 0x000fea0003800000 */
.L_x_407:
        /* <DEDUP_REMOVED lines=11> */
.L_x_1262:


//--------------------- .text._ZN5flash27flash_bwd_convert_dq_kernelI23Flash_bwd_kernel_traitsILi64ELi64ELi128ELi8ELi2ELi4ELi4ELb1ELb0EN7cutlass10bfloat16_tE19Flash_kernel_traitsILi64ELi64ELi128ELi8ES3_EEEEvNS_16Flash_bwd_paramsEi --------------------------
	.section	.text._ZN5flash27flash_bwd_convert_dq_kernelI23Flash_bwd_kernel_traitsILi64ELi64ELi128ELi8ELi2ELi4ELi4ELb1ELb0EN7cutlass10bfloat16_tE19Flash_kernel_traitsILi64ELi64ELi128ELi8ES3_EEEEvNS_16Flash_bwd_paramsEi,"ax",@progbits
	.align	128
        .global         _ZN5flash27flash_bwd_convert_dq_kernelI23Flash_bwd_kernel_traitsILi64ELi64ELi128ELi8ELi2ELi4ELi4ELb1ELb0EN7cutlass10bfloat16_tE19Flash_kernel_traitsILi64ELi64ELi128ELi8ES3_EEEEvNS_16Flash_bwd_paramsEi
        .type           _ZN5flash27flash_bwd_convert_dq_kernelI23Flash_bwd_kernel_traitsILi64ELi64ELi128ELi8ELi2ELi4ELi4ELb1ELb0EN7cutlass10bfloat16_tE19Flash_kernel_traitsILi64ELi64ELi128ELi8ES3_EEEEvNS_16Flash_bwd_paramsEi,@function
        .size           _ZN5flash27flash_bwd_convert_dq_kernelI23Flash_bwd_kernel_traitsILi64ELi64ELi128ELi8ELi2ELi4ELi4ELb1ELb0EN7cutlass10bfloat16_tE19Flash_kernel_traitsILi64ELi64ELi128ELi8ES3_EEEEvNS_16Flash_bwd_paramsEi,(.L_x_1263 - _ZN5flash27flash_bwd_convert_dq_kernelI23Flash_bwd_kernel_traitsILi64ELi64ELi128ELi8ELi2ELi4ELi4ELb1ELb0EN7cutlass10bfloat16_tE19Flash_kernel_traitsILi64ELi64ELi128ELi8ES3_EEEEvNS_16Flash_bwd_paramsEi)
        .other          _ZN5flash27flash_bwd_convert_dq_kernelI23Flash_bwd_kernel_traitsILi64ELi64ELi128ELi8ELi2ELi4ELi4ELb1ELb0EN7cutlass10bfloat16_tE19Flash_kernel_traitsILi64ELi64ELi128ELi8ES3_EEEEvNS_16Flash_bwd_paramsEi,@"STO_CUDA_ENTRY STV_DEFAULT"
_ZN5flash27flash_bwd_convert_dq_kernelI23Flash_bwd_kernel_traitsILi64ELi64ELi128ELi8ELi2ELi4ELi4ELb1ELb0EN7cutlass10bfloat16_tE19Flash_kernel_traitsILi64ELi64ELi128ELi8ES3_EEEEvNS_16Flash_bwd_paramsEi:
.text._ZN5flash27flash_bwd_convert_dq_kernelI23Flash_bwd_kernel_traitsILi64ELi64ELi128ELi8ELi2ELi4ELi4ELb1ELb0EN7cutlass10bfloat16_tE19Flash_kernel_traitsILi64ELi64ELi128ELi8ES3_EEEEvNS_16Flash_bwd_paramsEi:
[----:B------:R-:W-:Y:S08]  /*0000*/  LDC R1, c[0x0][0x28] ;  /* 0x00000a00ff017b82 */ /* 0x000ff00000000800 */
[----:B------:R-:W0:Y:S01]  /*0010*/  S2UR UR17, SR_CTAID.Y ;  /* 0x00000000001179c3 */ /* 0x000e220000002600 */
[----:B------:R-:W-:Y:S01]  /*0020*/  ULDC.64 UR4, c[0x0][0x2f0] ;  /* 0x0000bc0000047ab9 */ /* 0x000fe20000000a00 */
[----:B------:R-:W-:Y:S01]  /*0030*/  ULDC.64 UR20, c[0x0][0x208] ;  /* 0x0000820000147ab9 */ /* 0x000fe20000000a00 */
[----:B------:R-:W-:-:S04]  /*0040*/  UISETP.NE.U32.AND UP0, UPT, UR4, URZ, UPT ;  /* 0x0000003f0400728c */ /* 0x000fc8000bf05070 */
[----:B------:R-:W-:-:S03]  /*0050*/  UISETP.NE.AND.EX UP0, UPT, UR5, URZ, UPT, UP0 ;  /* 0x0000003f0500728c */ /* 0x000fc6000bf05300 */
[----:B------:R-:W-:-:S03]  /*0060*/  ULDC.64 UR4, c[0x0][0x2f0] ;  /* 0x0000bc0000047ab9 */ /* 0x000fc60000000a00 */
[----:B------:R-:W-:Y:S01]  /*0070*/  PLOP3.LUT P0, PT, PT, PT, UP0, 0x80, 0x0 ;  /* 0x000000000000781c */ /* 0x000fe20003f0f008 */
[----:B0-----:R-:W-:-:S06]  /*0080*/  UIMAD.WIDE UR4, UR17, 0x4, UR4 ;  /* 0x00000004110478a5 */ /* 0x001fcc000f8e0204 */
[----:B------:R-:W-:Y:S02]  /*0090*/  IMAD.U32 R2, RZ, RZ, UR4 ;  /* 0x00000004ff027e24 */ /* 0x000fe4000f8e00ff */
[----:B------:R-:W-:-:S05]  /*00a0*/  IMAD.U32 R3, RZ, RZ, UR5 ;  /* 0x00000005ff037e24 */ /* 0x000fca000f8e00ff */
[----:B------:R-:W2:Y:S04]  /*00b0*/  @P0 LDG.E R4, desc[UR20][R2.64] ;  /* 0x0000001402040981 */ /* 0x000ea8000c1e1900 */
[----:B------:R-:W3:Y:S01]  /*00c0*/  @P0 LDG.E R0, desc[UR20][R2.64+0x4] ;  /* 0x0000041402000981 */ /* 0x000ee2000c1e1900 */
[----:B------:R-:W0:Y:S01]  /*00d0*/  S2UR UR5, SR_CTAID.X ;  /* 0x00000000000579c3 */ /* 0x000e220000002500 */
[----:B------:R-:W-:Y:S01]  /*00e0*/  UMOV UR6, 0xffffffff ;  /* 0xffffffff00067882 */ /* 0x000fe20000000000 */
[----:B0-----:R-:W-:Y:S01]  /*00f0*/  USHF.L.U32 UR16, UR5, 0x6, URZ ;  /* 0x0000000605107899 */ /* 0x001fe2000800063f */
[----:B--2---:R-:W-:Y:S02]  /*0100*/  @P0 R2UR UR6, R4 ;  /* 0x00000000040602ca */ /* 0x004fe400000e0000 */
[----:B---3--:R-:W-:-:S13]  /*0110*/  @P0 R2UR UR8, R0 ;  /* 0x00000000000802ca */ /* 0x008fda00000e0000 */
[----:B------:R-:W-:-:S07]  /*0120*/  @UP0 UIADD3 UR8, UR8, -UR6, URZ ;  /* 0x8000000608080290 */ /* 0x000fce000fffe03f */
[----:B------:R-:W-:Y:S02]  /*0130*/  @!UP0 ULDC UR8, c[0x0][0x2c4] ;  /* 0x0000b10000088ab9 */ /* 0x000fe40000000800 */
[----:B------:R-:W-:-:S06]  /*0140*/  UISETP.GT.AND UP1, UPT, UR8, UR16, UPT ;  /* 0x000000100800728c */ /* 0x000fcc000bf24270 */
[----:B------:R-:W-:-:S13]  /*0150*/  PLOP3.LUT P0, PT, PT, PT, UP1, 0x80, 0x0 ;  /* 0x000000000000781c */ /* 0x000fda0003f0f018 */
[----:B------:R-:W-:Y:S05]  /*0160*/  @!P0 EXIT ;  /* 0x000000000000894d */ /* 0x000fea0003800000 */
[----:B------:R-:W0:Y:S01]  /*0170*/  S2R R7, SR_TID.X ;  /* 0x0000000000077919 */ /* 0x000e220000002100 */
[----:B------:R-:W-:Y:S01]  /*0180*/  UISETP.NE.AND UP1, UPT, UR6, -0x1, UPT ;  /* 0xffffffff0600788c */ /* 0x000fe2000bf25270 */
[----:B------:R-:W1:Y:S01]  /*0190*/  S2UR UR25, SR_CTAID.Z ;  /* 0x00000000001979c3 */ /* 0x000e620000002700 */
[----:B------:R-:W-:Y:S01]  /*01a0*/  ULDC UR26, c[0x0][0x270] ;  /* 0x00009c00001a7ab9 */ /* 0x000fe20000000800 */
[----:B------:R-:W-:Y:S01]  /*01b0*/  UIMAD.WIDE UR14, UR17, 0x80, URZ ;  /* 0x00000080110e78a5 */ /* 0x000fe2000f8e023f */
[----:B------:R-:W-:Y:S02]  /*01c0*/  ULDC UR28, c[0x0][0x2dc] ;  /* 0x0000b700001c7ab9 */ /* 0x000fe40000000800 */
[----:B------:R-:W-:Y:S01]  /*01d0*/  PLOP3.LUT P0, PT, PT, PT, UP1, 0x80, 0x0 ;  /* 0x000000000000781c */ /* 0x000fe20003f0f018 */
[----:B------:R-:W-:Y:S02]  /*01e0*/  USEL UR22, UR14, URZ, UP0 ;  /* 0x0000003f0e167287 */ /* 0x000fe40008000000 */
[----:B------:R-:W-:-:S02]  /*01f0*/  USEL UR23, UR15, URZ, UP0 ;  /* 0x0000003f0f177287 */ /* 0x000fc40008000000 */
[----:B------:R-:W-:Y:S01]  /*0200*/  @UP1 ULDC.64 UR12, c[0x0][0x448] ;  /* 0x00011200000c1ab9 */ /* 0x000fe20000000a00 */
[----:B------:R-:W-:Y:S02]  /*0210*/  USHF.R.S32.HI UR19, URZ, 0x1f, UR16 ;  /* 0x0000001f3f137899 */ /* 0x000fe40008011410 */
[----:B------:R-:W-:Y:S02]  /*0220*/  @UP1 UIMAD.WIDE.U32 UR10, UR6, UR12, URZ ;  /* 0x0000000c060a12a5 */ /* 0x000fe4000f8e003f */
[----:B------:R-:W-:Y:S01]  /*0230*/  USHF.R.S32.HI UR18, URZ, 0x1f, UR28 ;  /* 0x0000001f3f127899 */ /* 0x000fe2000801141c */
[----:B------:R-:W-:Y:S01]  /*0240*/  ULDC UR12, c[0x0][0x2d4] ;  /* 0x0000b500000c7ab9 */ /* 0x000fe20000000800 */
[----:B------:R-:W-:Y:S02]  /*0250*/  @UP1 UIMAD UR9, UR6, UR13, UR11 ;  /* 0x0000000d060912a4 */ /* 0x000fe4000f8e020b */
[----:B------:R-:W-:Y:S02]  /*0260*/  UIMAD.WIDE UR12, UR17, UR12, URZ ;  /* 0x0000000c110c72a5 */ /* 0x000fe4000f8e023f */
[----:B------:R-:W-:-:S02]  /*0270*/  USHF.R.S32.HI UR11, URZ, 0x1f, UR26 ;  /* 0x0000001f3f0b7899 */ /* 0x000fc4000801141a */
[----:B------:R-:W-:Y:S02]  /*0280*/  UIMAD UR13, UR13, UR26, URZ ;  /* 0x0000001a0d0d72a4 */ /* 0x000fe4000f8e023f */
[----:B------:R-:W-:Y:S02]  /*0290*/  UIMAD.WIDE.U32 UR14, UR12, UR26, URZ ;  /* 0x0000001a0c0e72a5 */ /* 0x000fe4000f8e003f */
[----:B------:R-:W-:Y:S01]  /*02a0*/  UIMAD UR11, UR12, UR11, UR13 ;  /* 0x0000000b0c0b72a4 */ /* 0x000fe2000f8e020d */
[----:B0-----:R-:W-:Y:S01]  /*02b0*/  SHF.R.S32.HI R0, RZ, 0x1f, R7 ;  /* 0x0000001fff007819 */ /* 0x001fe20000011407 */
[----:B------:R-:W-:Y:S02]  /*02c0*/  UIADD3 UR16, UP0, UR16, UR22, URZ ;  /* 0x0000001610107290 */ /* 0x000fe4000ff1e03f */
[----:B------:R-:W-:Y:S01]  /*02d0*/  UIADD3 UR11, UR15, UR11, URZ ;  /* 0x0000000b0f0b7290 */ /* 0x000fe2000fffe03f */
[CC--:B------:R-:W-:Y:S01]  /*02e0*/  LEA.HI R2, R0.reuse, R7.reuse, RZ, 0x2 ;  /* 0x0000000700027211 */ /* 0x0c0fe200078f10ff */
[----:B------:R-:W-:Y:S01]  /*02f0*/  @UP1 UMOV UR24, UR6 ;  /* 0x0000000600181c82 */ /* 0x000fe20008000000 */
[CC--:B------:R-:W-:Y:S01]  /*0300*/  LEA.HI R5, R0.reuse, R7.reuse, RZ, 0x5 ;  /* 0x0000000700057211 */ /* 0x0c0fe200078f28ff */
[----:B------:R-:W-:Y:S01]  /*0310*/  UIMAD UR11, UR11, UR28, URZ ;  /* 0x0000001c0b0b72a4 */ /* 0x000fe2000f8e023f */
[--C-:B------:R-:W-:Y:S01]  /*0320*/  SHF.R.S32.HI R3, RZ, 0x2, R2.reuse ;  /* 0x00000002ff037819 */ /* 0x100fe20000011402 */
[----:B------:R-:W-:Y:S01]  /*0330*/  UMOV UR4, URZ ;  /* 0x0000003f00047c82 */ /* 0x000fe20008000000 */
[----:B------:R-:W-:Y:S01]  /*0340*/  SHF.R.S32.HI R4, RZ, 0x1f, R2 ;  /* 0x0000001fff047819 */ /* 0x000fe20000011402 */
[----:B------:R-:W-:Y:S01]  /*0350*/  UIMAD.WIDE UR6, UR26, UR28, URZ ;  /* 0x0000001c1a0672a5 */ /* 0x000fe2000f8e023f */
[----:B------:R-:W-:Y:S01]  /*0360*/  LEA.HI R0, R0, R7, RZ, 0x7 ;  /* 0x0000000700007211 */ /* 0x000fe200078f38ff */
[----:B-1----:R-:W-:Y:S01]  /*0370*/  UIMAD UR29, UR25, UR28, URZ ;  /* 0x0000001c191d72a4 */ /* 0x002fe2000f8e023f */
[----:B------:R-:W-:Y:S01]  /*0380*/  LOP3.LUT R2, R2, 0x7ffffffc, RZ, 0xc0, !PT ;  /* 0x7ffffffc02027812 */ /* 0x000fe200078ec0ff */
[----:B------:R-:W-:Y:S01]  /*0390*/  UIMAD UR27, UR26, UR28, URZ ;  /* 0x0000001c1a1b72a4 */ /* 0x000fe2000f8e023f */
[----:B------:R-:W-:Y:S01]  /*03a0*/  LOP3.LUT R6, R5, 0xffffffe0, RZ, 0xc0, !PT ;  /* 0xffffffe005067812 */ /* 0x000fe200078ec0ff */
[----:B------:R-:W-:Y:S01]  /*03b0*/  UIMAD.WIDE.U32 UR12, UR14, UR28, URZ ;  /* 0x0000001c0e0c72a5 */ /* 0x000fe2000f8e003f */
[----:B------:R-:W-:Y:S01]  /*03c0*/  LEA.HI R4, R4, R3, RZ, 0x3 ;  /* 0x0000000304047211 */ /* 0x000fe200078f18ff */
[----:B------:R-:W-:-:S02]  /*03d0*/  UIADD3.X UR19, UR19, UR23, URZ, UP0, !UPT ;  /* 0x0000001713137290 */ /* 0x000fc400087fe43f */
[----:B------:R-:W-:Y:S01]  /*03e0*/  UIMAD UR18, UR18, UR14, UR11 ;  /* 0x0000000e121272a4 */ /* 0x000fe2000f8e020b */
[----:B------:R-:W-:Y:S11]  /*03f0*/  @P0 BRA `(.L_x_408) ;  /* 0x00000000001c0947 */ /* 0x000ff60003800000 */
[----:B------:R-:W-:Y:S01]  /*0400*/  USHF.R.S32.HI UR9, URZ, 0x1f, UR17 ;  /* 0x0000001f3f097899 */ /* 0x000fe20008011411 */
[----:B------:R-:W-:Y:S01]  /*0410*/  ULDC.64 UR14, c[0x0][0x430] ;  /* 0x00010c00000e7ab9 */ /* 0x000fe20000000a00 */
[----:B------:R-:W-:Y:S02]  /*0420*/  UMOV UR24, 0xffffffff ;  /* 0xffffffff00187882 */ /* 0x000fe40000000000 */
[----:B------:R-:W-:Y:S02]  /*0430*/  UIMAD UR9, UR9, UR14, URZ ;  /* 0x0000000e090972a4 */ /* 0x000fe4000f8e023f */
[----:B------:R-:W-:Y:S02]  /*0440*/  UIMAD.WIDE.U32 UR10, UR17, UR14, URZ ;  /* 0x0000000e110a72a5 */ /* 0x000fe4000f8e003f */
[----:B------:R-:W-:-:S04]  /*0450*/  UIMAD UR9, UR17, UR15, UR9 ;  /* 0x0000000f110972a4 */ /* 0x000fc8000f8e0209 */
[----:B------:R-:W-:-:S12]  /*0460*/  UIADD3 UR9, UR11, UR9, URZ ;  /* 0x000000090b097290 */ /* 0x000fd8000fffe03f */
.L_x_408:
[----:B------:R-:W-:Y:S01]  /*0470*/  UIMAD.WIDE.U32 UR14, UR6, UR24, URZ ;  /* 0x00000018060e72a5 */ /* 0x000fe2000f8e003f */
[----:B------:R-:W-:Y:S01]  /*0480*/  LOP3.LUT R4, R4, 0xfffffff8, RZ, 0xc0, !PT ;  /* 0xfffffff804047812 */ /* 0x000fe200078ec0ff */
[----:B------:R-:W-:Y:S01]  /*0490*/  UIMAD UR24, UR7, UR24, URZ ;  /* 0x00000018071872a4 */ /* 0x000fe2000f8e023f */
[----:B------:R-:W-:Y:S01]  /*04a0*/  IADD3 R2, -R2, R7, RZ ;  /* 0x0000000702027210 */ /* 0x000fe20007ffe1ff */
[----:B------:R-:W-:Y:S01]  /*04b0*/  IMAD.IADD R7, R7, 0x1, -R6 ;  /* 0x0000000107077824 */ /* 0x000fe200078e0a06 */
[----:B------:R-:W-:Y:S01]  /*04c0*/  USEL UR12, UR12, UR14, !UP1 ;  /* 0x0000000e0c0c7287 */ /* 0x000fe2000c800000 */
[--C-:B------:R-:W-:Y:S01]  /*04d0*/  SHF.R.S32.HI R6, RZ, 0x5, R5.reuse ;  /* 0x00000005ff067819 */ /* 0x100fe20000011405 */
[----:B------:R-:W-:Y:S01]  /*04e0*/  UIMAD UR4, UR6, UR4, UR24 ;  /* 0x00000004060472a4 */ /* 0x000fe2000f8e0218 */
[----:B------:R-:W-:Y:S01]  /*04f0*/  SHF.R.S32.HI R5, RZ, 0x1f, R5 ;  /* 0x0000001fff057819 */ /* 0x000fe20000011405 */
[----:B------:R-:W-:Y:S01]  /*0500*/  UIADD3 UR11, UR13, UR18, URZ ;  /* 0x000000120d0b7290 */ /* 0x000fe2000fffe03f */
[----:B------:R-:W-:Y:S01]  /*0510*/  IMAD.IADD R4, R3, 0x1, -R4 ;  /* 0x0000000103047824 */ /* 0x000fe200078e0a04 */
[----:B------:R-:W-:Y:S01]  /*0520*/  @UP1 UIADD3 UR11, UR15, UR4, URZ ;  /* 0x000000040f0b1290 */ /* 0x000fe2000fffe03f */
[----:B------:R-:W-:Y:S01]  /*0530*/  LEA.HI R5, R5, R6, RZ, 0x2 ;  /* 0x0000000605057211 */ /* 0x000fe200078f10ff */
[----:B------:R-:W-:Y:S01]  /*0540*/  UIADD3 UR12, UP0, UR29, UR12, URZ ;  /* 0x0000000c1d0c7290 */ /* 0x000fe2000ff1e03f */
[----:B------:R-:W-:Y:S01]  /*0550*/  SHF.R.U32.HI R3, RZ, 0x4, R0 ;  /* 0x00000004ff037819 */ /* 0x000fe20000011600 */
[----:B------:R-:W-:Y:S01]  /*0560*/  UIMAD UR19, UR19, UR6, URZ ;  /* 0x00000006131372a4 */ /* 0x000fe2000f8e023f */
[----:B------:R-:W-:Y:S01]  /*0570*/  SHF.L.U32 R4, R4, 0x6, RZ ;  /* 0x0000000604047819 */ /* 0x000fe200000006ff */
[----:B------:R-:W-:Y:S01]  /*0580*/  ULEA.HI.X.SX32 UR13, UR29, UR11, 0x1, UP0 ;  /* 0x0000000b1d0d7291 */ /* 0x000fe200080f0e3f */
[----:B------:R-:W-:Y:S01]  /*0590*/  LOP3.LUT R5, R5, 0x3ffffc, RZ, 0xc0, !PT ;  /* 0x003ffffc05057812 */ /* 0x000fe200078ec0ff */
[----:B------:R-:W-:Y:S01]  /*05a0*/  UIMAD UR19, UR7, UR16, UR19 ;  /* 0x00000010071372a4 */ /* 0x000fe2000f8e0213 */
[----:B------:R-:W-:Y:S01]  /*05b0*/  IMAD R7, R6, UR27, R7 ;  /* 0x0000001b06077c24 */ /* 0x000fe2000f8e0207 */
[----:B------:R-:W-:Y:S01]  /*05c0*/  LOP3.LUT R4, R4, 0x1c0, RZ, 0xc0, !PT ;  /* 0x000001c004047812 */ /* 0x000fe200078ec0ff */
[----:B------:R-:W-:Y:S01]  /*05d0*/  UIMAD.WIDE.U32 UR6, UR6, UR16, UR12 ;  /* 0x00000010060672a5 */ /* 0x000fe2000f8e000c */
[----:B------:R-:W-:Y:S01]  /*05e0*/  IMAD.IADD R5, R6, 0x1, -R5 ;  /* 0x0000000106057824 */ /* 0x000fe200078e0a05 */
[----:B------:R-:W-:-:S02]  /*05f0*/  CS2R R10, SRZ ;  /* 0x00000000000a7805 */ /* 0x000fc4000001ff00 */
[----:B------:R-:W-:Y:S01]  /*0600*/  LOP3.LUT R3, R4, 0x8, R3, 0xf8, !PT ;  /* 0x0000000804037812 */ /* 0x000fe200078ef803 */
[----:B------:R-:W-:Y:S01]  /*0610*/  IMAD.U32 R9, RZ, RZ, UR19 ;  /* 0x00000013ff097e24 */ /* 0x000fe2000f8e00ff */
[----:B------:R-:W-:Y:S01]  /*0620*/  SHF.R.S32.HI R0, RZ, 0x1f, R7 ;  /* 0x0000001fff007819 */ /* 0x000fe20000011407 */
[----:B------:R-:W-:Y:S01]  /*0630*/  ULDC.64 UR12, c[0x0][0x400] ;  /* 0x00010000000c7ab9 */ /* 0x000fe20000000a00 */
[----:B------:R-:W-:Y:S02]  /*0640*/  SHF.R.U32.HI R4, RZ, 0x3, R4 ;  /* 0x00000003ff047819 */ /* 0x000fe40000011604 */
[----:B------:R-:W-:Y:S02]  /*0650*/  CS2R R12, SRZ ;  /* 0x00000000000c7805 */ /* 0x000fe4000001ff00 */
[----:B------:R-:W-:Y:S02]  /*0660*/  IADD3 R7, P0, R7, UR6, RZ ;  /* 0x0000000607077c10 */ /* 0x000fe4000ff1e0ff */
[----:B------:R-:W-:-:S02]  /*0670*/  CS2R R16, SRZ ;  /* 0x0000000000107805 */ /* 0x000fc4000001ff00 */
[----:B------:R-:W-:Y:S02]  /*0680*/  LEA R5, R5, R2, 0x9 ;  /* 0x0000000205057211 */ /* 0x000fe400078e48ff */
[----:B------:R-:W-:Y:S02]  /*0690*/  CS2R R18, SRZ ;  /* 0x0000000000127805 */ /* 0x000fe4000001ff00 */
[----:B------:R-:W-:Y:S01]  /*06a0*/  LOP3.LUT R2, R3, R4, RZ, 0x3c, !PT ;  /* 0x0000000403027212 */ /* 0x000fe200078e3cff */
[----:B------:R-:W-:Y:S01]  /*06b0*/  IMAD.MOV.U32 R3, RZ, RZ, RZ ;  /* 0x000000ffff037224 */ /* 0x000fe200078e00ff */
[----:B------:R-:W-:Y:S01]  /*06c0*/  IADD3.X R4, R0, UR7, R9, P0, !PT ;  /* 0x0000000700047c10 */ /* 0x000fe200087fe409 */
[----:B------:R-:W-:Y:S01]  /*06d0*/  ULDC UR7, c[0x0][0x490] ;  /* 0x0001240000077ab9 */ /* 0x000fe20000000800 */
[----:B------:R-:W-:Y:S01]  /*06e0*/  LEA R0, P0, R7, UR12, 0x2 ;  /* 0x0000000c07007c11 */ /* 0x000fe2000f8010ff */
[----:B------:R-:W-:Y:S01]  /*06f0*/  UISETP.GE.AND UP0, UPT, UR7, 0x1, UPT ;  /* 0x000000010700788c */ /* 0x000fe2000bf06270 */
[----:B------:R-:W-:Y:S01]  /*0700*/  IMAD.U32 R2, R5, 0x2, R2 ;  /* 0x0000000205027824 */ /* 0x000fe200078e0002 */
[----:B------:R-:W-:-:S02]  /*0710*/  CS2R R8, SRZ ;  /* 0x0000000000087805 */ /* 0x000fc4000001ff00 */
[----:B------:R-:W-:Y:S01]  /*0720*/  LEA.HI.X R5, R7, UR13, R4, 0x2, P0 ;  /* 0x0000000d07057c11 */ /* 0x000fe200080f1404 */
[----:B------:R-:W-:Y:S01]  /*0730*/  HFMA2.MMA R4, -RZ, RZ, 0, 0 ;  /* 0x00000000ff047435 */ /* 0x000fe200000001ff */
[----:B------:R-:W-:Y:S02]  /*0740*/  CS2R R6, SRZ ;  /* 0x0000000000067805 */ /* 0x000fe4000001ff00 */
[----:B------:R-:W-:Y:S02]  /*0750*/  PLOP3.LUT P0, PT, PT, PT, UP0, 0x80, 0x0 ;  /* 0x000000000000781c */ /* 0x000fe40003f0f008 */
[----:B------:R-:W-:-:S11]  /*0760*/  CS2R R20, SRZ ;  /* 0x0000000000147805 */ /* 0x000fd6000001ff00 */
[----:B------:R-:W-:Y:S05]  /*0770*/  @!P0 BRA `(.L_x_409) ;  /* 0x0000000c00888947 */ /* 0x000fea0003800000 */
[----:B------:R-:W0:Y:S01]  /*0780*/  LDC R11, c[0x0][0x490] ;  /* 0x00012400ff0b7b82 */ /* 0x000e220000000800 */
[----:B------:R-:W-:Y:S02]  /*0790*/  UISETP.NE.AND UP0, UPT, UR7, 0x1, UPT ;  /* 0x000000010700788c */ /* 0x000fe4000bf05270 */
[----:B------:R-:W-:-:S04]  /*07a0*/  USHF.L.U32 UR16, UR27, 0x3, URZ ;  /* 0x000000031b107899 */ /* 0x000fc8000800063f */
[----:B------:R-:W-:Y:S02]  /*07b0*/  PLOP3.LUT P1, PT, PT, PT, UP0, 0x80, 0x0 ;  /* 0x000000000000781c */ /* 0x000fe40003f2f008 */
[----:B0-----:R-:W-:Y:S01]  /*07c0*/  LOP3.LUT P0, RZ, R11, 0x1, RZ, 0xc0, !PT ;  /* 0x000000010bff7812 */ /* 0x001fe2000780c0ff */
[----:B------:R-:W-:-:S10]  /*07d0*/  IMAD.MOV.U32 R11, RZ, RZ, RZ ;  /* 0x000000ffff0b7224 */ /* 0x000fd400078e00ff */
[----:B------:R-:W-:Y:S05]  /*07e0*/  @!P1 BRA `(.L_x_410) ;  /* 0x0000000800809947 */ /* 0x000fea0003800000 */
[----:B------:R-:W-:Y:S01]  /*07f0*/  ULOP3.LUT UR4, UR7, 0x1, URZ, 0xc0, !UPT ;  /* 0x0000000107047892 */ /* 0x000fe2000f8ec03f */
[----:B------:R-:W-:Y:S01]  /*0800*/  CS2R R10, SRZ ;  /* 0x00000000000a7805 */ /* 0x000fe2000001ff00 */
[----:B------:R-:W-:Y:S01]  /*0810*/  ULDC.64 UR14, c[0x0][0x488] ;  /* 0x00012200000e7ab9 */ /* 0x000fe20000000a00 */
[----:B------:R-:W-:Y:S01]  /*0820*/  USHF.R.S32.HI UR6, URZ, 0x1f, UR16 ;  /* 0x0000001f3f067899 */ /* 0x000fe20008011410 */
[----:B------:R-:W-:Y:S01]  /*0830*/  IMAD.MOV.U32 R3, RZ, RZ, RZ ;  /* 0x000000ffff037224 */ /* 0x000fe200078e00ff */
[----:B------:R-:W-:Y:S01]  /*0840*/  USHF.L.U64.HI UR11, UR14, 0x1, UR15 ;  /* 0x000000010e0b7899 */ /* 0x000fe2000801020f */
[----:B------:R-:W-:Y:S01]  /*0850*/  CS2R R12, SRZ ;  /* 0x00000000000c7805 */ /* 0x000fe2000001ff00 */
[----:B------:R-:W-:Y:S01]  /*0860*/  USHF.L.U32 UR17, UR14, 0x1, URZ ;  /* 0x000000010e117899 */ /* 0x000fe2000800063f */
[----:B------:R-:W-:Y:S02]  /*0870*/  CS2R R16, SRZ ;  /* 0x0000000000107805 */ /* 0x000fe4000001ff00 */
[----:B------:R-:W-:-:S02]  /*0880*/  CS2R R18, SRZ ;  /* 0x0000000000127805 */ /* 0x000fc4000001ff00 */
[----:B------:R-:W-:Y:S02]  /*0890*/  CS2R R6, SRZ ;  /* 0x0000000000067805 */ /* 0x000fe4000001ff00 */
[----:B------:R-:W-:Y:S02]  /*08a0*/  CS2R R8, SRZ ;  /* 0x0000000000087805 */ /* 0x000fe4000001ff00 */
[----:B------:R-:W-:Y:S02]  /*08b0*/  MOV R4, RZ ;  /* 0x000000ff00047202 */ /* 0x000fe40000000f00 */
[----:B------:R-:W-:Y:S01]  /*08c0*/  CS2R R20, SRZ ;  /* 0x0000000000147805 */ /* 0x000fe2000001ff00 */
[----:B------:R-:W-:Y:S02]  /*08d0*/  UIADD3 UR4, -UR4, UR7, URZ ;  /* 0x0000000704047290 */ /* 0x000fe4000fffe13f */
[----:B------:R-:W-:Y:S02]  /*08e0*/  USHF.L.U64.HI UR7, UR16, 0x2, UR6 ;  /* 0x0000000210077899 */ /* 0x000fe40008010206 */
[----:B------:R-:W-:-:S02]  /*08f0*/  UIMAD UR13, UR27, 0x38, URZ ;  /* 0x000000381b0d78a4 */ /* 0x000fc4000f8e023f */
[----:B------:R-:W-:-:S12]  /*0900*/  USHF.L.U64.HI UR6, UR17, 0x2, UR11 ;  /* 0x0000000211067899 */ /* 0x000fd8000801020b */
.L_x_411:
[----:B------:R-:W-:Y:S01]  /*0910*/  USHF.L.U32 UR11, UR16, 0x2, URZ ;  /* 0x00000002100b7899 */ /* 0x000fe2000800063f */
[----:B------:R-:W-:Y:S02]  /*0920*/  IMAD.U32 R25, RZ, RZ, UR27 ;  /* 0x0000001bff197e24 */ /* 0x000fe4000f8e00ff */
[----:B------:R-:W-:-:S03]  /*0930*/  IMAD.U32 R23, RZ, RZ, UR27 ;  /* 0x0000001bff177e24 */ /* 0x000fc6000f8e00ff */
[----:B------:R-:W-:-:S04]  /*0940*/  IADD3 R14, P1, R0, UR11, RZ ;  /* 0x0000000b000e7c10 */ /* 0x000fc8000ff3e0ff */
[----:B------:R-:W-:-:S03]  /*0950*/  IADD3.X R15, R5, UR7, RZ, P1, !PT ;  /* 0x00000007050f7c10 */ /* 0x000fc60008ffe4ff */
[----:B------:R-:W-:Y:S01]  /*0960*/  IMAD.WIDE R24, R25, 0x20, R14 ;  /* 0x0000002019187825 */ /* 0x000fe200078e020e */
[----:B------:R-:W-:-:S04]  /*0970*/  MOV R26, UR27 ;  /* 0x0000001b001a7c02 */ /* 0x000fc80008000f00 */
[----:B------:R-:W2:Y:S01]  /*0980*/  LDG.E R29, desc[UR20][R24.64] ;  /* 0x00000014181d7981 */ /* 0x000ea2000c1e1900 */
[----:B------:R-:W-:-:S05]  /*0990*/  IMAD.WIDE R22, R23, 0x20, R24 ;  /* 0x0000002017167825 */ /* 0x000fca00078e0218 */
[----:B------:R0:W3:Y:S02]  /*09a0*/  LDG.E R27, desc[UR20][R22.64] ;  /* 0x00000014161b7981 */ /* 0x0000e4000c1e1900 */
[----:B0-----:R-:W-:-:S04]  /*09b0*/  IMAD.WIDE R22, R26, 0x20, R22 ;  /* 0x000000201a167825 */ /* 0x001fc800078e0216 */
[----:B------:R-:W-:Y:S02]  /*09c0*/  IMAD.WIDE R24, R26, 0x20, R22 ;  /* 0x000000201a187825 */ /* 0x000fe400078e0216 */
[----:B------:R-:W4:Y:S04]  /*09d0*/  LDG.E R26, desc[UR20][R22.64] ;  /* 0x00000014161a7981 */ /* 0x000f28000c1e1900 */
[----:B------:R0:W5:Y:S01]  /*09e0*/  LDG.E R22, desc[UR20][R24.64] ;  /* 0x0000001418167981 */ /* 0x000162000c1e1900 */
[----:B------:R-:W-:-:S03]  /*09f0*/  USHF.L.U32 UR11, UR27, 0x4, URZ ;  /* 0x000000041b0b7899 */ /* 0x000fc6000800063f */
[----:B------:R-:W5:Y:S01]  /*0a00*/  LDG.E R23, desc[UR20][R14.64+0x80] ;  /* 0x000080140e177981 */ /* 0x000f62000c1e1900 */
[----:B--2---:R-:W-:Y:S01]  /*0a10*/  FADD.FTZ R4, R29, R4 ;  /* 0x000000041d047221 */ /* 0x004fe20000010000 */
[----:B---3--:R-:W-:Y:S01]  /*0a20*/  FADD.FTZ R8, R27, R8 ;  /* 0x000000081b087221 */ /* 0x008fe20000010000 */
[----:B------:R-:W-:-:S04]  /*0a30*/  IMAD.U32 R27, RZ, RZ, UR27 ;  /* 0x0000001bff1b7e24 */ /* 0x000fc8000f8e00ff */
[----:B0-----:R-:W-:-:S05]  /*0a40*/  IMAD.WIDE R24, R27, 0x20, R24 ;  /* 0x000000201b187825 */ /* 0x001fca00078e0218 */
[----:B------:R-:W2:Y:S01]  /*0a50*/  LDG.E R29, desc[UR20][R24.64] ;  /* 0x00000014181d7981 */ /* 0x000ea2000c1e1900 */
[----:B----4-:R-:W-:Y:S01]  /*0a60*/  FADD.FTZ R7, R26, R7 ;  /* 0x000000071a077221 */ /* 0x010fe20000010000 */
[----:B------:R-:W-:Y:S02]  /*0a70*/  IMAD.WIDE R26, R27, 0x20, R24 ;  /* 0x000000201b1a7825 */ /* 0x000fe400078e0218 */
[----:B------:R0:W3:Y:S04]  /*0a80*/  LDG.E R25, desc[UR20][R14.64] ;  /* 0x000000140e197981 */ /* 0x0000e8000c1e1900 */
[----:B------:R-:W4:Y:S01]  /*0a90*/  LDG.E R27, desc[UR20][R26.64] ;  /* 0x000000141a1b7981 */ /* 0x000f22000c1e1900 */
[----:B------:R-:W-:-:S04]  /*0aa0*/  UIADD3 UR11, UR11, 0x20, URZ ;  /* 0x000000200b0b7890 */ /* 0x000fc8000fffe03f */
[----:B------:R-:W-:Y:S02]  /*0ab0*/  USHF.R.S32.HI UR12, URZ, 0x1f, UR11 ;  /* 0x0000001f3f0c7899 */ /* 0x000fe4000801140b */
[----:B------:R-:W-:Y:S02]  /*0ac0*/  IMAD.U32 R28, RZ, RZ, UR11 ;  /* 0x0000000bff1c7e24 */ /* 0x000fe4000f8e00ff */
[----:B------:R-:W-:-:S03]  /*0ad0*/  USHF.L.U64.HI UR12, UR11, 0x2, UR12 ;  /* 0x000000020b0c7899 */ /* 0x000fc6000801020c */
[----:B0-----:R-:W-:-:S04]  /*0ae0*/  LEA R14, P1, R28, R0, 0x2 ;  /* 0x000000001c0e7211 */ /* 0x001fc800078210ff */
[----:B------:R-:W-:Y:S01]  /*0af0*/  IADD3.X R15, R5, UR12, RZ, P1, !PT ;  /* 0x0000000c050f7c10 */ /* 0x000fe20008ffe4ff */
[----:B-----5:R-:W-:-:S04]  /*0b00*/  FADD.FTZ R9, R22, R9 ;  /* 0x0000000916097221 */ /* 0x020fc80000010000 */
[----:B------:R0:W5:Y:S01]  /*0b10*/  LDG.E R22, desc[UR20][R14.64] ;  /* 0x000000140e167981 */ /* 0x000162000c1e1900 */
[----:B--2---:R-:W-:Y:S01]  /*0b20*/  FADD.FTZ R6, R29, R6 ;  /* 0x000000061d067221 */ /* 0x004fe20000010000 */
[----:B------:R-:W-:Y:S01]  /*0b30*/  MOV R29, UR16 ;  /* 0x00000010001d7c02 */ /* 0x000fe20008000f00 */
[----:B----4-:R-:W-:-:S04]  /*0b40*/  FADD.FTZ R10, R27, R10 ;  /* 0x0000000a1b0a7221 */ /* 0x010fc80000010000 */
[----:B------:R-:W-:-:S04]  /*0b50*/  IMAD.WIDE R26, R29, 0x4, R14 ;  /* 0x000000041d1a7825 */ /* 0x000fc800078e020e */
[----:B0-----:R-:W-:-:S05]  /*0b60*/  IMAD.WIDE R14, R29, 0x4, R26 ;  /* 0x000000041d0e7825 */ /* 0x001fca00078e021a */
[----:B------:R0:W2:Y:S01]  /*0b70*/  LDG.E R28, desc[UR20][R14.64] ;  /* 0x000000140e1c7981 */ /* 0x0000a2000c1e1900 */
[----:B---3--:R-:W-:-:S03]  /*0b80*/  FADD.FTZ R20, R25, R20 ;  /* 0x0000001419147221 */ /* 0x008fc60000010000 */
[----:B------:R1:W3:Y:S01]  /*0b90*/  LDG.E R25, desc[UR20][R26.64] ;  /* 0x000000141a197981 */ /* 0x0002e2000c1e1900 */
[----:B0-----:R-:W-:-:S04]  /*0ba0*/  IMAD.WIDE R14, R29, 0x4, R14 ;  /* 0x000000041d0e7825 */ /* 0x001fc800078e020e */
[----:B-1----:R-:W-:Y:S02]  /*0bb0*/  IMAD.WIDE R26, R29, 0x4, R14 ;  /* 0x000000041d1a7825 */ /* 0x002fe400078e020e */
[----:B------:R-:W4:Y:S04]  /*0bc0*/  LDG.E R15, desc[UR20][R14.64] ;  /* 0x000000140e0f7981 */ /* 0x000f28000c1e1900 */
[----:B------:R0:W3:Y:S01]  /*0bd0*/  LDG.E R14, desc[UR20][R26.64] ;  /* 0x000000141a0e7981 */ /* 0x0000e2000c1e1900 */
[----:B------:R-:W-:Y:S01]  /*0be0*/  FADD.FTZ R18, R23, R18 ;  /* 0x0000001217127221 */ /* 0x000fe20000010000 */
[----:B------:R-:W-:Y:S02]  /*0bf0*/  IMAD.U32 R23, RZ, RZ, UR16 ;  /* 0x00000010ff177e24 */ /* 0x000fe4000f8e00ff */
[----:B-----5:R-:W-:Y:S01]  /*0c00*/  FADD.FTZ R17, R22, R17 ;  /* 0x0000001116117221 */ /* 0x020fe20000010000 */
[----:B------:R-:W-:Y:S01]  /*0c10*/  IMAD.MOV.U32 R22, RZ, RZ, R0 ;  /* 0x000000ffff167224 */ /* 0x000fe200078e0000 */
[----:B------:R-:W-:Y:S01]  /*0c20*/  USHF.L.U32 UR11, UR16, 0x2, URZ ;  /* 0x00000002100b7899 */ /* 0x000fe2000800063f */
[----:B0-----:R-:W-:Y:S01]  /*0c30*/  IMAD.WIDE R26, R23, 0x4, R26 ;  /* 0x00000004171a7825 */ /* 0x001fe200078e021a */
[----:B------:R-:W-:-:S05]  /*0c40*/  MOV R23, R5 ;  /* 0x0000000500177202 */ /* 0x000fca0000000f00 */
[----:B------:R-:W5:Y:S04]  /*0c50*/  LDG.E R24, desc[UR20][R22.64] ;  /* 0x0000001416187981 */ /* 0x000f68000c1e1900 */
[----:B------:R0:W5:Y:S04]  /*0c60*/  LDG.E R26, desc[UR20][R26.64] ;  /* 0x000000141a1a7981 */ /* 0x000168000c1e1900 */
[----:B------:R-:W5:Y:S01]  /*0c70*/  LDG.E R22, desc[UR20][R22.64+0x80] ;  /* 0x0000801416167981 */ /* 0x000f62000c1e1900 */
[----:B--2---:R-:W-:Y:S01]  /*0c80*/  FADD.FTZ R13, R28, R13 ;  /* 0x0000000d1c0d7221 */ /* 0x004fe20000010000 */
[----:B------:R-:W-:Y:S01]  /*0c90*/  MOV R28, UR14 ;  /* 0x0000000e001c7c02 */ /* 0x000fe20008000f00 */
[----:B----4-:R-:W-:Y:S01]  /*0ca0*/  FADD.FTZ R12, R15, R12 ;  /* 0x0000000c0f0c7221 */ /* 0x010fe20000010000 */
[----:B------:R-:W-:-:S02]  /*0cb0*/  IMAD.U32 R15, RZ, RZ, UR14 ;  /* 0x0000000eff0f7e24 */ /* 0x000fc4000f8e00ff */
[----:B---3--:R-:W-:-:S03]  /*0cc0*/  FADD.FTZ R3, R14, R3 ;  /* 0x000000030e037221 */ /* 0x008fc60000010000 */
[----:B------:R-:W-:Y:S01]  /*0cd0*/  LEA R14, P1, R15, R0, 0x2 ;  /* 0x000000000f0e7211 */ /* 0x000fe200078210ff */
[----:B------:R-:W-:-:S05]  /*0ce0*/  IMAD.U32 R15, RZ, RZ, UR15 ;  /* 0x0000000fff0f7e24 */ /* 0x000fca000f8e00ff */
[----:B------:R-:W-:Y:S02]  /*0cf0*/  LEA.HI.X R15, R28, R5, R15, 0x2, P1 ;  /* 0x000000051c0f7211 */ /* 0x000fe400008f140f */
[----:B------:R-:W-:-:S04]  /*0d00*/  IADD3 R28, P1, R14, UR11, RZ ;  /* 0x0000000b0e1c7c10 */ /* 0x000fc8000ff3e0ff */
[----:B------:R-:W-:Y:S01]  /*0d10*/  IADD3.X R29, R15, UR7, RZ, P1, !PT ;  /* 0x000000070f1d7c10 */ /* 0x000fe20008ffe4ff */
[----:B------:R-:W-:-:S04]  /*0d20*/  FADD.FTZ R16, R25, R16 ;  /* 0x0000001019107221 */ /* 0x000fc80000010000 */
[----:B------:R-:W2:Y:S01]  /*0d30*/  LDG.E R25, desc[UR20][R28.64] ;  /* 0x000000141c197981 */ /* 0x000ea2000c1e1900 */
[----:B------:R-:W-:-:S03]  /*0d40*/  USHF.L.U32 UR11, UR27, 0x4, URZ ;  /* 0x000000041b0b7899 */ /* 0x000fc6000800063f */
[----:B------:R1:W3:Y:S01]  /*0d50*/  LDG.E R23, desc[UR20][R28.64+0x80] ;  /* 0x000080141c177981 */ /* 0x0002e2000c1e1900 */
[----:B------:R-:W-:Y:S02]  /*0d60*/  USHF.R.S32.HI UR12, URZ, 0x1f, UR11 ;  /* 0x0000001f3f0c7899 */ /* 0x000fe4000801140b */
[----:B0-----:R-:W-:Y:S02]  /*0d70*/  MOV R27, UR11 ;  /* 0x0000000b001b7c02 */ /* 0x001fe40008000f00 */
[----:B------:R-:W-:Y:S02]  /*0d80*/  USHF.L.U64.HI UR12, UR11, 0x2, UR12 ;  /* 0x000000020b0c7899 */ /* 0x000fe4000801020c */
[----:B-1----:R-:W-:-:S04]  /*0d90*/  LEA R28, P1, R27, R14, 0x2 ;  /* 0x0000000e1b1c7211 */ /* 0x002fc800078210ff */
[----:B------:R-:W-:Y:S01]  /*0da0*/  IADD3.X R29, R15, UR12, RZ, P1, !PT ;  /* 0x0000000c0f1d7c10 */ /* 0x000fe20008ffe4ff */
[----:B------:R-:W-:-:S04]  /*0db0*/  UIMAD UR11, UR27, 0x18, URZ ;  /* 0x000000181b0b78a4 */ /* 0x000fc8000f8e023f */
[----:B------:R-:W4:Y:S01]  /*0dc0*/  LDG.E R27, desc[UR20][R28.64] ;  /* 0x000000141c1b7981 */ /* 0x000f22000c1e1900 */
[----:B-----5:R-:W-:Y:S01]  /*0dd0*/  FADD.FTZ R21, R24, R21 ;  /* 0x0000001518157221 */ /* 0x020fe20000010000 */
[----:B------:R-:W-:Y:S02]  /*0de0*/  USHF.R.S32.HI UR12, URZ, 0x1f, UR11 ;  /* 0x0000001f3f0c7899 */ /* 0x000fe4000801140b */
[----:B------:R-:W-:Y:S02]  /*0df0*/  IMAD.U32 R24, RZ, RZ, UR11 ;  /* 0x0000000bff187e24 */ /* 0x000fe4000f8e00ff */
[----:B------:R-:W-:Y:S01]  /*0e00*/  FADD.FTZ R19, R22, R19 ;  /* 0x0000001316137221 */ /* 0x000fe20000010000 */
[----:B------:R-:W-:Y:S01]  /*0e10*/  USHF.L.U64.HI UR12, UR11, 0x2, UR12 ;  /* 0x000000020b0c7899 */ /* 0x000fe2000801020c */
[----:B------:R0:W5:Y:S02]  /*0e20*/  LDG.E R22, desc[UR20][R28.64+0x80] ;  /* 0x000080141c167981 */ /* 0x000164000c1e1900 */
[----:B0-----:R-:W-:-:S04]  /*0e30*/  LEA R28, P1, R24, R14, 0x2 ;  /* 0x0000000e181c7211 */ /* 0x001fc800078210ff */
[----:B------:R-:W-:Y:S01]  /*0e40*/  IADD3.X R29, R15, UR12, RZ, P1, !PT ;  /* 0x0000000c0f1d7c10 */ /* 0x000fe20008ffe4ff */
[----:B--2---:R-:W-:-:S04]  /*0e50*/  FADD.FTZ R20, R20, R25 ;  /* 0x0000001914147221 */ /* 0x004fc80000010000 */
[----:B------:R-:W2:Y:S01]  /*0e60*/  LDG.E R25, desc[UR20][R28.64] ;  /* 0x000000141c197981 */ /* 0x000ea2000c1e1900 */
[----:B------:R-:W-:Y:S01]  /*0e70*/  USHF.L.U32 UR11, UR27, 0x5, URZ ;  /* 0x000000051b0b7899 */ /* 0x000fe2000800063f */
[----:B---3--:R-:W-:Y:S02]  /*0e80*/  FADD.FTZ R18, R18, R23 ;  /* 0x0000001712127221 */ /* 0x008fe40000010000 */
[----:B------:R0:W3:Y:S01]  /*0e90*/  LDG.E R23, desc[UR20][R28.64+0x80] ;  /* 0x000080141c177981 */ /* 0x0000e2000c1e1900 */
[----:B------:R-:W-:-:S04]  /*0ea0*/  USHF.R.S32.HI UR12, URZ, 0x1f, UR11 ;  /* 0x0000001f3f0c7899 */ /* 0x000fc8000801140b */
[----:B------:R-:W-:Y:S01]  /*0eb0*/  USHF.L.U64.HI UR12, UR11, 0x2, UR12 ;  /* 0x000000020b0c7899 */ /* 0x000fe2000801020c */
[----:B----4-:R-:W-:Y:S01]  /*0ec0*/  FADD.FTZ R4, R4, R27 ;  /* 0x0000001b04047221 */ /* 0x010fe20000010000 */
[----:B------:R-:W-:Y:S01]  /*0ed0*/  MOV R27, UR11 ;  /* 0x0000000b001b7c02 */ /* 0x000fe20008000f00 */
[----:B------:R-:W-:-:S03]  /*0ee0*/  UIMAD UR11, UR27, 0x28, URZ ;  /* 0x000000281b0b78a4 */ /* 0x000fc6000f8e023f */
[----:B0-----:R-:W-:-:S04]  /*0ef0*/  LEA R28, P1, R27, R14, 0x2 ;  /* 0x0000000e1b1c7211 */ /* 0x001fc800078210ff */
[----:B------:R-:W-:Y:S01]  /*0f00*/  IADD3.X R29, R15, UR12, RZ, P1, !PT ;  /* 0x0000000c0f1d7c10 */ /* 0x000fe20008ffe4ff */
[----:B------:R-:W-:Y:S02]  /*0f10*/  USHF.R.S32.HI UR12, URZ, 0x1f, UR11 ;  /* 0x0000001f3f0c7899 */ /* 0x000fe4000801140b */
[----:B------:R-:W-:Y:S02]  /*0f20*/  IMAD.U32 R27, RZ, RZ, UR11 ;  /* 0x0000000bff1b7e24 */ /* 0x000fe4000f8e00ff */
[----:B------:R-:W-:Y:S01]  /*0f30*/  FADD.FTZ R11, R26, R11 ;  /* 0x0000000b1a0b7221 */ /* 0x000fe20000010000 */
[----:B------:R-:W-:Y:S01]  /*0f40*/  USHF.L.U64.HI UR12, UR11, 0x2, UR12 ;  /* 0x000000020b0c7899 */ /* 0x000fe2000801020c */
[----:B------:R-:W4:Y:S04]  /*0f50*/  LDG.E R26, desc[UR20][R28.64] ;  /* 0x000000141c1a7981 */ /* 0x000f28000c1e1900 */
[----:B------:R0:W4:Y:S01]  /*0f60*/  LDG.E R24, desc[UR20][R28.64+0x80] ;  /* 0x000080141c187981 */ /* 0x000122000c1e1900 */
[----:B-----5:R-:W-:Y:S01]  /*0f70*/  FADD.FTZ R17, R17, R22 ;  /* 0x0000001611117221 */ /* 0x020fe20000010000 */
[----:B0-----:R-:W-:-:S04]  /*0f80*/  LEA R28, P1, R27, R14, 0x2 ;  /* 0x0000000e1b1c7211 */ /* 0x001fc800078210ff */
[----:B------:R-:W-:-:S05]  /*0f90*/  IADD3.X R29, R15, UR12, RZ, P1, !PT ;  /* 0x0000000c0f1d7c10 */ /* 0x000fca0008ffe4ff */
[----:B------:R-:W5:Y:S01]  /*0fa0*/  LDG.E R22, desc[UR20][R28.64] ;  /* 0x000000141c167981 */ /* 0x000f62000c1e1900 */
[----:B--2---:R-:W-:-:S03]  /*0fb0*/  FADD.FTZ R8, R8, R25 ;  /* 0x0000001908087221 */ /* 0x004fc60000010000 */
[----:B------:R0:W2:Y:S01]  /*0fc0*/  LDG.E R25, desc[UR20][R28.64+0x80] ;  /* 0x000080141c197981 */ /* 0x0000a2000c1e1900 */
[----:B------:R-:W-:Y:S01]  /*0fd0*/  UIMAD UR11, UR27, 0x30, URZ ;  /* 0x000000301b0b78a4 */ /* 0x000fe2000f8e023f */
[----:B---3--:R-:W-:-:S03]  /*0fe0*/  FADD.FTZ R16, R16, R23 ;  /* 0x0000001710107221 */ /* 0x008fc60000010000 */
[----:B------:R-:W-:Y:S02]  /*0ff0*/  USHF.R.S32.HI UR12, URZ, 0x1f, UR11 ;  /* 0x0000001f3f0c7899 */ /* 0x000fe4000801140b */
[----:B------:R-:W-:Y:S02]  /*1000*/  MOV R23, UR11 ;  /* 0x0000000b00177c02 */ /* 0x000fe40008000f00 */
[----:B------:R-:W-:Y:S02]  /*1010*/  USHF.L.U64.HI UR12, UR11, 0x2, UR12 ;  /* 0x000000020b0c7899 */ /* 0x000fe4000801020c */
[----:B0-----:R-:W-:Y:S01]  /*1020*/  LEA R28, P1, R23, R14, 0x2 ;  /* 0x0000000e171c7211 */ /* 0x001fe200078210ff */
[----:B------:R-:W-:Y:S02]  /*1030*/  USHF.R.S32.HI UR11, URZ, 0x1f, UR13 ;  /* 0x0000001f3f0b7899 */ /* 0x000fe4000801140d */
[----:B------:R-:W-:Y:S01]  /*1040*/  IMAD.U32 R27, RZ, RZ, UR13 ;  /* 0x0000000dff1b7e24 */ /* 0x000fe2000f8e00ff */
[----:B------:R-:W-:Y:S01]  /*1050*/  IADD3.X R29, R15, UR12, RZ, P1, !PT ;  /* 0x0000000c0f1d7c10 */ /* 0x000fe20008ffe4ff */
[----:B------:R-:W-:-:S04]  /*1060*/  USHF.L.U64.HI UR11, UR13, 0x2, UR11 ;  /* 0x000000020d0b7899 */ /* 0x000fc8000801020b */
[----:B------:R-:W3:Y:S01]  /*1070*/  LDG.E R23, desc[UR20][R28.64] ;  /* 0x000000141c177981 */ /* 0x000ee2000c1e1900 */
[----:B----4-:R-:W-:Y:S01]  /*1080*/  FADD.FTZ R7, R7, R26 ;  /* 0x0000001a07077221 */ /* 0x010fe20000010000 */
[----:B------:R-:W-:-:S04]  /*1090*/  LEA R26, P1, R27, R14, 0x2 ;  /* 0x0000000e1b1a7211 */ /* 0x000fc800078210ff */
[----:B------:R-:W-:Y:S01]  /*10a0*/  IADD3.X R27, R15, UR11, RZ, P1, !PT ;  /* 0x0000000b0f1b7c10 */ /* 0x000fe20008ffe4ff */
[----:B------:R-:W-:Y:S02]  /*10b0*/  FADD.FTZ R13, R13, R24 ;  /* 0x000000180d0d7221 */ /* 0x000fe40000010000 */
[----:B------:R-:W4:Y:S04]  /*10c0*/  LDG.E R24, desc[UR20][R28.64+0x80] ;  /* 0x000080141c187981 */ /* 0x000f28000c1e1900 */
[----:B------:R-:W4:Y:S01]  /*10d0*/  LDG.E R28, desc[UR20][R14.64+0x80] ;  /* 0x000080140e1c7981 */ /* 0x000f22000c1e1900 */
[----:B-----5:R-:W-:-:S03]  /*10e0*/  FADD.FTZ R9, R9, R22 ;  /* 0x0000001609097221 */ /* 0x020fc60000010000 */
[----:B------:R-:W5:Y:S01]  /*10f0*/  LDG.E R22, desc[UR20][R14.64] ;  /* 0x000000140e167981 */ /* 0x000f62000c1e1900 */
[----:B--2---:R-:W-:-:S03]  /*1100*/  FADD.FTZ R12, R12, R25 ;  /* 0x000000190c0c7221 */ /* 0x004fc60000010000 */
[----:B------:R-:W2:Y:S04]  /*1110*/  LDG.E R25, desc[UR20][R26.64] ;  /* 0x000000141a197981 */ /* 0x000ea8000c1e1900 */
[----:B------:R-:W2:Y:S01]  /*1120*/  LDG.E R26, desc[UR20][R26.64+0x80] ;  /* 0x000080141a1a7981 */ /* 0x000ea2000c1e1900 */
[----:B------:R-:W-:-:S06]  /*1130*/  UIADD3 UR4, UR4, -0x2, URZ ;  /* 0xfffffffe04047890 */ /* 0x000fcc000fffe03f */
[----:B------:R-:W-:Y:S01]  /*1140*/  ISETP.NE.AND P1, PT, RZ, UR4, PT ;  /* 0x00000004ff007c0c */ /* 0x000fe2000bf25270 */
[----:B---3--:R-:W-:Y:S01]  /*1150*/  FADD.FTZ R6, R6, R23 ;  /* 0x0000001706067221 */ /* 0x008fe20000010000 */
[----:B------:R-:W-:-:S04]  /*1160*/  MOV R23, UR17 ;  /* 0x0000001100177c02 */ /* 0x000fc80008000f00 */
[----:B------:R-:W-:-:S04]  /*1170*/  LEA R0, P2, R23, R0, 0x2 ;  /* 0x0000000017007211 */ /* 0x000fc800078410ff */
[----:B------:R-:W-:Y:S01]  /*1180*/  IADD3.X R5, R5, UR6, RZ, P2, !PT ;  /* 0x0000000605057c10 */ /* 0x000fe200097fe4ff */
[----:B----4-:R-:W-:Y:S01]  /*1190*/  FADD.FTZ R3, R3, R24 ;  /* 0x0000001803037221 */ /* 0x010fe20000010000 */
[----:B------:R-:W-:Y:S01]  /*11a0*/  FADD.FTZ R19, R19, R28 ;  /* 0x0000001c13137221 */ /* 0x000fe20000010000 */
[----:B-----5:R-:W-:Y:S01]  /*11b0*/  FADD.FTZ R21, R21, R22 ;  /* 0x0000001615157221 */ /* 0x020fe20000010000 */
[----:B--2---:R-:W-:Y:S01]  /*11c0*/  FADD.FTZ R10, R10, R25 ;  /* 0x000000190a0a7221 */ /* 0x004fe20000010000 */
[----:B------:R-:W-:Y:S01]  /*11d0*/  FADD.FTZ R11, R11, R26 ;  /* 0x0000001a0b0b7221 */ /* 0x000fe20000010000 */
[----:B------:R-:W-:Y:S06]  /*11e0*/  @P1 BRA `(.L_x_411) ;  /* 0xfffffff400c81947 */ /* 0x000fec000383ffff */
.L_x_410:
[----:B------:R-:W-:Y:S01]  /*11f0*/  IMAD.MOV.U32 R24, RZ, RZ, R0 ;  /* 0x000000ffff187224 */ /* 0x000fe200078e0000 */
[----:B------:R-:W-:Y:S01]  /*1200*/  MOV R25, R5 ;  /* 0x0000000500197202 */ /* 0x000fe20000000f00 */
[----:B------:R-:W-:Y:S06]  /*1210*/  @!P0 BRA `(.L_x_409) ;  /* 0x0000000000e08947 */ /* 0x000fec0003800000 */
[----:B------:R-:W-:-:S04]  /*1220*/  IMAD.U32 R23, RZ, RZ, UR16 ;  /* 0x00000010ff177e24 */ /* 0x000fc8000f8e00ff */
[----:B------:R-:W-:-:S05]  /*1230*/  IMAD.WIDE R22, R23, 0x4, R24 ;  /* 0x0000000417167825 */ /* 0x000fca00078e0218 */
[----:B------:R-:W2:Y:S01]  /*1240*/  LDG.E R29, desc[UR20][R22.64] ;  /* 0x00000014161d7981 */ /* 0x000ea2000c1e1900 */
[----:B------:R-:W-:-:S03]  /*1250*/  MOV R15, UR27 ;  /* 0x0000001b000f7c02 */ /* 0x000fc60008000f00 */
[----:B------:R-:W3:Y:S02]  /*1260*/  LDG.E R27, desc[UR20][R22.64+0x80] ;  /* 0x00008014161b7981 */ /* 0x000ee4000c1e1900 */
[----:B------:R-:W-:-:S05]  /*1270*/  IMAD.WIDE R14, R15, 0x20, R22 ;  /* 0x000000200f0e7825 */ /* 0x000fca00078e0216 */
[----:B------:R0:W4:Y:S01]  /*1280*/  LDG.E R5, desc[UR20][R14.64] ;  /* 0x000000140e057981 */ /* 0x000122000c1e1900 */
[----:B------:R-:W-:Y:S01]  /*1290*/  IMAD.U32 R0, RZ, RZ, UR27 ;  /* 0x0000001bff007e24 */ /* 0x000fe2000f8e00ff */
[----:B------:R-:W-:-:S03]  /*12a0*/  MOV R28, UR27 ;  /* 0x0000001b001c7c02 */ /* 0x000fc60008000f00 */
[----:B0-----:R-:W-:-:S04]  /*12b0*/  IMAD.WIDE R14, R0, 0x20, R14 ;  /* 0x00000020000e7825 */ /* 0x001fc800078e020e */
[----:B------:R-:W-:Y:S01]  /*12c0*/  IMAD.U32 R26, RZ, RZ, UR27 ;  /* 0x0000001bff1a7e24 */ /* 0x000fe2000f8e00ff */
[----:B------:R-:W5:Y:S01]  /*12d0*/  LDG.E R23, desc[UR20][R14.64] ;  /* 0x000000140e177981 */ /* 0x000f62000c1e1900 */
[----:B------:R-:W-:Y:S01]  /*12e0*/  MOV R22, UR27 ;  /* 0x0000001b00167c02 */ /* 0x000fe20008000f00 */
[----:B--2---:R-:W-:Y:S01]  /*12f0*/  FADD.FTZ R20, R20, R29 ;  /* 0x0000001d14147221 */ /* 0x004fe20000010000 */
[----:B------:R-:W-:Y:S02]  /*1300*/  IMAD.WIDE R28, R28, 0x20, R14 ;  /* 0x000000201c1c7825 */ /* 0x000fe400078e020e */
[----:B------:R-:W2:Y:S02]  /*1310*/  LDG.E R14, desc[UR20][R24.64] ;  /* 0x00000014180e7981 */ /* 0x000ea4000c1e1900 */
[----:B---3--:R-:W-:Y:S01]  /*1320*/  FADD.FTZ R18, R18, R27 ;  /* 0x0000001b12127221 */ /* 0x008fe20000010000 */
[----:B------:R-:W-:Y:S01]  /*1330*/  IMAD.WIDE R26, R26, 0x20, R28 ;  /* 0x000000201a1a7825 */ /* 0x000fe200078e021c */
[----:B------:R-:W3:Y:S03]  /*1340*/  LDG.E R0, desc[UR20][R28.64] ;  /* 0x000000141c007981 */ /* 0x000ee6000c1e1900 */
[----:B----4-:R-:W-:Y:S01]  /*1350*/  FADD.FTZ R4, R4, R5 ;  /* 0x0000000504047221 */ /* 0x010fe20000010000 */
[----:B------:R0:W4:Y:S02]  /*1360*/  LDG.E R28, desc[UR20][R26.64] ;  /* 0x000000141a1c7981 */ /* 0x000124000c1e1900 */
[----:B0-----:R-:W-:-:S05]  /*1370*/  IMAD.WIDE R26, R22, 0x20, R26 ;  /* 0x00000020161a7825 */ /* 0x001fca00078e021a */
[----:B------:R0:W2:Y:S02]  /*1380*/  LDG.E R5, desc[UR20][R26.64] ;  /* 0x000000141a057981 */ /* 0x0000a4000c1e1900 */
[----:B0-----:R-:W-:-:S05]  /*1390*/  IMAD.WIDE R26, R22, 0x20, R26 ;  /* 0x00000020161a7825 */ /* 0x001fca00078e021a */
[----:B------:R0:W2:Y:S01]  /*13a0*/  LDG.E R15, desc[UR20][R26.64] ;  /* 0x000000141a0f7981 */ /* 0x0000a2000c1e1900 */
[----:B------:R-:W-:Y:S01]  /*13b0*/  UIADD3 UR4, UR16, 0x20, UR16 ;  /* 0x0000002010047890 */ /* 0x000fe2000fffe010 */
[----:B-----5:R-:W-:-:S05]  /*13c0*/  FADD.FTZ R8, R8, R23 ;  /* 0x0000001708087221 */ /* 0x020fca0000010000 */
[----:B------:R-:W-:Y:S01]  /*13d0*/  IMAD.U32 R23, RZ, RZ, UR4 ;  /* 0x00000004ff177e24 */ /* 0x000fe2000f8e00ff */
[----:B------:R-:W-:-:S03]  /*13e0*/  MOV R29, UR16 ;  /* 0x00000010001d7c02 */ /* 0x000fc60008000f00 */
[----:B------:R-:W-:-:S04]  /*13f0*/  IMAD.WIDE R22, R23, 0x4, R24 ;  /* 0x0000000417167825 */ /* 0x000fc800078e0218 */
[----:B0-----:R-:W-:-:S04]  /*1400*/  IMAD.WIDE R26, R29, 0x4, R22 ;  /* 0x000000041d1a7825 */ /* 0x001fc800078e0216 */
[----:B---3--:R-:W-:Y:S02]  /*1410*/  FADD.FTZ R7, R7, R0 ;  /* 0x0000000007077221 */ /* 0x008fe40000010000 */
[----:B------:R0:W3:Y:S02]  /*1420*/  LDG.E R0, desc[UR20][R24.64+0x80] ;  /* 0x0000801418007981 */ /* 0x0000e4000c1e1900 */
[----:B0-----:R-:W-:Y:S02]  /*1430*/  IMAD.U32 R25, RZ, RZ, UR16 ;  /* 0x00000010ff197e24 */ /* 0x001fe4000f8e00ff */
[----:B----4-:R-:W-:Y:S02]  /*1440*/  FADD.FTZ R9, R9, R28 ;  /* 0x0000001c09097221 */ /* 0x010fe40000010000 */
[----:B------:R-:W4:Y:S01]  /*1450*/  LDG.E R28, desc[UR20][R22.64] ;  /* 0x00000014161c7981 */ /* 0x000f22000c1e1900 */
[----:B--2---:R-:W-:-:S03]  /*1460*/  FADD.FTZ R6, R6, R5 ;  /* 0x0000000506067221 */ /* 0x004fc60000010000 */
[----:B------:R0:W2:Y:S02]  /*1470*/  LDG.E R5, desc[UR20][R26.64] ;  /* 0x000000141a057981 */ /* 0x0000a4000c1e1900 */
[----:B0-----:R-:W-:-:S04]  /*1480*/  IMAD.WIDE R26, R29, 0x4, R26 ;  /* 0x000000041d1a7825 */ /* 0x001fc800078e021a */
[----:B------:R-:W-:Y:S01]  /*1490*/  FADD.FTZ R10, R10, R15 ;  /* 0x0000000f0a0a7221 */ /* 0x000fe20000010000 */
[----:B------:R-:W-:Y:S01]  /*14a0*/  MOV R15, UR16 ;  /* 0x00000010000f7c02 */ /* 0x000fe20008000f00 */
[----:B------:R-:W-:Y:S01]  /*14b0*/  FADD.FTZ R21, R21, R14 ;  /* 0x0000000e15157221 */ /* 0x000fe20000010000 */
[----:B------:R-:W-:Y:S01]  /*14c0*/  IMAD.WIDE R24, R25, 0x4, R26 ;  /* 0x0000000419187825 */ /* 0x000fe200078e021a */
[----:B------:R-:W5:Y:S03]  /*14d0*/  LDG.E R29, desc[UR20][R26.64] ;  /* 0x000000141a1d7981 */ /* 0x000f66000c1e1900 */
[C---:B------:R-:W-:Y:S01]  /*14e0*/  IMAD.WIDE R22, R15.reuse, 0x4, R24 ;  /* 0x000000040f167825 */ /* 0x040fe200078e0218 */
[----:B------:R-:W5:Y:S03]  /*14f0*/  LDG.E R27, desc[UR20][R24.64] ;  /* 0x00000014181b7981 */ /* 0x000f66000c1e1900 */
[----:B------:R-:W-:-:S02]  /*1500*/  IMAD.WIDE R14, R15, 0x4, R22 ;  /* 0x000000040f0e7825 */ /* 0x000fc400078e0216 */
[----:B------:R-:W5:Y:S04]  /*1510*/  LDG.E R22, desc[UR20][R22.64] ;  /* 0x0000001416167981 */ /* 0x000f68000c1e1900 */
[----:B------:R-:W5:Y:S01]  /*1520*/  LDG.E R14, desc[UR20][R14.64] ;  /* 0x000000140e0e7981 */ /* 0x000f62000c1e1900 */
[----:B---3--:R-:W-:Y:S01]  /*1530*/  FADD.FTZ R19, R19, R0 ;  /* 0x0000000013137221 */ /* 0x008fe20000010000 */
[----:B----4-:R-:W-:Y:S01]  /*1540*/  FADD.FTZ R17, R17, R28 ;  /* 0x0000001c11117221 */ /* 0x010fe20000010000 */
[----:B--2---:R-:W-:Y:S01]  /*1550*/  FADD.FTZ R16, R16, R5 ;  /* 0x0000000510107221 */ /* 0x004fe20000010000 */
[----:B-----5:R-:W-:Y:S01]  /*1560*/  FADD.FTZ R13, R13, R29 ;  /* 0x0000001d0d0d7221 */ /* 0x020fe20000010000 */
[----:B------:R-:W-:Y:S01]  /*1570*/  FADD.FTZ R12, R12, R27 ;  /* 0x0000001b0c0c7221 */ /* 0x000fe20000010000 */
[----:B------:R-:W-:Y:S01]  /*1580*/  FADD.FTZ R3, R3, R22 ;  /* 0x0000001603037221 */ /* 0x000fe20000010000 */
[----:B------:R-:W-:-:S07]  /*1590*/  FADD.FTZ R11, R11, R14 ;  /* 0x0000000e0b0b7221 */ /* 0x000fce0000010000 */
.L_x_409:
[----:B------:R-:W0:Y:S01]  /*15a0*/  S2R R5, SR_TID.X ;  /* 0x0000000000057919 */ /* 0x000e220000002100 */
[----:B------:R-:W-:Y:S01]  /*15b0*/  ULDC UR7, c[0x0][0x390] ;  /* 0x0000e40000077ab9 */ /* 0x000fe20000000800 */
[----:B------:R-:W1:Y:S01]  /*15c0*/  S2UR UR6, SR_CgaCtaId ;  /* 0x00000000000679c3 */ /* 0x000e620000008800 */
        /* <DEDUP_REMOVED lines=15> */
[----:B------:R-:W-:Y:S01]  /*16c0*/  UMOV UR4, 0x400 ;  /* 0x0000040000047882 */ /* 0x000fe20000000000 */
[----:B------:R-:W-:Y:S01]  /*16d0*/  FMUL.FTZ R3, R3, UR7 ;  /* 0x0000000703037c20 */ /* 0x000fe20008410000 */
[----:B------:R-:W-:Y:S01]  /*16e0*/  ULDC.64 UR12, c[0x0][0x448] ;  /* 0x00011200000c7ab9 */ /* 0x000fe20000000a00 */
[----:B------:R-:W-:Y:S01]  /*16f0*/  F2FP.BF16.F32.PACK_AB R10, R21, R14 ;  /* 0x0000000e150a723e */ /* 0x000fe200000010ff */
[----:B------:R-:W-:Y:S01]  /*1700*/  FMUL.FTZ R14, R13, UR7 ;  /* 0x000000070d0e7c20 */ /* 0x000fe20008410000 */
[----:B------:R-:W-:Y:S01]  /*1710*/  F2FP.BF16.F32.PACK_AB R13, R16, R17 ;  /* 0x00000011100d723e */ /* 0x000fe200000010ff */
[----:B------:R-:W-:Y:S01]  /*1720*/  FMUL.FTZ R16, R11, UR7 ;  /* 0x000000070b107c20 */ /* 0x000fe20008410000 */
[----:B------:R-:W-:Y:S01]  /*1730*/  BSSY B0, `(.L_x_412) ;  /* 0x0000050000007945 */ /* 0x000fe20003800000 */
[----:B-1----:R-:W-:-:S02]  /*1740*/  ULEA UR4, UR6, UR4, 0x18 ;  /* 0x0000000406047291 */ /* 0x002fc4000f8ec03f */
[----:B------:R-:W-:Y:S01]  /*1750*/  USHF.L.U32 UR6, UR5, 0x6, URZ ;  /* 0x0000000605067899 */ /* 0x000fe2000800063f */
[----:B------:R-:W-:Y:S01]  /*1760*/  F2FP.BF16.F32.PACK_AB R16, R16, R3 ;  /* 0x000000031010723e */ /* 0x000fe200000010ff */
[----:B------:R-:W-:Y:S01]  /*1770*/  IMAD.MOV.U32 R3, RZ, RZ, 0x20 ;  /* 0x00000020ff037424 */ /* 0x000fe200078e00ff */
[----:B------:R-:W-:Y:S01]  /*1780*/  UIMAD UR5, UR5, -0x40, UR8 ;  /* 0xffffffc0050578a4 */ /* 0x000fe2000f8e0208 */
[----:B0-----:R-:W-:Y:S02]  /*1790*/  SHF.R.S32.HI R6, RZ, 0x1f, R5 ;  /* 0x0000001fff067819 */ /* 0x001fe40000011405 */
[----:B------:R-:W-:Y:S02]  /*17a0*/  LEA R2, R2, UR4, 0x1 ;  /* 0x0000000402027c11 */ /* 0x000fe4000f8e08ff */
[----:B------:R-:W-:-:S03]  /*17b0*/  LEA.HI R0, R6, R5, RZ, 0x2 ;  /* 0x0000000506007211 */ /* 0x000fc600078f10ff */
[----:B------:R-:W-:Y:S01]  /*17c0*/  STS [R2], R4 ;  /* 0x0000000402007388 */ /* 0x000fe20000000800 */
[--C-:B------:R-:W-:Y:S02]  /*17d0*/  SHF.R.S32.HI R8, RZ, 0x2, R0.reuse ;  /* 0x00000002ff087819 */ /* 0x100fe40000011400 */
[----:B------:R-:W-:Y:S01]  /*17e0*/  SHF.R.S32.HI R15, RZ, 0x1f, R0 ;  /* 0x0000001fff0f7819 */ /* 0x000fe20000011400 */
[----:B------:R-:W-:Y:S03]  /*17f0*/  STS [R2+0x400], R7 ;  /* 0x0004000702007388 */ /* 0x000fe60000000800 */
[----:B------:R-:W-:Y:S01]  /*1800*/  LEA.HI R0, R15, R8, RZ, 0x3 ;  /* 0x000000080f007211 */ /* 0x000fe200078f18ff */
[----:B------:R-:W-:Y:S01]  /*1810*/  FMUL.FTZ R15, R12, UR7 ;  /* 0x000000070c0f7c20 */ /* 0x000fe20008410000 */
[----:B------:R-:W-:Y:S02]  /*1820*/  F2FP.BF16.F32.PACK_AB R12, R18, R19 ;  /* 0x00000013120c723e */ /* 0x000fe400000010ff */
[----:B------:R-:W-:-:S02]  /*1830*/  LOP3.LUT R19, R0, 0xfffffff8, RZ, 0xc0, !PT ;  /* 0xfffffff800137812 */ /* 0x000fc400078ec0ff */
[-C--:B------:R-:W-:Y:S02]  /*1840*/  LEA.HI R0, R6, R5.reuse, RZ, 0x3 ;  /* 0x0000000506007211 */ /* 0x080fe400078f18ff */
[----:B------:R-:W-:Y:S01]  /*1850*/  F2FP.BF16.F32.PACK_AB R14, R15, R14 ;  /* 0x0000000e0f0e723e */ /* 0x000fe200000010ff */
[----:B------:R-:W-:Y:S01]  /*1860*/  IMAD.IADD R19, R8, 0x1, -R19 ;  /* 0x0000000108137824 */ /* 0x000fe200078e0a13 */
[----:B------:R-:W-:Y:S02]  /*1870*/  LOP3.LUT R8, R0, 0x1ffffff8, RZ, 0xc0, !PT ;  /* 0x1ffffff800087812 */ /* 0x000fe400078ec0ff */
[----:B------:R-:W-:Y:S02]  /*1880*/  SHF.R.S32.HI R0, RZ, 0x3, R0 ;  /* 0x00000003ff007819 */ /* 0x000fe40000011400 */
[----:B------:R-:W-:Y:S02]  /*1890*/  IADD3 R8, -R8, R5, RZ ;  /* 0x0000000508087210 */ /* 0x000fe40007ffe1ff */
[----:B------:R-:W-:Y:S01]  /*18a0*/  R2P PR, R19, 0x6 ;  /* 0x0000000613007804 */ /* 0x000fe20000000000 */
[----:B------:R-:W-:Y:S01]  /*18b0*/  IMAD.SHL.U32 R15, R0, 0x40, RZ ;  /* 0x00000040000f7824 */ /* 0x000fe200078e00ff */
[----:B------:R-:W-:-:S02]  /*18c0*/  SHF.L.U32 R8, R8, 0x3, RZ ;  /* 0x0000000308087819 */ /* 0x000fc400000006ff */
[----:B------:R-:W-:Y:S02]  /*18d0*/  LEA.HI R5, R6, R5, RZ, 0x6 ;  /* 0x0000000506057211 */ /* 0x000fe400078f30ff */
[----:B------:R-:W-:Y:S02]  /*18e0*/  LOP3.LUT R15, R15, 0x1c0, RZ, 0xc0, !PT ;  /* 0x000001c00f0f7812 */ /* 0x000fe400078ec0ff */
[----:B------:R-:W-:Y:S01]  /*18f0*/  SEL R3, R3, 0xffffffe0, !P1 ;  /* 0xffffffe003037807 */ /* 0x000fe20004800000 */
[----:B------:R-:W-:Y:S01]  /*1900*/  IMAD.SHL.U32 R5, R5, 0x8, RZ ;  /* 0x0000000805057824 */ /* 0x000fe200078e00ff */
[----:B------:R-:W-:Y:S02]  /*1910*/  LOP3.LUT R11, R15, 0x38, R8, 0xf8, !PT ;  /* 0x000000380f0b7812 */ /* 0x000fe400078ef808 */
[----:B------:R-:W-:-:S04]  /*1920*/  SHF.R.U32.HI R18, RZ, 0x3, R15 ;  /* 0x00000003ff127819 */ /* 0x000fc8000001160f */
[----:B------:R-:W-:Y:S02]  /*1930*/  LOP3.LUT R6, R11, R18, RZ, 0x3c, !PT ;  /* 0x000000120b067212 */ /* 0x000fe400078e3cff */
[C---:B------:R-:W-:Y:S01]  /*1940*/  IADD3 R18, R2.reuse, 0x40, RZ ;  /* 0x0000004002127810 */ /* 0x040fe20007ffe0ff */
[C---:B------:R-:W-:Y:S01]  /*1950*/  @P2 VIADD R18, R2.reuse, 0xffffffc0 ;  /* 0xffffffc002122836 */ /* 0x040fe20000000000 */
[----:B------:R-:W-:Y:S02]  /*1960*/  IADD3 R11, R2, R3, RZ ;  /* 0x00000003020b7210 */ /* 0x000fe40007ffe0ff */
[----:B------:R-:W-:Y:S02]  /*1970*/  LOP3.LUT R5, R6, 0xfffffe00, R5, 0xf8, !PT ;  /* 0xfffffe0006057812 */ /* 0x000fe400078ef805 */
[----:B------:R-:W-:Y:S01]  /*1980*/  IADD3 R15, R3, R18, RZ ;  /* 0x00000012030f7210 */ /* 0x000fe20007ffe0ff */
[----:B------:R0:W-:Y:S01]  /*1990*/  STS [R11], R9 ;  /* 0x000000090b007388 */ /* 0x0001e20000000800 */
[----:B------:R-:W-:Y:S01]  /*19a0*/  LEA R19, R5, UR4, 0x1 ;  /* 0x0000000405137c11 */ /* 0x000fe2000f8e08ff */
[----:B------:R-:W-:Y:S01]  /*19b0*/  USHF.R.S32.HI UR4, URZ, 0x1f, UR6 ;  /* 0x0000001f3f047899 */ /* 0x000fe20008011406 */
[----:B------:R-:W-:Y:S01]  /*19c0*/  IMAD.U32 R3, RZ, RZ, UR12 ;  /* 0x0000000cff037e24 */ /* 0x000fe2000f8e00ff */
[----:B------:R-:W-:Y:S02]  /*19d0*/  STS [R11+0x400], R10 ;  /* 0x0004000a0b007388 */ /* 0x000fe40000000800 */
[----:B------:R-:W-:-:S02]  /*19e0*/  UIMAD UR4, UR4, UR12, URZ ;  /* 0x0000000c040472a4 */ /* 0x000fc4000f8e023f */
[----:B------:R-:W-:Y:S01]  /*19f0*/  STS [R18], R12 ;  /* 0x0000000c12007388 */ /* 0x000fe20000000800 */
[--C-:B0-----:R-:W-:Y:S01]  /*1a00*/  SHF.R.S32.HI R9, RZ, 0x1f, R8.reuse ;  /* 0x0000001fff097819 */ /* 0x101fe20000011408 */
[----:B------:R-:W-:Y:S02]  /*1a10*/  UIMAD UR4, UR6, UR13, UR4 ;  /* 0x0000000d060472a4 */ /* 0x000fe4000f8e0204 */
[----:B------:R0:W-:Y:S01]  /*1a20*/  STS [R18+0x400], R13 ;  /* 0x0004000d12007388 */ /* 0x0001e20000000800 */
[----:B------:R-:W-:-:S03]  /*1a30*/  IMAD.WIDE.U32 R2, R3, UR6, R8 ;  /* 0x0000000603027c25 */ /* 0x000fc6000f8e0008 */
[----:B------:R1:W-:Y:S01]  /*1a40*/  STS [R15], R14 ;  /* 0x0000000e0f007388 */ /* 0x0003e20000000800 */
[----:B------:R-:W-:Y:S01]  /*1a50*/  ULDC UR6, c[0x0][0x2d0] ;  /* 0x0000b40000067ab9 */ /* 0x000fe20000000800 */
[----:B------:R-:W-:Y:S02]  /*1a60*/  MOV R9, UR4 ;  /* 0x0000000400097c02 */ /* 0x000fe40008000f00 */
[----:B------:R1:W-:Y:S01]  /*1a70*/  STS [R15+0x400], R16 ;  /* 0x000400100f007388 */ /* 0x0003e20000000800 */
[----:B------:R-:W-:Y:S01]  /*1a80*/  BAR.SYNC.DEFER_BLOCKING 0x0 ;  /* 0x0000000000007b1d */ /* 0x000fe20000010000 */
[----:B------:R-:W-:Y:S01]  /*1a90*/  ISETP.GE.AND P0, PT, R8, UR6, PT ;  /* 0x0000000608007c0c */ /* 0x000fe2000bf06270 */
[----:B------:R-:W-:Y:S01]  /*1aa0*/  VIADD R8, R0, 0x20 ;  /* 0x0000002000087836 */ /* 0x000fe20000000000 */
[----:B------:R-:W-:Y:S01]  /*1ab0*/  IADD3 R2, P1, R2, UR10, RZ ;  /* 0x0000000a02027c10 */ /* 0x000fe2000ff3e0ff */
[----:B------:R-:W-:Y:S01]  /*1ac0*/  USHF.R.S32.HI UR6, URZ, 0x1f, UR25 ;  /* 0x0000001f3f067899 */ /* 0x000fe20008011419 */
[----:B0-----:R-:W-:Y:S01]  /*1ad0*/  SHF.R.S32.HI R18, RZ, 0x1f, R0 ;  /* 0x0000001fff127819 */ /* 0x001fe20000011400 */
[----:B------:R-:W-:Y:S01]  /*1ae0*/  ULDC.64 UR10, c[0x0][0x460] ;  /* 0x00011800000a7ab9 */ /* 0x000fe20000000a00 */
[----:B------:R-:W-:Y:S01]  /*1af0*/  IADD3.X R3, R3, UR9, R9, P1, !PT ;  /* 0x0000000903037c10 */ /* 0x000fe20008ffe409 */
[----:B------:R-:W-:Y:S01]  /*1b00*/  UIMAD UR4, UR6, UR10, URZ ;  /* 0x0000000a060472a4 */ /* 0x000fe2000f8e023f */
[----:B------:R-:W-:-:S02]  /*1b10*/  ISETP.GE.OR P1, PT, R8, UR5, P0 ;  /* 0x0000000508007c0c */ /* 0x000fc40008726670 */
[----:B------:R-:W-:Y:S01]  /*1b20*/  ISETP.GE.OR P0, PT, R0, UR5, P0 ;  /* 0x0000000500007c0c */ /* 0x000fe20008706670 */
[----:B------:R-:W-:Y:S01]  /*1b30*/  UIMAD UR4, UR25, UR11, UR4 ;  /* 0x0000000b190472a4 */ /* 0x000fe2000f8e0204 */
[----:B------:R-:W-:-:S05]  /*1b40*/  MOV R9, UR10 ;  /* 0x0000000a00097c02 */ /* 0x000fca0008000f00 */
[----:B------:R-:W-:-:S04]  /*1b50*/  IMAD.WIDE.U32 R2, R9, UR25, R2 ;  /* 0x0000001909027c25 */ /* 0x000fc8000f8e0002 */
[----:B------:R-:W-:Y:S01]  /*1b60*/  VIADD R13, R3, UR4 ;  /* 0x00000004030d7c36 */ /* 0x000fe20008000000 */
[----:B------:R1:W0:Y:S01]  /*1b70*/  LDS.128 R4, [R19+0x1000] ;  /* 0x0010000013047984 */ /* 0x0002220000000c00 */
[----:B------:R-:W-:Y:S05]  /*1b80*/  @P0 BRA `(.L_x_413) ;  /* 0x0000000000280947 */ /* 0x000fea0003800000 */
[----:B------:R-:W2:Y:S01]  /*1b90*/  LDS.128 R8, [R19] ;  /* 0x0000000013087984 */ /* 0x000ea20000000c00 */
[----:B------:R-:W-:Y:S01]  /*1ba0*/  MOV R12, R2 ;  /* 0x00000002000c7202 */ /* 0x000fe20000000f00 */
[----:B------:R-:W-:Y:S01]  /*1bb0*/  IMAD R17, R18, UR12, RZ ;  /* 0x0000000c12117c24 */ /* 0x000fe2000f8e02ff */
[----:B------:R-:W-:-:S03]  /*1bc0*/  ULDC.64 UR6, c[0x0][0x3e8] ;  /* 0x0000fa0000067ab9 */ /* 0x000fc60000000a00 */
[----:B-1----:R-:W-:-:S04]  /*1bd0*/  IMAD.WIDE.U32 R14, R0, UR12, R12 ;  /* 0x0000000c000e7c25 */ /* 0x002fc8000f8e000c */
[----:B------:R-:W-:Y:S01]  /*1be0*/  IMAD R17, R0, UR13, R17 ;  /* 0x0000000d00117c24 */ /* 0x000fe2000f8e0211 */
[----:B------:R-:W-:-:S03]  /*1bf0*/  LEA R16, P0, R14, UR6, 0x1 ;  /* 0x000000060e107c11 */ /* 0x000fc6000f8008ff */
[----:B------:R-:W-:-:S05]  /*1c00*/  IMAD.IADD R15, R15, 0x1, R17 ;  /* 0x000000010f0f7824 */ /* 0x000fca00078e0211 */
[----:B------:R-:W-:-:S05]  /*1c10*/  LEA.HI.X R17, R14, UR7, R15, 0x1, P0 ;  /* 0x000000070e117c11 */ /* 0x000fca00080f0c0f */
[----:B--2---:R2:W-:Y:S02]  /*1c20*/  STG.E.128 desc[UR20][R16.64], R8 ;  /* 0x0000000810007986 */ /* 0x0045e4000c101d14 */
.L_x_413:
[----:B------:R-:W-:Y:S05]  /*1c30*/  BSYNC B0 ;  /* 0x0000000000007941 */ /* 0x000fea0003800000 */
.L_x_412:
[----:B------:R-:W-:Y:S05]  /*1c40*/  @P1 EXIT ;  /* 0x000000000000194d */ /* 0x000fea0003800000 */
[----:B--2---:R-:W-:Y:S01]  /*1c50*/  IADD3 R9, P0, R0, 0x20, RZ ;  /* 0x0000002000097810 */ /* 0x004fe20007f1e0ff */
[----:B------:R-:W-:Y:S01]  /*1c60*/  IMAD.MOV.U32 R3, RZ, RZ, R13 ;  /* 0x000000ffff037224 */ /* 0x000fe200078e000d */
[----:B------:R-:W-:Y:S02]  /*1c70*/  ULDC.64 UR4, c[0x0][0x3e8] ;  /* 0x0000fa0000047ab9 */ /* 0x000fe40000000a00 */
[----:B------:R-:W-:Y:S01]  /*1c80*/  IADD3.X R0, RZ, R18, RZ, P0, !PT ;  /* 0x00000012ff007210 */ /* 0x000fe200007fe4ff */
[----:B------:R-:W-:-:S04]  /*1c90*/  IMAD.WIDE.U32 R2, R9, UR12, R2 ;  /* 0x0000000c09027c25 */ /* 0x000fc8000f8e0002 */
[----:B------:R-:W-:Y:S01]  /*1ca0*/  IMAD R0, R0, UR12, RZ ;  /* 0x0000000c00007c24 */ /* 0x000fe2000f8e02ff */
[----:B------:R-:W-:-:S03]  /*1cb0*/  LEA R8, P0, R2, UR4, 0x1 ;  /* 0x0000000402087c11 */ /* 0x000fc6000f8008ff */
[----:B------:R-:W-:-:S05]  /*1cc0*/  IMAD R9, R9, UR13, R0 ;  /* 0x0000000d09097c24 */ /* 0x000fca000f8e0200 */
[----:B------:R-:W-:-:S04]  /*1cd0*/  IADD3 R3, R3, R9, RZ ;  /* 0x0000000903037210 */ /* 0x000fc80007ffe0ff */
[----:B------:R-:W-:-:S05]  /*1ce0*/  LEA.HI.X R9, R2, UR5, R3, 0x1, P0 ;  /* 0x0000000502097c11 */ /* 0x000fca00080f0c03 */
[----:B0-----:R-:W-:Y:S01]  /*1cf0*/  STG.E.128 desc[UR20][R8.64], R4 ;  /* 0x0000000408007986 */ /* 0x001fe2000c101d14 */
[----:B------:R-:W-:Y:S05]  /*1d00*/  EXIT ;  /* 0x000000000000794d */ /* 0x000fea0003800000 */
.L_x_414:
        /* <DEDUP_REMOVED lines=15> */
.L_x_1263:


//--------------------- .text._ZN5flash44flash_bwd_dq_dk_dv_loop_seqk_parallel_kernelI23Flash_bwd_kernel_traitsILi64ELi64ELi128ELi8ELi2ELi4ELi4ELb1ELb0EN7cutlass10bfloat16_tE19Flash_kernel_traitsILi64ELi64ELi128ELi8ES3_EELb1ELb1ELb0ELb0ELb0ELb0ELb0EEEvNS_16Flash_bwd_paramsE --------------------------
	.section	.text._ZN5flash44flash_bwd_dq_dk_dv_loop_seqk_parallel_kernelI23Flash_bwd_kernel_traitsILi64ELi64ELi128ELi8ELi2ELi4ELi4ELb1ELb0EN7cutlass10bfloat16_tE19Flash_kernel_traitsILi64ELi64ELi128ELi8ES3_EELb1ELb1ELb0ELb0ELb0ELb0ELb0EEEvNS_16Flash_bwd_paramsE,"ax",@progbits
	.align	128
        .global         _ZN5flash44flash_bwd_dq_dk_dv_loop_seqk_parallel_kernelI23Flash_bwd_kernel_traitsILi64ELi64ELi128ELi8ELi2ELi4ELi4ELb1ELb0EN7cutlass10bfloat16_tE19Flash_kernel_traitsILi64ELi64ELi128ELi8ES3_EELb1ELb1ELb0ELb0ELb0ELb0ELb0EEEvNS_16Flash_bwd_paramsE
        .type           _ZN5flash44flash_bwd_dq_dk_dv_loop_seqk_parallel_kernelI23Flash_bwd_kernel_traitsILi64ELi64ELi128ELi8ELi2ELi4ELi4ELb1ELb0EN7cutlass10bfloat16_tE19Flash_kernel_traitsILi64ELi64ELi128ELi8ES3_EELb1ELb1ELb0ELb0ELb0ELb0ELb0EEEvNS_16Flash_bwd_paramsE,@function
        .size           _ZN5flash44flash_bwd_dq_dk_dv_loop_seqk_parallel_kernelI23Flash_bwd_kernel_traitsILi64ELi64ELi128ELi8ELi2ELi4ELi4ELb1ELb0EN7cutlass10bfloat16_tE19Flash_kernel_traitsILi64ELi64ELi128ELi8ES3_EELb1ELb1ELb0ELb0ELb0ELb0ELb0EEEvNS_16Flash_bwd_paramsE,(.L_x_1264 - _ZN5flash44flash_bwd_dq_dk_dv_loop_seqk_parallel_kernelI23Flash_bwd_kernel_traitsILi64ELi64ELi128ELi8ELi2ELi4ELi4ELb1ELb0EN7cutlass10bfloat16_tE19Flash_kernel_traitsILi64ELi64ELi128ELi8ES3_EELb1ELb1ELb0ELb0ELb0ELb0ELb0EEEvNS_16Flash_bwd_paramsE)
        .other          _ZN5flash44flash_bwd_dq_dk_dv_loop_seqk_parallel_kernelI23Flash_bwd_kernel_traitsILi64ELi64ELi128ELi8ELi2ELi4ELi4ELb1ELb0EN7cutlass10bfloat16_tE19Flash_kernel_traitsILi64ELi64ELi128ELi8ES3_EELb1ELb1ELb0ELb0ELb0ELb0ELb0EEEvNS_16Flash_bwd_paramsE,@"STO_CUDA_ENTRY STV_DEFAULT"
_ZN5flash44flash_bwd_dq_dk_dv_loop_seqk_parallel_kernelI23Flash_bwd_kernel_traitsILi64ELi64ELi128ELi8ELi2ELi4ELi4ELb1ELb0EN7cutlass10bfloat16_tE19Flash_kernel_traitsILi64ELi64ELi128ELi8ES3_EELb1ELb1ELb0ELb0ELb0ELb0ELb0EEEvNS_16Flash_bwd_paramsE:
.text._ZN5flash44flash_bwd_dq_dk_dv_loop_seqk_parallel_kernelI23Flash_bwd_kernel_traitsILi64ELi64ELi128ELi8ELi2ELi4ELi4ELb1ELb0EN7cutlass10bfloat16_tE19Flash_kernel_traitsILi64ELi64ELi128ELi8ES3_EELb1ELb1ELb0ELb0ELb0ELb0ELb0EEEvNS_16Flash_bwd_paramsE:
        /* <DEDUP_REMOVED lines=11> */
[----:B------:R-:W2:Y:S01]  /*00b0*/  S2UR UR6, SR_CgaCtaId ;  /* 0x00000000000679c3 */ /* 0x000ea20000008800 */
[----:B------:R-:W-:Y:S01]  /*00c0*/  UMOV UR4, 0x400 ;  /* 0x0000040000047882 */ /* 0x000fe20000000000 */
[----:B------:R-:W-:Y:S01]  /*00d0*/  IMAD.MOV.U32 R193, RZ, RZ, -0x10 ;  /* 0xfffffff0ffc17424 */ /* 0x000fe200078e00ff */
[----:B------:R-:W-:Y:S01]  /*00e0*/  ULDC.64 UR14, c[0x0][0x208] ;  /* 0x00008200000e7ab9 */ /* 0x000fe20000000a00 */
[----:B------:R-:W-:Y:S01]  /*00f0*/  ULDC.64 UR12, c[0x0][0x300] ;  /* 0x0000c000000c7ab9 */ /* 0x000fe20000000a00 */
[----:B--2---:R-:W-:-:S04]  /*0100*/  ULEA UR6, UR6, UR4, 0x18 ;  /* 0x0000000406067291 */ /* 0x004fc8000f8ec03f */
[----:B------:R-:W-:Y:S02]  /*0110*/  UIADD3 UR4, UR6, 0x6000, URZ ;  /* 0x0000600006047890 */ /* 0x000fe4000fffe03f */
[----:B------:R-:W-:Y:S01]  /*0120*/  UIADD3 UR5, UR6, 0xa000, URZ ;  /* 0x0000a00006057890 */ /* 0x000fe2000fffe03f */
[----:B-1----:R-:W-:-:S04]  /*0130*/  SHF.R.S32.HI R4, RZ, 0x1f, R11 ;  /* 0x0000001fff047819 */ /* 0x002fc8000001140b */
[CC--:B------:R-:W-:Y:S02]  /*0140*/  LEA.HI R2, R4.reuse, R11.reuse, RZ, 0x5 ;  /* 0x0000000b04027211 */ /* 0x0c0fe400078f28ff */
[CC--:B------:R-:W-:Y:S02]  /*0150*/  LEA.HI R13, R4.reuse, R11.reuse, RZ, 0x3 ;  /* 0x0000000b040d7211 */ /* 0x0c0fe400078f18ff */
[-C--:B------:R-:W-:Y:S02]  /*0160*/  LEA.HI R0, R4, R11.reuse, RZ, 0x2 ;  /* 0x0000000b04007211 */ /* 0x080fe400078f10ff */
[----:B------:R-:W-:Y:S02]  /*0170*/  LOP3.LUT R5, R2, 0xffffffe0, RZ, 0xc0, !PT ;  /* 0xffffffe002057812 */ /* 0x000fe400078ec0ff */
[----:B------:R-:W-:Y:S02]  /*0180*/  LOP3.LUT R6, R13, 0xfffffff8, RZ, 0xc0, !PT ;  /* 0xfffffff80d067812 */ /* 0x000fe400078ec0ff */
[CC--:B------:R-:W-:Y:S01]  /*0190*/  LEA.HI R248, R4.reuse, R11.reuse, RZ, 0x6 ;  /* 0x0000000b04f87211 */ /* 0x0c0fe200078f30ff */
[C---:B------:R-:W-:Y:S01]  /*01a0*/  IMAD.IADD R12, R11.reuse, 0x1, -R5 ;  /* 0x000000010b0c7824 */ /* 0x040fe200078e0a05 */
[CC--:B------:R-:W-:Y:S01]  /*01b0*/  LEA.HI R3, R4.reuse, R11.reuse, RZ, 0x4 ;  /* 0x0000000b04037211 */ /* 0x0c0fe200078f20ff */
[----:B------:R-:W-:Y:S01]  /*01c0*/  IMAD.IADD R5, R11, 0x1, -R6 ;  /* 0x000000010b057824 */ /* 0x000fe200078e0a06 */
[----:B------:R-:W-:-:S02]  /*01d0*/  LEA.HI R15, R4, R11, RZ, 0x7 ;  /* 0x0000000b040f7211 */ /* 0x000fc400078f38ff */
[----:B------:R-:W-:Y:S01]  /*01e0*/  LOP3.LUT R4, R0, 0x7ffffffc, RZ, 0xc0, !PT ;  /* 0x7ffffffc00047812 */ /* 0x000fe200078ec0ff */
[----:B------:R-:W-:Y:S01]  /*01f0*/  IMAD.SHL.U32 R208, R5, 0x8, RZ ;  /* 0x0000000805d07824 */ /* 0x000fe200078e00ff */
[--C-:B------:R-:W-:Y:S02]  /*0200*/  SHF.R.S32.HI R8, RZ, 0x2, R0.reuse ;  /* 0x00000002ff087819 */ /* 0x100fe40000011400 */
[----:B------:R-:W-:Y:S01]  /*0210*/  SHF.R.S32.HI R6, RZ, 0x1f, R0 ;  /* 0x0000001fff067819 */ /* 0x000fe20000011400 */
[----:B------:R-:W-:Y:S01]  /*0220*/  IMAD.IADD R16, R11, 0x1, -R4 ;  /* 0x000000010b107824 */ /* 0x000fe200078e0a04 */
[--C-:B------:R-:W-:Y:S02]  /*0230*/  SHF.R.S32.HI R0, RZ, 0x5, R2.reuse ;  /* 0x00000005ff007819 */ /* 0x100fe40000011402 */
[----:B------:R-:W-:Y:S02]  /*0240*/  SHF.R.S32.HI R4, RZ, 0x1f, R2 ;  /* 0x0000001fff047819 */ /* 0x000fe40000011402 */
[----:B------:R-:W-:-:S02]  /*0250*/  LOP3.LUT R7, R3, 0xfffffff0, RZ, 0xc0, !PT ;  /* 0xfffffff003077812 */ /* 0x000fc400078ec0ff */
[-C--:B------:R-:W-:Y:S02]  /*0260*/  LEA.HI R9, R2, R0.reuse, RZ, 0x1 ;  /* 0x0000000002097211 */ /* 0x080fe400078f08ff */
[----:B------:R-:W-:Y:S01]  /*0270*/  SHF.R.S32.HI R220, RZ, 0x3, R13 ;  /* 0x00000003ffdc7819 */ /* 0x000fe2000001140d */
[----:B------:R-:W-:Y:S01]  /*0280*/  IMAD.IADD R11, R11, 0x1, -R7 ;  /* 0x000000010b0b7824 */ /* 0x000fe200078e0a07 */
[----:B------:R-:W-:Y:S02]  /*0290*/  LEA.HI R2, R4, R0, RZ, 0x2 ;  /* 0x0000000004027211 */ /* 0x000fe400078f10ff */
[----:B------:R-:W-:Y:S01]  /*02a0*/  SHF.R.S32.HI R7, RZ, 0x4, R3 ;  /* 0x00000004ff077819 */ /* 0x000fe20000011403 */
[----:B------:R-:W-:Y:S01]  /*02b0*/  IMAD.SHL.U32 R10, R220, 0x40, RZ ;  /* 0x00000040dc0a7824 */ /* 0x000fe200078e00ff */
[----:B------:R-:W-:Y:S02]  /*02c0*/  LEA.HI R4, R6, R8, RZ, 0x3 ;  /* 0x0000000806047211 */ /* 0x000fe400078f18ff */
[----:B------:R-:W-:-:S02]  /*02d0*/  LOP3.LUT R9, R9, 0xfffffffe, RZ, 0xc0, !PT ;  /* 0xfffffffe09097812 */ /* 0x000fc400078ec0ff */
[----:B------:R-:W-:Y:S02]  /*02e0*/  LOP3.LUT R2, R2, 0xfffffffc, RZ, 0xc0, !PT ;  /* 0xfffffffc02027812 */ /* 0x000fe400078ec0ff */
[----:B------:R-:W-:Y:S01]  /*02f0*/  LEA.HI R6, R3, R7, RZ, 0x1 ;  /* 0x0000000703067211 */ /* 0x000fe200078f08ff */
[----:B------:R-:W-:Y:S01]  /*0300*/  IMAD.IADD R250, R0, 0x1, -R9 ;  /* 0x0000000100fa7824 */ /* 0x000fe200078e0a09 */
[----:B------:R-:W-:Y:S01]  /*0310*/  LOP3.LUT R3, R4, 0xfffffff8, RZ, 0xc0, !PT ;  /* 0xfffffff804037812 */ /* 0x000fe200078ec0ff */
[----:B------:R-:W-:Y:S01]  /*0320*/  IMAD.IADD R167, R0, 0x1, -R2 ;  /* 0x0000000100a77824 */ /* 0x000fe200078e0a02 */
[----:B------:R-:W-:Y:S01]  /*0330*/  LOP3.LUT R0, R10, 0x1c0, RZ, 0xc0, !PT ;  /* 0x000001c00a007812 */ /* 0x000fe200078ec0ff */
[----:B------:R-:W-:Y:S01]  /*0340*/  IMAD.SHL.U32 R9, R16, 0x2, RZ ;  /* 0x0000000210097824 */ /* 0x000fe200078e00ff */
[----:B------:R-:W-:Y:S01]  /*0350*/  LOP3.LUT R4, R6, 0xfffffffe, RZ, 0xc0, !PT ;  /* 0xfffffffe06047812 */ /* 0x000fe200078ec0ff */
[----:B------:R-:W-:Y:S01]  /*0360*/  IMAD.IADD R8, R8, 0x1, -R3 ;  /* 0x0000000108087824 */ /* 0x000fe200078e0a03 */
[----:B------:R-:W-:-:S02]  /*0370*/  SHF.R.U32.HI R3, RZ, 0x3, R0 ;  /* 0x00000003ff037819 */ /* 0x000fc40000011600 */
[----:B------:R-:W-:Y:S01]  /*0380*/  LOP3.LUT R2, R0, 0x38, R208, 0xf8, !PT ;  /* 0x0000003800027812 */ /* 0x000fe200078ef8d0 */
[----:B------:R-:W-:Y:S01]  /*0390*/  IMAD.SHL.U32 R0, R5, 0x40, RZ ;  /* 0x0000004005007824 */ /* 0x000fe200078e00ff */
[----:B------:R-:W-:Y:S01]  /*03a0*/  SHF.R.S32.HI R248, RZ, 0x6, R248 ;  /* 0x00000006fff87819 */ /* 0x000fe200000114f8 */
[----:B------:R-:W-:Y:S01]  /*03b0*/  IMAD.IADD R14, R7, 0x1, -R4 ;  /* 0x00000001070e7824 */ /* 0x000fe200078e0a04 */
[----:B------:R-:W-:Y:S01]  /*03c0*/  LOP3.LUT R249, R2, R3, RZ, 0x3c, !PT ;  /* 0x0000000302f97212 */ /* 0x000fe200078e3cff */
[----:B------:R-:W-:Y:S01]  /*03d0*/  IMAD.SHL.U32 R2, R167, 0x10, RZ ;  /* 0x00000010a7027824 */ /* 0x000fe200078e00ff */
[----:B------:R-:W-:Y:S02]  /*03e0*/  SHF.R.S32.HI R4, RZ, 0x1f, R12 ;  /* 0x0000001fff047819 */ /* 0x000fe4000001140c */
[----:B------:R-:W-:Y:S01]  /*03f0*/  LOP3.LUT R0, R0, 0x1c0, RZ, 0xc0, !PT ;  /* 0x000001c000007812 */ /* 0x000fe200078ec0ff */
[----:B------:R-:W-:Y:S01]  /*0400*/  IMAD R249, R248, 0x200, R249 ;  /* 0x00000200f8f97824 */ /* 0x000fe200078e02f9 */
[----:B------:R-:W-:-:S02]  /*0410*/  SHF.R.S32.HI R3, RZ, 0x1f, R11 ;  /* 0x0000001fff037819 */ /* 0x000fc4000001140b */
[----:B------:R-:W-:Y:S02]  /*0420*/  LEA.HI R213, R4, R12, RZ, 0x2 ;  /* 0x0000000c04d57211 */ /* 0x000fe400078f10ff */
[C-C-:B------:R-:W-:Y:S02]  /*0430*/  LOP3.LUT R170, R0.reuse, 0x8, R13.reuse, 0xf8, !PT ;  /* 0x0000000800aa7812 */ /* 0x140fe400078ef80d */
[----:B------:R-:W-:Y:S02]  /*0440*/  LOP3.LUT R4, R0, 0x30, R2, 0xf8, !PT ;  /* 0x0000003000047812 */ /* 0x000fe400078ef802 */
[----:B------:R-:W-:Y:S01]  /*0450*/  LEA.HI R12, R3, R11, RZ, 0x3 ;  /* 0x0000000b030c7211 */ /* 0x000fe200078f18ff */
[----:B------:R-:W-:Y:S01]  /*0460*/  IMAD.SHL.U32 R3, R14, 0x200, RZ ;  /* 0x000002000e037824 */ /* 0x000fe200078e00ff */
[----:B------:R-:W-:Y:S02]  /*0470*/  SHF.R.U32.HI R0, RZ, 0x3, R0 ;  /* 0x00000003ff007819 */ /* 0x000fe40000011600 */
[----:B------:R-:W-:Y:S01]  /*0480*/  LOP3.LUT R4, R4, 0x8, R13, 0xf8, !PT ;  /* 0x0000000804047812 */ /* 0x000fe200078ef80d */
[----:B------:R-:W-:Y:S01]  /*0490*/  IMAD R2, R248, 0x800, R3 ;  /* 0x00000800f8027824 */ /* 0x000fe200078e0203 */
[----:B------:R-:W-:-:S02]  /*04a0*/  LOP3.LUT R170, R170, R0, RZ, 0x3c, !PT ;  /* 0x00000000aaaa7212 */ /* 0x000fc400078e3cff */
[C---:B------:R-:W-:Y:S02]  /*04b0*/  LOP3.LUT P4, RZ, R5.reuse, 0x2, RZ, 0xc0, !PT ;  /* 0x0000000205ff7812 */ /* 0x040fe4000788c0ff */
[----:B------:R-:W-:Y:S01]  /*04c0*/  LOP3.LUT P3, RZ, R5, 0x4, RZ, 0xc0, !PT ;  /* 0x0000000405ff7812 */ /* 0x000fe2000786c0ff */
[----:B------:R-:W-:Y:S01]  /*04d0*/  IMAD.IADD R170, R2, 0x1, R170 ;  /* 0x0000000102aa7824 */ /* 0x000fe200078e02aa */
[----:B------:R-:W-:Y:S02]  /*04e0*/  LOP3.LUT R6, R12, 0xfffffff8, RZ, 0xc0, !PT ;  /* 0xfffffff80c067812 */ /* 0x000fe400078ec0ff */
[----:B------:R-:W-:Y:S02]  /*04f0*/  SHF.R.S32.HI R2, RZ, 0x7, R15 ;  /* 0x00000007ff027819 */ /* 0x000fe4000001140f */
[C---:B------:R-:W-:Y:S01]  /*0500*/  LOP3.LUT R5, R8.reuse, 0x1, RZ, 0xc0, !PT ;  /* 0x0000000108057812 */ /* 0x040fe200078ec0ff */
[----:B------:R-:W-:Y:S01]  /*0510*/  IMAD.IADD R7, R11, 0x1, -R6 ;  /* 0x000000010b077824 */ /* 0x000fe200078e0a06 */
[----:B------:R-:W-:Y:S01]  /*0520*/  LOP3.LUT R3, R3, R4, R0, 0xf6, !PT ;  /* 0x0000000403037212 */ /* 0x000fe200078ef600 */
[----:B------:R-:W-:Y:S01]  /*0530*/  IMAD.SHL.U32 R0, R8, 0x40, RZ ;  /* 0x0000004008007824 */ /* 0x000fe200078e00ff */
[----:B------:R-:W-:Y:S01]  /*0540*/  ISETP.NE.U32.AND P0, PT, R5, 0x1, PT ;  /* 0x000000010500780c */ /* 0x000fe20003f05070 */
[----:B------:R-:W-:Y:S01]  /*0550*/  IMAD.SHL.U32 R4, R2, 0x8, RZ ;  /* 0x0000000802047824 */ /* 0x000fe200078e00ff */
[----:B------:R-:W-:Y:S01]  /*0560*/  LEA R170, R170, UR6, 0x1 ;  /* 0x00000006aaaa7c11 */ /* 0x000fe2000f8e08ff */
[----:B------:R-:W-:Y:S01]  /*0570*/  IMAD.SHL.U32 R6, R248, 0x20, RZ ;  /* 0x00000020f8067824 */ /* 0x000fe200078e00ff */
[----:B------:R-:W-:Y:S01]  /*0580*/  LOP3.LUT R0, R0, 0x1c0, RZ, 0xc0, !PT ;  /* 0x000001c000007812 */ /* 0x000fe200078ec0ff */
[----:B------:R-:W-:Y:S01]  /*0590*/  IMAD.SHL.U32 R5, R14, 0x10, RZ ;  /* 0x000000100e057824 */ /* 0x000fe200078e00ff */
[----:B------:R-:W-:Y:S01]  /*05a0*/  R2P PR, R8, 0x6 ;  /* 0x0000000608007804 */ /* 0x000fe20000000000 */
[----:B------:R-:W-:Y:S01]  /*05b0*/  IMAD R8, R2, 0x1000, R9 ;  /* 0x0000100002087824 */ /* 0x000fe200078e0209 */
[----:B------:R-:W-:Y:S01]  /*05c0*/  LOP3.LUT R4, R4, 0x8, RZ, 0xc0, !PT ;  /* 0x0000000804047812 */ /* 0x000fe200078ec0ff */
[----:B------:R-:W-:Y:S01]  /*05d0*/  IMAD.SHL.U32 R7, R7, 0x40, RZ ;  /* 0x0000004007077824 */ /* 0x000fe200078e00ff */
[----:B------:R-:W-:-:S02]  /*05e0*/  SHF.R.U32.HI R2, RZ, 0x3, R0 ;  /* 0x00000003ff027819 */ /* 0x000fc40000011600 */
[----:B------:R-:W-:Y:S02]  /*05f0*/  LOP3.LUT R6, R0, 0x20, R6, 0xf8, !PT ;  /* 0x0000002000067812 */ /* 0x000fe400078ef806 */
[----:B------:R-:W-:Y:S02]  /*0600*/  LOP3.LUT R10, R4, 0x10, R5, 0xf8, !PT ;  /* 0x00000010040a7812 */ /* 0x000fe400078ef805 */
[----:B------:R-:W-:Y:S01]  /*0610*/  LOP3.LUT R11, R2, R0, R4, 0x1e, !PT ;  /* 0x00000000020b7212 */ /* 0x000fe200078e1e04 */
[----:B------:R-:W-:Y:S01]  /*0620*/  IMAD R0, R250, 0x400, R8 ;  /* 0x00000400fa007824 */ /* 0x000fe200078e0208 */
[----:B------:R-:W-:Y:S01]  /*0630*/  LOP3.LUT R5, R6, R2, RZ, 0x3c, !PT ;  /* 0x0000000206057212 */ /* 0x000fe200078e3cff */
[----:B------:R-:W-:Y:S01]  /*0640*/  IMAD.SHL.U32 R6, R12, 0x40, RZ ;  /* 0x000000400c067824 */ /* 0x000fe200078e00ff */
[----:B------:R-:W-:Y:S01]  /*0650*/  LOP3.LUT R2, R7, 0x1c0, RZ, 0xc0, !PT ;  /* 0x000001c007027812 */ /* 0x000fe200078ec0ff */
[----:B------:R-:W-:Y:S01]  /*0660*/  IMAD.SHL.U32 R7, R14, 0x8, RZ ;  /* 0x000000080e077824 */ /* 0x000fe200078e00ff */
[----:B------:R-:W-:Y:S01]  /*0670*/  SEL R193, R193, 0x10, !P0 ;  /* 0x00000010c1c17807 */ /* 0x000fe20004000000 */
[----:B------:R-:W-:Y:S01]  /*0680*/  IMAD.IADD R199, R5, 0x1, R0 ;  /* 0x0000000105c77824 */ /* 0x000fe200078e0200 */
[----:B------:R-:W-:Y:S01]  /*0690*/  SHF.R.U32.HI R4, RZ, 0x3, R2 ;  /* 0x00000003ff047819 */ /* 0x000fe20000011602 */
[----:B------:R-:W-:Y:S01]  /*06a0*/  IMAD R5, R167, 0x400, R9 ;  /* 0x00000400a7057824 */ /* 0x000fe200078e0209 */
[----:B------:R-:W-:-:S02]  /*06b0*/  LOP3.LUT R7, R2, 0x8, R7, 0xf8, !PT ;  /* 0x0000000802077812 */ /* 0x000fc400078ef807 */
[----:B------:R-:W-:Y:S01]  /*06c0*/  LOP3.LUT R0, R6, 0xfffffe00, RZ, 0xc0, !PT ;  /* 0xfffffe0006007812 */ /* 0x000fe200078ec0ff */
[----:B------:R-:W-:Y:S01]  /*06d0*/  IMAD.IADD R5, R5, 0x1, R11 ;  /* 0x0000000105057824 */ /* 0x000fe200078e020b */
[----:B------:R-:W-:Y:S02]  /*06e0*/  LOP3.LUT R2, R4, R10, R2, 0x1e, !PT ;  /* 0x0000000a04027212 */ /* 0x000fe400078e1e02 */
[----:B------:R-:W-:Y:S01]  /*06f0*/  LOP3.LUT R4, R7, R4, RZ, 0x3c, !PT ;  /* 0x0000000407047212 */ /* 0x000fe200078e3cff */
[--C-:B------:R-:W-:Y:S01]  /*0700*/  IMAD R177, R250, 0x400, R0.reuse ;  /* 0x00000400fab17824 */ /* 0x100fe200078e0200 */
[----:B------:R-:W-:Y:S01]  /*0710*/  LOP3.LUT R175, R2, R0, RZ, 0xfc, !PT ;  /* 0x0000000002af7212 */ /* 0x000fe200078efcff */
[----:B------:R-:W-:Y:S01]  /*0720*/  IMAD R167, R167, 0x400, R0 ;  /* 0x00000400a7a77824 */ /* 0x000fe200078e0200 */
[----:B------:R-:W-:Y:S01]  /*0730*/  LEA R252, R5, UR4, 0x1 ;  /* 0x0000000405fc7c11 */ /* 0x000fe2000f8e08ff */
[----:B------:R-:W-:Y:S01]  /*0740*/  IMAD.MOV.U32 R2, RZ, RZ, 0x20 ;  /* 0x00000020ff027424 */ /* 0x000fe200078e00ff */
[----:B------:R-:W-:Y:S01]  /*0750*/  LEA R199, R199, UR6, 0x1 ;  /* 0x00000006c7c77c11 */ /* 0x000fe2000f8e08ff */
[----:B------:R-:W-:Y:S01]  /*0760*/  IMAD.MOV.U32 R0, RZ, RZ, 0x40 ;  /* 0x00000040ff007424 */ /* 0x000fe200078e00ff */
[----:B------:R-:W-:Y:S01]  /*0770*/  SHF.R.S32.HI R213, RZ, 0x2, R213 ;  /* 0x00000002ffd57819 */ /* 0x000fe200000114d5 */
[----:B------:R-:W-:Y:S01]  /*0780*/  IMAD.IADD R177, R177, 0x1, R4 ;  /* 0x00000001b1b17824 */ /* 0x000fe200078e0204 */
[----:B------:R-:W-:Y:S01]  /*0790*/  SEL R172, R2, 0xffffffe0, !P4 ;  /* 0xffffffe002ac7807 */ /* 0x000fe20006000000 */
[----:B------:R-:W-:Y:S01]  /*07a0*/  IMAD.IADD R167, R4, 0x1, R167 ;  /* 0x0000000104a77824 */ /* 0x000fe200078e02a7 */
[----:B------:R-:W-:Y:S01]  /*07b0*/  SEL R0, R0, 0xffffffc0, !P3 ;  /* 0xffffffc000007807 */ /* 0x000fe20005800000 */
[----:B------:R-:W-:Y:S01]  /*07c0*/  VIADD R4, R252, 0x40 ;  /* 0x00000040fc047836 */ /* 0x000fe20000000000 */
[----:B------:R-:W-:Y:S01]  /*07d0*/  SEL R2, R2, 0xffffffe0, !P1 ;  /* 0xffffffe002027807 */ /* 0x000fe20004800000 */
[----:B------:R-:W-:Y:S01]  /*07e0*/  @P2 VIADD R4, R252, 0xffffffc0 ;  /* 0xffffffc0fc042836 */ /* 0x000fe20000000000 */
[----:B------:R-:W-:Y:S01]  /*07f0*/  LEA R3, R3, UR6, 0x1 ;  /* 0x0000000603037c11 */ /* 0x000fe2000f8e08ff */
[----:B------:R-:W-:Y:S01]  /*0800*/  IMAD.IADD R171, R0, 0x1, R170 ;  /* 0x0000000100ab7824 */ /* 0x000fe200078e02aa */
[----:B------:R-:W-:Y:S01]  /*0810*/  LEA R167, R167, UR5, 0x1 ;  /* 0x00000005a7a77c11 */ /* 0x000fe2000f8e08ff */
[----:B------:R-:W-:-:S02]  /*0820*/  IMAD.IADD R0, R2, 0x1, R252 ;  /* 0x0000000102007824 */ /* 0x000fc400078e02fc */
[C---:B------:R-:W-:Y:S02]  /*0830*/  VIADD R6, R252.reuse, 0x420 ;  /* 0x00000420fc067836 */ /* 0x040fe40000000000 */
[----:B------:R-:W-:Y:S01]  /*0840*/  @P1 VIADD R6, R252, 0x3e0 ;  /* 0x000003e0fc061836 */ /* 0x000fe20000000000 */
[----:B------:R1:W-:Y:S01]  /*0850*/  STL [R1+0x8], R0 ;  /* 0x0000080001007387 */ /* 0x0003e20000100800 */
[----:B------:R-:W-:Y:S02]  /*0860*/  IMAD.IADD R198, R199, 0x1, R2 ;  /* 0x00000001c7c67824 */ /* 0x000fe400078e0202 */
[----:B------:R-:W-:Y:S01]  /*0870*/  IMAD.SHL.U32 R176, R175, 0x2, RZ ;  /* 0x00000002afb07824 */ /* 0x000fe200078e00ff */
[----:B------:R2:W-:Y:S01]  /*0880*/  STL [R1+0xc], R6 ;  /* 0x00000c0601007387 */ /* 0x0005e20000100800 */
[----:B------:R-:W-:Y:S02]  /*0890*/  IMAD.IADD R173, R172, 0x1, R170 ;  /* 0x00000001acad7824 */ /* 0x000fe400078e02aa */
[----:B------:R-:W-:Y:S01]  /*08a0*/  IMAD.IADD R200, R199, 0x1, R193 ;  /* 0x00000001c7c87824 */ /* 0x000fe200078e02c1 */
[----:B------:R2:W-:Y:S01]  /*08b0*/  STL [R1], R4 ;  /* 0x0000000401007387 */ /* 0x0005e20000100800 */
[----:B------:R-:W-:-:S02]  /*08c0*/  IMAD R213, R250, 0x10, R213 ;  /* 0x00000010fad57824 */ /* 0x000fc400078e02d5 */
[----:B------:R-:W-:Y:S02]  /*08d0*/  IMAD.IADD R172, R172, 0x1, R171 ;  /* 0x00000001acac7824 */ /* 0x000fe400078e02ab */
[----:B------:R-:W-:Y:S02]  /*08e0*/  IMAD.IADD R193, R193, 0x1, R198 ;  /* 0x00000001c1c17824 */ /* 0x000fe400078e02c6 */
[----:B------:R-:W-:Y:S02]  /*08f0*/  VIADD R176, R176, UR4 ;  /* 0x00000004b0b07c36 */ /* 0x000fe40008000000 */
[----:B-1----:R-:W-:-:S05]  /*0900*/  IMAD.IADD R0, R2, 0x1, R4 ;  /* 0x0000000102007824 */ /* 0x002fca00078e0204 */
[----:B------:R2:W-:Y:S02]  /*0910*/  STL [R1+0x4], R0 ;  /* 0x0000040001007387 */ /* 0x0005e40000100800 */
.L_x_483:
[----:B-1----:R-:W1:Y:S01]  /*0920*/  S2R R46, SR_CTAID.Y ;  /* 0x00000000002e7919 */ /* 0x002e620000002600 */
[----:B--2---:R-:W2:Y:S01]  /*0930*/  LDC.64 R4, c[0x0][0x2f0] ;  /* 0x0000bc00ff047b82 */ /* 0x004ea20000000a00 */
[----:B------:R-:W-:Y:S01]  /*0940*/  ISETP.NE.U32.AND P3, PT, RZ, UR12, PT ;  /* 0x0000000cff007c0c */ /* 0x000fe2000bf65070 */
[----:B------:R-:W-:-:S03]  /*0950*/  IMAD.MOV.U32 R0, RZ, RZ, -0x1 ;  /* 0xffffffffff007424 */ /* 0x000fc600078e00ff */
[----:B------:R-:W-:-:S03]  /*0960*/  ISETP.NE.AND.EX P3, PT, RZ, UR13, PT, P3 ;  /* 0x0000000dff007c0c */ /* 0x000fc6000bf65330 */
[----:B------:R-:W3:Y:S08]  /*0970*/  LDC.64 R10, c[0x0][0x308] ;  /* 0x0000c200ff0a7b82 */ /* 0x000ef00000000a00 */
[----:B----4-:R-:W4:Y:S01]  /*0980*/  LDC.U8 R15, c[0x0][0x3c2] ;  /* 0x0000f080ff0f7b82 */ /* 0x010f220000000000 */
[----:B--2---:R-:W-:-:S07]  /*0990*/  ISETP.NE.U32.AND P4, PT, R4, RZ, PT ;  /* 0x000000ff0400720c */ /* 0x004fce0003f85070 */
[----:B------:R-:W2:Y:S01]  /*09a0*/  LDC.64 R6, c[0x0][0x2f8] ;  /* 0x0000be00ff067b82 */ /* 0x000ea20000000a00 */
[----:B------:R-:W-:Y:S01]  /*09b0*/  ISETP.NE.AND.EX P4, PT, R5, RZ, PT, P4 ;  /* 0x000000ff0500720c */ /* 0x000fe20003f85340 */
[----:B-1----:R-:W-:Y:S01]  /*09c0*/  IMAD.SHL.U32 R14, R46, 0x4, RZ ;  /* 0x000000042e0e7824 */ /* 0x002fe200078e00ff */
[----:B---3--:R-:W-:Y:S02]  /*09d0*/  ISETP.NE.U32.AND P2, PT, R10, RZ, PT ;  /* 0x000000ff0a00720c */ /* 0x008fe40003f45070 */
[----:B------:R-:W-:Y:S02]  /*09e0*/  SHF.R.S32.HI R41, RZ, 0x1f, R46 ;  /* 0x0000001fff297819 */ /* 0x000fe4000001142e */
[----:B------:R-:W-:Y:S02]  /*09f0*/  ISETP.NE.AND.EX P2, PT, R11, RZ, PT, P2 ;  /* 0x000000ff0b00720c */ /* 0x000fe40003f45320 */
[----:B------:R-:W-:Y:S02]  /*0a00*/  SHF.L.U64.HI R13, R46, 0x2, R41 ;  /* 0x000000022e0d7819 */ /* 0x000fe40000010229 */
[----:B------:R-:W-:-:S05]  /*0a10*/  IADD3 R4, P0, R14, R4, RZ ;  /* 0x000000040e047210 */ /* 0x000fca0007f1e0ff */
[----:B------:R-:W-:Y:S01]  /*0a20*/  IMAD.X R5, R13, 0x1, R5, P0 ;  /* 0x000000010d057824 */ /* 0x000fe200000e0605 */
[----:B------:R-:W-:-:S04]  /*0a30*/  @P3 IADD3 R8, P1, R14, UR12, RZ ;  /* 0x0000000c0e083c10 */ /* 0x000fc8000ff3e0ff */
[----:B------:R-:W3:Y:S04]  /*0a40*/  @P4 LDG.E R0, desc[UR14][R4.64] ;  /* 0x0000000e04004981 */ /* 0x000ee8000c1e1900 */
[----:B------:R1:W3:Y:S01]  /*0a50*/  @P4 LDG.E R12, desc[UR14][R4.64+0x4] ;  /* 0x0000040e040c4981 */ /* 0x0002e2000c1e1900 */
[----:B------:R-:W-:Y:S01]  /*0a60*/  IMAD.MOV.U32 R239, RZ, RZ, RZ ;  /* 0x000000ffffef7224 */ /* 0x000fe200078e00ff */
[----:B------:R-:W-:-:S05]  /*0a70*/  @P3 IADD3.X R9, R13, UR13, RZ, P1, !PT ;  /* 0x0000000d0d093c10 */ /* 0x000fca0008ffe4ff */
[----:B------:R2:W3:Y:S01]  /*0a80*/  @P3 LDG.E R239, desc[UR14][R8.64] ;  /* 0x0000000e08ef3981 */ /* 0x0004e2000c1e1900 */
[----:B-1----:R-:W-:Y:S02]  /*0a90*/  @P2 IADD3 R4, P0, R14, R10, RZ ;  /* 0x0000000a0e042210 */ /* 0x002fe40007f1e0ff */
[----:B----4-:R-:W-:Y:S01]  /*0aa0*/  ISETP.NE.AND P3, PT, R15, RZ, PT ;  /* 0x000000ff0f00720c */ /* 0x010fe20003f65270 */
[----:B------:R-:W-:Y:S01]  /*0ab0*/  IMAD.MOV.U32 R251, RZ, RZ, -0x1 ;  /* 0xfffffffffffb7424 */ /* 0x000fe200078e00ff */
[----:B--2---:R-:W-:Y:S01]  /*0ac0*/  ISETP.EQ.U32.AND P1, PT, R6, RZ, PT ;  /* 0x000000ff0600720c */ /* 0x004fe20003f22070 */
[----:B------:R-:W-:Y:S01]  /*0ad0*/  @P2 IMAD.X R5, R13, 0x1, R11, P0 ;  /* 0x000000010d052824 */ /* 0x000fe200000e060b */
[----:B------:R-:W1:Y:S04]  /*0ae0*/  @!P2 LDC R10, c[0x0][0x2cc] ;  /* 0x0000b300ff0aab82 */ /* 0x000e680000000800 */
[----:B------:R2:W4:Y:S01]  /*0af0*/  @P2 LDG.E R2, desc[UR14][R4.64] ;  /* 0x0000000e04022981 */ /* 0x000522000c1e1900 */
[----:B------:R-:W-:-:S03]  /*0b00*/  ISETP.EQ.OR.EX P1, PT, R7, RZ, !P3, P1 ;  /* 0x000000ff0700720c */ /* 0x000fc60005f22710 */
[----:B------:R-:W1:Y:S01]  /*0b10*/  @!P2 LDC.64 R8, c[0x0][0x318] ;  /* 0x0000c600ff08ab82 */ /* 0x000e620000000a00 */
[----:B--2---:R-:W-:-:S05]  /*0b20*/  IADD3 R4, P0, R14, R6, RZ ;  /* 0x000000060e047210 */ /* 0x004fca0007f1e0ff */
[----:B------:R-:W-:-:S05]  /*0b30*/  IMAD.X R5, R13, 0x1, R7, P0 ;  /* 0x000000010d057824 */ /* 0x000fca00000e0607 */
[----:B-----5:R2:W5:Y:S01]  /*0b40*/  @!P1 LDG.E R251, desc[UR14][R4.64] ;  /* 0x0000000e04fb9981 */ /* 0x020562000c1e1900 */
[----:B------:R-:W-:-:S04]  /*0b50*/  ISETP.NE.U32.AND P1, PT, R6, RZ, PT ;  /* 0x000000ff0600720c */ /* 0x000fc80003f25070 */
[----:B------:R-:W-:Y:S02]  /*0b60*/  ISETP.NE.AND.EX P1, PT, R7, RZ, PT, P1 ;  /* 0x000000ff0700720c */ /* 0x000fe40003f25310 */
[----:B-1----:R-:W-:-:S04]  /*0b70*/  @!P2 ISETP.NE.U32.AND P0, PT, R8, RZ, PT ;  /* 0x000000ff0800a20c */ /* 0x002fc80003f05070 */
[----:B------:R-:W-:-:S04]  /*0b80*/  @!P2 ISETP.NE.AND.EX P0, PT, R9, RZ, PT, P0 ;  /* 0x000000ff0900a20c */ /* 0x000fc80003f05300 */
[----:B------:R-:W-:Y:S01]  /*0b90*/  @!P2 SEL R6, R10, RZ, P0 ;  /* 0x000000ff0a06a207 */ /* 0x000fe20000000000 */
[----:B---3--:R-:W-:-:S06]  /*0ba0*/  @P4 IMAD.IADD R240, R12, 0x1, -R0 ;  /* 0x000000010cf04824 */ /* 0x008fcc00078e0a00 */
[----:B------:R-:W1:Y:S01]  /*0bb0*/  @!P4 LDC R240, c[0x0][0x2c4] ;  /* 0x0000b100fff0cb82 */ /* 0x000e620000000800 */
[----:B----4-:R-:W-:-:S07]  /*0bc0*/  @P2 IMAD.IADD R201, R2, 0x1, -R239 ;  /* 0x0000000102c92824 */ /* 0x010fce00078e0aef */
[----:B------:R-:W3:Y:S01]  /*0bd0*/  LDC R2, c[0x0][0x2c8] ;  /* 0x0000b200ff027b82 */ /* 0x000ee20000000800 */
[----:B--2---:R-:W-:Y:S05]  /*0be0*/  @!P1 BRA `(.L_x_415) ;  /* 0x00000000000c9947 */ /* 0x004fea0003800000 */
[----:B---3--:R-:W2:Y:S02]  /*0bf0*/  @P3 LDG.E R2, desc[UR14][R4.64+0x4] ;  /* 0x0000040e04023981 */ /* 0x008ea4000c1e1900 */
[----:B--2--5:R-:W-:-:S06]  /*0c00*/  @P3 IADD3 R2, R2, -R251, RZ ;  /* 0x800000fb02023210 */ /* 0x024fcc0007ffe0ff */
[----:B------:R2:W5:Y:S02]  /*0c10*/  @!P3 LDG.E R2, desc[UR14][R4.64] ;  /* 0x0000000e0402b981 */ /* 0x000564000c1e1900 */
.L_x_415:
[----:B------:R-:W-:Y:S01]  /*0c20*/  IMAD.SHL.U32 R247, R238, 0x80, RZ ;  /* 0x00000080eef77824 */ /* 0x000fe200078e00ff */
[----:B---3-5:R-:W-:-:S04]  /*0c30*/  @!P2 IADD3 R201, R6, R2, -R239 ;  /* 0x0000000206c9a210 */ /* 0x028fc80007ffe8ef */
        /* <DEDUP_REMOVED lines=14> */
[----:B------:R-:W1:Y:S01]  /*0d20*/  LDC.U8 R19, c[0x0][0x3d8] ;  /* 0x0000f600ff137b82 */ /* 0x000e620000000000 */
[----:B------:R-:W-:Y:S01]  /*0d30*/  SHF.R.S32.HI R42, RZ, 0x1f, R47 ;  /* 0x0000001fff2a7819 */ /* 0x000fe2000001142f */
[C---:B------:R-:W-:Y:S02]  /*0d40*/  IMAD R10, R46.reuse, R9, R10 ;  /* 0x000000092e0a7224 */ /* 0x040fe400078e020a */
[----:B------:R-:W-:-:S04]  /*0d50*/  IMAD.WIDE.U32 R8, R46, R8, RZ ;  /* 0x000000082e087225 */ /* 0x000fc800078e00ff */
[----:B------:R-:W4:Y:S01]  /*0d60*/  LDC R232, c[0x0][0x2dc] ;  /* 0x0000b700ffe87b82 */ /* 0x000f220000000800 */
[----:B--2---:R-:W2:Y:S01]  /*0d70*/  MUFU.RCP R4, R4 ;  /* 0x0000000400047308 */ /* 0x004ea20000001000 */
[----:B------:R-:W-:Y:S02]  /*0d80*/  IADD3 R32, R9, R10, RZ ;  /* 0x0000000a09207210 */ /* 0x000fe40007ffe0ff */
[----:B------:R-:W-:-:S04]  /*0d90*/  SHF.L.U64.HI R9, R46, 0x7, R41 ;  /* 0x000000072e097819 */ /* 0x000fc80000010229 */
[----:B------:R-:W5:Y:S01]  /*0da0*/  LDC R40, c[0x0][0x270] ;  /* 0x00009c00ff287b82 */ /* 0x000f620000000800 */
[----:B------:R-:W-:-:S07]  /*0db0*/  SEL R9, R9, RZ, P4 ;  /* 0x000000ff09097207 */ /* 0x000fce0002000000 */
[----:B------:R-:W1:Y:S01]  /*0dc0*/  @P0 LDC.64 R14, c[0x0][0x250] ;  /* 0x00009400ff0e0b82 */ /* 0x000e620000000a00 */
[----:B--2---:R-:W-:-:S04]  /*0dd0*/  IADD3 R4, R4, 0xffffffe, RZ ;  /* 0x0ffffffe04047810 */ /* 0x004fc80007ffe0ff */
[----:B------:R-:W2:Y:S03]  /*0de0*/  F2I.FTZ.U32.TRUNC.NTZ R5, R4 ;  /* 0x0000000400057305 */ /* 0x000ea6000021f000 */
[----:B------:R-:W1:Y:S01]  /*0df0*/  @!P2 LDC.64 R12, c[0x0][0x418] ;  /* 0x00010600ff0cab82 */ /* 0x000e620000000a00 */
[----:B----4-:R-:W-:-:S05]  /*0e00*/  IMAD R37, R47, R232, RZ ;  /* 0x000000e82f257224 */ /* 0x010fca00078e02ff */
[----:B------:R-:W-:Y:S02]  /*0e10*/  SHF.R.S32.HI R39, RZ, 0x1f, R37 ;  /* 0x0000001fff277819 */ /* 0x000fe40000011425 */
[----:B------:R-:W4:Y:S01]  /*0e20*/  @P2 LDC.64 R16, c[0x0][0x420] ;  /* 0x00010800ff102b82 */ /* 0x000f220000000a00 */
[----:B-----5:R-:W-:-:S04]  /*0e30*/  IMAD.WIDE R24, R232, R40, RZ ;  /* 0x00000028e8187225 */ /* 0x020fc800078e02ff */
[----:B--2---:R-:W-:Y:S01]  /*0e40*/  IMAD.MOV R2, RZ, RZ, -R5 ;  /* 0x000000ffff027224 */ /* 0x004fe200078e0a05 */
[----:B------:R-:W-:Y:S02]  /*0e50*/  MOV R4, RZ ;  /* 0x000000ff00047202 */ /* 0x000fe40000000f00 */
[----:B------:R-:W2:Y:S01]  /*0e60*/  LDC R28, c[0x0][0x2c4] ;  /* 0x0000b100ff1c7b82 */ /* 0x000ea20000000800 */
[----:B------:R-:W-:-:S04]  /*0e70*/  IMAD R2, R2, R11, RZ ;  /* 0x0000000b02027224 */ /* 0x000fc800078e02ff */
[----:B------:R-:W-:-:S03]  /*0e80*/  IMAD.HI.U32 R2, R5, R2, R4 ;  /* 0x0000000205027227 */ /* 0x000fc600078e0004 */
[----:B------:R-:W5:Y:S01]  /*0e90*/  LDC.64 R20, c[0x0][0x488] ;  /* 0x00012200ff147b82 */ /* 0x000f620000000a00 */
[----:B------:R-:W-:-:S04]  /*0ea0*/  IMAD.MOV.U32 R5, RZ, RZ, R6 ;  /* 0x000000ffff057224 */ /* 0x000fc800078e0006 */
[----:B------:R-:W-:-:S03]  /*0eb0*/  IMAD.HI.U32 R2, R2, R5, RZ ;  /* 0x0000000502027227 */ /* 0x000fc600078e00ff */
[----:B------:R-:W5:Y:S02]  /*0ec0*/  LDC.U8 R34, c[0x0][0x480] ;  /* 0x00012000ff227b82 */ /* 0x000f640000000000 */
[----:B------:R-:W-:-:S05]  /*0ed0*/  IADD3 R4, -R2, RZ, RZ ;  /* 0x000000ff02047210 */ /* 0x000fca0007ffe1ff */
[----:B------:R-:W-:Y:S02]  /*0ee0*/  IMAD R4, R11, R4, R5 ;  /* 0x000000040b047224 */ /* 0x000fe400078e0205 */
[----:B------:R-:W-:-:S03]  /*0ef0*/  VIADD R5, R240, 0x3f ;  /* 0x0000003ff0057836 */ /* 0x000fc60000000000 */
[----:B------:R-:W-:Y:S02]  /*0f00*/  ISETP.GT.U32.AND P5, PT, R11, R4, PT ;  /* 0x000000040b00720c */ /* 0x000fe40003fa4070 */
[----:B------:R-:W-:-:S04]  /*0f10*/  SHF.R.S32.HI R6, RZ, 0x1f, R5 ;  /* 0x0000001fff067819 */ /* 0x000fc80000011405 */
[----:B------:R-:W-:Y:S01]  /*0f20*/  LEA.HI R23, R6, R5, RZ, 0x6 ;  /* 0x0000000506177211 */ /* 0x000fe200078f30ff */
[----:B------:R-:W-:-:S04]  /*0f30*/  IMAD.WIDE.U32 R6, R0, R30, RZ ;  /* 0x0000001e00067225 */ /* 0x000fc800078e00ff */
[----:B------:R-:W-:Y:S01]  /*0f40*/  IMAD R5, R0, R31, RZ ;  /* 0x0000001f00057224 */ /* 0x000fe200078e02ff */
[----:B------:R-:W-:Y:S01]  /*0f50*/  SEL R38, R8, R6, !P2 ;  /* 0x0000000608267207 */ /* 0x000fe20005000000 */
[----:B------:R-:W-:Y:S01]  /*0f60*/  @!P5 IMAD.IADD R4, R4, 0x1, -R11 ;  /* 0x000000010404d824 */ /* 0x000fe200078e0a0b */
[----:B------:R-:W-:Y:S02]  /*0f70*/  @!P5 IADD3 R2, R2, 0x1, RZ ;  /* 0x000000010202d810 */ /* 0x000fe40007ffe0ff */
[----:B---3--:R-:W-:Y:S02]  /*0f80*/  SHF.R.S32.HI R6, RZ, 0x1f, R43 ;  /* 0x0000001fff067819 */ /* 0x008fe4000001142b */
[----:B------:R-:W-:Y:S01]  /*0f90*/  ISETP.GE.U32.AND P3, PT, R4, R11, PT ;  /* 0x0000000b0400720c */ /* 0x000fe20003f66070 */
[----:B------:R-:W-:Y:S01]  /*0fa0*/  IMAD.WIDE.U32 R10, R46, R43, RZ ;  /* 0x0000002b2e0a7225 */ /* 0x000fe200078e00ff */
[----:B------:R-:W-:Y:S02]  /*0fb0*/  LOP3.LUT R8, R47, R18, RZ, 0x3c, !PT ;  /* 0x000000122f087212 */ /* 0x000fe400078e3cff */
[----:B------:R-:W-:Y:S01]  /*0fc0*/  @P0 IADD3 R4, R239, R251, RZ ;  /* 0x000000fbef040210 */ /* 0x000fe20007ffe0ff */
[----:B------:R-:W-:Y:S01]  /*0fd0*/  IMAD R6, R6, R46, RZ ;  /* 0x0000002e06067224 */ /* 0x000fe200078e02ff */
[----:B------:R-:W-:Y:S01]  /*0fe0*/  ISETP.GE.AND P1, PT, R8, RZ, PT ;  /* 0x000000ff0800720c */ /* 0x000fe20003f26270 */
[----:B------:R-:W-:Y:S01]  /*0ff0*/  IMAD R8, R25, R10, RZ ;  /* 0x0000000a19087224 */ /* 0x000fe200078e02ff */
[----:B------:R-:W-:Y:S01]  /*1000*/  ISETP.NE.AND P5, PT, R18, RZ, PT ;  /* 0x000000ff1200720c */ /* 0x000fe20003fa5270 */
[----:B------:R-:W-:Y:S01]  /*1010*/  IMAD R6, R41, R43, R6 ;  /* 0x0000002b29067224 */ /* 0x000fe200078e0206 */
[----:B------:R-:W-:Y:S01]  /*1020*/  @P2 IADD3 R32, R7, R5, RZ ;  /* 0x0000000507202210 */ /* 0x000fe20007ffe0ff */
[----:B-1----:R-:W-:-:S02]  /*1030*/  @P0 IMAD R7, R4, R15, RZ ;  /* 0x0000000f04070224 */ /* 0x002fc400078e02ff */
[----:B------:R-:W-:Y:S01]  /*1040*/  @P3 IADD3 R2, R2, 0x1, RZ ;  /* 0x0000000102023810 */ /* 0x000fe20007ffe0ff */
[----:B------:R-:W-:Y:S01]  /*1050*/  @P0 IMAD.WIDE.U32 R4, R4, R14, RZ ;  /* 0x0000000e04040225 */ /* 0x000fe200078e00ff */
[----:B------:R-:W-:Y:S02]  /*1060*/  ISETP.NE.AND P3, PT, R19, RZ, PT ;  /* 0x000000ff1300720c */ /* 0x000fe40003f65270 */
[----:B------:R-:W-:Y:S01]  /*1070*/  MOV R22, R2 ;  /* 0x0000000200167202 */ /* 0x000fe20000000f00 */
[----:B------:R-:W-:Y:S01]  /*1080*/  IMAD.IADD R6, R11, 0x1, R6 ;  /* 0x000000010b067824 */ /* 0x000fe200078e0206 */
[----:B------:R-:W-:Y:S01]  /*1090*/  @P0 IADD3 R36, R5, R7, RZ ;  /* 0x0000000705240210 */ /* 0x000fe20007ffe0ff */
[----:B------:R-:W-:Y:S02]  /*10a0*/  @P0 IMAD.MOV.U32 R33, RZ, RZ, R4 ;  /* 0x000000ffff210224 */ /* 0x000fe400078e0004 */
[C---:B------:R-:W-:Y:S02]  /*10b0*/  IMAD R8, R24.reuse, R6, R8 ;  /* 0x0000000618087224 */ /* 0x040fe400078e0208 */
[----:B------:R-:W-:-:S04]  /*10c0*/  IMAD.WIDE.U32 R6, R24, R10, RZ ;  /* 0x0000000a18067225 */ /* 0x000fc800078e00ff */
[----:B------:R-:W1:Y:S01]  /*10d0*/  @P3 LDC R27, c[0x0][0x2e4] ;  /* 0x0000b900ff1b3b82 */ /* 0x000e620000000800 */
[----:B------:R-:W-:Y:S01]  /*10e0*/  IMAD.WIDE.U32 R4, R24, R0, RZ ;  /* 0x0000000018047225 */ /* 0x000fe200078e00ff */
[----:B------:R-:W-:Y:S02]  /*10f0*/  IADD3 R26, R7, R8, RZ ;  /* 0x00000008071a7210 */ /* 0x000fe40007ffe0ff */
[----:B------:R-:W-:Y:S01]  /*1100*/  LOP3.LUT R8, R23, 0xffffffc0, RZ, 0xc0, !PT ;  /* 0xffffffc017087812 */ /* 0x000fe200078ec0ff */
[----:B------:R-:W-:Y:S01]  /*1110*/  IMAD R2, R25, R0, RZ ;  /* 0x0000000019027224 */ /* 0x000fe200078e02ff */
[----:B------:R-:W-:Y:S01]  /*1120*/  SEL R35, R6, R4, !P2 ;  /* 0x0000000406237207 */ /* 0x000fe20005000000 */
[----:B------:R-:W-:Y:S01]  /*1130*/  @!P1 IMAD.MOV R22, RZ, RZ, -R22 ;  /* 0x000000ffff169224 */ /* 0x000fe200078e0a16 */
[----:B------:R-:W-:Y:S01]  /*1140*/  @!P5 LOP3.LUT R22, RZ, R18, RZ, 0x33, !PT ;  /* 0x00000012ff16d212 */ /* 0x000fe200078e33ff */
[----:B------:R-:W-:Y:S01]  /*1150*/  IMAD.SHL.U32 R4, R46, 0x80, RZ ;  /* 0x000000802e047824 */ /* 0x000fe200078e00ff */
[----:B------:R-:W3:Y:S01]  /*1160*/  @P0 LDC.64 R18, c[0x0][0x248] ;  /* 0x00009200ff120b82 */ /* 0x000ee20000000a00 */
[----:B------:R-:W-:Y:S01]  /*1170*/  @P2 IADD3 R26, R5, R2, RZ ;  /* 0x00000002051a2210 */ /* 0x000fe20007ffe0ff */
[----:B------:R-:W-:Y:S01]  /*1180*/  @!P2 IMAD R2, R41, R12, RZ ;  /* 0x0000000c2902a224 */ /* 0x000fe200078e02ff */
[----:B------:R-:W-:Y:S01]  /*1190*/  IADD3 R8, R8, -0x40, RZ ;  /* 0xffffffc008087810 */ /* 0x000fe20007ffe0ff */
[----:B----4-:R-:W-:Y:S01]  /*11a0*/  @P2 IMAD.WIDE.U32 R6, R0, R16, RZ ;  /* 0x0000001000062225 */ /* 0x010fe200078e00ff */
[----:B------:R-:W-:-:S02]  /*11b0*/  SHF.R.S32.HI R23, RZ, 0x6, R23 ;  /* 0x00000006ff177819 */ /* 0x000fc40000011417 */
[----:B------:R-:W-:Y:S01]  /*11c0*/  SHF.R.S32.HI R11, RZ, 0x1f, R8 ;  /* 0x0000001fff0b7819 */ /* 0x000fe20000011408 */
[----:B------:R-:W-:Y:S01]  /*11d0*/  @!P2 IMAD R10, R46, R13, R2 ;  /* 0x0000000d2e0aa224 */ /* 0x000fe200078e0202 */
[----:B------:R-:W-:Y:S01]  /*11e0*/  SEL R2, R4, RZ, P4 ;  /* 0x000000ff04027207 */ /* 0x000fe20002000000 */
[C---:B--2---:R-:W-:Y:S02]  /*11f0*/  @P3 IMAD R13, R46.reuse, R28, RZ ;  /* 0x0000001c2e0d3224 */ /* 0x044fe400078e02ff */
[----:B------:R-:W-:Y:S01]  /*1200*/  @!P2 IMAD.WIDE.U32 R4, R46, R12, RZ ;  /* 0x0000000c2e04a225 */ /* 0x000fe200078e00ff */
[----:B------:R-:W-:-:S03]  /*1210*/  IADD3 R2, P1, R8, R2, RZ ;  /* 0x0000000208027210 */ /* 0x000fc60007f3e0ff */
[----:B------:R-:W-:Y:S01]  /*1220*/  @P2 IMAD.MOV.U32 R16, RZ, RZ, R6 ;  /* 0x000000ffff102224 */ /* 0x000fe200078e0006 */
[----:B------:R-:W-:Y:S01]  /*1230*/  @P3 SEL R6, R13, R0, !P2 ;  /* 0x000000000d063207 */ /* 0x000fe20005000000 */
[----:B------:R-:W-:Y:S01]  /*1240*/  @P2 IMAD R17, R0, R17, R7 ;  /* 0x0000001100112224 */ /* 0x000fe200078e0207 */
[----:B------:R-:W-:Y:S01]  /*1250*/  IADD3.X R9, R11, R9, RZ, P1, !PT ;  /* 0x000000090b097210 */ /* 0x000fe20000ffe4ff */
[----:B------:R-:W-:Y:S01]  /*1260*/  IMAD R7, R25, R2, RZ ;  /* 0x0000000219077224 */ /* 0x000fe200078e02ff */
[----:B------:R-:W-:Y:S01]  /*1270*/  @!P2 IADD3 R17, R5, R10, RZ ;  /* 0x0000000a0511a210 */ /* 0x000fe20007ffe0ff */
[----:B-1----:R-:W-:Y:S01]  /*1280*/  @P3 IMAD R10, R47, R27, R6 ;  /* 0x0000001b2f0a3224 */ /* 0x002fe200078e0206 */
[----:B------:R-:W-:Y:S01]  /*1290*/  @!P2 MOV R16, R4 ;  /* 0x000000040010a202 */ /* 0x000fe20000000f00 */
[----:B-----5:R-:W-:Y:S01]  /*12a0*/  IMAD.WIDE.U32 R4, R29, R20, RZ ;  /* 0x000000141d047225 */ /* 0x020fe200078e00ff */
[----:B------:R-:W-:Y:S02]  /*12b0*/  ISETP.NE.AND P1, PT, R34, RZ, PT ;  /* 0x000000ff2200720c */ /* 0x000fe40003f25270 */
[----:B------:R-:W-:Y:S01]  /*12c0*/  SHF.R.S32.HI R27, RZ, 0x1f, R247 ;  /* 0x0000001fff1b7819 */ /* 0x000fe200000114f7 */
[----:B------:R-:W-:-:S04]  /*12d0*/  IMAD.WIDE.U32 R12, R24, R2, RZ ;  /* 0x00000002180c7225 */ /* 0x000fc800078e00ff */
[----:B------:R-:W-:Y:S02]  /*12e0*/  @!P3 IMAD R6, R46, R40, R47 ;  /* 0x000000282e06b224 */ /* 0x000fe400078e022f */
[----:B------:R-:W-:Y:S02]  /*12f0*/  @P0 IMAD.IADD R2, R239, 0x1, R251 ;  /* 0x00000001ef020824 */ /* 0x000fe400078e02fb */
[----:B------:R-:W-:Y:S01]  /*1300*/  IMAD R9, R24, R9, R7 ;  /* 0x0000000918097224 */ /* 0x000fe200078e0207 */
[----:B------:R-:W-:Y:S01]  /*1310*/  SEL R24, R4, RZ, P1 ;  /* 0x000000ff04187207 */ /* 0x000fe20000800000 */
[----:B------:R-:W-:Y:S02]  /*1320*/  @!P3 IMAD R10, R6, R28, RZ ;  /* 0x0000001c060ab224 */ /* 0x000fe400078e02ff */
[----:B------:R-:W-:Y:S02]  /*1330*/  IMAD R7, R29, R21, R5 ;  /* 0x000000151d077224 */ /* 0x000fe400078e0205 */
[----:B---3--:R-:W-:-:S02]  /*1340*/  @P0 IMAD R6, R2, R19, RZ ;  /* 0x0000001302060224 */ /* 0x008fc400078e02ff */
[----:B------:R-:W-:Y:S01]  /*1350*/  @P0 IMAD.WIDE.U32 R4, R2, R18, RZ ;  /* 0x0000001202040225 */ /* 0x000fe200078e00ff */
[----:B------:R-:W-:-:S04]  /*1360*/  SEL R29, R7, RZ, P1 ;  /* 0x000000ff071d7207 */ /* 0x000fc80000800000 */
        /* <DEDUP_REMOVED lines=15> */
.L_x_417:
        /* <DEDUP_REMOVED lines=13> */
.L_x_418:
        /* <DEDUP_REMOVED lines=10> */
.L_x_419:
[----:B------:R-:W-:-:S04]  /*15d0*/  IMAD R0, R46, R40, R47 ;  /* 0x000000282e007224 */ /* 0x000fc800078e022f */
[----:B------:R-:W-:-:S07]  /*15e0*/  IMAD R0, R0, R43, RZ ;  /* 0x0000002b00007224 */ /* 0x000fce00078e02ff */
.L_x_420:
[----:B------:R-:W1:Y:S01]  /*15f0*/  S2R R43, SR_TID.X ;  /* 0x00000000002b7919 */ /* 0x000e620000002100 */
[----:B------:R-:W2:Y:S01]  /*1600*/  LDC.64 R20, c[0x0][0x420] ;  /* 0x00010800ff147b82 */ /* 0x000ea20000000a00 */
[----:B------:R-:W-:Y:S01]  /*1610*/  IMAD R232, R232, R40, RZ ;  /* 0x00000028e8e87224 */ /* 0x000fe200078e02ff */
[----:B------:R-:W-:Y:S01]  /*1620*/  IADD3 R4, P2, R208, R16, RZ ;  /* 0x00000010d0047210 */ /* 0x000fe20007f5e0ff */
[----:B------:R-:W-:Y:S01]  /*1630*/  ULDC UR8, c[0x0][0x398] ;  /* 0x0000e60000087ab9 */ /* 0x000fe20000000800 */
[----:B------:R-:W-:Y:S01]  /*1640*/  SHF.R.S32.HI R209, RZ, 0x1f, R208 ;  /* 0x0000001fffd17819 */ /* 0x000fe200000114d0 */
[----:B------:R-:W-:Y:S01]  /*1650*/  IMAD.SHL.U32 R231, R232, 0x40, RZ ;  /* 0x00000040e8e77824 */ /* 0x000fe200078e00ff */
[----:B------:R-:W-:Y:S01]  /*1660*/  IADD3 R206, R8, R10, RZ ;  /* 0x0000000a08ce7210 */ /* 0x000fe20007ffe0ff */
[----:B------:R-:W-:Y:S01]  /*1670*/  ULDC.64 UR4, c[0x0][0x428] ;  /* 0x00010a0000047ab9 */ /* 0x000fe20000000a00 */
[----:B------:R-:W3:Y:S01]  /*1680*/  LDC.64 R44, c[0x0][0x478] ;  /* 0x00011e00ff2c7b82 */ /* 0x000ee20000000a00 */
[----:B------:R-:W-:Y:S01]  /*1690*/  IMAD.X R5, R209, 0x1, R17, P2 ;  /* 0x00000001d1057824 */ /* 0x000fe200010e0611 */
[----:B------:R-:W-:Y:S01]  /*16a0*/  IADD3 R6, P3, P2, R12, R231, R37 ;  /* 0x000000e70c067210 */ /* 0x000fe20007a7e025 */
[----:B------:R-:W-:Y:S01]  /*16b0*/  IMAD.IADD R17, R8, 0x1, R0 ;  /* 0x0000000108117824 */ /* 0x000fe200078e0200 */
[----:B------:R-:W-:Y:S01]  /*16c0*/  SHF.R.S32.HI R7, RZ, 0x1f, R231 ;  /* 0x0000001fff077819 */ /* 0x000fe200000114e7 */
[----:B------:R-:W-:Y:S01]  /*16d0*/  IMAD R10, R42, UR4, RZ ;  /* 0x000000042a0a7c24 */ /* 0x000fe2000f8e02ff */
[----:B------:R-:W-:Y:S01]  /*16e0*/  IADD3 R0, P4, R220, R8, RZ ;  /* 0x00000008dc007210 */ /* 0x000fe20007f9e0ff */
[----:B------:R-:W-:Y:S01]  /*16f0*/  ULDC.64 UR10, c[0x0][0x210] ;  /* 0x00008400000a7ab9 */ /* 0x000fe20000000a00 */
[----:B------:R-:W-:Y:S01]  /*1700*/  IADD3.X R13, R9, R7, R39, P3, P2 ;  /* 0x00000007090d7210 */ /* 0x000fe20001fe4427 */
[----:B------:R-:W-:Y:S01]  /*1710*/  IMAD R10, R47, UR5, R10 ;  /* 0x000000052f0a7c24 */ /* 0x000fe2000f8e020a */
[----:B------:R-:W-:Y:S01]  /*1720*/  IADD3 R16, P3, P2, R24, R6, R35 ;  /* 0x0000000618107210 */ /* 0x000fe20007a7e023 */
[----:B------:R-:W-:Y:S01]  /*1730*/  BSSY B1, `(.L_x_416) ;  /* 0x0000780000017945 */ /* 0x000fe20003800000 */
[----:B------:R-:W-:Y:S01]  /*1740*/  SHF.R.S32.HI R35, RZ, 0x1f, R220 ;  /* 0x0000001fff237819 */ /* 0x000fe200000114dc */
[----:B------:R-:W-:-:S02]  /*1750*/  VIADD R192, R23, 0xffffffff ;  /* 0xffffffff17c07836 */ /* 0x000fc40000000000 */
[-C--:B--2---:R-:W-:Y:S02]  /*1760*/  IMAD R2, R11, R20.reuse, RZ ;  /* 0x000000140b027224 */ /* 0x084fe400078e02ff */
[----:B------:R-:W-:-:S04]  /*1770*/  IMAD.WIDE.U32 R4, R8, R20, R4 ;  /* 0x0000001408047225 */ /* 0x000fc800078e0004 */
[----:B------:R-:W-:Y:S01]  /*1780*/  IMAD R2, R8, R21, R2 ;  /* 0x0000001508027224 */ /* 0x000fe200078e0202 */
[----:B-1----:R-:W-:Y:S01]  /*1790*/  SHF.R.S32.HI R37, RZ, 0x1f, R43 ;  /* 0x0000001fff257819 */ /* 0x002fe2000001142b */
[----:B------:R-:W-:Y:S02]  /*17a0*/  IMAD.X R7, R35, 0x1, R11, P4 ;  /* 0x0000000123077824 */ /* 0x000fe400020e060b */
[----:B------:R-:W-:Y:S01]  /*17b0*/  IMAD.IADD R5, R5, 0x1, R2 ;  /* 0x0000000105057824 */ /* 0x000fe200078e0202 */
[----:B------:R-:W-:Y:S01]  /*17c0*/  LEA.HI R8, R37, R43, RZ, 0x5 ;  /* 0x0000002b25087211 */ /* 0x000fe200078f28ff */
[----:B------:R-:W-:Y:S01]  /*17d0*/  IMAD R7, R7, R30, RZ ;  /* 0x0000001e07077224 */ /* 0x000fe200078e02ff */
[----:B------:R-:W-:Y:S01]  /*17e0*/  IADD3 R2, -R201, R240, R247 ;  /* 0x000000f0c9027210 */ /* 0x000fe20007ffe1f7 */
[----:B------:R-:W-:Y:S01]  /*17f0*/  IMAD.WIDE.U32 R4, R47, UR4, R4 ;  /* 0x000000042f047c25 */ /* 0x000fe2000f8e0004 */
[----:B------:R-:W-:Y:S01]  /*1800*/  LOP3.LUT R6, R8, 0xffffffe0, RZ, 0xc0, !PT ;  /* 0xffffffe008067812 */ /* 0x000fe200078ec0ff */
[----:B------:R-:W-:Y:S01]  /*1810*/  ULDC.64 UR4, c[0x0][0x258] ;  /* 0x0000960000047ab9 */ /* 0x000fe20000000a00 */
[----:B------:R-:W-:Y:S01]  /*1820*/  SHF.R.S32.HI R8, RZ, 0x5, R8 ;  /* 0x00000005ff087819 */ /* 0x000fe20000011408 */
[----:B------:R-:W-:Y:S01]  /*1830*/  IMAD R12, R0, R31, R7 ;  /* 0x0000001f000c7224 */ /* 0x000fe200078e0207 */
[----:B------:R-:W-:Y:S01]  /*1840*/  IADD3 R5, R5, R10, RZ ;  /* 0x0000000a05057210 */ /* 0x000fe20007ffe0ff */
[----:B------:R-:W-:-:S02]  /*1850*/  IMAD.IADD R24, R43, 0x1, -R6 ;  /* 0x000000012b187824 */ /* 0x000fc400078e0a06 */
[----:B------:R-:W-:Y:S01]  /*1860*/  VIADD R2, R2, -UR8 ;  /* 0x8000000802027c36 */ /* 0x000fe20008000000 */
[----:B------:R-:W-:Y:S01]  /*1870*/  ULDC.64 UR8, c[0x0][0x3e0] ;  /* 0x0000f80000087ab9 */ /* 0x000fe20000000a00 */
[----:B------:R-:W-:-:S03]  /*1880*/  IMAD.WIDE.U32 R6, R0, R30, R208 ;  /* 0x0000001e00067225 */ /* 0x000fc600078e00d0 */
[----:B------:R-:W-:Y:S01]  /*1890*/  SHF.R.S32.HI R9, RZ, 0x1f, R2 ;  /* 0x0000001fff097819 */ /* 0x000fe20000011402 */
[----:B------:R-:W-:Y:S01]  /*18a0*/  IMAD R0, R8, R232, R24 ;  /* 0x000000e808007224 */ /* 0x000fe200078e0218 */
[----:B------:R-:W-:Y:S01]  /*18b0*/  IADD3 R6, P4, R38, R6, RZ ;  /* 0x0000000626067210 */ /* 0x000fe20007f9e0ff */
[----:B------:R-:W-:Y:S01]  /*18c0*/  IMAD.WIDE.U32 R4, R220, R20, R4 ;  /* 0x00000014dc047225 */ /* 0x000fe200078e0004 */
[----:B------:R-:W-:Y:S01]  /*18d0*/  LEA.HI R11, R9, R2, RZ, 0x6 ;  /* 0x00000002090b7211 */ /* 0x000fe200078f30ff */
[----:B------:R-:W1:Y:S01]  /*18e0*/  LDC.64 R38, c[0x0][0x2b0] ;  /* 0x0000ac00ff267b82 */ /* 0x000e620000000a00 */
[----:B------:R-:W-:Y:S01]  /*18f0*/  IADD3.X R7, R32, R7, R12, P4, !PT ;  /* 0x0000000720077210 */ /* 0x000fe200027fe40c */
[----:B------:R-:W-:Y:S01]  /*1900*/  IMAD R9, R42, UR4, RZ ;  /* 0x000000042a097c24 */ /* 0x000fe2000f8e02ff */
[----:B------:R-:W-:Y:S01]  /*1910*/  IADD3.X R8, R29, R13, R26, P3, P2 ;  /* 0x0000000d1d087210 */ /* 0x000fe20001fe441a */
[----:B---3--:R-:W-:Y:S01]  /*1920*/  IMAD.WIDE R12, R17, 0x4, R44 ;  /* 0x00000004110c7825 */ /* 0x008fe200078e022c */
[----:B------:R-:W-:-:S02]  /*1930*/  IADD3 R2, P2, R0, R16, RZ ;  /* 0x0000001000027210 */ /* 0x000fc40007f5e0ff */
[----:B------:R-:W-:Y:S01]  /*1940*/  LEA R194, P3, R4, UR8, 0x1 ;  /* 0x0000000804c27c11 */ /* 0x000fe2000f8608ff */
[C---:B------:R-:W-:Y:S01]  /*1950*/  IMAD R9, R47.reuse, UR5, R9 ;  /* 0x000000052f097c24 */ /* 0x040fe2000f8e0209 */
[----:B------:R-:W-:Y:S01]  /*1960*/  LEA.HI.X.SX32 R10, R0, R8, 0x1, P2 ;  /* 0x00000008000a7211 */ /* 0x000fe200010f0eff */
[----:B------:R-:W-:Y:S01]  /*1970*/  IMAD.WIDE.U32 R6, R47, UR4, R6 ;  /* 0x000000042f067c25 */ /* 0x000fe2000f8e0006 */
[----:B------:R-:W-:Y:S01]  /*1980*/  SHF.R.S32.HI R8, RZ, 0x6, R11 ;  /* 0x00000006ff087819 */ /* 0x000fe2000001140b */
[----:B------:R-:W-:Y:S01]  /*1990*/  ULDC.64 UR4, c[0x0][0x400] ;  /* 0x0001000000047ab9 */ /* 0x000fe20000000a00 */
[----:B------:R-:W-:Y:S01]  /*19a0*/  MOV R214, R13 ;  /* 0x0000000d00d67202 */ /* 0x000fe20000000f00 */
[----:B------:R-:W-:Y:S01]  /*19b0*/  IMAD.IADD R7, R7, 0x1, R9 ;  /* 0x0000000107077824 */ /* 0x000fe200078e0209 */
[C---:B------:R-:W-:Y:S01]  /*19c0*/  LEA R196, P4, R6.reuse, UR10, 0x1 ;  /* 0x0000000a06c47c11 */ /* 0x040fe2000f8808ff */
[----:B------:R-:W-:Y:S01]  /*19d0*/  IMAD R0, R35, R20, RZ ;  /* 0x0000001423007224 */ /* 0x000fe200078e02ff */
[----:B------:R-:W-:Y:S01]  /*19e0*/  VIMNMX R237, RZ, R8, !PT ;  /* 0x00000008ffed7248 */ /* 0x000fe20007fe0100 */
[----:B------:R-:W-:Y:S01]  /*19f0*/  IMAD.MOV.U32 R215, RZ, RZ, R12 ;  /* 0x000000ffffd77224 */ /* 0x000fe200078e000c */
[----:B------:R-:W-:Y:S01]  /*1a00*/  LEA.HI.X R197, R6, UR11, R7, 0x1, P4 ;  /* 0x0000000b06c57c11 */ /* 0x000fe2000a0f0c07 */
[----:B------:R-:W-:Y:S01]  /*1a10*/  IMAD R0, R220, R21, R0 ;  /* 0x00000015dc007224 */ /* 0x000fe200078e0200 */
[----:B------:R-:W-:-:S02]  /*1a20*/  ISETP.GT.AND P4, PT, R23, R237, PT ;  /* 0x000000ed1700720c */ /* 0x000fc40003f84270 */
[----:B------:R-:W-:Y:S01]  /*1a30*/  LEA R203, P2, R2, UR4, 0x2 ;  /* 0x0000000402cb7c11 */ /* 0x000fe2000f8410ff */
[----:B------:R-:W-:Y:S02]  /*1a40*/  IMAD.IADD R0, R5, 0x1, R0 ;  /* 0x0000000105007824 */ /* 0x000fe400078e0200 */
[----:B-1----:R-:W-:Y:S01]  /*1a50*/  IMAD.WIDE R206, R206, 0x4, R38 ;  /* 0x00000004cece7825 */ /* 0x002fe200078e0226 */
[----:B------:R-:W-:Y:S02]  /*1a60*/  LEA.HI.X R202, R2, UR5, R10, 0x2, P2 ;  /* 0x0000000502ca7c11 */ /* 0x000fe400090f140a */
[----:B------:R-:W-:-:S05]  /*1a70*/  LEA.HI.X R195, R4, UR9, R0, 0x1, P3 ;  /* 0x0000000904c37c11 */ /* 0x000fca00098f0c00 */
[----:B------:R-:W-:Y:S05]  /*1a80*/  @P4 BRA `(.L_x_421) ;  /* 0x0000000800d84947 */ /* 0x000fea0003800000 */
        /* <DEDUP_REMOVED lines=25> */
.L_x_422:
        /* <DEDUP_REMOVED lines=13> */
.L_x_423:
[-C--:B------:R-:W-:Y:S01]  /*1cf0*/  IMAD R0, R27, R4.reuse, RZ ;  /* 0x000000041b007224 */ /* 0x080fe200078e02ff */
[----:B------:R-:W-:Y:S01]  /*1d00*/  ULDC UR4, c[0x0][0x2d0] ;  /* 0x0000b40000047ab9 */ /* 0x000fe20000000800 */
[C---:B------:R-:W-:Y:S01]  /*1d10*/  IMAD.WIDE.U32 R6, R247.reuse, R4, R208 ;  /* 0x00000004f7067225 */ /* 0x040fe200078e00d0 */
[----:B------:R-:W-:Y:S01]  /*1d20*/  ISETP.GE.AND P3, PT, R208, UR4, PT ;  /* 0x00000004d0007c0c */ /* 0x000fe2000bf66270 */
[----:B------:R-:W-:Y:S01]  /*1d30*/  ULDC.64 UR4, c[0x0][0x468] ;  /* 0x00011a0000047ab9 */ /* 0x000fe20000000a00 */
[----:B------:R-:W-:Y:S01]  /*1d40*/  IADD3 R8, R220, 0x60, RZ ;  /* 0x00000060dc087810 */ /* 0x000fe20007ffe0ff */
[----:B------:R-:W-:Y:S01]  /*1d50*/  IMAD R2, R247, R5, R0 ;  /* 0x00000005f7027224 */ /* 0x000fe200078e0200 */
[----:B------:R-:W-:Y:S01]  /*1d60*/  IADD3 R6, P0, R10, R6, RZ ;  /* 0x000000060a067210 */ /* 0x000fe20007f1e0ff */
[----:B------:R-:W-:Y:S01]  /*1d70*/  IMAD R0, R238, -0x80, R201 ;  /* 0xffffff80ee007824 */ /* 0x000fe200078e02c9 */
[----:B------:R-:W-:Y:S01]  /*1d80*/  BSSY B0, `(.L_x_424) ;  /* 0x0000017000007945 */ /* 0x000fe20003800000 */
[C---:B------:R-:W-:Y:S01]  /*1d90*/  VIADD R9, R220.reuse, 0x40 ;  /* 0x00000040dc097836 */ /* 0x040fe20000000000 */
[----:B------:R-:W-:Y:S01]  /*1da0*/  IADD3.X R7, R11, R7, R2, P0, !PT ;  /* 0x000000070b077210 */ /* 0x000fe200007fe402 */
[----:B------:R-:W-:Y:S01]  /*1db0*/  VIADD R2, R220, 0x20 ;  /* 0x00000020dc027836 */ /* 0x000fe20000000000 */
[----:B------:R-:W-:-:S02]  /*1dc0*/  ISETP.GE.OR P0, PT, R8, R0, P3 ;  /* 0x000000000800720c */ /* 0x000fc40001f06670 */
[-C--:B------:R-:W-:Y:S01]  /*1dd0*/  ISETP.GE.OR P1, PT, R9, R0.reuse, P3 ;  /* 0x000000000900720c */ /* 0x080fe20001f26670 */
[----:B------:R-:W-:Y:S01]  /*1de0*/  IMAD.WIDE.U32 R6, R47, UR4, R6 ;  /* 0x000000042f067c25 */ /* 0x000fe2000f8e0006 */
[-C--:B------:R-:W-:Y:S02]  /*1df0*/  ISETP.GE.OR P2, PT, R2, R0.reuse, P3 ;  /* 0x000000000200720c */ /* 0x080fe40001f46670 */
[----:B------:R-:W-:Y:S01]  /*1e00*/  ISETP.GE.OR P3, PT, R220, R0, P3 ;  /* 0x00000000dc00720c */ /* 0x000fe20001f66670 */
[----:B------:R-:W-:-:S04]  /*1e10*/  IMAD R2, R42, UR4, RZ ;  /* 0x000000042a027c24 */ /* 0x000fc8000f8e02ff */
[----:B------:R-:W-:-:S05]  /*1e20*/  IMAD R0, R47, UR5, R2 ;  /* 0x000000052f007c24 */ /* 0x000fca000f8e0202 */
[----:B------:R-:W-:-:S03]  /*1e30*/  IADD3 R0, R7, R0, RZ ;  /* 0x0000000007007210 */ /* 0x000fc60007ffe0ff */
        /* <DEDUP_REMOVED lines=11> */
.L_x_425:
[----:B------:R-:W-:Y:S05]  /*1ef0*/  BSYNC B0 ;  /* 0x0000000000007941 */ /* 0x000fea0003800000 */
.L_x_424:
        /* <DEDUP_REMOVED lines=14> */
.L_x_427:
[----:B------:R-:W-:Y:S05]  /*1fe0*/  BSYNC B0 ;  /* 0x0000000000007941 */ /* 0x000fea0003800000 */
.L_x_426:
        /* <DEDUP_REMOVED lines=14> */
.L_x_429:
[----:B------:R-:W-:Y:S05]  /*20d0*/  BSYNC B0 ;  /* 0x0000000000007941 */ /* 0x000fea0003800000 */
.L_x_428:
        /* <DEDUP_REMOVED lines=13> */
.L_x_431:
[----:B------:R-:W-:Y:S05]  /*21b0*/  BSYNC B0 ;  /* 0x0000000000007941 */ /* 0x000fea0003800000 */
.L_x_430:
[-C--:B----4-:R-:W-:Y:S01]  /*21c0*/  IMAD.WIDE.U32 R4, R247, R12.reuse, R208 ;  /* 0x0000000cf7047225 */ /* 0x090fe200078e00d0 */
[----:B------:R-:W-:Y:S01]  /*21d0*/  ULDC.64 UR4, c[0x0][0x470] ;  /* 0x00011c0000047ab9 */ /* 0x000fe20000000a00 */
[----:B------:R-:W-:Y:S02]  /*21e0*/  BSSY B0, `(.L_x_432) ;  /* 0x0000014000007945 */ /* 0x000fe40003800000 */
[----:B------:R-:W-:Y:S01]  /*21f0*/  IMAD R0, R27, R12, RZ ;  /* 0x0000000c1b007224 */ /* 0x000fe200078e02ff */
[----:B------:R-:W-:Y:S01]  /*2200*/  IADD3 R4, P4, R14, R4, RZ ;  /* 0x000000040e047210 */ /* 0x000fe20007f9e0ff */
[----:B------:R-:W-:Y:S02]  /*2210*/  IMAD R2, R42, UR4, RZ ;  /* 0x000000042a027c24 */ /* 0x000fe4000f8e02ff */
[----:B------:R-:W-:Y:S02]  /*2220*/  IMAD R0, R247, R13, R0 ;  /* 0x0000000df7007224 */ /* 0x000fe400078e0200 */
[----:B------:R-:W-:-:S03]  /*2230*/  IMAD R2, R47, UR5, R2 ;  /* 0x000000052f027c24 */ /* 0x000fc6000f8e0202 */
[----:B------:R-:W-:-:S03]  /*2240*/  IADD3.X R5, R15, R5, R0, P4, !PT ;  /* 0x000000050f057210 */ /* 0x000fc600027fe400 */
        /* <DEDUP_REMOVED lines=13> */
.L_x_433:
[----:B------:R-:W-:Y:S05]  /*2320*/  BSYNC B0 ;  /* 0x0000000000007941 */ /* 0x000fea0003800000 */
.L_x_432:
        /* <DEDUP_REMOVED lines=14> */
.L_x_435:
[----:B------:R-:W-:Y:S05]  /*2410*/  BSYNC B0 ;  /* 0x0000000000007941 */ /* 0x000fea0003800000 */
.L_x_434:
        /* <DEDUP_REMOVED lines=14> */
.L_x_437:
[----:B------:R-:W-:Y:S05]  /*2500*/  BSYNC B0 ;  /* 0x0000000000007941 */ /* 0x000fea0003800000 */
.L_x_436:
        /* <DEDUP_REMOVED lines=14> */
.L_x_421:
[----:B------:R-:W-:Y:S01]  /*25f0*/  IMAD R0, R238, -0x80, R201 ;  /* 0xffffff80ee007824 */ /* 0x000fe200078e02c9 */
[----:B------:R-:W-:Y:S01]  /*2600*/  @P1 BAR.SYNC.DEFER_BLOCKING 0x0 ;  /* 0x0000000000001b1d */ /* 0x000fe20000010000 */
[----:B------:R-:W-:Y:S01]  /*2610*/  VIADD R6, R220, 0x60 ;  /* 0x00000060dc067836 */ /* 0x000fe20000000000 */
[----:B------:R-:W-:Y:S01]  /*2620*/  LEA.HI R10, R192, R192, RZ, 0x1 ;  /* 0x000000c0c00a7211 */ /* 0x000fe200078f08ff */
[C---:B------:R-:W-:Y:S01]  /*2630*/  VIADD R4, R220.reuse, 0x40 ;  /* 0x00000040dc047836 */ /* 0x040fe20000000000 */
[----:B------:R-:W-:Y:S01]  /*2640*/  ISETP.GE.AND P3, PT, R220, R0, PT ;  /* 0x00000000dc00720c */ /* 0x000fe20003f66270 */
[----:B------:R-:W-:Y:S01]  /*2650*/  IMAD R2, R27, R14, RZ ;  /* 0x0000000e1b027224 */ /* 0x000fe200078e02ff */
[-C--:B------:R-:W-:Y:S01]  /*2660*/  ISETP.GE.AND P4, PT, R6, R0.reuse, PT ;  /* 0x000000000600720c */ /* 0x080fe20003f86270 */
[----:B------:R-:W-:Y:S01]  /*2670*/  VIADD R6, R220, 0x20 ;  /* 0x00000020dc067836 */ /* 0x000fe20000000000 */
[----:B------:R-:W-:Y:S01]  /*2680*/  P2R R16, PR, RZ, 0x8 ;  /* 0x00000008ff107803 */ /* 0x000fe20000000000 */
[----:B------:R-:W-:Y:S01]  /*2690*/  IMAD R11, R192, -0x40, R240 ;  /* 0xffffffc0c00b7824 */ /* 0x000fe200078e02f0 */
[----:B------:R-:W-:Y:S01]  /*26a0*/  ISETP.GE.AND P5, PT, R4, R0, PT ;  /* 0x000000000400720c */ /* 0x000fe20003fa6270 */
[C---:B------:R-:W-:Y:S01]  /*26b0*/  IMAD.WIDE.U32 R4, R247.reuse, R14, R208 ;  /* 0x0000000ef7047225 */ /* 0x040fe200078e00d0 */
[----:B------:R-:W-:Y:S01]  /*26c0*/  ISETP.NE.AND P1, PT, R16, RZ, PT ;  /* 0x000000ff1000720c */ /* 0x000fe20003f25270 */
[----:B------:R-:W-:Y:S01]  /*26d0*/  ULDC.64 UR4, c[0x0][0x268] ;  /* 0x00009a0000047ab9 */ /* 0x000fe20000000a00 */
[----:B------:R-:W-:Y:S01]  /*26e0*/  ISETP.GE.AND P6, PT, R6, R0, PT ;  /* 0x000000000600720c */ /* 0x000fe20003fc6270 */
[----:B------:R-:W-:Y:S01]  /*26f0*/  IMAD R2, R247, R15, R2 ;  /* 0x0000000ff7027224 */ /* 0x000fe200078e0202 */
[----:B------:R-:W-:Y:S01]  /*2700*/  LEA R0, R249, UR6, 0x1 ;  /* 0x00000006f9007c11 */ /* 0x000fe2000f8e08ff */
[----:B------:R-:W-:Y:S01]  /*2710*/  IMAD R8, R34, UR4, RZ ;  /* 0x0000000422087c24 */ /* 0x000fe2000f8e02ff */
[----:B------:R-:W-:Y:S01]  /*2720*/  IADD3 R4, P0, R33, R4, RZ ;  /* 0x0000000421047210 */ /* 0x000fe20007f1e0ff */
[----:B------:R-:W-:Y:S01]  /*2730*/  BSSY B0, `(.L_x_439) ;  /* 0x0000020000007945 */ /* 0x000fe20003800000 */
[----:B------:R-:W-:Y:S01]  /*2740*/  ISETP.GE.AND P2, PT, R6, R11, PT ;  /* 0x0000000b0600720c */ /* 0x000fe20003f46270 */
[----:B------:R-:W-:Y:S01]  /*2750*/  IMAD.WIDE.U32 R6, R247, R18, R208 ;  /* 0x00000012f7067225 */ /* 0x000fe200078e00d0 */
[----:B------:R-:W-:-:S02]  /*2760*/  IADD3.X R5, R36, R5, R2, P0, !PT ;  /* 0x0000000524057210 */ /* 0x000fc400007fe402 */
[----:B------:R-:W-:Y:S01]  /*2770*/  ISETP.GE.AND P3, PT, R220, R11, PT ;  /* 0x0000000bdc00720c */ /* 0x000fe20003f66270 */
[----:B------:R1:W-:Y:S01]  /*2780*/  @P1 STS.128 [R0+0xa000], RZ ;  /* 0x00a000ff00001388 */ /* 0x0003e20000000c00 */
[----:B------:R-:W-:Y:S01]  /*2790*/  IMAD R2, R27, R18, RZ ;  /* 0x000000121b027224 */ /* 0x000fe200078e02ff */
[----:B------:R-:W-:Y:S01]  /*27a0*/  IADD3 R12, P0, R25, R6, RZ ;  /* 0x00000006190c7210 */ /* 0x000fe20007f1e0ff */
[----:B------:R-:W-:Y:S01]  /*27b0*/  IMAD.WIDE.U32 R4, R22, UR4, R4 ;  /* 0x0000000416047c25 */ /* 0x000fe2000f8e0004 */
[----:B------:R-:W-:-:S03]  /*27c0*/  LOP3.LUT R10, R10, 0xfffffffe, RZ, 0xc0, !PT ;  /* 0xfffffffe0a0a7812 */ /* 0x000fc600078ec0ff */
[----:B------:R-:W-:Y:S02]  /*27d0*/  IMAD R9, R247, R19, R2 ;  /* 0x00000013f7097224 */ /* 0x000fe400078e0202 */
[----:B------:R-:W-:-:S03]  /*27e0*/  IMAD R2, R22, UR5, R8 ;  /* 0x0000000516027c24 */ /* 0x000fc6000f8e0208 */
[----:B------:R-:W-:Y:S01]  /*27f0*/  IADD3.X R13, R28, R7, R9, P0, !PT ;  /* 0x000000071c0d7210 */ /* 0x000fe200007fe409 */
        /* <DEDUP_REMOVED lines=19> */
.L_x_440:
[----:B------:R-:W-:Y:S05]  /*2930*/  BSYNC B0 ;  /* 0x0000000000007941 */ /* 0x000fea0003800000 */
.L_x_439:
        /* <DEDUP_REMOVED lines=22> */
.L_x_442:
[----:B------:R-:W-:Y:S05]  /*2aa0*/  BSYNC B0 ;  /* 0x0000000000007941 */ /* 0x000fea0003800000 */
.L_x_441:
        /* <DEDUP_REMOVED lines=22> */
.L_x_444:
[----:B------:R-:W-:Y:S05]  /*2c10*/  BSYNC B0 ;  /* 0x0000000000007941 */ /* 0x000fea0003800000 */
.L_x_443:
        /* <DEDUP_REMOVED lines=22> */
.L_x_446:
[----:B------:R-:W-:Y:S05]  /*2d80*/  BSYNC B0 ;  /* 0x0000000000007941 */ /* 0x000fea0003800000 */
.L_x_445:
        /* <DEDUP_REMOVED lines=13> */
.L_x_448:
[----:B------:R-:W-:Y:S05]  /*2e60*/  BSYNC B0 ;  /* 0x0000000000007941 */ /* 0x000fea0003800000 */
.L_x_447:
[----:B------:R1:W-:Y:S01]  /*2e70*/  @P2 STS.128 [R0+0x5000], RZ ;  /* 0x005000ff00002388 */ /* 0x0003e20000000c00 */
[----:B------:R-:W-:Y:S01]  /*2e80*/  ISETP.NE.AND P1, PT, R2, 0x1, PT ;  /* 0x000000010200780c */ /* 0x000fe20003f25270 */
[----:B------:R-:W-:Y:S01]  /*2e90*/  VIADD R2, R249, 0x1000 ;  /* 0x00001000f9027836 */ /* 0x000fe20000000000 */
[----:B------:R-:W-:Y:S04]  /*2ea0*/  BSSY B0, `(.L_x_449) ;  /* 0x000000e000007945 */ /* 0x000fe80003800000 */
[----:B------:R-:W-:-:S04]  /*2eb0*/  SEL R2, R2, R249, !P1 ;  /* 0x000000f902027207 */ /* 0x000fc80004800000 */
[----:B------:R-:W-:Y:S01]  /*2ec0*/  LEA R191, R2, UR6, 0x1 ;  /* 0x0000000602bf7c11 */ /* 0x000fe2000f8e08ff */
        /* <DEDUP_REMOVED lines=11> */
.L_x_450:
[----:B------:R-:W-:Y:S05]  /*2f80*/  BSYNC B0 ;  /* 0x0000000000007941 */ /* 0x000fea0003800000 */
.L_x_449:
        /* <DEDUP_REMOVED lines=17> */
.L_x_452:
[----:B------:R-:W-:Y:S05]  /*30a0*/  BSYNC B0 ;  /* 0x0000000000007941 */ /* 0x000fea0003800000 */
.L_x_451:
        /* <DEDUP_REMOVED lines=19> */
.L_x_454:
[----:B------:R-:W-:Y:S05]  /*31e0*/  BSYNC B0 ;  /* 0x0000000000007941 */ /* 0x000fea0003800000 */
.L_x_453:
[----:B------:R-:W-:Y:S01]  /*31f0*/  ISETP.NE.AND P0, PT, R16, RZ, PT ;  /* 0x000000ff1000720c */ /* 0x000fe20003f05270 */
[----:B------:R-:W-:Y:S01]  /*3200*/  ULDC.64 UR4, c[0x0][0x260] ;  /* 0x0000980000047ab9 */ /* 0x000fe20000000a00 */
[----:B------:R-:W-:Y:S01]  /*3210*/  BSSY B0, `(.L_x_455) ;  /* 0x000001a000007945 */ /* 0x000fe20003800000 */
[----:B------:R-:W-:Y:S01]  /*3220*/  IMAD R2, R34, UR4, RZ ;  /* 0x0000000422027c24 */ /* 0x000fe2000f8e02ff */
[C---:B------:R-:W-:Y:S01]  /*3230*/  IADD3 R10, R213.reuse, 0x28, RZ ;  /* 0x00000028d50a7810 */ /* 0x040fe20007ffe0ff */
[----:B---3--:R-:W-:Y:S01]  /*3240*/  IMAD.WIDE.U32 R4, R22, UR4, R12 ;  /* 0x0000000416047c25 */ /* 0x008fe2000f8e000c */
[----:B------:R-:W-:-:S03]  /*3250*/  IADD3 R12, R213, 0x8, RZ ;  /* 0x00000008d50c7810 */ /* 0x000fc60007ffe0ff */
        /* <DEDUP_REMOVED lines=21> */
.L_x_456:
[----:B------:R-:W-:Y:S05]  /*33b0*/  BSYNC B0 ;  /* 0x0000000000007941 */ /* 0x000fea0003800000 */
.L_x_455:
        /* <DEDUP_REMOVED lines=22> */
.L_x_458:
[----:B------:R-:W-:Y:S05]  /*3520*/  BSYNC B0 ;  /* 0x0000000000007941 */ /* 0x000fea0003800000 */
.L_x_457:
        /* <DEDUP_REMOVED lines=22> */
.L_x_460:
[----:B------:R-:W-:Y:S05]  /*3690*/  BSYNC B0 ;  /* 0x0000000000007941 */ /* 0x000fea0003800000 */
.L_x_459:
        /* <DEDUP_REMOVED lines=22> */
.L_x_462:
[----:B------:R-:W-:Y:S05]  /*3800*/  BSYNC B0 ;  /* 0x0000000000007941 */ /* 0x000fea0003800000 */
.L_x_461:
[----:B------:R-:W0:Y:S01]  /*3810*/  LDGDEPBAR ;  /* 0x00000000000079af */ /* 0x000e220000000000 */
[C---:B-1234-:R-:W-:Y:S01]  /*3820*/  VIADD R0, R213.reuse, 0x20 ;  /* 0x00000020d5007836 */ /* 0x05efe20000000000 */
[-C--:B------:R-:W-:Y:S01]  /*3830*/  ISETP.GE.AND P0, PT, R10, R11.reuse, PT ;  /* 0x0000000b0a00720c */ /* 0x080fe20003f06270 */
[----:B------:R-:W-:Y:S01]  /*3840*/  IMAD.MOV.U32 R210, RZ, RZ, 0x7f800000 ;  /* 0x7f800000ffd27424 */ /* 0x000fe200078e00ff */
[CC--:B------:R-:W-:Y:S01]  /*3850*/  ISETP.GE.AND P4, PT, R213.reuse, R11.reuse, PT ;  /* 0x0000000bd500720c */ /* 0x0c0fe20003f86270 */
[----:B------:R-:W-:Y:S01]  /*3860*/  IMAD.MOV.U32 R211, RZ, RZ, 0x7f800000 ;  /* 0x7f800000ffd37424 */ /* 0x000fe200078e00ff */
[-C--:B------:R-:W-:Y:S01]  /*3870*/  ISETP.GE.AND P3, PT, R12, R11.reuse, PT ;  /* 0x0000000b0c00720c */ /* 0x080fe20003f66270 */
[----:B------:R-:W-:Y:S01]  /*3880*/  IMAD.MOV.U32 R212, RZ, RZ, 0x7f800000 ;  /* 0x7f800000ffd47424 */ /* 0x000fe200078e00ff */
[----:B------:R-:W-:Y:S01]  /*3890*/  ISETP.GE.AND P2, PT, R0, R11, PT ;  /* 0x0000000b0000720c */ /* 0x000fe20003f46270 */
[----:B------:R-:W-:Y:S01]  /*38a0*/  IMAD.MOV.U32 R205, RZ, RZ, 0x7f800000 ;  /* 0x7f800000ffcd7424 */ /* 0x000fe200078e00ff */
[----:B------:R-:W1:Y:S01]  /*38b0*/  LDC.64 R218, c[0x0][0x3b8] ;  /* 0x0000ee00ffda7b82 */ /* 0x000e620000000a00 */
[----:B------:R-:W-:Y:S01]  /*38c0*/  IMAD.WIDE R4, R213, 0x4, R206 ;  /* 0x00000004d5047825 */ /* 0x000fe200078e02ce */
[----:B------:R-:W-:-:S03]  /*38d0*/  ULDC UR4, c[0x0][0x2d0] ;  /* 0x0000b40000047ab9 */ /* 0x000fc60000000800 */
[C---:B------:R-:W-:Y:S02]  /*38e0*/  IMAD.SHL.U32 R217, R232.reuse, 0x10, RZ ;  /* 0x00000010e8d97824 */ /* 0x040fe400078e00ff */
[----:B------:R-:W-:Y:S01]  /*38f0*/  IMAD.SHL.U32 R216, R232, 0x8, RZ ;  /* 0x00000008e8d87824 */ /* 0x000fe200078e00ff */
[----:B------:R-:W5:Y:S01]  /*3900*/  @!P4 LDG.E R211, desc[UR14][R4.64] ;  /* 0x0000000e04d3c981 */ /* 0x000f62000c1e1900 */
[----:B------:R-:W-:-:S04]  /*3910*/  @!P0 IMAD.WIDE R6, R10, 0x4, R206 ;  /* 0x000000040a068825 */ /* 0x000fc800078e02ce */
[----:B------:R-:W-:Y:S01]  /*3920*/  IMAD.MOV.U32 R174, RZ, RZ, 0x20 ;  /* 0x00000020ffae7424 */ /* 0x000fe200078e00ff */
[----:B------:R-:W5:Y:S01]  /*3930*/  @!P3 LDG.E R212, desc[UR14][R4.64+0x20] ;  /* 0x0000200e04d4b981 */ /* 0x000f62000c1e1900 */
[----:B------:R-:W-:-:S04]  /*3940*/  DEPBAR.LE SB0, 0x1 ;  /* 0x000080400000791a */ /* 0x000fc80000000000 */
[----:B------:R-:W5:Y:S01]  /*3950*/  @!P2 LDG.E R205, desc[UR14][R4.64+0x80] ;  /* 0x0000800e04cda981 */ /* 0x000f62000c1e1900 */
[----:B------:R-:W-:Y:S01]  /*3960*/  IMAD.MOV.U32 R164, RZ, RZ, 0x40 ;  /* 0x00000040ffa47424 */ /* 0x000fe200078e00ff */
[----:B------:R-:W-:Y:S01]  /*3970*/  CS2R R94, SRZ ;  /* 0x00000000005e7805 */ /* 0x000fe2000001ff00 */
[C---:B------:R-:W-:Y:S01]  /*3980*/  IMAD R236, R232.reuse, 0x18, RZ ;  /* 0x00000018e8ec7824 */ /* 0x040fe200078e02ff */
[----:B------:R2:W5:Y:S01]  /*3990*/  @!P0 LDG.E R210, desc[UR14][R6.64] ;  /* 0x0000000e06d28981 */ /* 0x000562000c1e1900 */
[C---:B------:R-:W-:Y:S01]  /*39a0*/  IMAD.SHL.U32 R235, R232.reuse, 0x20, RZ ;  /* 0x00000020e8eb7824 */ /* 0x040fe200078e00ff */
[----:B------:R-:W-:Y:S01]  /*39b0*/  CS2R R92, SRZ ;  /* 0x00000000005c7805 */ /* 0x000fe2000001ff00 */
[C---:B------:R-:W-:Y:S01]  /*39c0*/  IMAD R234, R232.reuse, 0x28, RZ ;  /* 0x00000028e8ea7824 */ /* 0x040fe200078e02ff */
[----:B------:R-:W-:Y:S01]  /*39d0*/  BAR.SYNC.DEFER_BLOCKING 0x0 ;  /* 0x0000000000007b1d */ /* 0x000fe20000010000 */
[----:B------:R-:W-:Y:S01]  /*39e0*/  IMAD R233, R232, 0x30, RZ ;  /* 0x00000030e8e97824 */ /* 0x000fe200078e02ff */
[----:B------:R-:W-:Y:S01]  /*39f0*/  CS2R R98, SRZ ;  /* 0x0000000000627805 */ /* 0x000fe2000001ff00 */
[----:B------:R-:W-:Y:S01]  /*3a00*/  IMAD.MOV R231, RZ, RZ, -R231 ;  /* 0x000000ffffe77224 */ /* 0x000fe200078e0ae7 */
[----:B------:R-:W-:Y:S01]  /*3a10*/  CS2R R96, SRZ ;  /* 0x0000000000607805 */ /* 0x000fe2000001ff00 */
[----:B------:R-:W-:Y:S01]  /*3a20*/  VIADD R245, R247, 0x80 ;  /* 0x00000080f7f57836 */ /* 0x000fe20000000000 */
[----:B------:R-:W-:Y:S01]  /*3a30*/  CS2R R90, SRZ ;  /* 0x00000000005a7805 */ /* 0x000fe2000001ff00 */
        /* <DEDUP_REMOVED lines=17> */
[----:B-1----:R-:W3:Y:S01]  /*3b50*/  LDG.E.64 R4, desc[UR14][R218.64+0x8] ;  /* 0x0000080eda047981 */ /* 0x002ee2000c1e1b00 */
[----:B------:R-:W-:Y:S02]  /*3b60*/  LEA.HI R0, R37, R43, RZ, 0x4 ;  /* 0x0000002b25007211 */ /* 0x000fe400078f20ff */
[----:B------:R-:W-:Y:S02]  /*3b70*/  CS2R R56, SRZ ;  /* 0x0000000000387805 */ /* 0x000fe4000001ff00 */
[----:B------:R-:W-:Y:S01]  /*3b80*/  CS2R R54, SRZ ;  /* 0x0000000000367805 */ /* 0x000fe2000001ff00 */
[----:B------:R1:W4:Y:S01]  /*3b90*/  LDSM.16.M88.4 R132, [R170+0xa000] ;  /* 0x00a00000aa84783b */ /* 0x0003220000000200 */
[----:B------:R-:W-:-:S02]  /*3ba0*/  CS2R R52, SRZ ;  /* 0x0000000000347805 */ /* 0x000fc4000001ff00 */
[----:B------:R-:W-:Y:S02]  /*3bb0*/  CS2R R44, SRZ ;  /* 0x00000000002c7805 */ /* 0x000fe4000001ff00 */
[----:B------:R-:W-:Y:S01]  /*3bc0*/  CS2R R50, SRZ ;  /* 0x0000000000327805 */ /* 0x000fe2000001ff00 */
[----:B------:R1:W1:Y:S01]  /*3bd0*/  LDSM.16.M88.4 R136, [R170+0xa800] ;  /* 0x00a80000aa88783b */ /* 0x0002620000000200 */
[----:B------:R-:W-:Y:S02]  /*3be0*/  CS2R R48, SRZ ;  /* 0x0000000000307805 */ /* 0x000fe4000001ff00 */
[----:B------:R-:W-:Y:S01]  /*3bf0*/  CS2R R38, SRZ ;  /* 0x0000000000267805 */ /* 0x000fe2000001ff00 */
[----:B------:R-:W-:Y:S01]  /*3c00*/  IMAD.MOV.U32 R204, RZ, RZ, R191 ;  /* 0x000000ffffcc7224 */ /* 0x000fe200078e00bf */
[----:B------:R1:W1:Y:S01]  /*3c10*/  LDSM.16.M88.4 R140, [R173+0xa000] ;  /* 0x00a00000ad8c783b */ /* 0x0002620000000200 */
[----:B------:R-:W-:Y:S01]  /*3c20*/  ULDC.U8 UR8, c[0x0][0x388] ;  /* 0x0000e20000087ab9 */ /* 0x000fe20000000000 */
[----:B------:R-:W-:-:S02]  /*3c30*/  ULDC UR5, c[0x0][0x2ec] ;  /* 0x0000bb0000057ab9 */ /* 0x000fc40000000800 */
[----:B------:R1:W1:Y:S04]  /*3c40*/  LDSM.16.M88.4 R144, [R173+0xa800] ;  /* 0x00a80000ad90783b */ /* 0x0002680000000200 */
[----:B------:R1:W1:Y:S04]  /*3c50*/  LDSM.16.M88.4 R148, [R171+0xa000] ;  /* 0x00a00000ab94783b */ /* 0x0002680000000200 */
[----:B------:R1:W1:Y:S04]  /*3c60*/  LDSM.16.M88.4 R152, [R171+0xa800] ;  /* 0x00a80000ab98783b */ /* 0x0002680000000200 */
[----:B------:R-:W4:Y:S01]  /*3c70*/  LDG.E.64 R218, desc[UR14][R218.64] ;  /* 0x0000000edada7981 */ /* 0x000f22000c1e1b00 */
[----:B------:R-:W-:-:S03]  /*3c80*/  LOP3.LUT R0, R0, 0xfffffff0, RZ, 0xc0, !PT ;  /* 0xfffffff000007812 */ /* 0x000fc600078ec0ff */
[----:B------:R1:W1:Y:S02]  /*3c90*/  LDSM.16.M88.4 R156, [R172+0xa000] ;  /* 0x00a00000ac9c783b */ /* 0x0002640000000200 */
[----:B------:R-:W-:Y:S02]  /*3ca0*/  IMAD.IADD R0, R43, 0x1, -R0 ;  /* 0x000000012b007824 */ /* 0x000fe400078e0a00 */
[----:B------:R1:W1:Y:S03]  /*3cb0*/  LDSM.16.M88.4 R160, [R172+0xa800] ;  /* 0x00a80000aca0783b */ /* 0x0002660000000200 */
[----:B------:R-:W-:Y:S01]  /*3cc0*/  SHF.R.S32.HI R2, RZ, 0x1f, R0 ;  /* 0x0000001fff027819 */ /* 0x000fe20000011400 */
[----:B--2---:R-:W-:-:S03]  /*3cd0*/  IMAD R7, R46, R40, R47 ;  /* 0x000000282e077224 */ /* 0x004fc600078e022f */
[----:B------:R-:W-:-:S04]  /*3ce0*/  LEA.HI R2, R2, R0, RZ, 0x3 ;  /* 0x0000000002027211 */ /* 0x000fc800078f18ff */
[----:B------:R-:W-:Y:S01]  /*3cf0*/  LOP3.LUT R6, R2, 0xfffffff8, RZ, 0xc0, !PT ;  /* 0xfffffff802067812 */ /* 0x000fe200078ec0ff */
[----:B------:R-:W-:-:S04]  /*3d00*/  IMAD.SHL.U32 R2, R7, 0x20, RZ ;  /* 0x0000002007027824 */ /* 0x000fc800078e00ff */
[----:B------:R-:W-:Y:S01]  /*3d10*/  IMAD.IADD R0, R0, 0x1, -R6 ;  /* 0x0000000100007824 */ /* 0x000fe200078e0a06 */
[----:B------:R-:W-:Y:S01]  /*3d20*/  SHF.R.S32.HI R6, RZ, 0x1f, R24 ;  /* 0x0000001fff067819 */ /* 0x000fe20000011418 */
[----:B------:R-:W-:-:S03]  /*3d30*/  VIADD R246, R217, 0x20 ;  /* 0x00000020d9f67836 */ /* 0x000fc60000000000 */
[C---:B------:R-:W-:Y:S02]  /*3d40*/  LOP3.LUT P0, RZ, R0.reuse, 0x2, RZ, 0xc0, !PT ;  /* 0x0000000200ff7812 */ /* 0x040fe4000780c0ff */
[----:B------:R-:W-:Y:S01]  /*3d50*/  LOP3.LUT P2, RZ, R0, 0x4, RZ, 0xc0, !PT ;  /* 0x0000000400ff7812 */ /* 0x000fe2000784c0ff */
[----:B------:R-:W-:Y:S01]  /*3d60*/  VIADD R0, R177, 0x1000 ;  /* 0x00001000b1007836 */ /* 0x000fe20000000000 */
[----:B------:R-:W-:-:S04]  /*3d70*/  SEL R174, R174, 0xffffffe0, !P0 ;  /* 0xffffffe0aeae7807 */ /* 0x000fc80004000000 */
[----:B------:R-:W-:Y:S01]  /*3d80*/  SEL R0, R0, R177, !P1 ;  /* 0x000000b100007207 */ /* 0x000fe20004800000 */
[----:B------:R-:W-:Y:S01]  /*3d90*/  IMAD R232, R232, 0x38, RZ ;  /* 0x00000038e8e87824 */ /* 0x000fe200078e02ff */
[----:B------:R-:W-:Y:S02]  /*3da0*/  CS2R R46, SRZ ;  /* 0x00000000002e7805 */ /* 0x000fe4000001ff00 */
[----:B------:R-:W-:Y:S02]  /*3db0*/  LEA R166, R0, UR6, 0x1 ;  /* 0x0000000600a67c11 */ /* 0x000fe4000f8e08ff */
[----:B------:R-:W-:Y:S02]  /*3dc0*/  CS2R R42, SRZ ;  /* 0x00000000002a7805 */ /* 0x000fe4000001ff00 */
[----:B------:R-:W-:Y:S02]  /*3dd0*/  CS2R R40, SRZ ;  /* 0x0000000000287805 */ /* 0x000fe4000001ff00 */
[----:B------:R-:W-:-:S02]  /*3de0*/  CS2R R36, SRZ ;  /* 0x0000000000247805 */ /* 0x000fc4000001ff00 */
[----:B------:R-:W-:Y:S01]  /*3df0*/  SEL R164, R164, 0xffffffc0, !P2 ;  /* 0xffffffc0a4a47807 */ /* 0x000fe20005000000 */
[----:B------:R-:W-:Y:S01]  /*3e00*/  IMAD.IADD R169, R167, 0x1, R174 ;  /* 0x00000001a7a97824 */ /* 0x000fe200078e02ae */
[----:B---3--:R-:W-:Y:S02]  /*3e10*/  IADD3 R242, P4, P3, R2, R4, R24 ;  /* 0x0000000402f27210 */ /* 0x008fe40007b9e018 */
[----:B------:R-:W-:-:S04]  /*3e20*/  SHF.R.S32.HI R2, RZ, 0x1f, R2 ;  /* 0x0000001fff027819 */ /* 0x000fc80000011402 */
[----:B------:R-:W-:Y:S01]  /*3e30*/  IADD3.X R6, R2, R5, R6, P4, P3 ;  /* 0x0000000502067210 */ /* 0x000fe200027e6406 */
[----:B------:R-:W-:Y:S02]  /*3e40*/  IMAD.SHL.U32 R5, R248, 0x20, RZ ;  /* 0x00000020f8057824 */ /* 0x000fe400078e00ff */
[C---:B------:R-:W-:Y:S02]  /*3e50*/  IMAD.IADD R5, R216.reuse, 0x1, R246 ;  /* 0x00000001d8057824 */ /* 0x040fe400078e02f6 */
[----:B------:R-:W-:Y:S02]  /*3e60*/  VIADD R2, R175, 0x1000 ;  /* 0x00001000af027836 */ /* 0x000fe40000000000 */
[----:B------:R-:W-:Y:S01]  /*3e70*/  IMAD.IADD R223, R216, 0x1, R5 ;  /* 0x00000001d8df7824 */ /* 0x000fe200078e0205 */
[----:B------:R-:W-:-:S03]  /*3e80*/  IADD3 R4, R240, 0x80, R247 ;  /* 0x00000080f0047810 */ /* 0x000fc60007ffe0f7 */
[----:B------:R-:W-:Y:S01]  /*3e90*/  IMAD.IADD R222, R216, 0x1, R223 ;  /* 0x00000001d8de7824 */ /* 0x000fe200078e02df */
[----:B------:R-:W-:Y:S01]  /*3ea0*/  SEL R2, R2, R175, !P1 ;  /* 0x000000af02027207 */ /* 0x000fe20004800000 */
[----:B------:R-:W-:-:S04]  /*3eb0*/  IMAD.WIDE.U32 R242, R242, -0x2daee0ad, RZ ;  /* 0xd2511f53f2f27825 */ /* 0x000fc800078e00ff */
[----:B------:R-:W-:Y:S01]  /*3ec0*/  IMAD.IADD R221, R216, 0x1, R222 ;  /* 0x00000001d8dd7824 */ /* 0x000fe200078e02de */
[----:B------:R-:W-:Y:S01]  /*3ed0*/  LEA R165, R2, UR6, 0x1 ;  /* 0x0000000602a57c11 */ /* 0x000fe2000f8e08ff */
[----:B----4-:R-:W-:Y:S01]  /*3ee0*/  VIADD R224, R219, 0xbb67ae85 ;  /* 0xbb67ae85dbe07836 */ /* 0x010fe20000000000 */
[----:B------:R-:W-:Y:S01]  /*3ef0*/  LOP3.LUT R230, R6, R218, RZ, 0x3c, !PT ;  /* 0x000000da06e67212 */ /* 0x000fe200078e3cff */
[----:B------:R-:W-:Y:S02]  /*3f00*/  IMAD.IADD R244, R4, 0x1, -R201 ;  /* 0x0000000104f47824 */ /* 0x000fe400078e0ac9 */
[----:B------:R-:W-:Y:S01]  /*3f10*/  VIADD R229, R218, 0x9e3779b9 ;  /* 0x9e3779b9dae57836 */ /* 0x000fe20000000000 */
[----:B------:R-:W-:Y:S01]  /*3f20*/  LOP3.LUT R224, R242, R224, RZ, 0x3c, !PT ;  /* 0x000000e0f2e07212 */ /* 0x000fe200078e3cff */
[C---:B------:R-:W-:Y:S02]  /*3f30*/  VIADD R241, R218.reuse, 0x3c6ef372 ;  /* 0x3c6ef372daf17836 */ /* 0x040fe40000000000 */
[----:B------:R-:W-:-:S02]  /*3f40*/  VIADD R228, R218, 0xdaa66d2b ;  /* 0xdaa66d2bdae47836 */ /* 0x000fc40000000000 */
[C---:B------:R-:W-:Y:S02]  /*3f50*/  VIADD R227, R218.reuse, 0x78dde6e4 ;  /* 0x78dde6e4dae37836 */ /* 0x040fe40000000000 */
[----:B------:R-:W-:Y:S02]  /*3f60*/  VIADD R226, R218, 0x1715609d ;  /* 0x1715609ddae27836 */ /* 0x000fe40000000000 */
[C---:B------:R-:W-:Y:S02]  /*3f70*/  VIADD R2, R219.reuse, 0x76cf5d0a ;  /* 0x76cf5d0adb027836 */ /* 0x040fe40000000000 */
[----:B------:R-:W-:Y:S02]  /*3f80*/  VIADD R0, R219, 0x32370b8f ;  /* 0x32370b8fdb007836 */ /* 0x000fe40000000000 */
[----:B------:R-:W-:Y:S02]  /*3f90*/  IMAD.IADD R225, R216, 0x1, R221 ;  /* 0x00000001d8e17824 */ /* 0x000fe400078e02dd */
[----:B------:R-:W-:-:S02]  /*3fa0*/  VIADD R218, R218, 0xb54cda56 ;  /* 0xb54cda56dada7836 */ /* 0x000fc40000000000 */
[C---:B------:R-:W-:Y:S02]  /*3fb0*/  VIADD R4, R219.reuse, 0xed9eba14 ;  /* 0xed9eba14db047836 */ /* 0x040fe40000000000 */
[C---:B------:R-:W-:Y:S02]  /*3fc0*/  VIADD R2, R219.reuse, 0xa9066899 ;  /* 0xa9066899db027836 */ /* 0x040fe40000000000 */
[----:B-1----:R-:W-:-:S07]  /*3fd0*/  VIADD R0, R219, 0x646e171e ;  /* 0x646e171edb007836 */ /* 0x002fce0000000000 */
.L_x_465:
[----:B-----5:R-:W-:Y:S01]  /*3fe0*/  FSETP.NEU.FTZ.AND P1, PT, R205, -INF , PT ;  /* 0xff800000cd00780b */ /* 0x020fe20003f3d000 */
[----:B------:R-:W0:Y:S01]  /*3ff0*/  LDGDEPBAR ;  /* 0x00000000000079af */ /* 0x000e220000000000 */
[----:B------:R-:W-:Y:S01]  /*4000*/  FSETP.NEU.FTZ.AND P4, PT, R211, -INF , PT ;  /* 0xff800000d300780b */ /* 0x000fe20003f9d000 */
[----:B------:R-:W-:Y:S01]  /*4010*/  IMAD.IADD R0, R166, 0x1, R174 ;  /* 0x00000001a6007824 */ /* 0x000fe200078e02ae */
[----:B------:R-:W-:Y:S01]  /*4020*/  FSETP.NEU.FTZ.AND P0, PT, R210, -INF , PT ;  /* 0xff800000d200780b */ /* 0x000fe20003f1d000 */
[----:B------:R-:W-:Y:S01]  /*4030*/  IMAD.IADD R128, R166, 0x1, R164 ;  /* 0x00000001a6807824 */ /* 0x000fe200078e02a4 */
[----:B------:R-:W-:Y:S01]  /*4040*/  FSETP.NEU.FTZ.AND P3, PT, R212, -INF , PT ;  /* 0xff800000d400780b */ /* 0x000fe20003f7d000 */
[----:B------:R-:W-:Y:S02]  /*4050*/  IMAD.SHL.U32 R2, R192, 0x40, RZ ;  /* 0x00000040c0027824 */ /* 0x000fe400078e00ff */
[----:B------:R-:W-:Y:S03]  /*4060*/  VIADD R178, R219, 0x76cf5d0a ;  /* 0x76cf5d0adbb27836 */ /* 0x000fe60000000000 */
[----:B------:R-:W-:Y:S04]  /*4070*/  ISETP.GE.AND P6, PT, R2, R244, PT ;  /* 0x000000f40200720c */ /* 0x000fe80003fc6270 */
[----:B------:R-:W-:Y:S01]  /*4080*/  ISETP.LT.AND P6, PT, R245, R201, P6 ;  /* 0x000000c9f500720c */ /* 0x000fe200037c1270 */
[----:B------:R-:W-:Y:S04]  /*4090*/  DEPBAR.LE SB0, 0x0 ;  /* 0x000080000000791a */ /* 0x000fe80000000000 */
[----:B------:R-:W-:Y:S06]  /*40a0*/  BAR.SYNC.DEFER_BLOCKING 0x0 ;  /* 0x0000000000007b1d */ /* 0x000fec0000010000 */
        /* <DEDUP_REMOVED lines=11> */
[----:B------:R-:W-:Y:S01]  /*4160*/  LDSM.16.M88.4 R120, [R128] ;  /* 0x000000008078783b */ /* 0x000fe20000000200 */
[C---:B------:R-:W-:Y:S07]  /*4170*/  HMMA.16816.F32.BF16 R16, R32.reuse, R18, RZ ;  /* 0x000000122010723c */ /* 0x040fee00000418ff */
[----:B------:R-:W2:Y:S01]  /*4180*/  LDSM.16.M88.4 R124, [R171+0x6000] ;  /* 0x00600000ab7c783b */ /* 0x000ea20000000200 */
[-C--:B---3--:R-:W-:Y:S06]  /*4190*/  HMMA.16816.F32.BF16 R20, R32, R100.reuse, RZ ;  /* 0x000000642014723c */ /* 0x088fec00000418ff */
[C---:B------:R-:W-:Y:S01]  /*41a0*/  HMMA.16816.F32.BF16 R24, R28.reuse, R100, RZ ;  /* 0x000000641c18723c */ /* 0x040fe200000418ff */
[----:B------:R-:W3:Y:S05]  /*41b0*/  LDSM.16.M88.4 R128, [R128+0x1000] ;  /* 0x001000008080783b */ /* 0x000eea0000000200 */
[-C--:B------:R-:W-:Y:S06]  /*41c0*/  HMMA.16816.F32.BF16 R28, R28, R102.reuse, RZ ;  /* 0x000000661c1c723c */ /* 0x080fec00000418ff */
[----:B------:R-:W-:Y:S01]  /*41d0*/  HMMA.16816.F32.BF16 R32, R32, R102, RZ ;  /* 0x000000662020723c */ /* 0x000fe200000418ff */
[----:B------:R-:W3:Y:S05]  /*41e0*/  LDSM.16.M88.4 R100, [R171+0x6800] ;  /* 0x00680000ab64783b */ /* 0x000eea0000000200 */
[-C--:B----4-:R-:W-:Y:S06]  /*41f0*/  HMMA.16816.F32.BF16 R4, R104, R108.reuse, R4 ;  /* 0x0000006c6804723c */ /* 0x090fec0000041804 */
[C---:B-1----:R-:W-:Y:S06]  /*4200*/  HMMA.16816.F32.BF16 R8, R112.reuse, R108, R8 ;  /* 0x0000006c7008723c */ /* 0x042fec0000041808 */
[-C--:B------:R-:W-:Y:S06]  /*4210*/  HMMA.16816.F32.BF16 R12, R112, R110.reuse, R12 ;  /* 0x0000006e700c723c */ /* 0x080fec000004180c */
[C---:B------:R-:W-:Y:S01]  /*4220*/  HMMA.16816.F32.BF16 R16, R104.reuse, R110, R16 ;  /* 0x0000006e6810723c */ /* 0x040fe20000041810 */
[----:B------:R-:W-:Y:S05]  /*4230*/  LDSM.16.M88.4 R108, [R172+0x6000] ;  /* 0x00600000ac6c783b */ /* 0x000fea0000000200 */
[-C--:B--2---:R-:W-:Y:S06]  /*4240*/  HMMA.16816.F32.BF16 R20, R104, R116.reuse, R20 ;  /* 0x000000746814723c */ /* 0x084fec0000041814 */
[C---:B------:R-:W-:Y:S06]  /*4250*/  HMMA.16816.F32.BF16 R24, R112.reuse, R116, R24 ;  /* 0x000000747018723c */ /* 0x040fec0000041818 */
[-C--:B------:R-:W-:Y:S05]  /*4260*/  HMMA.16816.F32.BF16 R28, R112, R118.reuse, R28 ;  /* 0x00000076701c723c */ /* 0x080fea000004181c */
[----:B------:R-:W-:Y:S01]  /*4270*/  IMAD R116, R238, 0x4, R248 ;  /* 0x00000004ee747824 */ /* 0x000fe200078e02f8 */
[----:B------:R-:W-:Y:S05]  /*4280*/  HMMA.16816.F32.BF16 R32, R104, R118, R32 ;  /* 0x000000766820723c */ /* 0x000fea0000041820 */
[----:B------:R-:W-:Y:S01]  /*4290*/  LOP3.LUT R116, R243, R219, R116, 0x96, !PT ;  /* 0x000000dbf3747212 */ /* 0x000fe200078e9674 */
[-C--:B------:R-:W-:Y:S05]  /*42a0*/  HMMA.16816.F32.BF16 R4, R120, R124.reuse, R4 ;  /* 0x0000007c7804723c */ /* 0x080fea0000041804 */
[----:B------:R-:W-:Y:S01]  /*42b0*/  IMAD.IADD R112, R0, 0x1, R164 ;  /* 0x0000000100707824 */ /* 0x000fe200078e02a4 */
[C---:B---3--:R-:W-:Y:S01]  /*42c0*/  HMMA.16816.F32.BF16 R8, R128.reuse, R124, R8 ;  /* 0x0000007c8008723c */ /* 0x048fe20000041808 */
[----:B------:R-:W1:Y:S03]  /*42d0*/  @!P6 S2R R164, SR_TID.X ;  /* 0x0000000000a4e919 */ /* 0x000e660000002100 */
[----:B------:R-:W2:Y:S02]  /*42e0*/  LDSM.16.M88.4 R104, [R112] ;  /* 0x000000007068783b */ /* 0x000ea40000000200 */
[-C--:B------:R-:W-:Y:S05]  /*42f0*/  HMMA.16816.F32.BF16 R12, R128, R126.reuse, R12 ;  /* 0x0000007e800c723c */ /* 0x080fea000004180c */
[----:B------:R-:W-:Y:S01]  /*4300*/  IMAD R0, R192, 0x4, R250 ;  /* 0x00000004c0007824 */ /* 0x000fe200078e02fa */
[C---:B------:R-:W-:Y:S01]  /*4310*/  HMMA.16816.F32.BF16 R16, R120.reuse, R126, R16 ;  /* 0x0000007e7810723c */ /* 0x040fe20000041810 */
[----:B------:R-:W3:Y:S04]  /*4320*/  LDSM.16.M88.4 R112, [R112+0x1000] ;  /* 0x001000007070783b */ /* 0x000ee80000000200 */
[C---:B------:R-:W-:Y:S01]  /*4330*/  VIADD R118, R0.reuse, 0x2 ;  /* 0x0000000200767836 */ /* 0x040fe20000000000 */
[-C--:B------:R-:W-:Y:S05]  /*4340*/  HMMA.16816.F32.BF16 R20, R120, R100.reuse, R20 ;  /* 0x000000647814723c */ /* 0x080fea0000041814 */
[----:B------:R-:W-:Y:S01]  /*4350*/  IMAD.WIDE.U32 R124, R0, -0x326172a9, RZ ;  /* 0xcd9e8d57007c7825 */ /* 0x000fe200078e00ff */
[C---:B------:R-:W-:Y:S05]  /*4360*/  HMMA.16816.F32.BF16 R24, R128.reuse, R100, R24 ;  /* 0x000000648018723c */ /* 0x040fea0000041818 */
[----:B------:R-:W-:Y:S01]  /*4370*/  LOP3.LUT R0, R125, R230, RZ, 0x3c, !PT ;  /* 0x000000e67d007212 */ /* 0x000fe200078e3cff */
[----:B------:R-:W-:Y:S01]  /*4380*/  IMAD.WIDE.U32 R116, R116, -0x326172a9, RZ ;  /* 0xcd9e8d5774747825 */ /* 0x000fe200078e00ff */
[-C--:B------:R-:W-:Y:S04]  /*4390*/  HMMA.16816.F32.BF16 R28, R128, R102.reuse, R28 ;  /* 0x00000066801c723c */ /* 0x080fe8000004181c */
[--C-:B------:R-:W-:Y:S01]  /*43a0*/  LOP3.LUT R124, R117, R124, R229.reuse, 0x96, !PT ;  /* 0x0000007c757c7212 */ /* 0x100fe200078e96e5 */
[----:B------:R-:W-:Y:S01]  /*43b0*/  IMAD.WIDE.U32 R118, R118, -0x326172a9, RZ ;  /* 0xcd9e8d5776767825 */ /* 0x000fe200078e00ff */
[----:B------:R-:W-:Y:S01]  /*43c0*/  LOP3.LUT R116, R116, R241, RZ, 0x3c, !PT ;  /* 0x000000f174747212 */ /* 0x000fe200078e3cff */
[----:B------:R-:W-:Y:S04]  /*43d0*/  HMMA.16816.F32.BF16 R32, R120, R102, R32 ;  /* 0x000000667820723c */ /* 0x000fe80000041820 */
[----:B------:R-:W-:Y:S01]  /*43e0*/  LOP3.LUT R100, R119, R230, RZ, 0x3c, !PT ;  /* 0x000000e677647212 */ /* 0x000fe200078e3cff */
[----:B------:R-:W-:Y:S01]  /*43f0*/  IMAD.WIDE.U32 R128, R124, -0x2daee0ad, RZ ;  /* 0xd2511f537c807825 */ /* 0x000fe200078e00ff */
[----:B------:R-:W-:Y:S01]  /*4400*/  LOP3.LUT R126, R117, R118, R229, 0x96, !PT ;  /* 0x00000076757e7212 */ /* 0x000fe200078e96e5 */
[-C--:B--2---:R-:W-:Y:S05]  /*4410*/  HMMA.16816.F32.BF16 R4, R104, R108.reuse, R4 ;  /* 0x0000006c6804723c */ /* 0x084fea0000041804 */
[----:B------:R-:W-:Y:S01]  /*4420*/  IMAD.WIDE.U32 R118, R0, -0x2daee0ad, RZ ;  /* 0xd2511f5300767825 */ /* 0x000fe200078e00ff */
[----:B------:R-:W-:Y:S01]  /*4430*/  @!P6 IADD3 R0, -R240, 0x1, R213 ;  /* 0x00000001f000e810 */ /* 0x000fe20007ffe1d5 */
[C---:B---3--:R-:W-:Y:S04]  /*4440*/  HMMA.16816.F32.BF16 R8, R112.reuse, R108, R8 ;  /* 0x0000006c7008723c */ /* 0x048fe80000041808 */
[----:B------:R-:W-:Y:S01]  /*4450*/  LOP3.LUT R117, R224, R119, RZ, 0x3c, !PT ;  /* 0x00000077e0757212 */ /* 0x000fe200078e3cff */
[----:B------:R-:W-:Y:S01]  /*4460*/  IMAD.WIDE.U32 R100, R100, -0x2daee0ad, RZ ;  /* 0xd2511f5364647825 */ /* 0x000fe200078e00ff */
[--C-:B------:R-:W-:Y:S01]  /*4470*/  @!P6 IADD3 R2, R2, R0, R201.reuse ;  /* 0x000000000202e210 */ /* 0x100fe20007ffe0c9 */
[-C--:B------:R-:W-:Y:S04]  /*4480*/  HMMA.16816.F32.BF16 R12, R112, R110.reuse, R12 ;  /* 0x0000006e700c723c */ /* 0x080fe8000004180c */
[--C-:B------:R-:W-:Y:S01]  /*4490*/  LOP3.LUT R124, R129, R118, R178.reuse, 0x96, !PT ;  /* 0x00000076817c7212 */ /* 0x100fe200078e96b2 */
[----:B------:R-:W-:Y:S01]  /*44a0*/  IMAD.WIDE.U32 R126, R126, -0x2daee0ad, RZ ;  /* 0xd2511f537e7e7825 */ /* 0x000fe200078e00ff */
[--C-:B------:R-:W-:Y:S01]  /*44b0*/  @!P6 VIADDMNMX R109, R2, 0x8, R201.reuse, PT ;  /* 0x00000008026de846 */ /* 0x100fe200038001c9 */
[C---:B------:R-:W-:Y:S04]  /*44c0*/  HMMA.16816.F32.BF16 R16, R104.reuse, R110, R16 ;  /* 0x0000006e6810723c */ /* 0x040fe80000041810 */
[----:B------:R-:W-:Y:S01]  /*44d0*/  LOP3.LUT R101, R224, R101, RZ, 0x3c, !PT ;  /* 0x00000065e0657212 */ /* 0x000fe200078e3cff */
[----:B------:R-:W-:Y:S01]  /*44e0*/  IMAD.WIDE.U32 R102, R117, -0x326172a9, RZ ;  /* 0xcd9e8d5775667825 */ /* 0x000fe200078e00ff */
[--C-:B------:R-:W-:Y:S02]  /*44f0*/  @!P6 VIADDMNMX R108, R2, 0x20, R201.reuse, PT ;  /* 0x00000020026ce846 */ /* 0x100fe400038001c9 */
[----:B------:R-:W-:Y:S03]  /*4500*/  LOP3.LUT R118, R127, R100, R178, 0x96, !PT ;  /* 0x000000647f767212 */ /* 0x000fe600078e96b2 */
[----:B------:R-:W-:Y:S01]  /*4510*/  LOP3.LUT R127, R116, R103, RZ, 0x3c, !PT ;  /* 0x00000067747f7212 */ /* 0x000fe200078e3cff */
[----:B------:R-:W-:Y:S04]  /*4520*/  IMAD.WIDE.U32 R124, R124, -0x326172a9, RZ ;  /* 0xcd9e8d577c7c7825 */ /* 0x000fe800078e00ff */
[----:B------:R-:W-:Y:S01]  /*4530*/  FMUL.FTZ R120, R211, 1.4426950216293334961 ;  /* 0x3fb8aa3bd3787820 */ /* 0x000fe20000410000 */
[----:B------:R-:W-:Y:S01]  /*4540*/  FMUL.FTZ R117, R210, 1.4426950216293334961 ;  /* 0x3fb8aa3bd2757820 */ /* 0x000fe20000410000 */
[----:B------:R-:W-:Y:S01]  /*4550*/  IMAD.WIDE.U32 R100, R101, -0x326172a9, RZ ;  /* 0xcd9e8d5765647825 */ /* 0x000fe200078e00ff */
[--C-:B------:R-:W-:Y:S02]  /*4560*/  LOP3.LUT R129, R125, R102, R228.reuse, 0x96, !PT ;  /* 0x000000667d817212 */ /* 0x100fe400078e96e4 */
[----:B------:R-:W-:Y:S01]  /*4570*/  FSEL R120, R120, RZ, P4 ;  /* 0x000000ff78787208 */ /* 0x000fe20002000000 */
[----:B------:R-:W-:Y:S01]  /*4580*/  IMAD.WIDE.U32 R122, R118, -0x326172a9, RZ ;  /* 0xcd9e8d57767a7825 */ /* 0x000fe200078e00ff */
[----:B------:R-:W-:Y:S02]  /*4590*/  LOP3.LUT R125, R116, R101, RZ, 0x3c, !PT ;  /* 0x00000065747d7212 */ /* 0x000fe400078e3cff */
[----:B------:R-:W-:Y:S01]  /*45a0*/  @!P6 VIMNMX R116, R2, R201, PT ;  /* 0x000000c90274e248 */ /* 0x000fe20003fe0100 */
[----:B-1----:R-:W-:Y:S01]  /*45b0*/  @!P6 IMAD.SHL.U32 R0, R164, 0x2, RZ ;  /* 0x00000002a400e824 */ /* 0x002fe200078e00ff */
[----:B------:R-:W-:Y:S01]  /*45c0*/  LOP3.LUT R123, R123, R100, R228, 0x96, !PT ;  /* 0x000000647b7b7212 */ /* 0x000fe200078e96e4 */
[----:B------:R-:W-:Y:S01]  /*45d0*/  IMAD.SHL.U32 R178, R248, 0x20, RZ ;  /* 0x00000020f8b27824 */ /* 0x000fe200078e00ff */
[----:B------:R-:W-:Y:S01]  /*45e0*/  @!P6 VIADDMNMX R2, R2, 0x28, R201, PT ;  /* 0x000000280202e846 */ /* 0x000fe200038001c9 */
[----:B------:R-:W1:Y:S01]  /*45f0*/  LDSM.16.M88.4 R100, [R172+0x6800] ;  /* 0x00680000ac64783b */ /* 0x000e620000000200 */
[----:B------:R-:W-:Y:S01]  /*4600*/  FSEL R117, R117, RZ, P0 ;  /* 0x000000ff75757208 */ /* 0x000fe20000000000 */
[----:B------:R-:W-:Y:S01]  /*4610*/  VIADD R130, R219, 0xed9eba14 ;  /* 0xed9eba14db827836 */ /* 0x000fe20000000000 */
[----:B------:R-:W-:Y:S01]  /*4620*/  @!P6 LOP3.LUT R0, R178, 0x6, R0, 0xf8, !PT ;  /* 0x00000006b200e812 */ /* 0x000fe200078ef800 */
[----:B------:R-:W-:Y:S01]  /*4630*/  FMUL.FTZ R118, R205, 1.4426950216293334961 ;  /* 0x3fb8aa3bcd767820 */ /* 0x000fe20000410000 */
[----:B------:R-:W-:Y:S01]  /*4640*/  FMUL.FTZ R119, R212, 1.4426950216293334961 ;  /* 0x3fb8aa3bd4777820 */ /* 0x000fe20000410000 */
[----:B------:R-:W-:Y:S02]  /*4650*/  IMAD.MOV.U32 R164, RZ, RZ, 0x40 ;  /* 0x00000040ffa47424 */ /* 0x000fe400078e00ff */
[----:B------:R-:W-:Y:S01]  /*4660*/  @!P6 IMAD R0, R238, 0x80, R0 ;  /* 0x00000080ee00e824 */ /* 0x000fe200078e0200 */
[----:B------:R-:W-:Y:S01]  /*4670*/  FSEL R118, R118, RZ, P1 ;  /* 0x000000ff76767208 */ /* 0x000fe20000800000 */
[----:B------:R-:W-:Y:S01]  /*4680*/  VIADD R131, R219, 0x32370b8f ;  /* 0x32370b8fdb837836 */ /* 0x000fe20000000000 */
[----:B------:R-:W-:Y:S01]  /*4690*/  SEL R164, R164, 0xffffffc0, !P2 ;  /* 0xffffffc0a4a47807 */ /* 0x000fe20005000000 */
[C---:B------:R-:W-:Y:S01]  /*46a0*/  @!P6 VIADD R111, R0.reuse, 0x9 ;  /* 0x00000009006fe836 */ /* 0x040fe20000000000 */
[----:B------:R-:W-:Y:S01]  /*46b0*/  FSEL R119, R119, RZ, P3 ;  /* 0x000000ff77777208 */ /* 0x000fe20001800000 */
[C---:B------:R-:W-:Y:S01]  /*46c0*/  @!P6 VIADD R121, R0.reuse, 0x1 ;  /* 0x000000010079e836 */ /* 0x040fe20000000000 */
[CC--:B------:R-:W-:Y:S01]  /*46d0*/  @!P6 ISETP.GE.AND P1, PT, R0.reuse, R116.reuse, PT ;  /* 0x000000740000e20c */ /* 0x0c0fe20003f26270 */
[----:B------:R-:W-:Y:S03]  /*46e0*/  @!P6 VIADD R110, R0, 0x8 ;  /* 0x00000008006ee836 */ /* 0x000fe60000000000 */
[----:B------:R-:W-:Y:S02]  /*46f0*/  @!P6 FSEL R4, R4, -INF , !P1 ;  /* 0xff8000000404e808 */ /* 0x000fe40004800000 */
[----:B------:R-:W-:Y:S02]  /*4700*/  @!P6 ISETP.GE.AND P0, PT, R121, R116, PT ;  /* 0x000000747900e20c */ /* 0x000fe40003f06270 */
[-C--:B------:R-:W-:Y:S01]  /*4710*/  @!P6 ISETP.GE.AND P1, PT, R0, R109.reuse, PT ;  /* 0x0000006d0000e20c */ /* 0x080fe20003f26270 */
[--C-:B------:R-:W-:Y:S01]  /*4720*/  FFMA.FTZ R4, R4, UR5, -R120.reuse ;  /* 0x0000000504047c23 */ /* 0x100fe20008010878 */
[----:B------:R-:W-:Y:S02]  /*4730*/  @!P6 FSEL R5, R5, -INF , !P0 ;  /* 0xff8000000505e808 */ /* 0x000fe40004000000 */
[-C--:B------:R-:W-:Y:S01]  /*4740*/  @!P6 ISETP.GE.AND P4, PT, R121, R109.reuse, PT ;  /* 0x0000006d7900e20c */ /* 0x080fe20003f86270 */
[----:B------:R2:W-:Y:S01]  /*4750*/  MUFU.EX2 R179, R4 ;  /* 0x0000000400b37308 */ /* 0x0005e20000000800 */
[-C--:B------:R-:W-:Y:S01]  /*4760*/  @!P6 ISETP.GE.AND P0, PT, R0, R108.reuse, PT ;  /* 0x0000006c0000e20c */ /* 0x080fe20003f06270 */
[----:B------:R-:W-:Y:S01]  /*4770*/  FFMA.FTZ R5, R5, UR5, -R120 ;  /* 0x0000000505057c23 */ /* 0x000fe20008010878 */
[----:B------:R-:W-:Y:S02]  /*4780*/  @!P6 FSEL R7, R7, -INF , !P4 ;  /* 0xff8000000707e808 */ /* 0x000fe40006000000 */
[----:B------:R-:W-:Y:S02]  /*4790*/  @!P6 FSEL R6, R6, -INF , !P1 ;  /* 0xff8000000606e808 */ /* 0x000fe40004800000 */
[----:B------:R-:W-:Y:S01]  /*47a0*/  @!P6 ISETP.GE.AND P3, PT, R121, R108, PT ;  /* 0x0000006c7900e20c */ /* 0x000fe20003f66270 */
[--C-:B------:R-:W-:Y:S01]  /*47b0*/  FFMA.FTZ R7, R7, UR5, -R119.reuse ;  /* 0x0000000507077c23 */ /* 0x100fe20008010877 */
[----:B------:R-:W-:Y:S01]  /*47c0*/  @!P6 ISETP.GE.AND P1, PT, R0, R2, PT ;  /* 0x000000020000e20c */ /* 0x000fe20003f26270 */
[----:B------:R-:W-:Y:S01]  /*47d0*/  FFMA.FTZ R6, R6, UR5, -R119 ;  /* 0x0000000506067c23 */ /* 0x000fe20008010877 */
[----:B------:R-:W-:Y:S01]  /*47e0*/  @!P6 FSEL R9, R9, -INF , !P3 ;  /* 0xff8000000909e808 */ /* 0x000fe20005800000 */
[-C--:B-1----:R-:W-:Y:S01]  /*47f0*/  HMMA.16816.F32.BF16 R20, R104, R100.reuse, R20 ;  /* 0x000000646814723c */ /* 0x082fe20000041814 */
[----:B------:R-:W-:Y:S02]  /*4800*/  MUFU.EX2 R180, R5 ;  /* 0x0000000500b47308 */ /* 0x000fe40000000800 */
[----:B------:R-:W-:Y:S01]  /*4810*/  @!P6 FSEL R8, R8, -INF , !P0 ;  /* 0xff8000000808e808 */ /* 0x000fe20004000000 */
[--C-:B------:R-:W-:Y:S01]  /*4820*/  FFMA.FTZ R9, R9, UR5, -R118.reuse ;  /* 0x0000000509097c23 */ /* 0x100fe20008010876 */
[----:B------:R-:W-:Y:S01]  /*4830*/  @!P6 FSEL R10, R10, -INF , !P1 ;  /* 0xff8000000a0ae808 */ /* 0x000fe20004800000 */
[C---:B------:R-:W-:Y:S05]  /*4840*/  HMMA.16816.F32.BF16 R24, R112.reuse, R100, R24 ;  /* 0x000000647018723c */ /* 0x040fea0000041818 */
[----:B------:R-:W-:Y:S01]  /*4850*/  MUFU.EX2 R184, R6 ;  /* 0x0000000600b87308 */ /* 0x000fe20000000800 */
[----:B------:R-:W-:Y:S01]  /*4860*/  @!P6 ISETP.GE.AND P4, PT, R110, R108, PT ;  /* 0x0000006c6e00e20c */ /* 0x000fe20003f86270 */
[--C-:B------:R-:W-:Y:S01]  /*4870*/  FFMA.FTZ R10, R10, UR5, -R117.reuse ;  /* 0x000000050a0a7c23 */ /* 0x100fe20008010875 */
[CC--:B------:R-:W-:Y:S01]  /*4880*/  @!P6 ISETP.GE.AND P0, PT, R110.reuse, R2.reuse, PT ;  /* 0x000000026e00e20c */ /* 0x0c0fe20003f06270 */
[-C--:B------:R-:W-:Y:S03]  /*4890*/  HMMA.16816.F32.BF16 R28, R112, R102.reuse, R28 ;  /* 0x00000066701c723c */ /* 0x080fe6000004181c */
[----:B------:R-:W-:Y:S01]  /*48a0*/  @!P6 ISETP.GE.AND P5, PT, R121, R2, PT ;  /* 0x000000027900e20c */ /* 0x000fe20003fa6270 */
[----:B------:R-:W-:Y:S01]  /*48b0*/  IMAD.WIDE.U32 R100, R123, -0x2daee0ad, RZ ;  /* 0xd2511f537b647825 */ /* 0x000fe200078e00ff */
[C---:B------:R-:W-:Y:S01]  /*48c0*/  @!P6 ISETP.GE.AND P3, PT, R110.reuse, R116, PT ;  /* 0x000000746e00e20c */ /* 0x040fe20003f66270 */
[----:B------:R-:W-:Y:S01]  /*48d0*/  HMMA.16816.F32.BF16 R32, R104, R102, R32 ;  /* 0x000000666820723c */ /* 0x000fe20000041820 */
[----:B------:R-:W-:Y:S03]  /*48e0*/  MUFU.EX2 R190, R10 ;  /* 0x0000000a00be7308 */ /* 0x000fe60000000800 */
[-C--:B------:R-:W-:Y:S01]  /*48f0*/  @!P6 ISETP.GE.AND P1, PT, R110, R109.reuse, PT ;  /* 0x0000006d6e00e20c */ /* 0x080fe20003f26270 */
[----:B------:R-:W-:Y:S01]  /*4900*/  FFMA.FTZ R8, R8, UR5, -R118 ;  /* 0x0000000508087c23 */ /* 0x000fe20008010876 */
[----:B------:R-:W-:Y:S01]  /*4910*/  @!P6 FSEL R16, R16, -INF , !P3 ;  /* 0xff8000001010e808 */ /* 0x000fe20005800000 */
[----:B------:R-:W-:Y:S01]  /*4920*/  @!P6 VIADD R110, R0, 0x10 ;  /* 0x00000010006ee836 */ /* 0x000fe20000000000 */
[----:B------:R-:W-:Y:S03]  /*4930*/  @!P6 FSEL R12, R12, -INF , !P4 ;  /* 0xff8000000c0ce808 */ /* 0x000fe60006000000 */
[----:B------:R1:W-:Y:S01]  /*4940*/  MUFU.EX2 R183, R7 ;  /* 0x0000000700b77308 */ /* 0x0003e20000000800 */
[----:B------:R-:W-:Y:S01]  /*4950*/  @!P6 ISETP.GE.AND P4, PT, R111, R2, PT ;  /* 0x000000026f00e20c */ /* 0x000fe20003f86270 */
[----:B------:R-:W-:Y:S01]  /*4960*/  FFMA.FTZ R16, R16, UR5, -R120 ;  /* 0x0000000510107c23 */ /* 0x000fe20008010878 */
[----:B------:R-:W-:Y:S01]  /*4970*/  @!P6 FSEL R14, R14, -INF , !P0 ;  /* 0xff8000000e0ee808 */ /* 0x000fe20004000000 */
[----:B------:R-:W-:Y:S01]  /*4980*/  FFMA.FTZ R12, R12, UR5, -R118 ;  /* 0x000000050c0c7c23 */ /* 0x000fe20008010876 */
[----:B------:R-:W-:Y:S01]  /*4990*/  @!P6 FSEL R15, R15, -INF , !P4 ;  /* 0xff8000000f0fe808 */ /* 0x000fe20006000000 */
[----:B--2---:R-:W-:Y:S01]  /*49a0*/  @!P6 VIADD R4, R0, 0x11 ;  /* 0x000000110004e836 */ /* 0x004fe20000000000 */
[-C--:B------:R-:W-:Y:S01]  /*49b0*/  @!P6 ISETP.GE.AND P0, PT, R111, R109.reuse, PT ;  /* 0x0000006d6f00e20c */ /* 0x080fe20003f06270 */
[--C-:B------:R-:W-:Y:S01]  /*49c0*/  FFMA.FTZ R14, R14, UR5, -R117.reuse ;  /* 0x000000050e0e7c23 */ /* 0x100fe20008010875 */
[----:B------:R-:W-:Y:S01]  /*49d0*/  @!P6 FSEL R11, R11, -INF , !P5 ;  /* 0xff8000000b0be808 */ /* 0x000fe20006800000 */
[--C-:B------:R-:W-:Y:S01]  /*49e0*/  FFMA.FTZ R15, R15, UR5, -R117.reuse ;  /* 0x000000050f0f7c23 */ /* 0x100fe20008010875 */
[----:B------:R-:W-:Y:S01]  /*49f0*/  @!P6 FSEL R19, R19, -INF , !P0 ;  /* 0xff8000001313e808 */ /* 0x000fe20004000000 */
[----:B------:R-:W-:Y:S01]  /*4a00*/  MUFU.EX2 R187, R9 ;  /* 0x0000000900bb7308 */ /* 0x000fe20000000800 */
[----:B------:R-:W-:Y:S01]  /*4a10*/  @!P6 ISETP.GE.AND P5, PT, R111, R108, PT ;  /* 0x0000006c6f00e20c */ /* 0x000fe20003fa6270 */
[----:B------:R-:W-:Y:S01]  /*4a20*/  FFMA.FTZ R11, R11, UR5, -R117 ;  /* 0x000000050b0b7c23 */ /* 0x000fe20008010875 */
[CC--:B------:R-:W-:Y:S01]  /*4a30*/  @!P6 ISETP.GE.AND P4, PT, R110.reuse, R116.reuse, PT ;  /* 0x000000746e00e20c */ /* 0x0c0fe20003f86270 */
[----:B------:R-:W-:Y:S01]  /*4a40*/  FFMA.FTZ R19, R19, UR5, -R119 ;  /* 0x0000000513137c23 */ /* 0x000fe20008010877 */
[-C--:B------:R-:W-:Y:S01]  /*4a50*/  @!P6 ISETP.GE.AND P3, PT, R110, R109.reuse, PT ;  /* 0x0000006d6e00e20c */ /* 0x080fe20003f66270 */
[----:B-1----:R-:W-:Y:S01]  /*4a60*/  IMAD.WIDE.U32 R6, R127, -0x2daee0ad, RZ ;  /* 0xd2511f537f067825 */ /* 0x002fe200078e00ff */
[----:B------:R-:W-:Y:S03]  /*4a70*/  @!P6 FSEL R20, R20, -INF , !P4 ;  /* 0xff8000001414e808 */ /* 0x000fe60006000000 */
[----:B------:R1:W-:Y:S01]  /*4a80*/  MUFU.EX2 R189, R8 ;  /* 0x0000000800bd7308 */ /* 0x0003e20000000800 */
[----:B------:R-:W-:Y:S02]  /*4a90*/  @!P6 ISETP.GE.AND P0, PT, R4, R116, PT ;  /* 0x000000740400e20c */ /* 0x000fe40003f06270 */
[----:B------:R-:W-:Y:S01]  /*4aa0*/  LOP3.LUT R7, R7, R128, R131, 0x96, !PT ;  /* 0x0000008007077212 */ /* 0x000fe200078e9683 */
[----:B------:R-:W-:Y:S01]  /*4ab0*/  FFMA.FTZ R20, R20, UR5, -R120 ;  /* 0x0000000514147c23 */ /* 0x000fe20008010878 */
[----:B------:R-:W-:Y:S02]  /*4ac0*/  @!P6 FSEL R13, R13, -INF , !P5 ;  /* 0xff8000000d0de808 */ /* 0x000fe40006800000 */
[----:B------:R-:W-:Y:S03]  /*4ad0*/  @!P6 FSEL R21, R21, -INF , !P0 ;  /* 0xff8000001515e808 */ /* 0x000fe60004000000 */
[----:B------:R2:W-:Y:S01]  /*4ae0*/  MUFU.EX2 R188, R11 ;  /* 0x0000000b00bc7308 */ /* 0x0005e20000000800 */
[----:B------:R-:W-:Y:S01]  /*4af0*/  @!P6 ISETP.GE.AND P5, PT, R111, R116, PT ;  /* 0x000000746f00e20c */ /* 0x000fe20003fa6270 */
[----:B------:R-:W-:Y:S01]  /*4b00*/  FFMA.FTZ R13, R13, UR5, -R118 ;  /* 0x000000050d0d7c23 */ /* 0x000fe20008010876 */
[----:B------:R-:W-:Y:S01]  /*4b10*/  @!P6 FSEL R22, R22, -INF , !P3 ;  /* 0xff8000001616e808 */ /* 0x000fe20005800000 */
[--C-:B------:R-:W-:Y:S01]  /*4b20*/  FFMA.FTZ R21, R21, UR5, -R120.reuse ;  /* 0x0000000515157c23 */ /* 0x100fe20008010878 */
[----:B------:R-:W-:Y:S02]  /*4b30*/  @!P6 FSEL R17, R17, -INF , !P5 ;  /* 0xff8000001111e808 */ /* 0x000fe40006800000 */
[-C--:B------:R-:W-:Y:S01]  /*4b40*/  @!P6 ISETP.GE.AND P4, PT, R4, R109.reuse, PT ;  /* 0x0000006d0400e20c */ /* 0x080fe20003f86270 */
[--C-:B------:R-:W-:Y:S01]  /*4b50*/  FFMA.FTZ R22, R22, UR5, -R119.reuse ;  /* 0x0000000516167c23 */ /* 0x100fe20008010877 */
[C---:B------:R-:W-:Y:S01]  /*4b60*/  @!P6 ISETP.GE.AND P0, PT, R4.reuse, R108, PT ;  /* 0x0000006c0400e20c */ /* 0x040fe20003f06270 */
[----:B------:R-:W-:Y:S01]  /*4b70*/  FFMA.FTZ R17, R17, UR5, -R120 ;  /* 0x0000000511117c23 */ /* 0x000fe20008010878 */
[----:B------:R-:W-:Y:S01]  /*4b80*/  @!P6 FSEL R23, R23, -INF , !P4 ;  /* 0xff8000001717e808 */ /* 0x000fe20006000000 */
[----:B------:R3:W-:Y:S01]  /*4b90*/  MUFU.EX2 R181, R13 ;  /* 0x0000000d00b57308 */ /* 0x0007e20000000800 */
[----:B------:R-:W-:Y:S01]  /*4ba0*/  @!P6 ISETP.GE.AND P3, PT, R4, R2, PT ;  /* 0x000000020400e20c */ /* 0x000fe20003f66270 */
[----:B------:R-:W-:Y:S01]  /*4bb0*/  @!P6 VIADD R4, R0, 0x18 ;  /* 0x000000180004e836 */ /* 0x000fe20000000000 */
[----:B------:R-:W-:Y:S01]  /*4bc0*/  @!P6 ISETP.GE.AND P5, PT, R110, R108, PT ;  /* 0x0000006c6e00e20c */ /* 0x000fe20003fa6270 */
[----:B------:R-:W-:Y:S01]  /*4bd0*/  @!P6 VIADD R0, R0, 0x19 ;  /* 0x000000190000e836 */ /* 0x000fe20000000000 */
[----:B------:R-:W-:Y:S01]  /*4be0*/  @!P6 FSEL R27, R27, -INF , !P3 ;  /* 0xff8000001b1be808 */ /* 0x000fe20005800000 */
[----:B------:R-:W-:Y:S01]  /*4bf0*/  FFMA.FTZ R23, R23, UR5, -R119 ;  /* 0x0000000517177c23 */ /* 0x000fe20008010877 */
[----:B------:R-:W-:Y:S03]  /*4c00*/  @!P6 FSEL R25, R25, -INF , !P0 ;  /* 0xff8000001919e808 */ /* 0x000fe60004000000 */
[----:B------:R4:W-:Y:S01]  /*4c10*/  MUFU.EX2 R186, R14 ;  /* 0x0000000e00ba7308 */ /* 0x0009e20000000800 */
[----:B------:R-:W-:Y:S01]  /*4c20*/  @!P6 FSEL R24, R24, -INF , !P5 ;  /* 0xff8000001818e808 */ /* 0x000fe20006800000 */
[----:B------:R-:W-:Y:S01]  /*4c30*/  FFMA.FTZ R27, R27, UR5, -R117 ;  /* 0x000000051b1b7c23 */ /* 0x000fe20008010875 */
[----:B------:R-:W-:Y:S01]  /*4c40*/  @!P6 ISETP.GE.AND P0, PT, R4, R2, PT ;  /* 0x000000020400e20c */ /* 0x000fe20003f06270 */
[--C-:B------:R-:W-:Y:S01]  /*4c50*/  FFMA.FTZ R25, R25, UR5, -R118.reuse ;  /* 0x0000000519197c23 */ /* 0x100fe20008010876 */
[-C--:B------:R-:W-:Y:S01]  /*4c60*/  @!P6 ISETP.GE.AND P5, PT, R0, R108.reuse, PT ;  /* 0x0000006c0000e20c */ /* 0x080fe20003fa6270 */
[----:B------:R-:W-:Y:S01]  /*4c70*/  FFMA.FTZ R24, R24, UR5, -R118 ;  /* 0x0000000518187c23 */ /* 0x000fe20008010876 */
[C---:B------:R-:W-:Y:S03]  /*4c80*/  @!P6 ISETP.GE.AND P4, PT, R4.reuse, R108, PT ;  /* 0x0000006c0400e20c */ /* 0x040fe60003f86270 */
[----:B------:R-:W-:Y:S01]  /*4c90*/  MUFU.EX2 R182, R12 ;  /* 0x0000000c00b67308 */ /* 0x000fe20000000800 */
[----:B------:R-:W-:Y:S02]  /*4ca0*/  @!P6 FSEL R29, R29, -INF , !P5 ;  /* 0xff8000001d1de808 */ /* 0x000fe40006800000 */
[CC--:B------:R-:W-:Y:S02]  /*4cb0*/  @!P6 ISETP.GE.AND P5, PT, R4.reuse, R109.reuse, PT ;  /* 0x0000006d0400e20c */ /* 0x0c0fe40003fa6270 */
[----:B------:R-:W-:Y:S01]  /*4cc0*/  @!P6 ISETP.GE.AND P3, PT, R4, R116, PT ;  /* 0x000000740400e20c */ /* 0x000fe20003f66270 */
[----:B------:R-:W-:Y:S01]  /*4cd0*/  IMAD.WIDE.U32 R4, R125, -0x2daee0ad, RZ ;  /* 0xd2511f537d047825 */ /* 0x000fe200078e00ff */
[----:B------:R-:W-:Y:S03]  /*4ce0*/  @!P6 FSEL R18, R18, -INF , !P1 ;  /* 0xff8000001212e808 */ /* 0x000fe60004800000 */
[----:B------:R-:W-:Y:S01]  /*4cf0*/  MUFU.EX2 R185, R15 ;  /* 0x0000000f00b97308 */ /* 0x000fe20000000800 */
[----:B------:R-:W-:Y:S02]  /*4d00*/  @!P6 FSEL R30, R30, -INF , !P0 ;  /* 0xff8000001e1ee808 */ /* 0x000fe40004000000 */
[----:B------:R-:W-:Y:S01]  /*4d10*/  @!P6 ISETP.GE.AND P1, PT, R110, R2, PT ;  /* 0x000000026e00e20c */ /* 0x000fe20003f26270 */
[----:B------:R-:W-:Y:S01]  /*4d20*/  FFMA.FTZ R18, R18, UR5, -R119 ;  /* 0x0000000512127c23 */ /* 0x000fe20008010877 */
[----:B------:R-:W-:Y:S01]  /*4d30*/  @!P6 ISETP.GE.AND P0, PT, R0, R109, PT ;  /* 0x0000006d0000e20c */ /* 0x000fe20003f06270 */
[----:B------:R-:W-:Y:S01]  /*4d40*/  IMAD.WIDE.U32 R108, R129, -0x2daee0ad, RZ ;  /* 0xd2511f53816c7825 */ /* 0x000fe200078e00ff */
[----:B------:R-:W-:Y:S03]  /*4d50*/  LOP3.LUT R5, R5, R126, R131, 0x96, !PT ;  /* 0x0000007e05057212 */ /* 0x000fe600078e9683 */
[----:B------:R-:W-:Y:S01]  /*4d60*/  MUFU.EX2 R125, R17 ;  /* 0x00000011007d7308 */ /* 0x000fe20000000800 */
[--C-:B------:R-:W-:Y:S01]  /*4d70*/  LOP3.LUT R112, R101, R4, R130.reuse, 0x96, !PT ;  /* 0x0000000465707212 */ /* 0x100fe200078e9682 */
[----:B------:R-:W-:Y:S01]  /*4d80*/  FFMA.FTZ R30, R30, UR5, -R117 ;  /* 0x000000051e1e7c23 */ /* 0x000fe20008010875 */
[----:B------:R-:W-:Y:S01]  /*4d90*/  LOP3.LUT R110, R109, R6, R130, 0x96, !PT ;  /* 0x000000066d6e7212 */ /* 0x000fe200078e9682 */
[----:B------:R-:W-:Y:S01]  /*4da0*/  IMAD.WIDE.U32 R6, R7, -0x326172a9, RZ ;  /* 0xcd9e8d5707067825 */ /* 0x000fe200078e00ff */
[----:B------:R-:W-:Y:S02]  /*4db0*/  @!P6 FSEL R28, R28, -INF , !P4 ;  /* 0xff8000001c1ce808 */ /* 0x000fe40006000000 */
[----:B------:R-:W-:Y:S01]  /*4dc0*/  @!P6 FSEL R26, R26, -INF , !P1 ;  /* 0xff8000001a1ae808 */ /* 0x000fe20004800000 */
[----:B------:R-:W-:Y:S01]  /*4dd0*/  IMAD.WIDE.U32 R4, R5, -0x326172a9, RZ ;  /* 0xcd9e8d5705047825 */ /* 0x000fe200078e00ff */
[----:B------:R-:W-:Y:S01]  /*4de0*/  @!P6 ISETP.GE.AND P4, PT, R0, R116, PT ;  /* 0x000000740000e20c */ /* 0x000fe20003f86270 */
[----:B------:R-:W-:Y:S01]  /*4df0*/  MUFU.EX2 R115, R30 ;  /* 0x0000001e00737308 */ /* 0x000fe20000000800 */
[--C-:B------:R-:W-:Y:S01]  /*4e00*/  LOP3.LUT R7, R7, R124, R227.reuse, 0x96, !PT ;  /* 0x0000007c07077212 */ /* 0x100fe200078e96e3 */
[----:B------:R-:W-:Y:S01]  /*4e10*/  IMAD.WIDE.U32 R110, R110, -0x326172a9, RZ ;  /* 0xcd9e8d576e6e7825 */ /* 0x000fe200078e00ff */
[----:B------:R-:W-:Y:S02]  /*4e20*/  LOP3.LUT R10, R5, R122, R227, 0x96, !PT ;  /* 0x0000007a050a7212 */ /* 0x000fe400078e96e3 */
[----:B------:R-:W-:Y:S01]  /*4e30*/  @!P6 ISETP.GE.AND P1, PT, R0, R2, PT ;  /* 0x000000020000e20c */ /* 0x000fe20003f26270 */
[----:B------:R-:W-:Y:S01]  /*4e40*/  IMAD.WIDE.U32 R112, R112, -0x326172a9, RZ ;  /* 0xcd9e8d5770707825 */ /* 0x000fe200078e00ff */
[--C-:B------:R-:W-:Y:S03]  /*4e50*/  LOP3.LUT R5, R111, R6, R226.reuse, 0x96, !PT ;  /* 0x000000066f057212 */ /* 0x100fe600078e96e2 */
[----:B------:R-:W-:Y:S01]  /*4e60*/  MUFU.EX2 R178, R18 ;  /* 0x0000001200b27308 */ /* 0x000fe20000000800 */
[----:B------:R-:W-:Y:S01]  /*4e70*/  @!P6 FSEL R31, R31, -INF , !P1 ;  /* 0xff8000001f1fe808 */ /* 0x000fe20004800000 */
[----:B------:R-:W-:Y:S01]  /*4e80*/  VIADD R131, R219, 0xa9066899 ;  /* 0xa9066899db837836 */ /* 0x000fe20000000000 */
[----:B-1----:R-:W-:Y:S01]  /*4e90*/  LOP3.LUT R8, R113, R4, R226, 0x96, !PT ;  /* 0x0000000471087212 */ /* 0x002fe200078e96e2 */
[----:B------:R-:W-:Y:S01]  /*4ea0*/  IMAD.WIDE.U32 R6, R7, -0x2daee0ad, RZ ;  /* 0xd2511f5307067825 */ /* 0x000fe200078e00ff */
[----:B------:R-:W-:Y:S02]  /*4eb0*/  @!P6 FSEL R32, R32, -INF , !P3 ;  /* 0xff8000002020e808 */ /* 0x000fe40005800000 */
[----:B------:R-:W-:Y:S01]  /*4ec0*/  @!P6 FSEL R35, R35, -INF , !P0 ;  /* 0xff8000002323e808 */ /* 0x000fe20004000000 */
[----:B--2---:R-:W-:Y:S01]  /*4ed0*/  IMAD.WIDE.U32 R10, R10, -0x2daee0ad, RZ ;  /* 0xd2511f530a0a7825 */ /* 0x004fe200078e00ff */
[--C-:B------:R-:W-:Y:S01]  /*4ee0*/  LOP3.LUT R7, R7, R108, R131.reuse, 0x96, !PT ;  /* 0x0000006c07077212 */ /* 0x100fe200078e9683 */
[----:B------:R-:W-:Y:S01]  /*4ef0*/  MUFU.EX2 R121, R20 ;  /* 0x0000001400797308 */ /* 0x000fe20000000800 */
[----:B------:R-:W-:Y:S01]  /*4f00*/  @!P6 FSEL R34, R34, -INF , !P5 ;  /* 0xff8000002222e808 */ /* 0x000fe20006800000 */
[----:B------:R-:W-:Y:S01]  /*4f10*/  IMAD.WIDE.U32 R4, R5, -0x2daee0ad, RZ ;  /* 0xd2511f5305047825 */ /* 0x000fe200078e00ff */
[----:B------:R-:W-:Y:S02]  /*4f20*/  LOP3.LUT R100, R11, R100, R131, 0x96, !PT ;  /* 0x000000640b647212 */ /* 0x000fe400078e9683 */
[----:B------:R-:W-:Y:S01]  /*4f30*/  @!P6 FSEL R33, R33, -INF , !P4 ;  /* 0xff8000002121e808 */ /* 0x000fe20006000000 */
[----:B------:R-:W-:Y:S01]  /*4f40*/  VIADD R130, R219, 0x646e171e ;  /* 0x646e171edb827836 */ /* 0x000fe20000000000 */
[----:B------:R-:W-:Y:S01]  /*4f50*/  LOP3.LUT R109, R4, 0xffff, RZ, 0xc0, !PT ;  /* 0x0000ffff046d7812 */ /* 0x000fe200078ec0ff */
[--C-:B------:R-:W-:Y:S01]  /*4f60*/  FFMA.FTZ R32, R32, UR5, -R120.reuse ;  /* 0x0000000520207c23 */ /* 0x100fe20008010878 */
[----:B------:R-:W-:Y:S01]  /*4f70*/  LOP3.LUT R0, R4, 0xff, RZ, 0xc0, !PT ;  /* 0x000000ff04007812 */ /* 0x000fe200078ec0ff */
[----:B------:R-:W-:Y:S01]  /*4f80*/  FFMA.FTZ R120, R33, UR5, -R120 ;  /* 0x0000000521787c23 */ /* 0x000fe20008010878 */
[----:B------:R-:W-:Y:S01]  /*4f90*/  LOP3.LUT R11, R5, R6, R130, 0x96, !PT ;  /* 0x00000006050b7212 */ /* 0x000fe200078e9682 */
[----:B------:R-:W-:Y:S01]  /*4fa0*/  IMAD.WIDE.U32 R6, R7, -0x326172a9, RZ ;  /* 0xcd9e8d5707067825 */ /* 0x000fe200078e00ff */
[--C-:B------:R-:W-:Y:S01]  /*4fb0*/  SHF.R.U32.HI R108, RZ, 0x18, R4.reuse ;  /* 0x00000018ff6c7819 */ /* 0x100fe20000011604 */
[----:B------:R-:W1:Y:S01]  /*4fc0*/  MUFU.EX2 R111, R32 ;  /* 0x00000020006f7308 */ /* 0x000e620000000800 */
[----:B------:R-:W-:Y:S01]  /*4fd0*/  SHF.R.U32.HI R113, RZ, 0x10, R4 ;  /* 0x00000010ff717819 */ /* 0x000fe20000011604 */
[----:B------:R-:W-:Y:S01]  /*4fe0*/  IMAD.WIDE.U32 R8, R8, -0x2daee0ad, RZ ;  /* 0xd2511f5308087825 */ /* 0x000fe200078e00ff */
[----:B---3--:R-:W-:Y:S02]  /*4ff0*/  LOP3.LUT R13, R6, 0xffff, RZ, 0xc0, !PT ;  /* 0x0000ffff060d7812 */ /* 0x008fe400078ec0ff */
[----:B------:R-:W-:Y:S01]  /*5000*/  LOP3.LUT R2, R7, R110, R218, 0x96, !PT ;  /* 0x0000006e07027212 */ /* 0x000fe200078e96da */
[----:B------:R-:W-:Y:S01]  /*5010*/  IMAD.WIDE.U32 R4, R100, -0x326172a9, RZ ;  /* 0xcd9e8d5764047825 */ /* 0x000fe200078e00ff */
[----:B------:R-:W-:Y:S03]  /*5020*/  LOP3.LUT R10, R9, R10, R130, 0x96, !PT ;  /* 0x0000000a090a7212 */ /* 0x000fe600078e9682 */
[----:B------:R-:W2:Y:S01]  /*5030*/  MUFU.EX2 R131, R16 ;  /* 0x0000001000837308 */ /* 0x000ea20000000800 */
[----:B------:R-:W-:Y:S01]  /*5040*/  ISETP.LE.U32.AND P1, PT, R0, UR8, PT ;  /* 0x0000000800007c0c */ /* 0x000fe2000bf23070 */
[--C-:B------:R-:W-:Y:S01]  /*5050*/  FFMA.FTZ R34, R34, UR5, -R119.reuse ;  /* 0x0000000522227c23 */ /* 0x100fe20008010877 */
[----:B------:R-:W-:Y:S01]  /*5060*/  LOP3.LUT R102, R8, 0xff, RZ, 0xc0, !PT ;  /* 0x000000ff08667812 */ /* 0x000fe200078ec0ff */
[----:B------:R-:W-:Y:S01]  /*5070*/  FFMA.FTZ R119, R35, UR5, -R119 ;  /* 0x0000000523777c23 */ /* 0x000fe20008010877 */
[----:B------:R-:W-:Y:S01]  /*5080*/  LOP3.LUT R0, R5, R112, R218, 0x96, !PT ;  /* 0x0000007005007212 */ /* 0x000fe200078e96da */
[----:B------:R-:W-:Y:S01]  /*5090*/  FFMA.FTZ R28, R28, UR5, -R118 ;  /* 0x000000051c1c7c23 */ /* 0x000fe20008010876 */
[--C-:B------:R-:W-:Y:S03]  /*50a0*/  SHF.R.U32.HI R103, RZ, 0x18, R8.reuse ;  /* 0x00000018ff677819 */ /* 0x100fe60000011608 */
[----:B------:R-:W-:Y:S01]  /*50b0*/  MUFU.EX2 R114, R34 ;  /* 0x0000002200727308 */ /* 0x000fe20000000800 */
[----:B------:R-:W-:Y:S01]  /*50c0*/  SHF.R.U32.HI R105, RZ, 0x10, R8 ;  /* 0x00000010ff697819 */ /* 0x000fe20000011608 */
[----:B------:R-:W-:Y:S01]  /*50d0*/  FFMA.FTZ R118, R29, UR5, -R118 ;  /* 0x000000051d767c23 */ /* 0x000fe20008010876 */
[----:B------:R-:W-:Y:S01]  /*50e0*/  LOP3.LUT R104, R8, 0xffff, RZ, 0xc0, !PT ;  /* 0x0000ffff08687812 */ /* 0x000fe200078ec0ff */
[----:B------:R-:W-:Y:S01]  /*50f0*/  IMAD.MOV.U32 R112, RZ, RZ, R215 ;  /* 0x000000ffff707224 */ /* 0x000fe200078e00d7 */
[----:B------:R-:W-:Y:S01]  /*5100*/  LOP3.LUT R100, R6, 0xff, RZ, 0xc0, !PT ;  /* 0x000000ff06647812 */ /* 0x000fe200078ec0ff */
[--C-:B------:R-:W-:Y:S01]  /*5110*/  FFMA.FTZ R26, R26, UR5, -R117.reuse ;  /* 0x000000051a1a7c23 */ /* 0x100fe20008010875 */
[--C-:B------:R-:W-:Y:S01]  /*5120*/  SHF.R.U32.HI R101, RZ, 0x10, R6.reuse ;  /* 0x00000010ff657819 */ /* 0x100fe20000011606 */
[----:B------:R-:W-:Y:S01]  /*5130*/  FFMA.FTZ R117, R31, UR5, -R117 ;  /* 0x000000051f757c23 */ /* 0x000fe20008010875 */
[----:B----4-:R-:W-:Y:S01]  /*5140*/  SHF.R.U32.HI R14, RZ, 0x18, R6 ;  /* 0x00000018ff0e7819 */ /* 0x010fe20000011606 */
[----:B------:R-:W-:Y:S01]  /*5150*/  MUFU.EX2 R122, R28 ;  /* 0x0000001c007a7308 */ /* 0x000fe20000000800 */
[----:B------:R-:W-:Y:S01]  /*5160*/  LOP3.LUT R6, R2, 0xff, RZ, 0xc0, !PT ;  /* 0x000000ff02067812 */ /* 0x000fe200078ec0ff */
[----:B-1----:R-:W-:Y:S01]  /*5170*/  @!P1 FADD.FTZ R111, -R111, -RZ ;  /* 0x800000ff6f6f9221 */ /* 0x002fe20000010100 */
[C---:B------:R-:W-:Y:S02]  /*5180*/  LOP3.LUT R7, R4.reuse, 0xffff, RZ, 0xc0, !PT ;  /* 0x0000ffff04077812 */ /* 0x040fe400078ec0ff */
[----:B------:R-:W-:Y:S02]  /*5190*/  LOP3.LUT R8, R4, 0xff, RZ, 0xc0, !PT ;  /* 0x000000ff04087812 */ /* 0x000fe400078ec0ff */
[--C-:B------:R-:W-:Y:S03]  /*51a0*/  SHF.R.U32.HI R12, RZ, 0x10, R4.reuse ;  /* 0x00000010ff0c7819 */ /* 0x100fe60000011604 */
[----:B------:R-:W-:Y:S01]  /*51b0*/  MUFU.EX2 R117, R117 ;  /* 0x0000007500757308 */ /* 0x000fe20000000800 */
[----:B------:R-:W-:Y:S02]  /*51c0*/  SHF.R.U32.HI R9, RZ, 0x18, R4 ;  /* 0x00000018ff097819 */ /* 0x000fe40000011604 */
[----:B------:R-:W-:Y:S02]  /*51d0*/  LOP3.LUT R4, R2, 0xffff, RZ, 0xc0, !PT ;  /* 0x0000ffff02047812 */ /* 0x000fe400078ec0ff */
[--C-:B------:R-:W-:Y:S02]  /*51e0*/  SHF.R.U32.HI R5, RZ, 0x18, R2.reuse ;  /* 0x00000018ff057819 */ /* 0x100fe40000011602 */
[----:B------:R-:W-:Y:S03]  /*51f0*/  ISETP.LE.U32.AND P3, PT, R6, UR8, PT ;  /* 0x0000000806007c0c */ /* 0x000fe6000bf63070 */
[----:B------:R-:W1:Y:S01]  /*5200*/  MUFU.EX2 R130, R19 ;  /* 0x0000001300827308 */ /* 0x000e620000000800 */
[----:B------:R-:W-:Y:S02]  /*5210*/  SHF.R.U32.HI R2, RZ, 0x10, R2 ;  /* 0x00000010ff027819 */ /* 0x000fe40000011602 */
[----:B------:R-:W-:Y:S02]  /*5220*/  SHF.R.U32.HI R6, RZ, 0x8, R4 ;  /* 0x00000008ff067819 */ /* 0x000fe40000011604 */
[----:B------:R-:W-:Y:S02]  /*5230*/  LOP3.LUT R4, R2, 0xff, RZ, 0xc0, !PT ;  /* 0x000000ff02047812 */ /* 0x000fe400078ec0ff */
[----:B------:R-:W-:Y:S03]  /*5240*/  LOP3.LUT R2, R6, 0xffff, RZ, 0xc0, !PT ;  /* 0x0000ffff06027812 */ /* 0x000fe600078ec0ff */
[----:B------:R-:W-:Y:S01]  /*5250*/  MUFU.EX2 R118, R118 ;  /* 0x0000007600767308 */ /* 0x000fe20000000800 */
[----:B------:R-:W-:Y:S02]  /*5260*/  ISETP.LE.U32.AND P5, PT, R4, UR8, PT ;  /* 0x0000000804007c0c */ /* 0x000fe4000bfa3070 */
[----:B------:R-:W-:Y:S01]  /*5270*/  ISETP.LE.U32.AND P0, PT, R2, UR8, PT ;  /* 0x0000000802007c0c */ /* 0x000fe2000bf03070 */
[----:B------:R-:W-:Y:S01]  /*5280*/  @!P3 FADD.FTZ R179, -R179, -RZ ;  /* 0x800000ffb3b3b221 */ /* 0x000fe20000010100 */
[C---:B------:R-:W-:Y:S02]  /*5290*/  LOP3.LUT R4, R0.reuse, 0xffff, RZ, 0xc0, !PT ;  /* 0x0000ffff00047812 */ /* 0x040fe400078ec0ff */
[----:B------:R-:W-:Y:S03]  /*52a0*/  ISETP.LE.U32.AND P4, PT, R5, UR8, PT ;  /* 0x0000000805007c0c */ /* 0x000fe6000bf83070 */
[----:B------:R-:W3:Y:S01]  /*52b0*/  MUFU.EX2 R123, R23 ;  /* 0x00000017007b7308 */ /* 0x000ee20000000800 */
[----:B------:R-:W-:Y:S02]  /*52c0*/  SHF.R.U32.HI R2, RZ, 0x10, R0 ;  /* 0x00000010ff027819 */ /* 0x000fe40000011600 */
[----:B------:R-:W-:Y:S02]  /*52d0*/  LOP3.LUT R6, R0, 0xff, RZ, 0xc0, !PT ;  /* 0x000000ff00067812 */ /* 0x000fe400078ec0ff */
[----:B------:R-:W-:Y:S01]  /*52e0*/  SHF.R.U32.HI R5, RZ, 0x8, R4 ;  /* 0x00000008ff057819 */ /* 0x000fe20000011604 */
[----:B------:R-:W-:Y:S01]  /*52f0*/  @!P5 FADD.FTZ R184, -R184, -RZ ;  /* 0x800000ffb8b8d221 */ /* 0x000fe20000010100 */
[----:B------:R-:W-:Y:S01]  /*5300*/  LOP3.LUT R4, R2, 0xff, RZ, 0xc0, !PT ;  /* 0x000000ff02047812 */ /* 0x000fe200078ec0ff */
[----:B------:R-:W-:Y:S01]  /*5310*/  @!P0 FADD.FTZ R180, -R180, -RZ ;  /* 0x800000ffb4b48221 */ /* 0x000fe20000010100 */
[----:B------:R-:W-:Y:S01]  /*5320*/  ISETP.LE.U32.AND P6, PT, R6, UR8, PT ;  /* 0x0000000806007c0c */ /* 0x000fe2000bfc3070 */
[----:B------:R-:W-:Y:S01]  /*5330*/  MUFU.EX2 R124, R22 ;  /* 0x00000016007c7308 */ /* 0x000fe20000000800 */
[----:B------:R-:W-:Y:S01]  /*5340*/  LOP3.LUT R2, R5, 0xffff, RZ, 0xc0, !PT ;  /* 0x0000ffff05027812 */ /* 0x000fe200078ec0ff */
[----:B------:R-:W-:Y:S01]  /*5350*/  @!P4 FADD.FTZ R183, -R183, -RZ ;  /* 0x800000ffb7b7c221 */ /* 0x000fe20000010100 */
[----:B------:R-:W-:Y:S02]  /*5360*/  ISETP.LE.U32.AND P3, PT, R4, UR8, PT ;  /* 0x0000000804007c0c */ /* 0x000fe4000bf63070 */
[----:B------:R-:W-:Y:S02]  /*5370*/  ISETP.LE.U32.AND P0, PT, R2, UR8, PT ;  /* 0x0000000802007c0c */ /* 0x000fe4000bf03070 */
[----:B------:R-:W-:Y:S03]  /*5380*/  SHF.R.U32.HI R2, RZ, 0x18, R0 ;  /* 0x00000018ff027819 */ /* 0x000fe60000011600 */
[----:B------:R-:W-:Y:S01]  /*5390*/  MUFU.EX2 R126, R27 ;  /* 0x0000001b007e7308 */ /* 0x000fe20000000800 */
[----:B------:R-:W-:Y:S02]  /*53a0*/  SHF.R.U32.HI R0, RZ, 0x8, R7 ;  /* 0x00000008ff007819 */ /* 0x000fe40000011607 */
[----:B------:R-:W-:Y:S01]  /*53b0*/  ISETP.LE.U32.AND P4, PT, R8, UR8, PT ;  /* 0x0000000808007c0c */ /* 0x000fe2000bf83070 */
[----:B------:R-:W-:Y:S01]  /*53c0*/  @!P6 FADD.FTZ R189, -R189, -RZ ;  /* 0x800000ffbdbde221 */ /* 0x000fe20000010100 */
[----:B------:R-:W-:Y:S02]  /*53d0*/  LOP3.LUT R0, R0, 0xffff, RZ, 0xc0, !PT ;  /* 0x0000ffff00007812 */ /* 0x000fe400078ec0ff */
[----:B------:R-:W-:Y:S01]  /*53e0*/  ISETP.LE.U32.AND P5, PT, R2, UR8, PT ;  /* 0x0000000802007c0c */ /* 0x000fe2000bfa3070 */
[----:B------:R-:W-:Y:S01]  /*53f0*/  @!P3 FADD.FTZ R190, -R190, -RZ ;  /* 0x800000ffbebeb221 */ /* 0x000fe20000010100 */
[----:B------:R-:W-:Y:S01]  /*5400*/  ISETP.LE.U32.AND P6, PT, R0, UR8, PT ;  /* 0x0000000800007c0c */ /* 0x000fe2000bfc3070 */
[----:B------:R-:W-:Y:S01]  /*5410*/  @!P0 FADD.FTZ R187, -R187, -RZ ;  /* 0x800000ffbbbb8221 */ /* 0x000fe20000010100 */
[----:B------:R-:W-:Y:S01]  /*5420*/  LOP3.LUT R0, R12, 0xff, RZ, 0xc0, !PT ;  /* 0x000000ff0c007812 */ /* 0x000fe200078ec0ff */
[----:B------:R-:W4:Y:S01]  /*5430*/  MUFU.EX2 R116, R21 ;  /* 0x0000001500747308 */ /* 0x000f220000000800 */
[----:B------:R-:W-:Y:S02]  /*5440*/  ISETP.LE.U32.AND P0, PT, R9, UR8, PT ;  /* 0x0000000809007c0c */ /* 0x000fe4000bf03070 */
[----:B------:R-:W-:Y:S01]  /*5450*/  ISETP.LE.U32.AND P3, PT, R0, UR8, PT ;  /* 0x0000000800007c0c */ /* 0x000fe2000bf63070 */
[----:B------:R-:W-:Y:S01]  /*5460*/  @!P4 FADD.FTZ R182, -R182, -RZ ;  /* 0x800000ffb6b6c221 */ /* 0x000fe20000010100 */
[----:B------:R-:W-:Y:S02]  /*5470*/  SHF.R.U32.HI R0, RZ, 0x8, R13 ;  /* 0x00000008ff007819 */ /* 0x000fe4000001160d */
[----:B------:R-:W-:Y:S03]  /*5480*/  ISETP.LE.U32.AND P4, PT, R100, UR8, PT ;  /* 0x0000000864007c0c */ /* 0x000fe6000bf83070 */
[----:B------:R-:W-:Y:S01]  /*5490*/  MUFU.EX2 R129, R26 ;  /* 0x0000001a00817308 */ /* 0x000fe20000000800 */
[----:B------:R-:W-:Y:S01]  /*54a0*/  LOP3.LUT R0, R0, 0xffff, RZ, 0xc0, !PT ;  /* 0x0000ffff00007812 */ /* 0x000fe200078ec0ff */
[----:B------:R-:W-:Y:S01]  /*54b0*/  @!P6 FADD.FTZ R181, -R181, -RZ ;  /* 0x800000ffb5b5e221 */ /* 0x000fe20000010100 */
[----:B------:R-:W-:Y:S01]  /*54c0*/  LOP3.LUT R4, R11, 0xffff, RZ, 0xc0, !PT ;  /* 0x0000ffff0b047812 */ /* 0x000fe200078ec0ff */
[----:B------:R-:W-:Y:S01]  /*54d0*/  @!P5 FADD.FTZ R188, -R188, -RZ ;  /* 0x800000ffbcbcd221 */ /* 0x000fe20000010100 */
[----:B------:R-:W-:Y:S01]  /*54e0*/  ISETP.LE.U32.AND P6, PT, R0, UR8, PT ;  /* 0x0000000800007c0c */ /* 0x000fe2000bfc3070 */
[----:B------:R-:W-:Y:S01]  /*54f0*/  @!P0 FADD.FTZ R185, -R185, -RZ ;  /* 0x800000ffb9b98221 */ /* 0x000fe20000010100 */
[----:B------:R-:W-:Y:S01]  /*5500*/  LOP3.LUT R0, R101, 0xff, RZ, 0xc0, !PT ;  /* 0x000000ff65007812 */ /* 0x000fe200078ec0ff */
[----:B------:R-:W-:Y:S01]  /*5510*/  @!P3 FADD.FTZ R186, -R186, -RZ ;  /* 0x800000ffbabab221 */ /* 0x000fe20000010100 */
[----:B------:R-:W-:Y:S01]  /*5520*/  ISETP.LE.U32.AND P3, PT, R14, UR8, PT ;  /* 0x000000080e007c0c */ /* 0x000fe2000bf63070 */
[----:B------:R-:W-:Y:S01]  /*5530*/  MUFU.EX2 R120, R120 ;  /* 0x0000007800787308 */ /* 0x000fe20000000800 */
[----:B------:R-:W-:Y:S01]  /*5540*/  ISETP.LE.U32.AND P0, PT, R0, UR8, PT ;  /* 0x0000000800007c0c */ /* 0x000fe2000bf03070 */
[----:B--2---:R-:W-:Y:S01]  /*5550*/  @!P4 FADD.FTZ R131, -R131, -RZ ;  /* 0x800000ff8383c221 */ /* 0x004fe20000010100 */
[----:B------:R-:W-:Y:S02]  /*5560*/  LOP3.LUT R0, R11, 0xff, RZ, 0xc0, !PT ;  /* 0x000000ff0b007812 */ /* 0x000fe400078ec0ff */
[--C-:B------:R-:W-:Y:S02]  /*5570*/  SHF.R.U32.HI R2, RZ, 0x18, R11.reuse ;  /* 0x00000018ff027819 */ /* 0x100fe4000001160b */
[----:B------:R-:W-:Y:S01]  /*5580*/  ISETP.LE.U32.AND P4, PT, R0, UR8, PT ;  /* 0x0000000800007c0c */ /* 0x000fe2000bf83070 */
[----:B------:R-:W-:Y:S01]  /*5590*/  @!P6 FADD.FTZ R125, -R125, -RZ ;  /* 0x800000ff7d7de221 */ /* 0x000fe20000010100 */
[----:B------:R-:W-:Y:S01]  /*55a0*/  SHF.R.U32.HI R0, RZ, 0x8, R4 ;  /* 0x00000008ff007819 */ /* 0x000fe20000011604 */
[----:B------:R-:W-:Y:S01]  /*55b0*/  MUFU.EX2 R127, R25 ;  /* 0x00000019007f7308 */ /* 0x000fe20000000800 */
[----:B------:R-:W-:Y:S01]  /*55c0*/  ISETP.LE.U32.AND P6, PT, R2, UR8, PT ;  /* 0x0000000802007c0c */ /* 0x000fe2000bfc3070 */
[----:B-1----:R-:W-:Y:S01]  /*55d0*/  @!P3 FADD.FTZ R130, -R130, -RZ ;  /* 0x800000ff8282b221 */ /* 0x002fe20000010100 */
[----:B------:R-:W-:Y:S01]  /*55e0*/  SHF.R.U32.HI R11, RZ, 0x10, R11 ;  /* 0x00000010ff0b7819 */ /* 0x000fe2000001160b */
[----:B------:R-:W-:Y:S01]  /*55f0*/  @!P0 FADD.FTZ R178, -R178, -RZ ;  /* 0x800000ffb2b28221 */ /* 0x000fe20000010100 */
[----:B------:R-:W-:Y:S02]  /*5600*/  LOP3.LUT R2, R10, 0xff, RZ, 0xc0, !PT ;  /* 0x000000ff0a027812 */ /* 0x000fe400078ec0ff */
[----:B------:R-:W-:Y:S03]  /*5610*/  LOP3.LUT R0, R0, 0xffff, RZ, 0xc0, !PT ;  /* 0x0000ffff00007812 */ /* 0x000fe600078ec0ff */
[----:B------:R-:W1:Y:S01]  /*5620*/  MUFU.EX2 R128, R24 ;  /* 0x0000001800807308 */ /* 0x000e620000000800 */
[----:B------:R-:W-:Y:S01]  /*5630*/  LOP3.LUT R11, R11, 0xff, RZ, 0xc0, !PT ;  /* 0x000000ff0b0b7812 */ /* 0x000fe200078ec0ff */
[----:B------:R-:W-:Y:S01]  /*5640*/  @!P4 FADD.FTZ R121, -R121, -RZ ;  /* 0x800000ff7979c221 */ /* 0x000fe20000010100 */
[----:B------:R-:W-:Y:S02]  /*5650*/  ISETP.LE.U32.AND P4, PT, R2, UR8, PT ;  /* 0x0000000802007c0c */ /* 0x000fe4000bf83070 */
[----:B------:R-:W-:Y:S01]  /*5660*/  ISETP.LE.U32.AND P0, PT, R0, UR8, PT ;  /* 0x0000000800007c0c */ /* 0x000fe2000bf03070 */
[----:B---3--:R-:W-:Y:S01]  /*5670*/  @!P6 FADD.FTZ R123, -R123, -RZ ;  /* 0x800000ff7b7be221 */ /* 0x008fe20000010100 */
[----:B------:R-:W-:Y:S03]  /*5680*/  ISETP.LE.U32.AND P3, PT, R11, UR8, PT ;  /* 0x000000080b007c0c */ /* 0x000fe6000bf63070 */
[----:B------:R-:W2:Y:S01]  /*5690*/  MUFU.EX2 R119, R119 ;  /* 0x0000007700777308 */ /* 0x000ea20000000800 */
[----:B------:R-:W-:Y:S02]  /*56a0*/  LOP3.LUT R0, R10, 0xffff, RZ, 0xc0, !PT ;  /* 0x0000ffff0a007812 */ /* 0x000fe400078ec0ff */
[--C-:B------:R-:W-:Y:S02]  /*56b0*/  SHF.R.U32.HI R2, RZ, 0x10, R10.reuse ;  /* 0x00000010ff027819 */ /* 0x100fe4000001160a */
[----:B------:R-:W-:Y:S02]  /*56c0*/  SHF.R.U32.HI R10, RZ, 0x18, R10 ;  /* 0x00000018ff0a7819 */ /* 0x000fe4000001160a */
[----:B------:R-:W-:Y:S02]  /*56d0*/  LOP3.LUT R2, R2, 0xff, RZ, 0xc0, !PT ;  /* 0x000000ff02027812 */ /* 0x000fe400078ec0ff */
[----:B------:R-:W-:Y:S01]  /*56e0*/  ISETP.LE.U32.AND P6, PT, R10, UR8, PT ;  /* 0x000000080a007c0c */ /* 0x000fe2000bfc3070 */
[----:B----4-:R-:W-:Y:S01]  /*56f0*/  @!P0 FADD.FTZ R116, -R116, -RZ ;  /* 0x800000ff74748221 */ /* 0x010fe20000010100 */
[----:B------:R-:W-:Y:S01]  /*5700*/  SHF.R.U32.HI R0, RZ, 0x8, R0 ;  /* 0x00000008ff007819 */ /* 0x000fe20000011600 */
[----:B------:R-:W-:Y:S01]  /*5710*/  @!P3 FADD.FTZ R124, -R124, -RZ ;  /* 0x800000ff7c7cb221 */ /* 0x000fe20000010100 */
[----:B------:R-:W-:Y:S01]  /*5720*/  ISETP.LE.U32.AND P3, PT, R2, UR8, PT ;  /* 0x0000000802007c0c */ /* 0x000fe2000bf63070 */
[----:B-1----:R-:W-:Y:S01]  /*5730*/  @!P4 FADD.FTZ R128, -R128, -RZ ;  /* 0x800000ff8080c221 */ /* 0x002fe20000010100 */
[----:B------:R-:W-:Y:S01]  /*5740*/  LOP3.LUT R2, R113, 0xff, RZ, 0xc0, !PT ;  /* 0x000000ff71027812 */ /* 0x000fe200078ec0ff */
[----:B------:R-:W-:Y:S01]  /*5750*/  IMAD.MOV.U32 R113, RZ, RZ, R214 ;  /* 0x000000ffff717224 */ /* 0x000fe200078e00d6 */
[----:B------:R-:W-:Y:S02]  /*5760*/  LOP3.LUT R0, R0, 0xffff, RZ, 0xc0, !PT ;  /* 0x0000ffff00007812 */ /* 0x000fe400078ec0ff */
[----:B------:R-:W-:Y:S02]  /*5770*/  F2FP.RELU.BF16.F32.PACK_AB R5, R187, R189 ;  /* 0x000000bdbb05723e */ /* 0x000fe400000018ff */
[----:B------:R-:W-:Y:S01]  /*5780*/  ISETP.LE.U32.AND P0, PT, R0, UR8, PT ;  /* 0x0000000800007c0c */ /* 0x000fe2000bf03070 */
[----:B------:R-:W-:Y:S01]  /*5790*/  @!P6 FADD.FTZ R126, -R126, -RZ ;  /* 0x800000ff7e7ee221 */ /* 0x000fe20000010100 */
[----:B------:R-:W-:Y:S02]  /*57a0*/  ISETP.LE.U32.AND P6, PT, R2, UR8, PT ;  /* 0x0000000802007c0c */ /* 0x000fe4000bfc3070 */
[----:B------:R-:W-:Y:S01]  /*57b0*/  SHF.R.U32.HI R2, RZ, 0x8, R104 ;  /* 0x00000008ff027819 */ /* 0x000fe20000011668 */
[----:B------:R-:W-:Y:S01]  /*57c0*/  @!P3 FADD.FTZ R129, -R129, -RZ ;  /* 0x800000ff8181b221 */ /* 0x000fe20000010100 */
[----:B------:R-:W-:Y:S02]  /*57d0*/  SHF.R.U32.HI R0, RZ, 0x8, R109 ;  /* 0x00000008ff007819 */ /* 0x000fe4000001166d */
[----:B------:R-:W-:Y:S02]  /*57e0*/  LOP3.LUT R4, R2, 0xffff, RZ, 0xc0, !PT ;  /* 0x0000ffff02047812 */ /* 0x000fe400078ec0ff */
[----:B------:R-:W-:Y:S02]  /*57f0*/  F2FP.RELU.BF16.F32.PACK_AB R2, R180, R179 ;  /* 0x000000b3b402723e */ /* 0x000fe400000018ff */
[----:B------:R-:W-:Y:S01]  /*5800*/  LOP3.LUT R0, R0, 0xffff, RZ, 0xc0, !PT ;  /* 0x0000ffff00007812 */ /* 0x000fe200078ec0ff */
[----:B------:R-:W-:Y:S01]  /*5810*/  @!P0 FADD.FTZ R127, -R127, -RZ ;  /* 0x800000ff7f7f8221 */ /* 0x000fe20000010100 */
[----:B------:R-:W-:Y:S01]  /*5820*/  ISETP.LE.U32.AND P0, PT, R103, UR8, PT ;  /* 0x0000000867007c0c */ /* 0x000fe2000bf03070 */
[----:B------:R1:W-:Y:S01]  /*5830*/  STS [R199+0xe000], R2 ;  /* 0x00e00002c7007388 */ /* 0x0003e20000000800 */
[----:B------:R-:W-:Y:S01]  /*5840*/  ISETP.LE.U32.AND P3, PT, R0, UR8, PT ;  /* 0x0000000800007c0c */ /* 0x000fe2000bf63070 */
[----:B------:R-:W-:Y:S01]  /*5850*/  @!P6 FADD.FTZ R114, -R114, -RZ ;  /* 0x800000ff7272e221 */ /* 0x000fe20000010100 */
[----:B------:R-:W-:Y:S02]  /*5860*/  LOP3.LUT R0, R105, 0xff, RZ, 0xc0, !PT ;  /* 0x000000ff69007812 */ /* 0x000fe400078ec0ff */
[----:B------:R-:W-:Y:S02]  /*5870*/  F2FP.RELU.BF16.F32.PACK_AB R6, R181, R182 ;  /* 0x000000b6b506723e */ /* 0x000fe400000018ff */
[----:B------:R-:W-:Y:S02]  /*5880*/  ISETP.LE.U32.AND P1, PT, R0, UR8, PT ;  /* 0x0000000800007c0c */ /* 0x000fe4000bf23070 */
[----:B------:R-:W-:Y:S02]  /*5890*/  F2FP.RELU.BF16.F32.PACK_AB R0, R183, R184 ;  /* 0x000000b8b700723e */ /* 0x000fe400000018ff */
[----:B------:R-:W-:Y:S01]  /*58a0*/  ISETP.LE.U32.AND P5, PT, R108, UR8, PT ;  /* 0x000000086c007c0c */ /* 0x000fe2000bfa3070 */
[----:B------:R-:W-:Y:S01]  /*58b0*/  @!P0 FADD.FTZ R117, -R117, -RZ ;  /* 0x800000ff75758221 */ /* 0x000fe20000010100 */
[----:B------:R-:W-:Y:S01]  /*58c0*/  LEA R112, P0, R213, R112, 0x2 ;  /* 0x00000070d5707211 */ /* 0x000fe200078010ff */
[----:B------:R3:W-:Y:S01]  /*58d0*/  STS [R199+0xe400], R0 ;  /* 0x00e40000c7007388 */ /* 0x0007e20000000800 */
[----:B------:R-:W-:Y:S01]  /*58e0*/  @!P3 FADD.FTZ R120, -R120, -RZ ;  /* 0x800000ff7878b221 */ /* 0x000fe20000010100 */
[----:B------:R-:W-:Y:S01]  /*58f0*/  ISETP.LE.U32.AND P3, PT, R4, UR8, PT ;  /* 0x0000000804007c0c */ /* 0x000fe2000bf63070 */
[----:B------:R-:W-:Y:S01]  /*5900*/  IMAD.U32 R108, RZ, RZ, UR6 ;  /* 0x00000006ff6c7e24 */ /* 0x000fe2000f8e00ff */
[----:B------:R-:W-:Y:S02]  /*5910*/  F2FP.RELU.BF16.F32.PACK_AB R4, R125, R131 ;  /* 0x000000837d04723e */ /* 0x000fe400000018ff */
[----:B------:R-:W-:Y:S01]  /*5920*/  LEA.HI.X.SX32 R113, R213, R113, 0x2, P0 ;  /* 0x00000071d5717211 */ /* 0x000fe200000f16ff */
[----:B------:R-:W-:Y:S01]  /*5930*/  @!P1 FADD.FTZ R115, -R115, -RZ ;  /* 0x800000ff73739221 */ /* 0x000fe20000010100 */
[----:B------:R-:W-:Y:S01]  /*5940*/  ISETP.LE.U32.AND P4, PT, R102, UR8, PT ;  /* 0x0000000866007c0c */ /* 0x000fe2000bf83070 */
[----:B------:R4:W-:Y:S01]  /*5950*/  STS [R200+0xe000], R4 ;  /* 0x00e00004c8007388 */ /* 0x0009e20000000800 */
[----:B--2---:R-:W-:Y:S01]  /*5960*/  @!P5 FADD.FTZ R119, -R119, -RZ ;  /* 0x800000ff7777d221 */ /* 0x004fe20000010100 */
[----:B-1----:R-:W-:Y:S02]  /*5970*/  F2FP.RELU.BF16.F32.PACK_AB R2, R130, R178 ;  /* 0x000000b28202723e */ /* 0x002fe400000018ff */
[----:B------:R-:W2:Y:S01]  /*5980*/  LDG.E R110, desc[UR14][R112.64] ;  /* 0x0000000e706e7981 */ /* 0x000ea2000c1e1900 */
[----:B------:R-:W-:Y:S01]  /*5990*/  FSETP.GE.FTZ.AND P0, PT, R179, RZ, PT ;  /* 0x000000ffb300720b */ /* 0x000fe20003f16000 */
[----:B------:R-:W-:Y:S01]  /*59a0*/  @!P3 FADD.FTZ R118, -R118, -RZ ;  /* 0x800000ff7676b221 */ /* 0x000fe20000010100 */
[----:B------:R-:W-:Y:S01]  /*59b0*/  FSETP.GE.FTZ.AND P6, PT, R180, RZ, PT ;  /* 0x000000ffb400720b */ /* 0x000fe20003fd6000 */
[----:B------:R1:W-:Y:S01]  /*59c0*/  STS [R200+0xe400], R2 ;  /* 0x00e40002c8007388 */ /* 0x0003e20000000800 */
[----:B------:R-:W-:Y:S02]  /*59d0*/  FSETP.GE.FTZ.AND P5, PT, R131, RZ, PT ;  /* 0x000000ff8300720b */ /* 0x000fe40003fb6000 */
[----:B------:R-:W-:Y:S01]  /*59e0*/  FSETP.GE.FTZ.AND P1, PT, R116, RZ, PT ;  /* 0x000000ff7400720b */ /* 0x000fe20003f36000 */
[----:B------:R1:W-:Y:S01]  /*59f0*/  STS [R199+0xf000], R5 ;  /* 0x00f00005c7007388 */ /* 0x0003e20000000800 */
[----:B------:R-:W-:Y:S01]  /*5a00*/  @!P4 FADD.FTZ R122, -R122, -RZ ;  /* 0x800000ff7a7ac221 */ /* 0x000fe20000010100 */
[----:B------:R-:W-:Y:S02]  /*5a10*/  FSETP.GE.FTZ.AND P4, PT, R125, RZ, PT ;  /* 0x000000ff7d00720b */ /* 0x000fe40003f96000 */
[----:B---3--:R-:W-:Y:S01]  /*5a20*/  F2FP.RELU.BF16.F32.PACK_AB R0, R188, R190 ;  /* 0x000000bebc00723e */ /* 0x008fe200000018ff */
[----:B------:R-:W3:Y:S01]  /*5a30*/  LDG.E R109, desc[UR14][R112.64+0x20] ;  /* 0x0000200e706d7981 */ /* 0x000ee2000c1e1900 */
[----:B------:R-:W-:Y:S03]  /*5a40*/  FSETP.GE.FTZ.AND P3, PT, R121, RZ, PT ;  /* 0x000000ff7900720b */ /* 0x000fe60003f76000 */
[----:B------:R1:W-:Y:S01]  /*5a50*/  STS [R199+0xf400], R0 ;  /* 0x00f40000c7007388 */ /* 0x0003e20000000800 */
[----:B----4-:R-:W-:Y:S03]  /*5a60*/  F2FP.RELU.BF16.F32.PACK_AB R4, R116, R121 ;  /* 0x000000797404723e */ /* 0x010fe600000018ff */
[----:B------:R4:W-:Y:S01]  /*5a70*/  STS [R200+0xf000], R6 ;  /* 0x00f00006c8007388 */ /* 0x0009e20000000800 */
[----:B-1----:R-:W-:Y:S02]  /*5a80*/  F2FP.RELU.BF16.F32.PACK_AB R2, R123, R124 ;  /* 0x0000007c7b02723e */ /* 0x002fe400000018ff */
[----:B------:R-:W-:Y:S05]  /*5a90*/  F2FP.RELU.BF16.F32.PACK_AB R5, R185, R186 ;  /* 0x000000bab905723e */ /* 0x000fea00000018ff */
[----:B------:R1:W-:Y:S04]  /*5aa0*/  STS [R200+0xf400], R5 ;  /* 0x00f40005c8007388 */ /* 0x0003e80000000800 */
[----:B------:R1:W-:Y:S01]  /*5ab0*/  STS [R198+0xe000], R4 ;  /* 0x00e00004c6007388 */ /* 0x0003e20000000800 */
[----:B------:R-:W-:Y:S03]  /*5ac0*/  F2FP.RELU.BF16.F32.PACK_AB R0, R120, R111 ;  /* 0x0000006f7800723e */ /* 0x000fe600000018ff */
[----:B------:R1:W-:Y:S01]  /*5ad0*/  STS [R198+0xe400], R2 ;  /* 0x00e40002c6007388 */ /* 0x0003e20000000800 */
[----:B----4-:R-:W-:Y:S03]  /*5ae0*/  F2FP.RELU.BF16.F32.PACK_AB R6, R127, R128 ;  /* 0x000000807f06723e */ /* 0x010fe600000018ff */
[----:B------:R4:W-:Y:S01]  /*5af0*/  STS [R193+0xe000], R0 ;  /* 0x00e00000c1007388 */ /* 0x0009e20000000800 */
[----:B-1----:R-:W-:Y:S02]  /*5b00*/  F2FP.RELU.BF16.F32.PACK_AB R5, R126, R129 ;  /* 0x000000817e05723e */ /* 0x002fe400000018ff */
[----:B------:R-:W-:Y:S02]  /*5b10*/  F2FP.RELU.BF16.F32.PACK_AB R4, R119, R114 ;  /* 0x000000727704723e */ /* 0x000fe400000018ff */
[----:B------:R-:W-:Y:S03]  /*5b20*/  F2FP.RELU.BF16.F32.PACK_AB R2, R118, R122 ;  /* 0x0000007a7602723e */ /* 0x000fe600000018ff */
[----:B------:R-:W-:Y:S01]  /*5b30*/  STS [R193+0xe400], R4 ;  /* 0x00e40004c1007388 */ /* 0x000fe20000000800 */
[----:B----4-:R-:W-:Y:S03]  /*5b40*/  F2FP.RELU.BF16.F32.PACK_AB R0, R117, R115 ;  /* 0x000000737500723e */ /* 0x010fe600000018ff */
[----:B------:R-:W-:Y:S04]  /*5b50*/  STS [R198+0xf000], R6 ;  /* 0x00f00006c6007388 */ /* 0x000fe80000000800 */
[----:B------:R-:W-:Y:S04]  /*5b60*/  STS [R198+0xf400], R5 ;  /* 0x00f40005c6007388 */ /* 0x000fe80000000800 */
[----:B------:R-:W-:Y:S04]  /*5b70*/  STS [R193+0xf000], R2 ;  /* 0x00f00002c1007388 */ /* 0x000fe80000000800 */
[----:B------:R1:W-:Y:S04]  /*5b80*/  STS [R193+0xf400], R0 ;  /* 0x00f40000c1007388 */ /* 0x0003e80000000800 */
[----:B------:R-:W4:Y:S08]  /*5b90*/  LDSM.16.M88.4 R32, [R168+UR6+0x4000] ;  /* 0x00400006a820783b */ /* 0x000f300008000200 */
[----:B------:R-:W4:Y:S01]  /*5ba0*/  LDSM.16.M88.4 R28, [R168+UR6+0x5000] ;  /* 0x00500006a81c783b */ /* 0x000f220008000200 */
[----:B-1----:R-:W-:Y:S05]  /*5bb0*/  IADD3 R0, R168, 0x4000, R108 ;  /* 0x00004000a8007810 */ /* 0x002fea0007ffe06c */
[C---:B------:R-:W-:Y:S02]  /*5bc0*/  IMAD.IADD R2, R0.reuse, 0x1, R174 ;  /* 0x0000000100027824 */ /* 0x040fe400078e02ae */
[----:B------:R-:W-:Y:S03]  /*5bd0*/  IMAD.IADD R0, R0, 0x1, R164 ;  /* 0x0000000100007824 */ /* 0x000fe600078e02a4 */
[----:B------:R-:W1:Y:S08]  /*5be0*/  LDSM.16.M88.4 R100, [R2] ;  /* 0x000000000264783b */ /* 0x000e700000000200 */
[----:B------:R-:W1:Y:S01]  /*5bf0*/  LDSM.16.M88.4 R104, [R2+0x1000] ;  /* 0x001000000268783b */ /* 0x000e620000000200 */
[-C--:B----4-:R-:W-:Y:S06]  /*5c00*/  HMMA.16816.F32.BF16 R4, R32, R132.reuse, RZ ;  /* 0x000000842004723c */ /* 0x090fec00000418ff */
[C---:B------:R-:W-:Y:S06]  /*5c10*/  HMMA.16816.F32.BF16 R8, R28.reuse, R132, RZ ;  /* 0x000000841c08723c */ /* 0x040fec00000418ff */
[-C--:B------:R-:W-:Y:S06]  /*5c20*/  HMMA.16816.F32.BF16 R12, R28, R134.reuse, RZ ;  /* 0x000000861c0c723c */ /* 0x080fec00000418ff */
[C---:B------:R-:W-:Y:S06]  /*5c30*/  HMMA.16816.F32.BF16 R16, R32.reuse, R134, RZ ;  /* 0x000000862010723c */ /* 0x040fec00000418ff */
[-C--:B------:R-:W-:Y:S06]  /*5c40*/  HMMA.16816.F32.BF16 R20, R32, R136.reuse, RZ ;  /* 0x000000882014723c */ /* 0x080fec00000418ff */
[C---:B------:R-:W-:Y:S06]  /*5c50*/  HMMA.16816.F32.BF16 R24, R28.reuse, R136, RZ ;  /* 0x000000881c18723c */ /* 0x040fec00000418ff */
[-C--:B------:R-:W-:Y:S06]  /*5c60*/  HMMA.16816.F32.BF16 R28, R28, R138.reuse, RZ ;  /* 0x0000008a1c1c723c */ /* 0x080fec00000418ff */
[----:B------:R-:W-:Y:S06]  /*5c70*/  HMMA.16816.F32.BF16 R32, R32, R138, RZ ;  /* 0x0000008a2020723c */ /* 0x000fec00000418ff */
[-C--:B-1----:R-:W-:Y:S06]  /*5c80*/  HMMA.16816.F32.BF16 R4, R100, R140.reuse, R4 ;  /* 0x0000008c6404723c */ /* 0x082fec0000041804 */
[C---:B------:R-:W-:Y:S06]  /*5c90*/  HMMA.16816.F32.BF16 R8, R104.reuse, R140, R8 ;  /* 0x0000008c6808723c */ /* 0x040fec0000041808 */
[-C--:B------:R-:W-:Y:S06]  /*5ca0*/  HMMA.16816.F32.BF16 R12, R104, R142.reuse, R12 ;  /* 0x0000008e680c723c */ /* 0x080fec000004180c */
[C---:B------:R-:W-:Y:S06]  /*5cb0*/  HMMA.16816.F32.BF16 R16, R100.reuse, R142, R16 ;  /* 0x0000008e6410723c */ /* 0x040fec0000041810 */
[-C--:B------:R-:W-:Y:S06]  /*5cc0*/  HMMA.16816.F32.BF16 R20, R100, R144.reuse, R20 ;  /* 0x000000906414723c */ /* 0x080fec0000041814 */
[C---:B------:R-:W-:Y:S06]  /*5cd0*/  HMMA.16816.F32.BF16 R24, R104.reuse, R144, R24 ;  /* 0x000000906818723c */ /* 0x040fec0000041818 */
[-C--:B------:R-:W-:Y:S01]  /*5ce0*/  HMMA.16816.F32.BF16 R28, R104, R146.reuse, R28 ;  /* 0x00000092681c723c */ /* 0x080fe2000004181c */
[----:B------:R-:W1:Y:S05]  /*5cf0*/  LDSM.16.M88.4 R104, [R0] ;  /* 0x000000000068783b */ /* 0x000e6a0000000200 */
[----:B------:R-:W-:Y:S03]  /*5d00*/  HMMA.16816.F32.BF16 R32, R100, R146, R32 ;  /* 0x000000926420723c */ /* 0x000fe60000041820 */
[----:B------:R4:W1:Y:S02]  /*5d10*/  LDSM.16.M88.4 R100, [R0+0x1000] ;  /* 0x001000000064783b */ /* 0x0008640000000200 */
[----:B----4-:R-:W-:Y:S06]  /*5d20*/  IMAD.IADD R0, R164, 0x1, R2 ;  /* 0x00000001a4007824 */ /* 0x010fec00078e0202 */
[----:B------:R4:W5:Y:S01]  /*5d30*/  LDG.E R2, desc[UR14][R112.64+0xa0] ;  /* 0x0000a00e70027981 */ /* 0x000962000c1e1900 */
        /* <DEDUP_REMOVED lines=9> */
[----:B------:R-:W4:Y:S03]  /*5dd0*/  LDSM.16.M88.4 R104, [R0+0x1000] ;  /* 0x001000000068783b */ /* 0x000f260000000200 */
[-C--:B-1----:R-:W-:Y:S06]  /*5de0*/  HMMA.16816.F32.BF16 R4, R100, R156.reuse, R4 ;  /* 0x0000009c6404723c */ /* 0x082fec0000041804 */
[C---:B----4-:R-:W-:Y:S06]  /*5df0*/  HMMA.16816.F32.BF16 R8, R104.reuse, R156, R8 ;  /* 0x0000009c6808723c */ /* 0x050fec0000041808 */
[-C--:B------:R-:W-:Y:S06]  /*5e00*/  HMMA.16816.F32.BF16 R12, R104, R158.reuse, R12 ;  /* 0x0000009e680c723c */ /* 0x080fec000004180c */
[C---:B------:R-:W-:Y:S06]  /*5e10*/  HMMA.16816.F32.BF16 R16, R100.reuse, R158, R16 ;  /* 0x0000009e6410723c */ /* 0x040fec0000041810 */
[----:B--2---:R-:W-:Y:S01]  /*5e20*/  FADD.FTZ R0, -R110, R4 ;  /* 0x000000046e007221 */ /* 0x004fe20000010100 */
[-C--:B------:R-:W-:Y:S01]  /*5e30*/  HMMA.16816.F32.BF16 R20, R100, R160.reuse, R20 ;  /* 0x000000a06414723c */ /* 0x080fe20000041814 */
[----:B------:R1:W5:Y:S03]  /*5e40*/  LDG.E R4, desc[UR14][R112.64+0x80] ;  /* 0x0000800e70047981 */ /* 0x000366000c1e1900 */
[----:B------:R-:W-:Y:S02]  /*5e50*/  FSEL R0, R0, R110, P0 ;  /* 0x0000006e00007208 */ /* 0x000fe40000000000 */
[C---:B------:R-:W-:Y:S04]  /*5e60*/  HMMA.16816.F32.BF16 R24, R104.reuse, R160, R24 ;  /* 0x000000a06818723c */ /* 0x040fe80000041818 */
[----:B------:R-:W-:Y:S01]  /*5e70*/  FSETP.GE.FTZ.AND P0, PT, R120, RZ, PT ;  /* 0x000000ff7800720b */ /* 0x000fe20003f16000 */
[----:B------:R-:W-:Y:S01]  /*5e80*/  FMUL.FTZ R179, R179, R0 ;  /* 0x00000000b3b37220 */ /* 0x000fe20000410000 */
[-C--:B------:R-:W-:Y:S05]  /*5e90*/  HMMA.16816.F32.BF16 R28, R104, R162.reuse, R28 ;  /* 0x000000a2681c723c */ /* 0x080fea000004181c */
[----:B------:R-:W-:Y:S01]  /*5ea0*/  IMAD.SHL.U32 R0, R175, 0x2, RZ ;  /* 0x00000002af007824 */ /* 0x000fe200078e00ff */
[----:B------:R-:W-:Y:S05]  /*5eb0*/  HMMA.16816.F32.BF16 R32, R100, R162, R32 ;  /* 0x000000a26420723c */ /* 0x000fea0000041820 */
[----:B------:R-:W-:Y:S01]  /*5ec0*/  IADD3 R0, R0, 0x4000, R108 ;  /* 0x0000400000007810 */ /* 0x000fe20007ffe06c */
[C---:B------:R-:W-:Y:S01]  /*5ed0*/  FADD.FTZ R21, -R110.reuse, R21 ;  /* 0x000000156e157221 */ /* 0x040fe20000010100 */
[C---:B------:R-:W-:Y:S01]  /*5ee0*/  FADD.FTZ R100, -R110.reuse, R5 ;  /* 0x000000056e647221 */ /* 0x040fe20000010100 */
[C---:B------:R-:W-:Y:S03]  /*5ef0*/  FADD.FTZ R5, -R110.reuse, R16 ;  /* 0x000000106e057221 */ /* 0x040fe60000010100 */
[-C--:B------:R-:W-:Y:S01]  /*5f00*/  FSEL R21, R21, R110.reuse, P1 ;  /* 0x0000006e15157208 */ /* 0x080fe20000800000 */
[----:B------:R-:W-:Y:S01]  /*5f10*/  FADD.FTZ R16, -R110, R17 ;  /* 0x000000116e107221 */ /* 0x000fe20000010100 */
[-C--:B------:R-:W-:Y:S01]  /*5f20*/  FSEL R100, R100, R110.reuse, P6 ;  /* 0x0000006e64647208 */ /* 0x080fe20003000000 */
[----:B------:R-:W-:Y:S01]  /*5f30*/  FADD.FTZ R20, -R110, R20 ;  /* 0x000000146e147221 */ /* 0x000fe20000010100 */
[----:B------:R-:W-:Y:S01]  /*5f40*/  ISETP.GT.AND P6, PT, R192, R237, PT ;  /* 0x000000edc000720c */ /* 0x000fe20003fc4270 */
[----:B------:R-:W-:Y:S01]  /*5f50*/  FMUL.FTZ R21, R116, R21 ;  /* 0x0000001574157220 */ /* 0x000fe20000410000 */
[----:B------:R-:W-:Y:S01]  /*5f60*/  FSEL R17, R5, R110, P5 ;  /* 0x0000006e05117208 */ /* 0x000fe20002800000 */
[----:B------:R-:W-:Y:S01]  /*5f70*/  FMUL.FTZ R180, R180, R100 ;  /* 0x00000064b4b47220 */ /* 0x000fe20000410000 */
[-C--:B------:R-:W-:Y:S01]  /*5f80*/  FSEL R16, R16, R110.reuse, P4 ;  /* 0x0000006e10107208 */ /* 0x080fe20002000000 */
[----:B---3--:R-:W-:Y:S01]  /*5f90*/  FADD.FTZ R6, -R109, R6 ;  /* 0x000000066d067221 */ /* 0x008fe20000010100 */
[----:B------:R-:W-:Y:S01]  /*5fa0*/  FSEL R5, R20, R110, P3 ;  /* 0x0000006e14057208 */ /* 0x000fe20001800000 */
[----:B------:R-:W-:Y:S01]  /*5fb0*/  FMUL.FTZ R131, R131, R17 ;  /* 0x0000001183837220 */ /* 0x000fe20000410000 */
[----:B------:R-:W-:Y:S01]  /*5fc0*/  FSETP.GE.FTZ.AND P1, PT, R111, RZ, PT ;  /* 0x000000ff6f00720b */ /* 0x000fe20003f36000 */
[----:B------:R-:W-:Y:S01]  /*5fd0*/  FADD.FTZ R32, -R110, R32 ;  /* 0x000000206e207221 */ /* 0x000fe20000010100 */
[----:B------:R-:W-:Y:S01]  /*5fe0*/  FMUL.FTZ R20, R125, R16 ;  /* 0x000000107d147220 */ /* 0x000fe20000410000 */
[----:B------:R-:W-:Y:S01]  /*5ff0*/  F2FP.BF16.F32.PACK_AB R16, R180, R179 ;  /* 0x000000b3b410723e */ /* 0x000fe200000010ff */
[----:B------:R-:W-:Y:S01]  /*6000*/  FMUL.FTZ R121, R121, R5 ;  /* 0x0000000579797220 */ /* 0x000fe20000410000 */
[----:B------:R-:W-:Y:S01]  /*6010*/  FADD.FTZ R7, -R109, R7 ;  /* 0x000000076d077221 */ /* 0x000fe20000010100 */
[----:B------:R-:W-:Y:S01]  /*6020*/  FSEL R32, R32, R110, P1 ;  /* 0x0000006e20207208 */ /* 0x000fe20000800000 */
[----:B------:R-:W-:Y:S01]  /*6030*/  @P0 FADD.FTZ R110, -R110, R33 ;  /* 0x000000216e6e0221 */ /* 0x000fe20000010100 */
[----:B------:R-:W-:Y:S02]  /*6040*/  FSETP.GE.FTZ.AND P1, PT, R184, RZ, PT ;  /* 0x000000ffb800720b */ /* 0x000fe40003f36000 */
[----:B------:R-:W-:Y:S01]  /*6050*/  FSETP.GE.FTZ.AND P0, PT, R183, RZ, PT ;  /* 0x000000ffb700720b */ /* 0x000fe20003f16000 */
[----:B------:R-:W-:Y:S01]  /*6060*/  FMUL.FTZ R111, R111, R32 ;  /* 0x000000206f6f7220 */ /* 0x000fe20000410000 */
[----:B------:R-:W-:Y:S01]  /*6070*/  F2FP.BF16.F32.PACK_AB R20, R20, R131 ;  /* 0x000000831414723e */ /* 0x000fe200000010ff */
[----:B------:R-:W-:Y:S01]  /*6080*/  FMUL.FTZ R17, R120, R110 ;  /* 0x0000006e78117220 */ /* 0x000fe20000410000 */
[----:B------:R-:W-:Y:S02]  /*6090*/  F2FP.BF16.F32.PACK_AB R21, R21, R121 ;  /* 0x000000791515723e */ /* 0x000fe400000010ff */
[-C--:B------:R-:W-:Y:S02]  /*60a0*/  FSEL R33, R6, R109.reuse, P1 ;  /* 0x0000006d06217208 */ /* 0x080fe40000800000 */
[----:B------:R-:W-:Y:S01]  /*60b0*/  FSEL R32, R7, R109, P0 ;  /* 0x0000006d07207208 */ /* 0x000fe20000000000 */
[----:B-1----:R-:W-:Y:S06]  /*60c0*/  @!P6 BRA `(.L_x_463) ;  /* 0x000000000088e947 */ /* 0x002fec0003800000 */
        /* <DEDUP_REMOVED lines=14> */
[C---:B-1----:R-:W-:Y:S05]  /*61b0*/  IMAD.U32 R6, R101.reuse, -0x40, RZ ;  /* 0xffffffc065067824 */ /* 0x042fea00078e00ff */
        /* <DEDUP_REMOVED lines=19> */
.L_x_463:
[----:B---3--:R-:W-:Y:S01]  /*62f0*/  FADD.FTZ R6, -R109, R19 ;  /* 0x000000136d067221 */ /* 0x008fe20000010100 */
[----:B------:R-:W-:Y:S01]  /*6300*/  FSETP.GE.FTZ.AND P4, PT, R130, RZ, PT ;  /* 0x000000ff8200720b */ /* 0x000fe20003f96000 */
[----:B------:R1:W-:Y:S01]  /*6310*/  STS [R199+0xa000], R16 ;  /* 0x00a00010c7007388 */ /* 0x0003e20000000800 */
[----:B------:R-:W-:Y:S01]  /*6320*/  FMUL.FTZ R33, R184, R33 ;  /* 0x00000021b8217220 */ /* 0x000fe20000410000 */
[----:B------:R-:W-:Y:S01]  /*6330*/  FMUL.FTZ R32, R183, R32 ;  /* 0x00000020b7207220 */ /* 0x000fe20000410000 */
[----:B------:R-:W-:Y:S01]  /*6340*/  FSEL R6, R6, R109, P4 ;  /* 0x0000006d06067208 */ /* 0x000fe20002000000 */
[C---:B------:R-:W-:Y:S01]  /*6350*/  FADD.FTZ R5, -R109.reuse, R18 ;  /* 0x000000126d057221 */ /* 0x040fe20000010100 */
[----:B------:R-:W-:Y:S01]  /*6360*/  FSETP.GE.FTZ.AND P0, PT, R178, RZ, PT ;  /* 0x000000ffb200720b */ /* 0x000fe20003f16000 */
[C---:B------:R-:W-:Y:S01]  /*6370*/  FADD.FTZ R22, -R109.reuse, R22 ;  /* 0x000000166d167221 */ /* 0x040fe20000010100 */
[----:B------:R-:W-:Y:S01]  /*6380*/  FSETP.GE.FTZ.AND P3, PT, R124, RZ, PT ;  /* 0x000000ff7c00720b */ /* 0x000fe20003f76000 */
[----:B------:R-:W-:Y:S01]  /*6390*/  FMUL.FTZ R130, R130, R6 ;  /* 0x0000000682827220 */ /* 0x000fe20000410000 */
[----:B------:R-:W-:Y:S01]  /*63a0*/  F2FP.BF16.F32.PACK_AB R6, R32, R33 ;  /* 0x000000212006723e */ /* 0x000fe200000010ff */
[----:B------:R-:W-:Y:S01]  /*63b0*/  FADD.FTZ R7, -R109, R34 ;  /* 0x000000226d077221 */ /* 0x000fe20000010100 */
[----:B------:R-:W-:Y:S01]  /*63c0*/  FSEL R5, R5, R109, P0 ;  /* 0x0000006d05057208 */ /* 0x000fe20000000000 */
[----:B-----5:R-:W-:Y:S01]  /*63d0*/  FADD.FTZ R8, -R4, R8 ;  /* 0x0000000804087221 */ /* 0x020fe20000010100 */
[----:B------:R-:W-:Y:S01]  /*63e0*/  FSETP.GE.FTZ.AND P0, PT, R119, RZ, PT ;  /* 0x000000ff7700720b */ /* 0x000fe20003f16000 */
[----:B------:R2:W-:Y:S01]  /*63f0*/  STS [R199+0xa400], R6 ;  /* 0x00a40006c7007388 */ /* 0x0005e20000000800 */
[----:B------:R-:W-:Y:S01]  /*6400*/  FSETP.GE.FTZ.AND P1, PT, R123, RZ, PT ;  /* 0x000000ff7b00720b */ /* 0x000fe20003f36000 */
[----:B------:R-:W-:Y:S01]  /*6410*/  FMUL.FTZ R178, R178, R5 ;  /* 0x00000005b2b27220 */ /* 0x000fe20000410000 */
[----:B------:R-:W-:Y:S01]  /*6420*/  FSEL R5, R22, R109, P3 ;  /* 0x0000006d16057208 */ /* 0x000fe20001800000 */
[C---:B------:R-:W-:Y:S01]  /*6430*/  FADD.FTZ R13, -R4.reuse, R13 ;  /* 0x0000000d040d7221 */ /* 0x040fe20000010100 */
[----:B------:R-:W-:Y:S01]  /*6440*/  FSETP.GE.FTZ.AND P3, PT, R189, RZ, PT ;  /* 0x000000ffbd00720b */ /* 0x000fe20003f76000 */
[C---:B------:R-:W-:Y:S01]  /*6450*/  FADD.FTZ R25, -R4.reuse, R25 ;  /* 0x0000001904197221 */ /* 0x040fe20000010100 */
[----:B------:R-:W-:Y:S01]  /*6460*/  FADD.FTZ R24, -R4, R24 ;  /* 0x0000001804187221 */ /* 0x000fe20000010100 */
[----:B------:R-:W-:Y:S01]  /*6470*/  FMUL.FTZ R124, R124, R5 ;  /* 0x000000057c7c7220 */ /* 0x000fe20000410000 */
[----:B------:R-:W-:Y:S01]  /*6480*/  F2FP.BF16.F32.PACK_AB R5, R130, R178 ;  /* 0x000000b28205723e */ /* 0x000fe200000010ff */
[----:B------:R-:W-:Y:S01]  /*6490*/  FADD.FTZ R28, -R4, R28 ;  /* 0x0000001c041c7221 */ /* 0x000fe20000010100 */
[----:B-1----:R-:W-:Y:S01]  /*64a0*/  FADD.FTZ R16, -R109, R23 ;  /* 0x000000176d107221 */ /* 0x002fe20000010100 */
[----:B------:R-:W-:Y:S01]  /*64b0*/  FSEL R8, R8, R4, P3 ;  /* 0x0000000408087208 */ /* 0x000fe20001800000 */
[C---:B------:R-:W-:Y:S01]  /*64c0*/  FADD.FTZ R10, -R2.reuse, R10 ;  /* 0x0000000a020a7221 */ /* 0x040fe20000010100 */
[----:B------:R1:W-:Y:S01]  /*64d0*/  STS [R200+0xa400], R5 ;  /* 0x00a40005c8007388 */ /* 0x0003e20000000800 */
[----:B------:R-:W-:Y:S01]  /*64e0*/  FSETP.GE.FTZ.AND P3, PT, R127, RZ, PT ;  /* 0x000000ff7f00720b */ /* 0x000fe20003f76000 */
[----:B------:R-:W-:Y:S01]  /*64f0*/  FADD.FTZ R11, -R2, R11 ;  /* 0x0000000b020b7221 */ /* 0x000fe20000010100 */
[-C--:B------:R-:W-:Y:S01]  /*6500*/  FSEL R16, R16, R109.reuse, P1 ;  /* 0x0000006d10107208 */ /* 0x080fe20000800000 */
[----:B------:R-:W-:Y:S01]  /*6510*/  FMUL.FTZ R8, R189, R8 ;  /* 0x00000008bd087220 */ /* 0x000fe20000410000 */
[----:B------:R-:W-:Y:S01]  /*6520*/  FSETP.GE.FTZ.AND P1, PT, R114, RZ, PT ;  /* 0x000000ff7200720b */ /* 0x000fe20003f36000 */
[----:B------:R-:W-:Y:S01]  /*6530*/  FADD.FTZ R15, -R2, R15 ;  /* 0x0000000f020f7221 */ /* 0x000fe20000010100 */
[----:B------:R-:W-:Y:S01]  /*6540*/  FSETP.GE.FTZ.AND P4, PT, R128, RZ, PT ;  /* 0x000000ff8000720b */ /* 0x000fe20003f96000 */
[----:B------:R-:W-:Y:S01]  /*6550*/  STS [R200+0xa000], R20 ;  /* 0x00a00014c8007388 */ /* 0x000fe20000000800 */
[----:B------:R-:W-:Y:S01]  /*6560*/  FSEL R7, R7, R109, P1 ;  /* 0x0000006d07077208 */ /* 0x000fe20000800000 */
[----:B------:R-:W-:Y:S01]  /*6570*/  @P0 FADD.FTZ R109, -R109, R35 ;  /* 0x000000236d6d0221 */ /* 0x000fe20000010100 */
[----:B--2---:R-:W-:Y:S01]  /*6580*/  FADD.FTZ R6, -R4, R12 ;  /* 0x0000000c04067221 */ /* 0x004fe20000010100 */
[----:B------:R-:W-:Y:S01]  /*6590*/  FSETP.GE.FTZ.AND P0, PT, R182, RZ, PT ;  /* 0x000000ffb600720b */ /* 0x000fe20003f16000 */
[----:B------:R-:W-:Y:S01]  /*65a0*/  FADD.FTZ R26, -R2, R26 ;  /* 0x0000001a021a7221 */ /* 0x000fe20000010100 */
[----:B------:R-:W-:Y:S01]  /*65b0*/  FMUL.FTZ R114, R114, R7 ;  /* 0x0000000772727220 */ /* 0x000fe20000410000 */
[----:B------:R-:W-:Y:S01]  /*65c0*/  FADD.FTZ R7, -R4, R9 ;  /* 0x0000000904077221 */ /* 0x000fe20000010100 */
[----:B------:R-:W-:Y:S01]  /*65d0*/  FSETP.GE.FTZ.AND P1, PT, R187, RZ, PT ;  /* 0x000000ffbb00720b */ /* 0x000fe20003f36000 */
[----:B------:R-:W-:Y:S01]  /*65e0*/  FMUL.FTZ R16, R123, R16 ;  /* 0x000000107b107220 */ /* 0x000fe20000410000 */
[-C--:B------:R-:W-:Y:S01]  /*65f0*/  FSEL R6, R6, R4.reuse, P0 ;  /* 0x0000000406067208 */ /* 0x080fe20000000000 */
[----:B------:R-:W-:Y:S01]  /*6600*/  FMUL.FTZ R109, R119, R109 ;  /* 0x0000006d776d7220 */ /* 0x000fe20000410000 */
[----:B------:R-:W-:Y:S01]  /*6610*/  FSETP.GE.FTZ.AND P0, PT, R118, RZ, PT ;  /* 0x000000ff7600720b */ /* 0x000fe20003f16000 */
[----:B------:R-:W-:Y:S01]  /*6620*/  IMAD.MOV.U32 R116, RZ, RZ, R203 ;  /* 0x000000ffff747224 */ /* 0x000fe200078e00cb */
[----:B------:R-:W-:Y:S01]  /*6630*/  FSEL R7, R7, R4, P1 ;  /* 0x0000000407077208 */ /* 0x000fe20000800000 */
[----:B------:R-:W-:Y:S01]  /*6640*/  FMUL.FTZ R6, R182, R6 ;  /* 0x00000006b6067220 */ /* 0x000fe20000410000 */
[----:B------:R-:W-:Y:S02]  /*6650*/  FSETP.GE.FTZ.AND P1, PT, R181, RZ, PT ;  /* 0x000000ffb500720b */ /* 0x000fe40003f36000 */
[-C--:B------:R-:W-:Y:S01]  /*6660*/  FSEL R9, R25, R4.reuse, P3 ;  /* 0x0000000419097208 */ /* 0x080fe20001800000 */
[----:B-1----:R-:W-:Y:S01]  /*6670*/  FMUL.FTZ R5, R187, R7 ;  /* 0x00000007bb057220 */ /* 0x002fe20000410000 */
[-C--:B------:R-:W-:Y:S02]  /*6680*/  FSEL R13, R13, R4.reuse, P1 ;  /* 0x000000040d0d7208 */ /* 0x080fe40000800000 */
[----:B------:R-:W-:Y:S01]  /*6690*/  FSETP.GE.FTZ.AND P1, PT, R122, RZ, PT ;  /* 0x000000ff7a00720b */ /* 0x000fe20003f36000 */
[----:B------:R-:W-:Y:S01]  /*66a0*/  FMUL.FTZ R9, R127, R9 ;  /* 0x000000097f097220 */ /* 0x000fe20000410000 */
[-C--:B------:R-:W-:Y:S01]  /*66b0*/  FSEL R24, R24, R4.reuse, P4 ;  /* 0x0000000418187208 */ /* 0x080fe20002000000 */
[----:B------:R-:W-:Y:S01]  /*66c0*/  FMUL.FTZ R7, R181, R13 ;  /* 0x0000000db5077220 */ /* 0x000fe20000410000 */
[----:B------:R-:W-:Y:S01]  /*66d0*/  FSEL R28, R28, R4, P1 ;  /* 0x000000041c1c7208 */ /* 0x000fe20000800000 */
[----:B------:R-:W-:Y:S01]  /*66e0*/  @P0 FADD.FTZ R4, -R4, R29 ;  /* 0x0000001d04040221 */ /* 0x000fe20000010100 */
[----:B------:R-:W-:Y:S01]  /*66f0*/  FSETP.GE.FTZ.AND P1, PT, R190, RZ, PT ;  /* 0x000000ffbe00720b */ /* 0x000fe20003f36000 */
[----:B------:R-:W-:Y:S01]  /*6700*/  FMUL.FTZ R24, R128, R24 ;  /* 0x0000001880187220 */ /* 0x000fe20000410000 */
[----:B------:R-:W-:Y:S01]  /*6710*/  F2FP.BF16.F32.PACK_AB R5, R5, R8 ;  /* 0x000000080505723e */ /* 0x000fe200000010ff */
[----:B------:R-:W-:Y:S01]  /*6720*/  FMUL.FTZ R8, R118, R4 ;  /* 0x0000000476087220 */ /* 0x000fe20000410000 */
[----:B------:R-:W-:Y:S01]  /*6730*/  FSETP.GE.FTZ.AND P0, PT, R188, RZ, PT ;  /* 0x000000ffbc00720b */ /* 0x000fe20003f16000 */
[----:B------:R-:W-:Y:S01]  /*6740*/  FMUL.FTZ R28, R122, R28 ;  /* 0x0000001c7a1c7220 */ /* 0x000fe20000410000 */
[-C--:B------:R-:W-:Y:S01]  /*6750*/  FSEL R4, R10, R2.reuse, P1 ;  /* 0x000000020a047208 */ /* 0x080fe20000800000 */
[----:B------:R-:W-:Y:S01]  /*6760*/  FADD.FTZ R10, -R2, R14 ;  /* 0x0000000e020a7221 */ /* 0x000fe20000010100 */
[----:B------:R-:W-:Y:S01]  /*6770*/  FSEL R11, R11, R2, P0 ;  /* 0x000000020b0b7208 */ /* 0x000fe20000000000 */
[----:B------:R1:W-:Y:S01]  /*6780*/  STS [R199+0xb000], R5 ;  /* 0x00b00005c7007388 */ /* 0x0003e20000000800 */
[----:B------:R-:W-:Y:S01]  /*6790*/  FSETP.GE.FTZ.AND P1, PT, R186, RZ, PT ;  /* 0x000000ffba00720b */ /* 0x000fe20003f36000 */
[----:B------:R-:W-:Y:S01]  /*67a0*/  FMUL.FTZ R18, R190, R4 ;  /* 0x00000004be127220 */ /* 0x000fe20000410000 */
[----:B------:R-:W-:Y:S01]  /*67b0*/  FSETP.GE.FTZ.AND P0, PT, R117, RZ, PT ;  /* 0x000000ff7500720b */ /* 0x000fe20003f16000 */
[----:B------:R-:W-:Y:S01]  /*67c0*/  FADD.FTZ R4, -R2, R30 ;  /* 0x0000001e02047221 */ /* 0x000fe20000010100 */
[----:B------:R-:W-:Y:S01]  /*67d0*/  FSEL R10, R10, R2, P1 ;  /* 0x000000020a0a7208 */ /* 0x000fe20000800000 */
[----:B------:R-:W-:Y:S01]  /*67e0*/  FMUL.FTZ R14, R188, R11 ;  /* 0x0000000bbc0e7220 */ /* 0x000fe20000410000 */
[----:B------:R-:W-:Y:S02]  /*67f0*/  FSETP.GE.FTZ.AND P5, PT, R185, RZ, PT ;  /* 0x000000ffb900720b */ /* 0x000fe40003fb6000 */
[----:B------:R-:W-:Y:S01]  /*6800*/  FSETP.GE.FTZ.AND P1, PT, R115, RZ, PT ;  /* 0x000000ff7300720b */ /* 0x000fe20003f36000 */
[----:B------:R-:W-:Y:S01]  /*6810*/  FMUL.FTZ R13, R186, R10 ;  /* 0x0000000aba0d7220 */ /* 0x000fe20000410000 */
[----:B------:R-:W-:Y:S01]  /*6820*/  F2FP.BF16.F32.PACK_AB R7, R7, R6 ;  /* 0x000000060707723e */ /* 0x000fe200000010ff */
[----:B------:R-:W-:Y:S01]  /*6830*/  FADD.FTZ R6, -R2, R27 ;  /* 0x0000001b02067221 */ /* 0x000fe20000010100 */
[-C--:B------:R-:W-:Y:S02]  /*6840*/  FSEL R11, R15, R2.reuse, P5 ;  /* 0x000000020f0b7208 */ /* 0x080fe40002800000 */
[----:B------:R-:W-:Y:S02]  /*6850*/  FSETP.GE.FTZ.AND P4, PT, R129, RZ, PT ;  /* 0x000000ff8100720b */ /* 0x000fe40003f96000 */
[-C--:B------:R-:W-:Y:S01]  /*6860*/  FSEL R4, R4, R2.reuse, P1 ;  /* 0x0000000204047208 */ /* 0x080fe20000800000 */
[----:B------:R-:W-:Y:S01]  /*6870*/  FMUL.FTZ R11, R185, R11 ;  /* 0x0000000bb90b7220 */ /* 0x000fe20000410000 */
[----:B------:R-:W-:Y:S02]  /*6880*/  FSETP.GE.FTZ.AND P3, PT, R126, RZ, PT ;  /* 0x000000ff7e00720b */ /* 0x000fe40003f76000 */
[----:B------:R-:W-:Y:S01]  /*6890*/  FSEL R10, R26, R2, P4 ;  /* 0x000000021a0a7208 */ /* 0x000fe20002000000 */
[----:B------:R-:W-:Y:S01]  /*68a0*/  FMUL.FTZ R115, R115, R4 ;  /* 0x0000000473737220 */ /* 0x000fe20000410000 */
[----:B------:R-:W-:Y:S01]  /*68b0*/  FSEL R6, R6, R2, P3 ;  /* 0x0000000206067208 */ /* 0x000fe20001800000 */
[----:B------:R-:W-:Y:S01]  /*68c0*/  @P0 FADD.FTZ R2, -R2, R31 ;  /* 0x0000001f02020221 */ /* 0x000fe20000010100 */
[----:B------:R-:W-:Y:S01]  /*68d0*/  F2FP.BF16.F32.PACK_AB R4, R14, R18 ;  /* 0x000000120e04723e */ /* 0x000fe200000010ff */
[----:B------:R-:W-:Y:S01]  /*68e0*/  FMUL.FTZ R10, R129, R10 ;  /* 0x0000000a810a7220 */ /* 0x000fe20000410000 */
[----:B------:R-:W-:Y:S01]  /*68f0*/  F2FP.BF16.F32.PACK_AB R16, R16, R124 ;  /* 0x0000007c1010723e */ /* 0x000fe200000010ff */
[----:B------:R-:W-:Y:S01]  /*6900*/  FMUL.FTZ R117, R117, R2 ;  /* 0x0000000275757220 */ /* 0x000fe20000410000 */
[----:B------:R-:W-:Y:S01]  /*6910*/  F2FP.BF16.F32.PACK_AB R2, R11, R13 ;  /* 0x0000000d0b02723e */ /* 0x000fe200000010ff */
[----:B------:R-:W-:Y:S01]  /*6920*/  STS [R199+0xb400], R4 ;  /* 0x00b40004c7007388 */ /* 0x000fe20000000800 */
[----:B------:R-:W-:Y:S01]  /*6930*/  FMUL.FTZ R6, R126, R6 ;  /* 0x000000067e067220 */ /* 0x000fe20000410000 */
[----:B------:R-:W-:Y:S02]  /*6940*/  F2FP.BF16.F32.PACK_AB R17, R17, R111 ;  /* 0x0000006f1111723e */ /* 0x000fe400000010ff */
[----:B------:R-:W-:Y:S01]  /*6950*/  STS [R200+0xb000], R7 ;  /* 0x00b00007c8007388 */ /* 0x000fe20000000800 */
[----:B------:R-:W-:Y:S02]  /*6960*/  F2FP.BF16.F32.PACK_AB R12, R109, R114 ;  /* 0x000000726d0c723e */ /* 0x000fe400000010ff */
[----:B------:R-:W-:Y:S01]  /*6970*/  F2FP.BF16.F32.PACK_AB R9, R9, R24 ;  /* 0x000000180909723e */ /* 0x000fe200000010ff */
[----:B------:R2:W-:Y:S01]  /*6980*/  STS [R200+0xb400], R2 ;  /* 0x00b40002c8007388 */ /* 0x0005e20000000800 */
[----:B------:R-:W-:Y:S02]  /*6990*/  F2FP.BF16.F32.PACK_AB R6, R6, R10 ;  /* 0x0000000a0606723e */ /* 0x000fe400000010ff */
[----:B------:R-:W-:Y:S01]  /*69a0*/  F2FP.BF16.F32.PACK_AB R8, R8, R28 ;  /* 0x0000001c0808723e */ /* 0x000fe200000010ff */
[----:B------:R-:W-:Y:S01]  /*69b0*/  STS [R198+0xa000], R21 ;  /* 0x00a00015c6007388 */ /* 0x000fe20000000800 */
[----:B-1----:R-:W-:Y:S01]  /*69c0*/  F2FP.BF16.F32.PACK_AB R5, R117, R115 ;  /* 0x000000737505723e */ /* 0x002fe200000010ff */
[----:B------:R-:W-:Y:S01]  /*69d0*/  IMAD.MOV.U32 R117, RZ, RZ, R202 ;  /* 0x000000ffff757224 */ /* 0x000fe200078e00ca */
[----:B------:R-:W-:Y:S01]  /*69e0*/  LEA R114, R249, UR6, 0x1 ;  /* 0x00000006f9727c11 */ /* 0x000fe2000f8e08ff */
[----:B------:R-:W-:Y:S04]  /*69f0*/  STS [R198+0xa400], R16 ;  /* 0x00a40010c6007388 */ /* 0x000fe80000000800 */
[----:B------:R-:W-:Y:S04]  /*6a00*/  STS [R193+0xa000], R17 ;  /* 0x00a00011c1007388 */ /* 0x000fe80000000800 */
[----:B------:R-:W-:Y:S04]  /*6a10*/  STS [R193+0xa400], R12 ;  /* 0x00a4000cc1007388 */ /* 0x000fe80000000800 */
[----:B------:R-:W-:Y:S04]  /*6a20*/  STS [R198+0xb000], R9 ;  /* 0x00b00009c6007388 */ /* 0x000fe80000000800 */
[----:B------:R-:W-:Y:S01]  /*6a30*/  STS [R198+0xb400], R6 ;  /* 0x00b40006c6007388 */ /* 0x000fe20000000800 */
[C---:B--2---:R-:W-:Y:S02]  /*6a40*/  VIADD R2, R0.reuse, 0x40 ;  /* 0x0000004000027836 */ /* 0x044fe40000000000 */
[----:B------:R-:W-:Y:S01]  /*6a50*/  @P2 VIADD R2, R0, 0xffffffc0 ;  /* 0xffffffc000022836 */ /* 0x000fe20000000000 */
        /* <DEDUP_REMOVED lines=77> */
.L_x_464:
[----:B------:R-:W-:Y:S01]  /*6f30*/  LDSM.16.M88.4 R16, [R167] ;  /* 0x00000000a710783b */ /* 0x000fe20000000200 */
[--C-:B------:R-:W-:Y:S01]  /*6f40*/  IMAD.IADD R2, R176, 0x1, R164.reuse ;  /* 0x00000001b0027824 */ /* 0x100fe200078e02a4 */
[----:B------:R-:W-:Y:S01]  /*6f50*/  LEA R203, P0, R231, R116, 0x2 ;  /* 0x00000074e7cb7211 */ /* 0x000fe200078010ff */
[----:B------:R-:W-:Y:S01]  /*6f60*/  IMAD.IADD R112, R167, 0x1, R164 ;  /* 0x00000001a7707824 */ /* 0x000fe200078e02a4 */
[----:B------:R-:W2:Y:S01]  /*6f70*/  LDSM.16.MT88.4 R8, [R0+0x2000] ;  /* 0x002000000008783b */ /* 0x000ea20000004200 */
[----:B------:R-:W-:Y:S01]  /*6f80*/  IMAD.IADD R113, R164, 0x1, R169 ;  /* 0x00000001a4717824 */ /* 0x000fe200078e02a9 */
[----:B------:R-:W-:Y:S01]  /*6f90*/  LEA.HI.X.SX32 R202, R231, R117, 0x2, P0 ;  /* 0x00000075e7ca7211 */ /* 0x000fe200000f16ff */
[----:B------:R-:W-:Y:S01]  /*6fa0*/  IMAD.IADD R115, R216, 0x1, R246 ;  /* 0x00000001d8737824 */ /* 0x000fe200078e02f6 */
[----:B------:R-:W1:Y:S04]  /*6fb0*/  LDSM.16.MT88.4 R20, [R2] ;  /* 0x000000000214783b */ /* 0x000e680000004200 */
[----:B------:R-:W-:Y:S04]  /*6fc0*/  LDSM.16.M88.4 R24, [R169] ;  /* 0x00000000a918783b */ /* 0x000fe80000000200 */
[----:B------:R-:W3:Y:S04]  /*6fd0*/  LDSM.16.MT88.4 R28, [R0+0x2800] ;  /* 0x00280000001c783b */ /* 0x000ee80000004200 */
[----:B------:R-:W4:Y:S04]  /*6fe0*/  LDSM.16.MT88.4 R32, [R2+0x800] ;  /* 0x000800000220783b */ /* 0x000f280000004200 */
[----:B------:R-:W-:Y:S04]  /*6ff0*/  LDSM.16.MT88.4 R104, [R0+0x3000] ;  /* 0x003000000068783b */ /* 0x000fe80000004200 */
[----:B------:R-:W4:Y:S04]  /*7000*/  LDSM.16.M88.4 R100, [R112] ;  /* 0x000000007064783b */ /* 0x000f280000000200 */
[----:B------:R-:W-:Y:S01]  /*7010*/  LDSM.16.MT88.4 R108, [R0+0x3800] ;  /* 0x00380000006c783b */ /* 0x000fe20000004200 */
[C---:B--2---:R-:W-:Y:S06]  /*7020*/  HMMA.16816.F32.BF16 R4, R16.reuse, R8, RZ ;  /* 0x000000081004723c */ /* 0x044fec00000418ff */
[C---:B------:R-:W-:Y:S06]  /*7030*/  HMMA.16816.F32.BF16 R8, R16.reuse, R10, RZ ;  /* 0x0000000a1008723c */ /* 0x040fec00000418ff */
[C---:B-1----:R-:W-:Y:S06]  /*7040*/  HMMA.16816.F32.BF16 R12, R16.reuse, R20, RZ ;  /* 0x00000014100c723c */ /* 0x042fec00000418ff */
[----:B------:R-:W-:Y:S01]  /*7050*/  HMMA.16816.F32.BF16 R16, R16, R22, RZ ;  /* 0x000000161010723c */ /* 0x000fe200000418ff */
[----:B------:R-:W1:Y:S05]  /*7060*/  LDSM.16.MT88.4 R20, [R2+0x1000] ;  /* 0x001000000214783b */ /* 0x000e6a0000004200 */
[C---:B---3--:R-:W-:Y:S06]  /*7070*/  HMMA.16816.F32.BF16 R4, R24.reuse, R28, R4 ;  /* 0x0000001c1804723c */ /* 0x048fec0000041804 */
[C---:B------:R-:W-:Y:S01]  /*7080*/  HMMA.16816.F32.BF16 R8, R24.reuse, R30, R8 ;  /* 0x0000001e1808723c */ /* 0x040fe20000041808 */
[----:B------:R-:W2:Y:S05]  /*7090*/  LDSM.16.M88.4 R28, [R113] ;  /* 0x00000000711c783b */ /* 0x000eaa0000000200 */
[C---:B----4-:R-:W-:Y:S06]  /*70a0*/  HMMA.16816.F32.BF16 R12, R24.reuse, R32, R12 ;  /* 0x00000020180c723c */ /* 0x050fec000004180c */
[----:B------:R-:W-:Y:S01]  /*70b0*/  HMMA.16816.F32.BF16 R16, R24, R34, R16 ;  /* 0x000000221810723c */ /* 0x000fe20000041810 */
[----:B------:R-:W3:Y:S04]  /*70c0*/  LDSM.16.MT88.4 R24, [R2+0x1800] ;  /* 0x001800000218783b */ /* 0x000ee80000004200 */
[----:B------:R-:W-:Y:S01]  /*70d0*/  LDSM.16.M88.4 R32, [R167+0x2000] ;  /* 0x00200000a720783b */ /* 0x000fe20000000200 */
[C---:B------:R-:W-:Y:S06]  /*70e0*/  HMMA.16816.F32.BF16 R4, R100.reuse, R104, R4 ;  /* 0x000000686404723c */ /* 0x040fec0000041804 */
[C---:B------:R-:W-:Y:S01]  /*70f0*/  HMMA.16816.F32.BF16 R8, R100.reuse, R106, R8 ;  /* 0x0000006a6408723c */ /* 0x040fe20000041808 */
[----:B------:R-:W4:Y:S05]  /*7100*/  LDSM.16.MT88.4 R104, [R0+0x4000] ;  /* 0x004000000068783b */ /* 0x000f2a0000004200 */
[C---:B-1----:R-:W-:Y:S06]  /*7110*/  HMMA.16816.F32.BF16 R12, R100.reuse, R20, R12 ;  /* 0x00000014640c723c */ /* 0x042fec000004180c */
[----:B------:R-:W-:Y:S01]  /*7120*/  HMMA.16816.F32.BF16 R16, R100, R22, R16 ;  /* 0x000000166410723c */ /* 0x000fe20000041810 */
[----:B------:R-:W1:Y:S04]  /*7130*/  LDSM.16.MT88.4 R20, [R2+0x2000] ;  /* 0x002000000214783b */ /* 0x000e680000004200 */
[----:B------:R-:W-:Y:S01]  /*7140*/  LDSM.16.M88.4 R100, [R169+0x2000] ;  /* 0x00200000a964783b */ /* 0x000fe20000000200 */
[C---:B--2---:R-:W-:Y:S06]  /*7150*/  HMMA.16816.F32.BF16 R4, R28.reuse, R108, R4 ;  /* 0x0000006c1c04723c */ /* 0x044fec0000041804 */
[C---:B------:R-:W-:Y:S01]  /*7160*/  HMMA.16816.F32.BF16 R8, R28.reuse, R110, R8 ;  /* 0x0000006e1c08723c */ /* 0x040fe20000041808 */
[----:B------:R-:W2:Y:S05]  /*7170*/  LDSM.16.MT88.4 R108, [R0+0x4800] ;  /* 0x00480000006c783b */ /* 0x000eaa0000004200 */
[C---:B---3--:R-:W-:Y:S06]  /*7180*/  HMMA.16816.F32.BF16 R12, R28.reuse, R24, R12 ;  /* 0x000000181c0c723c */ /* 0x048fec000004180c */
[----:B------:R-:W-:Y:S01]  /*7190*/  HMMA.16816.F32.BF16 R16, R28, R26, R16 ;  /* 0x0000001a1c10723c */ /* 0x000fe20000041810 */
[----:B------:R-:W3:Y:S04]  /*71a0*/  LDSM.16.MT88.4 R24, [R2+0x2800] ;  /* 0x002800000218783b */ /* 0x000ee80000004200 */
[----:B------:R-:W-:Y:S01]  /*71b0*/  LDSM.16.M88.4 R28, [R112+0x2000] ;  /* 0x00200000701c783b */ /* 0x000fe20000000200 */
[C---:B----4-:R-:W-:Y:S06]  /*71c0*/  HMMA.16816.F32.BF16 R4, R32.reuse, R104, R4 ;  /* 0x000000682004723c */ /* 0x050fec0000041804 */
        /* <DEDUP_REMOVED lines=8> */
[----:B------:R2:W1:Y:S05]  /*7250*/  LDSM.16.MT88.4 R108, [R0+0x5800] ;  /* 0x00580000006c783b */ /* 0x00046a0000004200 */
[C---:B---3--:R-:W-:Y:S06]  /*7260*/  HMMA.16816.F32.BF16 R12, R100.reuse, R24, R12 ;  /* 0x00000018640c723c */ /* 0x048fec000004180c */
[----:B------:R-:W-:Y:S01]  /*7270*/  HMMA.16816.F32.BF16 R16, R100, R26, R16 ;  /* 0x0000001a6410723c */ /* 0x000fe20000041810 */
[----:B------:R-:W3:Y:S04]  /*7280*/  LDSM.16.MT88.4 R24, [R2+0x3800] ;  /* 0x003800000218783b */ /* 0x000ee80000004200 */
[----:B------:R-:W-:Y:S01]  /*7290*/  LDSM.16.MT88.4 R100, [R3+0xd000] ;  /* 0x00d000000364783b */ /* 0x000fe20000004200 */
[C---:B----4-:R-:W-:Y:S06]  /*72a0*/  HMMA.16816.F32.BF16 R4, R28.reuse, R104, R4 ;  /* 0x000000681c04723c */ /* 0x050fec0000041804 */
[C---:B------:R-:W-:Y:S05]  /*72b0*/  HMMA.16816.F32.BF16 R8, R28.reuse, R106, R8 ;  /* 0x0000006a1c08723c */ /* 0x040fea0000041808 */
[----:B--2---:R-:W-:Y:S01]  /*72c0*/  IMAD.IADD R0, R164, 0x1, R165 ;  /* 0x00000001a4007824 */ /* 0x004fe200078e02a5 */
[C---:B-1----:R-:W-:Y:S06]  /*72d0*/  HMMA.16816.F32.BF16 R12, R28.reuse, R20, R12 ;  /* 0x000000141c0c723c */ /* 0x042fec000004180c */
[----:B------:R-:W-:Y:S01]  /*72e0*/  HMMA.16816.F32.BF16 R16, R28, R22, R16 ;  /* 0x000000161c10723c */ /* 0x000fe20000041810 */
[----:B------:R-:W-:Y:S04]  /*72f0*/  LDSM.16.MT88.4 R28, [R3+0xa800] ;  /* 0x00a80000031c783b */ /* 0x000fe80000004200 */
[----:B------:R-:W-:Y:S01]  /*7300*/  IMAD.MOV.U32 R20, RZ, RZ, R203 ;  /* 0x000000ffff147224 */ /* 0x000fe200078e00cb */
[C---:B------:R-:W-:Y:S05]  /*7310*/  HMMA.16816.F32.BF16 R4, R32.reuse, R108, R4 ;  /* 0x0000006c2004723c */ /* 0x040fea0000041804 */
[----:B------:R-:W-:Y:S01]  /*7320*/  IMAD.MOV.U32 R21, RZ, RZ, R202 ;  /* 0x000000ffff157224 */ /* 0x000fe200078e00ca */
[C---:B------:R-:W-:Y:S05]  /*7330*/  HMMA.16816.F32.BF16 R8, R32.reuse, R110, R8 ;  /* 0x0000006e2008723c */ /* 0x040fea0000041808 */
[----:B------:R-:W-:Y:S01]  /*7340*/  @P6 VIADD R22, R213, 0xffffffc0 ;  /* 0xffffffc0d5166836 */ /* 0x000fe20000000000 */
[C---:B---3--:R-:W-:Y:S05]  /*7350*/  HMMA.16816.F32.BF16 R12, R32.reuse, R24, R12 ;  /* 0x00000018200c723c */ /* 0x048fea000004180c */
[----:B------:R-:W-:Y:S01]  /*7360*/  @P6 IMAD.WIDE R22, R22, 0x4, R206 ;  /* 0x0000000416166825 */ /* 0x000fe200078e02ce */
[----:B------:R-:W-:Y:S01]  /*7370*/  HMMA.16816.F32.BF16 R16, R32, R26, R16 ;  /* 0x0000001a2010723c */ /* 0x000fe20000041810 */
[----:B------:R-:W-:Y:S04]  /*7380*/  LDSM.16.MT88.4 R32, [R3+0xc800] ;  /* 0x00c800000320783b */ /* 0x000fe80000004200 */
[----:B------:R-:W5:Y:S01]  /*7390*/  @P6 LDG.E R211, desc[UR14][R22.64] ;  /* 0x0000000e16d36981 */ /* 0x000f62000c1e1900 */
[CC--:B------:R-:W-:Y:S03]  /*73a0*/  LEA R24, P1, R216.reuse, R20.reuse, 0x2 ;  /* 0x00000014d8187211 */ /* 0x0c0fe600078210ff */
[----:B------:R-:W5:Y:S02]  /*73b0*/  @P6 LDG.E R212, desc[UR14][R22.64+0x20] ;  /* 0x0000200e16d46981 */ /* 0x000f64000c1e1900 */
[-C--:B------:R-:W-:Y:S02]  /*73c0*/  LEA.HI.X.SX32 R25, R216, R21.reuse, 0x2, P1 ;  /* 0x00000015d8197211 */ /* 0x080fe400008f16ff */
        /* <DEDUP_REMOVED lines=34> */
[-C--:B------:R-:W-:Y:S01]  /*75f0*/  LEA R6, P1, R221, R20.reuse, 0x2 ;  /* 0x00000014dd067211 */ /* 0x080fe200078210ff */
[----:B------:R-:W-:Y:S01]  /*7600*/  REDG.E.ADD.F32.FTZ.RN.STRONG.GPU desc[UR14][R22.64], R15 ;  /* 0x0000000f160079a6 */ /* 0x000fe2000c10f38e */
[----:B------:R-:W-:Y:S02]  /*7610*/  LEA R4, P0, R225, R20, 0x2 ;  /* 0x00000014e1047211 */ /* 0x000fe400078010ff */
[-C--:B------:R-:W-:Y:S01]  /*7620*/  LEA.HI.X.SX32 R7, R221, R21.reuse, 0x2, P1 ;  /* 0x00000015dd077211 */ /* 0x080fe200008f16ff */
[----:B------:R-:W-:Y:S01]  /*7630*/  REDG.E.ADD.F32.FTZ.RN.STRONG.GPU desc[UR14][R10.64], R16 ;  /* 0x000000100a0079a6 */ /* 0x000fe2000c10f38e */
[----:B------:R-:W-:Y:S02]  /*7640*/  LEA.HI.X.SX32 R5, R225, R21, 0x2, P0 ;  /* 0x00000015e1057211 */ /* 0x000fe400000f16ff */
[----:B------:R-:W-:Y:S01]  /*7650*/  ISETP.GT.AND P4, PT, R192, R237, PT ;  /* 0x000000edc000720c */ /* 0x000fe20003f84270 */
[----:B------:R-:W-:Y:S01]  /*7660*/  REDG.E.ADD.F32.FTZ.RN.STRONG.GPU desc[UR14][R8.64], R17 ;  /* 0x00000011080079a6 */ /* 0x000fe2000c10f38e */
[----:B------:R-:W-:Y:S03]  /*7670*/  @P6 IADD3 R215, P1, R215, -0x100, RZ ;  /* 0xffffff00d7d76810 */ /* 0x000fe60007f3e0ff */
[----:B------:R-:W-:Y:S01]  /*7680*/  REDG.E.ADD.F32.FTZ.RN.STRONG.GPU desc[UR14][R6.64], R18 ;  /* 0x00000012060079a6 */ /* 0x000fe2000c10f38e */
[----:B------:R-:W-:Y:S03]  /*7690*/  @P6 IADD3.X R214, R214, -0x1, RZ, P1, !PT ;  /* 0xffffffffd6d66810 */ /* 0x000fe60000ffe4ff */
        /* <DEDUP_REMOVED lines=39> */
[----:B------:R-:W-:Y:S01]  /*7910*/  @P6 IADD3 R4, P3, R206, -0x100, RZ ;  /* 0xffffff00ce046810 */ /* 0x000fe20007f7e0ff */
[----:B------:R-:W-:Y:S05]  /*7920*/  HMMA.16816.F32.BF16 R96, R8, R6, R96 ;  /* 0x000000060860723c */ /* 0x000fea0000041860 */
[----:B------:R-:W-:Y:S01]  /*7930*/  @P6 IADD3.X R2, R207, -0x1, RZ, P3, !PT ;  /* 0xffffffffcf026810 */ /* 0x000fe20001ffe4ff */
[-C--:B---3--:R-:W-:Y:S05]  /*7940*/  HMMA.16816.F32.BF16 R68, R12, R24.reuse, R68 ;  /* 0x000000180c44723c */ /* 0x088fea0000041844 */
[----:B------:R-:W-:Y:S01]  /*7950*/  VIADD R5, R192, 0xffffffff ;  /* 0xffffffffc0057836 */ /* 0x000fe20000000000 */
[C---:B----4-:R-:W-:Y:S05]  /*7960*/  HMMA.16816.F32.BF16 R72, R32.reuse, R24, R72 ;  /* 0x000000182048723c */ /* 0x050fea0000041848 */
[----:B------:R-:W-:Y:S01]  /*7970*/  @P0 VIADD R0, R165, 0x2000 ;  /* 0x00002000a5000836 */ /* 0x000fe20000000000 */
[-C--:B------:R-:W-:Y:S05]  /*7980*/  HMMA.16816.F32.BF16 R76, R32, R26.reuse, R76 ;  /* 0x0000001a204c723c */ /* 0x080fea000004184c */
[----:B------:R-:W-:Y:S01]  /*7990*/  IMAD.MOV.U32 R192, RZ, RZ, R5 ;  /* 0x000000ffffc07224 */ /* 0x000fe200078e0005 */
[C---:B------:R-:W-:Y:S05]  /*79a0*/  HMMA.16816.F32.BF16 R80, R12.reuse, R26, R80 ;  /* 0x0000001a0c50723c */ /* 0x040fea0000041850 */
[----:B------:R-:W-:Y:S01]  /*79b0*/  IMAD.MOV.U32 R165, RZ, RZ, R0 ;  /* 0x000000ffffa57224 */ /* 0x000fe200078e0000 */
[-C--:B------:R-:W-:Y:S05]  /*79c0*/  HMMA.16816.F32.BF16 R84, R12, R16.reuse, R84 ;  /* 0x000000100c54723c */ /* 0x080fea0000041854 */
[----:B------:R-:W-:Y:S01]  /*79d0*/  @P6 IMAD.MOV.U32 R206, RZ, RZ, R4 ;  /* 0x000000ffffce6224 */ /* 0x000fe200078e0004 */
[C---:B------:R-:W-:Y:S05]  /*79e0*/  HMMA.16816.F32.BF16 R88, R32.reuse, R16, R88 ;  /* 0x000000102058723c */ /* 0x040fea0000041858 */
[----:B------:R-:W-:Y:S01]  /*79f0*/  @P6 IMAD.MOV.U32 R207, RZ, RZ, R2 ;  /* 0x000000ffffcf6224 */ /* 0x000fe200078e0002 */
[-C--:B------:R-:W-:Y:S06]  /*7a00*/  HMMA.16816.F32.BF16 R92, R32, R18.reuse, R92 ;  /* 0x00000012205c723c */ /* 0x080fec000004185c */
[----:B------:R-:W-:Y:S01]  /*7a10*/  HMMA.16816.F32.BF16 R96, R12, R18, R96 ;  /* 0x000000120c60723c */ /* 0x000fe20000041860 */
[----:B------:R-:W-:Y:S11]  /*7a20*/  @!UPT UIADD3 URZ, URZ, URZ, URZ ;  /* 0x0000003f3f3ff290 */ /* 0x000ff6000fffe03f */
[----:B------:R-:W-:Y:S01]  /*7a30*/  @!UPT UIADD3 URZ, URZ, URZ, URZ ;  /* 0x0000003f3f3ff290 */ /* 0x000fe2000fffe03f */
[----:B------:R-:W-:Y:S11]  /*7a40*/  @P4 BRA `(.L_x_465) ;  /* 0xffffffc400644947 */ /* 0x000ff6000383ffff */
[----:B------:R-:W2:Y:S01]  /*7a50*/  LDL R106, [R1+0x8] ;  /* 0x00000800016a7983 */ /* 0x000ea20000100800 */
[----:B------:R-:W-:Y:S01]  /*7a60*/  ULDC UR4, c[0x0][0x390] ;  /* 0x0000e40000047ab9 */ /* 0x000fe20000000800 */
[----:B------:R-:W-:Y:S02]  /*7a70*/  ULDC UR5, c[0x0][0x38c] ;  /* 0x0000e30000057ab9 */ /* 0x000fe40000000800 */
[----:B------:R-:W3:Y:S04]  /*7a80*/  LDL R107, [R1+0xc] ;  /* 0x00000c00016b7983 */ /* 0x000ee80000100800 */
[----:B------:R-:W4:Y:S04]  /*7a90*/  LDL R105, [R1] ;  /* 0x0000000001697983 */ /* 0x000f280000100800 */
        /* <DEDUP_REMOVED lines=41> */
[----:B------:R-:W-:Y:S01]  /*7d30*/  STS [R252], R16 ;  /* 0x00000010fc007388 */ /* 0x000fe20000000800 */
[----:B------:R-:W-:-:S03]  /*7d40*/  F2FP.BF16.F32.PACK_AB R7, R7, R86 ;  /* 0x000000560707723e */ /* 0x000fc600000010ff */
[----:B------:R-:W-:Y:S01]  /*7d50*/  STS [R252+0x400], R15 ;  /* 0x0004000ffc007388 */ /* 0x000fe20000000800 */
        /* <DEDUP_REMOVED lines=43> */
[----:B------:R-:W-:Y:S01]  /*8010*/  ISETP.NE.AND P0, PT, R251, -0x1, PT ;  /* 0xfffffffffb00780c */ /* 0x000fe20003f05270 */
[----:B------:R-:W-:Y:S01]  /*8020*/  FMUL.FTZ R19, R59, UR5 ;  /* 0x000000053b137c20 */ /* 0x000fe20008410000 */
[----:B------:R-:W-:-:S02]  /*8030*/  F2FP.BF16.F32.PACK_AB R22, R22, R52 ;  /* 0x000000341616723e */ /* 0x000fc400000010ff */
[----:B------:R-:W-:Y:S02]  /*8040*/  F2FP.BF16.F32.PACK_AB R21, R21, R54 ;  /* 0x000000361515723e */ /* 0x000fe400000010ff */
[----:B------:R-:W-:Y:S02]  /*8050*/  F2FP.BF16.F32.PACK_AB R18, R18, R64 ;  /* 0x000000401212723e */ /* 0x000fe400000010ff */
[----:B------:R-:W-:Y:S02]  /*8060*/  F2FP.BF16.F32.PACK_AB R17, R17, R66 ;  /* 0x000000421111723e */ /* 0x000fe400000010ff */
[----:B------:R-:W-:Y:S02]  /*8070*/  F2FP.BF16.F32.PACK_AB R20, R20, R56 ;  /* 0x000000381414723e */ /* 0x000fe400000010ff */
[----:B------:R-:W-:Y:S01]  /*8080*/  F2FP.BF16.F32.PACK_AB R19, R19, R58 ;  /* 0x0000003a1313723e */ /* 0x000fe200000010ff */
[----:B------:R-:W-:Y:S01]  /*8090*/  FMUL.FTZ R60, R60, UR5 ;  /* 0x000000053c3c7c20 */ /* 0x000fe20008410000 */
[----:B------:R-:W-:Y:S01]  /*80a0*/  FMUL.FTZ R61, R61, UR5 ;  /* 0x000000053d3d7c20 */ /* 0x000fe20008410000 */
[----:B------:R-:W-:Y:S01]  /*80b0*/  FMUL.FTZ R62, R62, UR5 ;  /* 0x000000053e3e7c20 */ /* 0x000fe20008410000 */
[----:B------:R-:W-:-:S03]  /*80c0*/  FMUL.FTZ R63, R63, UR5 ;  /* 0x000000053f3f7c20 */ /* 0x000fc60008410000 */
[----:B------:R-:W-:Y:S02]  /*80d0*/  F2FP.BF16.F32.PACK_AB R60, R61, R60 ;  /* 0x0000003c3d3c723e */ /* 0x000fe400000010ff */
[----:B------:R-:W-:Y:S01]  /*80e0*/  F2FP.BF16.F32.PACK_AB R62, R63, R62 ;  /* 0x0000003e3f3e723e */ /* 0x000fe200000010ff */
[----:B--2---:R-:W-:Y:S04]  /*80f0*/  STS [R106], R12 ;  /* 0x0000000c6a007388 */ /* 0x004fe80000000800 */
[----:B---3--:R-:W-:Y:S04]  /*8100*/  STS [R107], R11 ;  /* 0x0000000b6b007388 */ /* 0x008fe80000000800 */
[----:B------:R-:W-:Y:S04]  /*8110*/  STS [R252+0x2000], R14 ;  /* 0x0020000efc007388 */ /* 0x000fe80000000800 */
[----:B------:R-:W-:Y:S04]  /*8120*/  STS [R252+0x2400], R13 ;  /* 0x0024000dfc007388 */ /* 0x000fe80000000800 */
[----:B------:R-:W-:Y:S04]  /*8130*/  STS [R106+0x2000], R10 ;  /* 0x0020000a6a007388 */ /* 0x000fe80000000800 */
[----:B------:R-:W-:Y:S04]  /*8140*/  STS [R106+0x2400], R9 ;  /* 0x002400096a007388 */ /* 0x000fe80000000800 */
[----:B----4-:R-:W-:Y:S04]  /*8150*/  STS [R105], R8 ;  /* 0x0000000869007388 */ /* 0x010fe80000000800 */
[----:B------:R-:W-:Y:S04]  /*8160*/  STS [R105+0x400], R7 ;  /* 0x0004000769007388 */ /* 0x000fe80000000800 */
[----:B------:R-:W-:Y:S04]  /*8170*/  STS [R104], R4 ;  /* 0x0000000468007388 */ /* 0x000fe80000000800 */
[----:B------:R-:W-:Y:S04]  /*8180*/  STS [R104+0x400], R2 ;  /* 0x0004000268007388 */ /* 0x000fe80000000800 */
[----:B------:R-:W-:Y:S04]  /*8190*/  STS [R105+0x2000], R6 ;  /* 0x0020000669007388 */ /* 0x000fe80000000800 */
[----:B------:R1:W-:Y:S04]  /*81a0*/  STS [R105+0x2400], R5 ;  /* 0x0024000569007388 */ /* 0x0003e80000000800 */
[----:B------:R-:W-:Y:S04]  /*81b0*/  STS [R104+0x2000], R0 ;  /* 0x0020000068007388 */ /* 0x000fe80000000800 */
[----:B------:R2:W-:Y:S04]  /*81c0*/  STS [R104+0x2400], R26 ;  /* 0x0024001a68007388 */ /* 0x0005e80000000800 */
[----:B------:R-:W-:Y:S04]  /*81d0*/  STS [R252+0x4000], R32 ;  /* 0x00400020fc007388 */ /* 0x000fe80000000800 */
[----:B------:R-:W-:Y:S04]  /*81e0*/  STS [R252+0x4400], R31 ;  /* 0x0044001ffc007388 */ /* 0x000fe80000000800 */
[----:B------:R-:W-:Y:S04]  /*81f0*/  STS [R106+0x4000], R28 ;  /* 0x0040001c6a007388 */ /* 0x000fe80000000800 */
[----:B------:R-:W-:Y:S01]  /*8200*/  STS [R107+0x4000], R25 ;  /* 0x004000196b007388 */ /* 0x000fe20000000800 */
[----:B-1----:R-:W1:Y:S03]  /*8210*/  @P0 LDC.64 R4, c[0x0][0x450] ;  /* 0x00011400ff040b82 */ /* 0x002e660000000a00 */
[----:B------:R-:W-:Y:S04]  /*8220*/  STS [R252+0x6000], R30 ;  /* 0x0060001efc007388 */ /* 0x000fe80000000800 */
[----:B------:R-:W-:Y:S01]  /*8230*/  STS [R252+0x6400], R29 ;  /* 0x0064001dfc007388 */ /* 0x000fe20000000800 */
[----:B--2---:R-:W2:Y:S03]  /*8240*/  @P0 LDC.64 R26, c[0x0][0x458] ;  /* 0x00011600ff1a0b82 */ /* 0x004ea60000000a00 */
[----:B------:R-:W-:Y:S04]  /*8250*/  STS [R106+0x6000], R24 ;  /* 0x006000186a007388 */ /* 0x000fe80000000800 */
[----:B------:R-:W-:Y:S04]  /*8260*/  STS [R106+0x6400], R23 ;  /* 0x006400176a007388 */ /* 0x000fe80000000800 */
[----:B------:R-:W-:Y:S04]  /*8270*/  STS [R105+0x4000], R22 ;  /* 0x0040001669007388 */ /* 0x000fe80000000800 */
[----:B------:R-:W-:Y:S04]  /*8280*/  STS [R105+0x4400], R21 ;  /* 0x0044001569007388 */ /* 0x000fe80000000800 */
[----:B------:R-:W-:Y:S04]  /*8290*/  STS [R104+0x4000], R18 ;  /* 0x0040001268007388 */ /* 0x000fe80000000800 */
[----:B------:R-:W-:Y:S04]  /*82a0*/  STS [R104+0x4400], R17 ;  /* 0x0044001168007388 */ /* 0x000fe80000000800 */
[----:B------:R-:W-:Y:S04]  /*82b0*/  STS [R105+0x6000], R20 ;  /* 0x0060001469007388 */ /* 0x000fe80000000800 */
[----:B------:R3:W-:Y:S01]  /*82c0*/  STS [R105+0x6400], R19 ;  /* 0x0064001369007388 */ /* 0x0007e20000000800 */
[----:B------:R-:W-:-:S02]  /*82d0*/  @P0 IADD3 R8, R239, R251, RZ ;  /* 0x000000fbef080210 */ /* 0x000fc40007ffe0ff */
[----:B------:R-:W-:Y:S01]  /*82e0*/  @P0 IADD3 R6, R239, R251, RZ ;  /* 0x000000fbef060210 */ /* 0x000fe20007ffe0ff */
[----:B---3--:R-:W3:Y:S02]  /*82f0*/  S2R R105, SR_CTAID.Y ;  /* 0x0000000000697919 */ /* 0x008ee40000002600 */
[C---:B-1----:R-:W-:Y:S02]  /*8300*/  @P0 IMAD R2, R8.reuse, R5, RZ ;  /* 0x0000000508020224 */ /* 0x042fe400078e02ff */
[----:B------:R-:W-:-:S04]  /*8310*/  @P0 IMAD.WIDE.U32 R8, R8, R4, RZ ;  /* 0x0000000408080225 */ /* 0x000fc800078e00ff */
[C---:B--2---:R-:W-:Y:S02]  /*8320*/  @P0 IMAD R0, R6.reuse, R27, RZ ;  /* 0x0000001b06000224 */ /* 0x044fe400078e02ff */
[----:B------:R-:W-:Y:S01]  /*8330*/  @P0 IMAD.WIDE.U32 R6, R6, R26, RZ ;  /* 0x0000001a06060225 */ /* 0x000fe200078e00ff */
[----:B------:R-:W-:Y:S02]  /*8340*/  @P0 IADD3 R10, R9, R2, RZ ;  /* 0x00000002090a0210 */ /* 0x000fe40007ffe0ff */
[----:B------:R-:W-:Y:S02]  /*8350*/  @P0 MOV R2, R8 ;  /* 0x0000000800020202 */ /* 0x000fe40000000f00 */
[----:B------:R-:W-:Y:S02]  /*8360*/  @P0 IADD3 R28, R7, R0, RZ ;  /* 0x00000000071c0210 */ /* 0x000fe40007ffe0ff */
[----:B------:R-:W-:Y:S02]  /*8370*/  @P0 MOV R25, R6 ;  /* 0x0000000600190202 */ /* 0x000fe40000000f00 */
[----:B---3--:R-:W-:Y:S01]  /*8380*/  SHF.R.S32.HI R11, RZ, 0x1f, R105 ;  /* 0x0000001fff0b7819 */ /* 0x008fe20000011469 */
        /* <DEDUP_REMOVED lines=13> */
.L_x_466:
        /* <DEDUP_REMOVED lines=13> */
.L_x_467:
[----:B------:R1:W-:Y:S01]  /*8530*/  STS [R104+0x6000], R60 ;  /* 0x0060003c68007388 */ /* 0x0003e20000000800 */
[----:B------:R-:W-:Y:S01]  /*8540*/  SHF.R.S32.HI R24, RZ, 0x1f, R247 ;  /* 0x0000001fff187819 */ /* 0x000fe200000114f7 */
[--C-:B------:R-:W-:Y:S01]  /*8550*/  IMAD.MOV.U32 R8, RZ, RZ, R208.reuse ;  /* 0x000000ffff087224 */ /* 0x100fe200078e00d0 */
[----:B------:R-:W-:Y:S01]  /*8560*/  SHF.R.S32.HI R9, RZ, 0x1f, R208 ;  /* 0x0000001fff097819 */ /* 0x000fe200000114d0 */
[----:B------:R1:W-:Y:S01]  /*8570*/  STS [R104+0x6400], R62 ;  /* 0x0064003e68007388 */ /* 0x0003e20000000800 */
[----:B------:R-:W-:Y:S01]  /*8580*/  ULDC UR4, c[0x0][0x2d0] ;  /* 0x0000b40000047ab9 */ /* 0x000fe20000000800 */
[-C--:B------:R-:W-:Y:S01]  /*8590*/  IMAD R0, R24, R4.reuse, RZ ;  /* 0x0000000418007224 */ /* 0x080fe200078e02ff */
[----:B------:R-:W-:Y:S01]  /*85a0*/  BAR.SYNC.DEFER_BLOCKING 0x0 ;  /* 0x0000000000007b1d */ /* 0x000fe20000010000 */
[C---:B------:R-:W-:Y:S01]  /*85b0*/  IMAD.WIDE.U32 R6, R247.reuse, R4, R8 ;  /* 0x00000004f7067225 */ /* 0x040fe200078e0008 */
[----:B------:R-:W-:Y:S02]  /*85c0*/  ISETP.GE.AND P4, PT, R208, UR4, PT ;  /* 0x00000004d0007c0c */ /* 0x000fe4000bf86270 */
[----:B------:R-:W-:Y:S01]  /*85d0*/  IADD3 R11, R220, 0x40, RZ ;  /* 0x00000040dc0b7810 */ /* 0x000fe20007ffe0ff */
[----:B------:R-:W-:Y:S01]  /*85e0*/  IMAD R0, R247, R5, R0 ;  /* 0x00000005f7007224 */ /* 0x000fe200078e0200 */
[----:B------:R-:W-:Y:S01]  /*85f0*/  IADD3 R6, P0, R2, R6, RZ ;  /* 0x0000000602067210 */ /* 0x000fe20007f1e0ff */
[----:B------:R-:W-:Y:S01]  /*8600*/  VIADD R2, R220, 0x20 ;  /* 0x00000020dc027836 */ /* 0x000fe20000000000 */
[----:B------:R-:W2:Y:S01]  /*8610*/  S2R R31, SR_CTAID.Z ;  /* 0x00000000001f7919 */ /* 0x000ea20000002700 */
[----:B------:R-:W-:Y:S01]  /*8620*/  ULDC.64 UR4, c[0x0][0x468] ;  /* 0x00011a0000047ab9 */ /* 0x000fe20000000a00 */
[----:B------:R-:W-:Y:S01]  /*8630*/  IADD3.X R7, R10, R7, R0, P0, !PT ;  /* 0x000000070a077210 */ /* 0x000fe200007fe400 */
[----:B------:R-:W-:Y:S01]  /*8640*/  IMAD R0, R238, -0x80, R201 ;  /* 0xffffff80ee007824 */ /* 0x000fe200078e02c9 */
[----:B------:R-:W-:Y:S01]  /*8650*/  BSSY B0, `(.L_x_468) ;  /* 0x000001c000007945 */ /* 0x000fe20003800000 */
[----:B------:R-:W-:Y:S01]  /*8660*/  VIADD R10, R220, 0x60 ;  /* 0x00000060dc0a7836 */ /* 0x000fe20000000000 */
[----:B------:R-:W-:-:S02]  /*8670*/  SHF.R.S32.HI R29, RZ, 0x1f, R220 ;  /* 0x0000001fff1d7819 */ /* 0x000fc400000114dc */
[-C--:B------:R-:W-:Y:S02]  /*8680*/  ISETP.GE.OR P3, PT, R2, R0.reuse, P4 ;  /* 0x000000000200720c */ /* 0x080fe40002766670 */
[-C--:B------:R-:W-:Y:S02]  /*8690*/  ISETP.GE.OR P2, PT, R11, R0.reuse, P4 ;  /* 0x000000000b00720c */ /* 0x080fe40002746670 */
[-C--:B------:R-:W-:Y:S02]  /*86a0*/  ISETP.GE.OR P1, PT, R10, R0.reuse, P4 ;  /* 0x000000000a00720c */ /* 0x080fe40002726670 */
[----:B------:R-:W-:Y:S01]  /*86b0*/  ISETP.GE.OR P4, PT, R220, R0, P4 ;  /* 0x00000000dc00720c */ /* 0x000fe20002786670 */
[----:B------:R1:W3:Y:S04]  /*86c0*/  LDS.128 R20, [R114+0x7000] ;  /* 0x0070000072147984 */ /* 0x0002e80000000c00 */
[----:B------:R1:W4:Y:S04]  /*86d0*/  LDS.128 R32, [R114+0xb000] ;  /* 0x00b0000072207984 */ /* 0x0003280000000c00 */
[----:B------:R1:W1:Y:S04]  /*86e0*/  LDS.128 R36, [R114+0xc000] ;  /* 0x00c0000072247984 */ /* 0x0002680000000c00 */
[----:B------:R1:W1:Y:S01]  /*86f0*/  LDS.128 R40, [R114+0xd000] ;  /* 0x00d0000072287984 */ /* 0x0002620000000c00 */
[----:B--2---:R-:W-:Y:S01]  /*8700*/  SHF.R.S32.HI R30, RZ, 0x1f, R31 ;  /* 0x0000001fff1e7819 */ /* 0x004fe2000001141f */
[----:B------:R-:W-:-:S04]  /*8710*/  IMAD.WIDE.U32 R6, R31, UR4, R6 ;  /* 0x000000041f067c25 */ /* 0x000fc8000f8e0006 */
[----:B------:R-:W-:-:S04]  /*8720*/  IMAD R2, R30, UR4, RZ ;  /* 0x000000041e027c24 */ /* 0x000fc8000f8e02ff */
[----:B------:R-:W-:-:S05]  /*8730*/  IMAD R0, R31, UR5, R2 ;  /* 0x000000051f007c24 */ /* 0x000fca000f8e0202 */
[----:B------:R-:W-:Y:S01]  /*8740*/  IADD3 R0, R0, R7, RZ ;  /* 0x0000000700007210 */ /* 0x000fe20007ffe0ff */
[----:B------:R-:W-:Y:S06]  /*8750*/  @P4 BRA `(.L_x_469) ;  /* 0x00000000002c4947 */ /* 0x000fec0003800000 */
        /* <DEDUP_REMOVED lines=11> */
.L_x_469:
[----:B------:R-:W-:Y:S05]  /*8810*/  BSYNC B0 ;  /* 0x0000000000007941 */ /* 0x000fea0003800000 */
.L_x_468:
        /* <DEDUP_REMOVED lines=14> */
.L_x_471:
[----:B------:R-:W-:Y:S05]  /*8900*/  BSYNC B0 ;  /* 0x0000000000007941 */ /* 0x000fea0003800000 */
.L_x_470:
        /* <DEDUP_REMOVED lines=15> */
.L_x_473:
[----:B------:R-:W-:Y:S05]  /*8a00*/  BSYNC B0 ;  /* 0x0000000000007941 */ /* 0x000fea0003800000 */
.L_x_472:
        /* <DEDUP_REMOVED lines=14> */
.L_x_475:
[----:B------:R-:W-:Y:S05]  /*8af0*/  BSYNC B0 ;  /* 0x0000000000007941 */ /* 0x000fea0003800000 */
.L_x_474:
[----:B-12---:R-:W1:Y:S01]  /*8b00*/  LDS.128 R112, [R114+0xa000] ;  /* 0x00a0000072707984 */ /* 0x006e620000000c00 */
[-C--:B------:R-:W-:Y:S01]  /*8b10*/  IMAD.WIDE.U32 R4, R247, R26.reuse, R8 ;  /* 0x0000001af7047225 */ /* 0x080fe200078e0008 */
        /* <DEDUP_REMOVED lines=21> */
.L_x_477:
[----:B------:R-:W-:Y:S05]  /*8c70*/  BSYNC B0 ;  /* 0x0000000000007941 */ /* 0x000fea0003800000 */
.L_x_476:
        /* <DEDUP_REMOVED lines=14> */
.L_x_479:
[----:B------:R-:W-:Y:S05]  /*8d60*/  BSYNC B0 ;  /* 0x0000000000007941 */ /* 0x000fea0003800000 */
.L_x_478:
        /* <DEDUP_REMOVED lines=14> */
.L_x_481:
[----:B------:R-:W-:Y:S05]  /*8e50*/  BSYNC B0 ;  /* 0x0000000000007941 */ /* 0x000fea0003800000 */
.L_x_480:
        /* <DEDUP_REMOVED lines=13> */
.L_x_438:
[----:B------:R-:W-:Y:S05]  /*8f30*/  BSYNC B1 ;  /* 0x0000000000017941 */ /* 0x000fea0003800000 */
.L_x_416:
[----:B------:R-:W3:Y:S02]  /*8f40*/  LDC R0, c[0x0][0xc] ;  /* 0x00000300ff007b82 */ /* 0x000ee40000000800 */
[----:B---3--:R-:W-:-:S04]  /*8f50*/  IADD3 R238, R0, R238, RZ ;  /* 0x000000ee00ee7210 */ /* 0x008fc80007ffe0ff */
[----:B------:R-:W-:-:S13]  /*8f60*/  ISETP.GE.AND P0, PT, R238, UR7, PT ;  /* 0x00000007ee007c0c */ /* 0x000fda000bf06270 */
[----:B------:R-:W-:Y:S05]  /*8f70*/  @P0 BRA `(.L_x_482) ;  /* 0x0000000000040947 */ /* 0x000fea0003800000 */
[----:B------:R-:W-:Y:S05]  /*8f80*/  BRA `(.L_x_483) ;  /* 0xffffff7800647947 */ /* 0x000fea000383ffff */
.L_x_482:
[----:B------:R-:W-:Y:S05]  /*8f90*/  EXIT ;  /* 0x000000000000794d */ /* 0x000fea0003800000 */
.L_x_484:
        /* <DEDUP_REMOVED lines=14> */
.L_x_1264:


//--------------------- .text._ZN5flash44flash_bwd_dq_dk_dv_loop_seqk_parallel_kernelI23Flash_bwd_kernel_traitsILi64ELi64ELi128ELi8ELi2ELi4ELi4ELb1ELb0EN7cutlass10bfloat16_tE19Flash_kernel_traitsILi64ELi64ELi128ELi8ES3_EELb0ELb1ELb0ELb0ELb0ELb0ELb1EEEvNS_16Flash_bwd_paramsE --------------------------
	.section	.text._ZN5flash44flash_bwd_dq_dk_dv_loop_seqk_parallel_kernelI23Flash_bwd_kernel_traitsILi64ELi64ELi128ELi8ELi2ELi4ELi4ELb1ELb0EN7cutlass10bfloat16_tE19Flash_kernel_traitsILi64ELi64ELi128ELi8ES3_EELb0ELb1ELb0ELb0ELb0ELb0ELb1EEEvNS_16Flash_bwd_paramsE,"ax",@progbits
	.align	128
        .global         _ZN5flash44flash_bwd_dq_dk_dv_loop_seqk_parallel_kernelI23Flash_bwd_kernel_traitsILi64ELi64ELi128ELi8ELi2ELi4ELi4ELb1ELb0EN7cutlass10bfloat16_tE19Flash_kernel_traitsILi64ELi64ELi128ELi8ES3_EELb0ELb1ELb0ELb0ELb0ELb0ELb1EEEvNS_16Flash_bwd_paramsE
        .type           _ZN5flash44flash_bwd_dq_dk_dv_loop_seqk_parallel_kernelI23Flash_bwd_kernel_traitsILi64ELi64ELi128ELi8ELi2ELi4ELi4ELb1ELb0EN7cutlass10bfloat16_tE19Flash_kernel_traitsILi64ELi64ELi128ELi8ES3_EELb0ELb1ELb0ELb0ELb0ELb0ELb1EEEvNS_16Flash_bwd_paramsE,@function
        .size           _ZN5flash44flash_bwd_dq_dk_dv_loop_seqk_parallel_kernelI23Flash_bwd_kernel_traitsILi64ELi64ELi128ELi8ELi2ELi4ELi4ELb1ELb0EN7cutlass10bfloat16_tE19Flash_kernel_traitsILi64ELi64ELi128ELi8ES3_EELb0ELb1ELb0ELb0ELb0ELb0ELb1EEEvNS_16Flash_bwd_paramsE,(.L_x_1265 - _ZN5flash44flash_bwd_dq_dk_dv_loop_seqk_parallel_kernelI23Flash_bwd_kernel_traitsILi64ELi64ELi128ELi8ELi2ELi4ELi4ELb1ELb0EN7cutlass10bfloat16_tE19Flash_kernel_traitsILi64ELi64ELi128ELi8ES3_EELb0ELb1ELb0ELb0ELb0ELb0ELb1EEEvNS_16Flash_bwd_paramsE)
        .other          _ZN5flash44flash_bwd_dq_dk_dv_loop_seqk_parallel_kernelI23Flash_bwd_kernel_traitsILi64ELi64ELi128ELi8ELi2ELi4ELi4ELb1ELb0EN7cutlass10bfloat16_tE19Flash_kernel_traitsILi64ELi64ELi128ELi8ES3_EELb0ELb1ELb0ELb0ELb0ELb0ELb1EEEvNS_16Flash_bwd_paramsE,@"STO_CUDA_ENTRY STV_DEFAULT"
_ZN5flash44flash_bwd_dq_dk_dv_loop_seqk_parallel_kernelI23Flash_bwd_kernel_traitsILi64ELi64ELi128ELi8ELi2ELi4ELi4ELb1ELb0EN7cutlass10bfloat16_tE19Flash_kernel_traitsILi64ELi64ELi128ELi8ES3_EELb0ELb1ELb0ELb0ELb0ELb0ELb1EEEvNS_16Flash_bwd_paramsE:
.text._ZN5flash44flash_bwd_dq_dk_dv_loop_seqk_parallel_kernelI23Flash_bwd_kernel_traitsILi64ELi64ELi128ELi8ELi2ELi4ELi4ELb1ELb0EN7cutlass10bfloat16_tE19Flash_kernel_traitsILi64ELi64ELi128ELi8ES3_EELb0ELb1ELb0ELb0ELb0ELb0ELb1EEEvNS_16Flash_bwd_paramsE:
        /* <DEDUP_REMOVED lines=10> */
[----:B------:R1:W-:Y:S02]  /*00a0*/  STL [R1], R0 ;  /* 0x0000000001007387 */ /* 0x0003e40000100800 */
[----:B------:R-:W-:-:S13]  /*00b0*/  PLOP3.LUT P0, PT, PT, PT, UP0, 0x80, 0x0 ;  /* 0x000000000000781c */ /* 0x000fda0003f0f008 */
[----:B------:R-:W-:Y:S05]  /*00c0*/  @P0 EXIT ;  /* 0x000000000000094d */ /* 0x000fea0003800000 */
[----:B------:R-:W2:Y:S01]  /*00d0*/  S2R R11, SR_TID.X ;  /* 0x00000000000b7919 */ /* 0x000ea20000002100 */
[----:B------:R-:W3:Y:S01]  /*00e0*/  S2UR UR4, SR_CgaCtaId ;  /* 0x00000000000479c3 */ /* 0x000ee20000008800 */
[----:B------:R-:W-:Y:S01]  /*00f0*/  UMOV UR5, 0x400 ;  /* 0x0000040000057882 */ /* 0x000fe20000000000 */
[----:B------:R-:W-:Y:S01]  /*0100*/  IMAD.MOV.U32 R191, RZ, RZ, -0x10 ;  /* 0xfffffff0ffbf7424 */ /* 0x000fe200078e00ff */
[----:B------:R-:W-:-:S05]  /*0110*/  ULDC.64 UR8, c[0x0][0x208] ;  /* 0x0000820000087ab9 */ /* 0x000fca0000000a00 */
[----:B------:R-:W4:Y:S08]  /*0120*/  S2UR UR59, SR_CTAID.Z ;  /* 0x00000000003b79c3 */ /* 0x000f300000002700 */
[----:B------:R-:W5:Y:S01]  /*0130*/  S2UR UR49, SR_CTAID.Y ;  /* 0x00000000003179c3 */ /* 0x000f620000002600 */
[----:B---3--:R-:W-:-:S04]  /*0140*/  ULEA UR4, UR4, UR5, 0x18 ;  /* 0x0000000504047291 */ /* 0x008fc8000f8ec03f */
[----:B------:R-:W-:Y:S01]  /*0150*/  UIADD3 UR7, UR4, 0x6000, URZ ;  /* 0x0000600004077890 */ /* 0x000fe2000fffe03f */
[----:B--2---:R-:W-:Y:S01]  /*0160*/  SHF.R.S32.HI R17, RZ, 0x1f, R11 ;  /* 0x0000001fff117819 */ /* 0x004fe2000001140b */
[----:B------:R-:W-:Y:S01]  /*0170*/  IMAD.SHL.U32 R244, R11, 0x2, RZ ;  /* 0x000000020bf47824 */ /* 0x000fe200078e00ff */
[----:B----4-:R-:W-:Y:S02]  /*0180*/  USHF.R.S32.HI UR5, URZ, 0x1f, UR59 ;  /* 0x0000001f3f057899 */ /* 0x010fe4000801143b */
[CC--:B------:R-:W-:Y:S02]  /*0190*/  LEA.HI R4, R17.reuse, R11.reuse, RZ, 0x5 ;  /* 0x0000000b11047211 */ /* 0x0c0fe400078f28ff */
[----:B------:R-:W-:Y:S02]  /*01a0*/  LEA.HI R9, R17, R11, RZ, 0x4 ;  /* 0x0000000b11097211 */ /* 0x000fe400078f20ff */
[--C-:B------:R-:W-:Y:S01]  /*01b0*/  SHF.R.S32.HI R5, RZ, 0x5, R4.reuse ;  /* 0x00000005ff057819 */ /* 0x100fe20000011404 */
[----:B-----5:R-:W-:Y:S01]  /*01c0*/  USHF.R.S32.HI UR6, URZ, 0x1f, UR49 ;  /* 0x0000001f3f067899 */ /* 0x020fe20008011431 */
[----:B-1----:R-:W-:-:S02]  /*01d0*/  SHF.R.S32.HI R0, RZ, 0x1f, R4 ;  /* 0x0000001fff007819 */ /* 0x002fc40000011404 */
[-C--:B------:R-:W-:Y:S02]  /*01e0*/  LEA.HI R2, R4, R5.reuse, RZ, 0x1 ;  /* 0x0000000504027211 */ /* 0x080fe400078f08ff */
[----:B------:R-:W-:Y:S02]  /*01f0*/  LEA.HI R0, R0, R5, RZ, 0x2 ;  /* 0x0000000500007211 */ /* 0x000fe400078f10ff */
[----:B------:R-:W-:Y:S02]  /*0200*/  LEA.HI R19, R17, R11, RZ, 0x2 ;  /* 0x0000000b11137211 */ /* 0x000fe400078f10ff */
[----:B------:R-:W-:Y:S02]  /*0210*/  SHF.R.S32.HI R7, RZ, 0x4, R9 ;  /* 0x00000004ff077819 */ /* 0x000fe40000011409 */
[----:B------:R-:W-:Y:S02]  /*0220*/  LOP3.LUT R2, R2, 0xfffffffe, RZ, 0xc0, !PT ;  /* 0xfffffffe02027812 */ /* 0x000fe400078ec0ff */
[----:B------:R-:W-:-:S02]  /*0230*/  LOP3.LUT R0, R0, 0xfffffffc, RZ, 0xc0, !PT ;  /* 0xfffffffc00007812 */ /* 0x000fc400078ec0ff */
[--C-:B------:R-:W-:Y:S01]  /*0240*/  SHF.R.S32.HI R8, RZ, 0x2, R19.reuse ;  /* 0x00000002ff087819 */ /* 0x100fe20000011413 */
[----:B------:R-:W-:Y:S01]  /*0250*/  IMAD.IADD R16, R5, 0x1, -R2 ;  /* 0x0000000105107824 */ /* 0x000fe200078e0a02 */
[----:B------:R-:W-:Y:S01]  /*0260*/  LEA.HI R3, R9, R7, RZ, 0x1 ;  /* 0x0000000709037211 */ /* 0x000fe200078f08ff */
[----:B------:R-:W-:Y:S01]  /*0270*/  IMAD.IADD R174, R5, 0x1, -R0 ;  /* 0x0000000105ae7824 */ /* 0x000fe200078e0a00 */
[----:B------:R-:W-:Y:S02]  /*0280*/  SHF.R.S32.HI R6, RZ, 0x1f, R19 ;  /* 0x0000001fff067819 */ /* 0x000fe40000011413 */
[----:B------:R-:W-:Y:S02]  /*0290*/  LOP3.LUT R2, R3, 0xfffffffe, RZ, 0xc0, !PT ;  /* 0xfffffffe03027812 */ /* 0x000fe400078ec0ff */
[----:B------:R-:W-:Y:S02]  /*02a0*/  LEA.HI R0, R6, R8, RZ, 0x3 ;  /* 0x0000000806007211 */ /* 0x000fe400078f18ff */
[----:B------:R-:W-:Y:S01]  /*02b0*/  LOP3.LUT R3, R4, 0xffffffe0, RZ, 0xc0, !PT ;  /* 0xffffffe004037812 */ /* 0x000fe200078ec0ff */
[----:B------:R-:W-:Y:S01]  /*02c0*/  IMAD.IADD R12, R7, 0x1, -R2 ;  /* 0x00000001070c7824 */ /* 0x000fe200078e0a02 */
[----:B------:R-:W-:-:S02]  /*02d0*/  LEA.HI R14, R17, R11, RZ, 0x3 ;  /* 0x0000000b110e7211 */ /* 0x000fc400078f18ff */
[----:B------:R-:W-:Y:S01]  /*02e0*/  LOP3.LUT R0, R0, 0xfffffff8, RZ, 0xc0, !PT ;  /* 0xfffffff800007812 */ /* 0x000fe200078ec0ff */
[C---:B------:R-:W-:Y:S01]  /*02f0*/  IMAD.IADD R2, R11.reuse, 0x1, -R3 ;  /* 0x000000010b027824 */ /* 0x040fe200078e0a03 */
[----:B------:R-:W-:Y:S01]  /*0300*/  LOP3.LUT R4, R14, 0xfffffff8, RZ, 0xc0, !PT ;  /* 0xfffffff80e047812 */ /* 0x000fe200078ec0ff */
[----:B------:R-:W-:Y:S01]  /*0310*/  IMAD.SHL.U32 R10, R12, 0x200, RZ ;  /* 0x000002000c0a7824 */ /* 0x000fe200078e00ff */
[----:B------:R-:W-:Y:S01]  /*0320*/  SHF.R.S32.HI R3, RZ, 0x3, R14 ;  /* 0x00000003ff037819 */ /* 0x000fe2000001140e */
[----:B------:R-:W-:Y:S01]  /*0330*/  IMAD.IADD R8, R8, 0x1, -R0 ;  /* 0x0000000108087824 */ /* 0x000fe200078e0a00 */
[----:B------:R-:W-:Y:S01]  /*0340*/  SHF.R.S32.HI R5, RZ, 0x1f, R2 ;  /* 0x0000001fff057819 */ /* 0x000fe20000011402 */
[----:B------:R-:W-:Y:S01]  /*0350*/  IMAD.IADD R0, R11, 0x1, -R4 ;  /* 0x000000010b007824 */ /* 0x000fe200078e0a04 */
[----:B------:R-:W-:Y:S01]  /*0360*/  LOP3.LUT R4, R9, 0xfffffff0, RZ, 0xc0, !PT ;  /* 0xfffffff009047812 */ /* 0x000fe200078ec0ff */
[----:B------:R-:W-:Y:S01]  /*0370*/  IMAD.SHL.U32 R3, R3, 0x40, RZ ;  /* 0x0000004003037824 */ /* 0x000fe200078e00ff */
[----:B------:R-:W-:Y:S01]  /*0380*/  LEA.HI R18, R5, R2, RZ, 0x2 ;  /* 0x0000000205127211 */ /* 0x000fe200078f10ff */
[C---:B------:R-:W-:Y:S01]  /*0390*/  IMAD.SHL.U32 R186, R0.reuse, 0x8, RZ ;  /* 0x0000000800ba7824 */ /* 0x040fe200078e00ff */
[----:B------:R-:W-:Y:S01]  /*03a0*/  LOP3.LUT P4, RZ, R0, 0x2, RZ, 0xc0, !PT ;  /* 0x0000000200ff7812 */ /* 0x000fe2000788c0ff */
[----:B------:R-:W-:Y:S01]  /*03b0*/  IMAD.IADD R2, R11, 0x1, -R4 ;  /* 0x000000010b027824 */ /* 0x000fe200078e0a04 */
[----:B------:R-:W-:-:S02]  /*03c0*/  LOP3.LUT R3, R3, 0x1c0, RZ, 0xc0, !PT ;  /* 0x000001c003037812 */ /* 0x000fc400078ec0ff */
[C---:B------:R-:W-:Y:S01]  /*03d0*/  LOP3.LUT P3, RZ, R0.reuse, 0x4, RZ, 0xc0, !PT ;  /* 0x0000000400ff7812 */ /* 0x040fe2000786c0ff */
[----:B------:R-:W-:Y:S01]  /*03e0*/  IMAD.SHL.U32 R0, R0, 0x40, RZ ;  /* 0x0000004000007824 */ /* 0x000fe200078e00ff */
[----:B------:R-:W-:Y:S02]  /*03f0*/  SHF.R.S32.HI R5, RZ, 0x1f, R2 ;  /* 0x0000001fff057819 */ /* 0x000fe40000011402 */
[----:B------:R-:W-:Y:S02]  /*0400*/  SHF.R.U32.HI R4, RZ, 0x3, R3 ;  /* 0x00000003ff047819 */ /* 0x000fe40000011603 */
[----:B------:R-:W-:Y:S02]  /*0410*/  LOP3.LUT R3, R3, 0x38, R186, 0xf8, !PT ;  /* 0x0000003803037812 */ /* 0x000fe400078ef8ba */
[----:B------:R-:W-:Y:S02]  /*0420*/  LEA.HI R13, R5, R2, RZ, 0x3 ;  /* 0x00000002050d7211 */ /* 0x000fe400078f18ff */
[----:B------:R-:W-:-:S02]  /*0430*/  LEA.HI R6, R17, R11, RZ, 0x6 ;  /* 0x0000000b11067211 */ /* 0x000fc400078f30ff */
[----:B------:R-:W-:Y:S02]  /*0440*/  LOP3.LUT R0, R0, 0x1c0, RZ, 0xc0, !PT ;  /* 0x000001c000007812 */ /* 0x000fe400078ec0ff */
[----:B------:R-:W-:Y:S01]  /*0450*/  LOP3.LUT R243, R3, R4, RZ, 0x3c, !PT ;  /* 0x0000000403f37212 */ /* 0x000fe200078e3cff */
[----:B------:R-:W-:Y:S01]  /*0460*/  IMAD.SHL.U32 R3, R174, 0x10, RZ ;  /* 0x00000010ae037824 */ /* 0x000fe200078e00ff */
[----:B------:R-:W-:Y:S02]  /*0470*/  LOP3.LUT R5, R13, 0xfffffff8, RZ, 0xc0, !PT ;  /* 0xfffffff80d057812 */ /* 0x000fe400078ec0ff */
[----:B------:R-:W-:Y:S02]  /*0480*/  SHF.R.S32.HI R6, RZ, 0x6, R6 ;  /* 0x00000006ff067819 */ /* 0x000fe40000011406 */
[----:B------:R-:W-:Y:S01]  /*0490*/  LOP3.LUT R4, R0, 0x8, R14, 0xf8, !PT ;  /* 0x0000000800047812 */ /* 0x000fe200078ef80e */
[----:B------:R-:W-:Y:S01]  /*04a0*/  IMAD.IADD R15, R2, 0x1, -R5 ;  /* 0x00000001020f7824 */ /* 0x000fe200078e0a05 */
[----:B------:R-:W-:Y:S01]  /*04b0*/  SHF.R.U32.HI R9, RZ, 0x3, R0 ;  /* 0x00000003ff097819 */ /* 0x000fe20000011600 */
[----:B------:R-:W-:Y:S01]  /*04c0*/  IMAD R2, R6, 0x800, R10 ;  /* 0x0000080006027824 */ /* 0x000fe200078e020a */
[----:B------:R-:W-:Y:S01]  /*04d0*/  LOP3.LUT R7, R0, 0x30, R3, 0xf8, !PT ;  /* 0x0000003000077812 */ /* 0x000fe200078ef803 */
[----:B------:R-:W-:Y:S01]  /*04e0*/  IMAD R243, R6, 0x200, R243 ;  /* 0x0000020006f37824 */ /* 0x000fe200078e02f3 */
[----:B------:R-:W-:Y:S01]  /*04f0*/  LOP3.LUT R0, R4, R9, RZ, 0x3c, !PT ;  /* 0x0000000904007212 */ /* 0x000fe200078e3cff */
[----:B------:R-:W-:Y:S01]  /*0500*/  IMAD.SHL.U32 R4, R6, 0x20, RZ ;  /* 0x0000002006047824 */ /* 0x000fe200078e00ff */
[----:B------:R-:W-:-:S02]  /*0510*/  LEA.HI R5, R17, R11, RZ, 0x7 ;  /* 0x0000000b11057211 */ /* 0x000fc400078f38ff */
[----:B------:R-:W-:Y:S01]  /*0520*/  LOP3.LUT R3, R8, 0x1, RZ, 0xc0, !PT ;  /* 0x0000000108037812 */ /* 0x000fe200078ec0ff */
[----:B------:R-:W-:Y:S01]  /*0530*/  IMAD.IADD R182, R2, 0x1, R0 ;  /* 0x0000000102b67824 */ /* 0x000fe200078e0200 */
[----:B------:R-:W-:Y:S01]  /*0540*/  LOP3.LUT R0, R19, 0x7ffffffc, RZ, 0xc0, !PT ;  /* 0x7ffffffc13007812 */ /* 0x000fe200078ec0ff */
[C---:B------:R-:W-:Y:S01]  /*0550*/  IMAD.SHL.U32 R2, R8.reuse, 0x40, RZ ;  /* 0x0000004008027824 */ /* 0x040fe200078e00ff */
[----:B------:R-:W-:Y:S02]  /*0560*/  SHF.R.S32.HI R5, RZ, 0x7, R5 ;  /* 0x00000007ff057819 */ /* 0x000fe40000011405 */
[----:B------:R-:W-:Y:S01]  /*0570*/  ISETP.NE.U32.AND P0, PT, R3, 0x1, PT ;  /* 0x000000010300780c */ /* 0x000fe20003f05070 */
[----:B------:R-:W-:Y:S01]  /*0580*/  IMAD.IADD R0, R11, 0x1, -R0 ;  /* 0x000000010b007824 */ /* 0x000fe200078e0a00 */
[----:B------:R-:W-:Y:S01]  /*0590*/  LOP3.LUT R14, R7, 0x8, R14, 0xf8, !PT ;  /* 0x00000008070e7812 */ /* 0x000fe200078ef80e */
[----:B------:R-:W-:Y:S01]  /*05a0*/  IMAD.SHL.U32 R3, R5, 0x8, RZ ;  /* 0x0000000805037824 */ /* 0x000fe200078e00ff */
[----:B------:R-:W-:Y:S01]  /*05b0*/  R2P PR, R8, 0x6 ;  /* 0x0000000608007804 */ /* 0x000fe20000000000 */
[----:B------:R-:W-:Y:S01]  /*05c0*/  IMAD.SHL.U32 R7, R0, 0x2, RZ ;  /* 0x0000000200077824 */ /* 0x000fe200078e00ff */
[----:B------:R-:W-:Y:S01]  /*05d0*/  LOP3.LUT R0, R2, 0x1c0, RZ, 0xc0, !PT ;  /* 0x000001c002007812 */ /* 0x000fe200078ec0ff */
[----:B------:R-:W-:Y:S01]  /*05e0*/  IMAD.SHL.U32 R8, R12, 0x10, RZ ;  /* 0x000000100c087824 */ /* 0x000fe200078e00ff */
[----:B------:R-:W-:-:S02]  /*05f0*/  LOP3.LUT R2, R3, 0x8, RZ, 0xc0, !PT ;  /* 0x0000000803027812 */ /* 0x000fc400078ec0ff */
[----:B------:R-:W-:Y:S02]  /*0600*/  LOP3.LUT R244, R4, 0x6, R244, 0xf8, !PT ;  /* 0x0000000604f47812 */ /* 0x000fe400078ef8f4 */
[----:B------:R-:W-:Y:S02]  /*0610*/  SHF.R.U32.HI R3, RZ, 0x3, R0 ;  /* 0x00000003ff037819 */ /* 0x000fe40000011600 */
[----:B------:R-:W-:Y:S01]  /*0620*/  LOP3.LUT R6, R0, 0x20, R4, 0xf8, !PT ;  /* 0x0000002000067812 */ /* 0x000fe200078ef804 */
[--C-:B------:R-:W-:Y:S01]  /*0630*/  IMAD R4, R5, 0x1000, R7.reuse ;  /* 0x0000100005047824 */ /* 0x100fe200078e0207 */
[----:B------:R-:W-:Y:S02]  /*0640*/  LOP3.LUT R11, R2, 0x10, R8, 0xf8, !PT ;  /* 0x00000010020b7812 */ /* 0x000fe400078ef808 */
[----:B------:R-:W-:Y:S01]  /*0650*/  LOP3.LUT R8, R3, R0, R2, 0x1e, !PT ;  /* 0x0000000003087212 */ /* 0x000fe200078e1e02 */
[----:B------:R-:W-:Y:S01]  /*0660*/  IMAD R0, R16, 0x400, R4 ;  /* 0x0000040010007824 */ /* 0x000fe200078e0204 */
[----:B------:R-:W-:Y:S01]  /*0670*/  LOP3.LUT R6, R6, R3, RZ, 0x3c, !PT ;  /* 0x0000000306067212 */ /* 0x000fe200078e3cff */
[----:B------:R-:W-:Y:S01]  /*0680*/  IMAD.SHL.U32 R3, R15, 0x40, RZ ;  /* 0x000000400f037824 */ /* 0x000fe200078e00ff */
[----:B------:R-:W-:Y:S01]  /*0690*/  SHF.R.S32.HI R4, RZ, 0x2, R18 ;  /* 0x00000002ff047819 */ /* 0x000fe20000011412 */
[----:B------:R-:W-:Y:S01]  /*06a0*/  IMAD R2, R174, 0x400, R7 ;  /* 0x00000400ae027824 */ /* 0x000fe200078e0207 */
[----:B------:R-:W-:Y:S01]  /*06b0*/  SEL R191, R191, 0x10, !P0 ;  /* 0x00000010bfbf7807 */ /* 0x000fe20004000000 */
[----:B------:R-:W-:Y:S01]  /*06c0*/  IMAD.IADD R193, R6, 0x1, R0 ;  /* 0x0000000106c17824 */ /* 0x000fe200078e0200 */
[----:B------:R-:W-:Y:S01]  /*06d0*/  LOP3.LUT R3, R3, 0x1c0, RZ, 0xc0, !PT ;  /* 0x000001c003037812 */ /* 0x000fe200078ec0ff */
[----:B------:R-:W-:Y:S01]  /*06e0*/  IMAD.SHL.U32 R0, R12, 0x8, RZ ;  /* 0x000000080c007824 */ /* 0x000fe200078e00ff */
[----:B------:R-:W-:Y:S01]  /*06f0*/  LOP3.LUT R5, R10, R14, R9, 0xf6, !PT ;  /* 0x0000000e0a057212 */ /* 0x000fe200078ef609 */
[----:B------:R-:W-:Y:S01]  /*0700*/  IMAD.SHL.U32 R6, R13, 0x40, RZ ;  /* 0x000000400d067824 */ /* 0x000fe200078e00ff */
[----:B------:R-:W-:Y:S01]  /*0710*/  LEA R193, R193, UR4, 0x1 ;  /* 0x00000004c1c17c11 */ /* 0x000fe2000f8e08ff */
[----:B------:R-:W-:Y:S01]  /*0720*/  IMAD.IADD R8, R2, 0x1, R8 ;  /* 0x0000000102087824 */ /* 0x000fe200078e0208 */
[----:B------:R-:W-:Y:S01]  /*0730*/  SHF.R.U32.HI R2, RZ, 0x3, R3 ;  /* 0x00000003ff027819 */ /* 0x000fe20000011603 */
[----:B------:R-:W-:Y:S01]  /*0740*/  IMAD R245, R16, 0x10, R4 ;  /* 0x0000001010f57824 */ /* 0x000fe200078e0204 */
[----:B------:R-:W-:Y:S01]  /*0750*/  LOP3.LUT R7, R3, 0x8, R0, 0xf8, !PT ;  /* 0x0000000803077812 */ /* 0x000fe200078ef800 */
[----:B------:R-:W-:Y:S01]  /*0760*/  IMAD.IADD R194, R193, 0x1, R191 ;  /* 0x00000001c1c27824 */ /* 0x000fe200078e02bf */
[----:B------:R-:W-:Y:S01]  /*0770*/  LOP3.LUT R0, R6, 0xfffffe00, RZ, 0xc0, !PT ;  /* 0xfffffe0006007812 */ /* 0x000fe200078ec0ff */
[----:B------:R-:W-:Y:S01]  /*0780*/  IMAD.U32 R6, RZ, RZ, UR5 ;  /* 0x00000005ff067e24 */ /* 0x000fe2000f8e00ff */
[----:B------:R-:W-:Y:S01]  /*0790*/  LOP3.LUT R3, R2, R11, R3, 0x1e, !PT ;  /* 0x0000000b02037212 */ /* 0x000fe200078e1e03 */
[----:B------:R-:W-:Y:S01]  /*07a0*/  USHF.L.U32 UR5, UR49, 0x7, URZ ;  /* 0x0000000731057899 */ /* 0x000fe2000800063f */
[----:B------:R-:W-:Y:S01]  /*07b0*/  LOP3.LUT R2, R7, R2, RZ, 0x3c, !PT ;  /* 0x0000000207027212 */ /* 0x000fe200078e3cff */
[--C-:B------:R-:W-:Y:S01]  /*07c0*/  IMAD R4, R16, 0x400, R0.reuse ;  /* 0x0000040010047824 */ /* 0x100fe200078e0200 */
[----:B------:R-:W-:Y:S01]  /*07d0*/  LOP3.LUT R181, R3, R0, RZ, 0xfc, !PT ;  /* 0x0000000003b57212 */ /* 0x000fe200078efcff */
[----:B------:R-:W-:Y:S01]  /*07e0*/  IMAD R174, R174, 0x400, R0 ;  /* 0x00000400aeae7824 */ /* 0x000fe200078e0200 */
[----:B------:R-:W-:Y:S01]  /*07f0*/  LEA R248, R8, UR7, 0x1 ;  /* 0x0000000708f87c11 */ /* 0x000fe2000f8e08ff */
[----:B------:R-:W-:Y:S01]  /*0800*/  IMAD.IADD R180, R4, 0x1, R2 ;  /* 0x0000000104b47824 */ /* 0x000fe200078e0202 */
[----:B------:R-:W-:Y:S01]  /*0810*/  LEA R3, R5, UR4, 0x1 ;  /* 0x0000000405037c11 */ /* 0x000fe2000f8e08ff */
[----:B------:R-:W-:-:S02]  /*0820*/  IMAD.IADD R174, R2, 0x1, R174 ;  /* 0x0000000102ae7824 */ /* 0x000fc400078e02ae */
[----:B------:R-:W-:Y:S01]  /*0830*/  IMAD.U32 R0, RZ, RZ, UR5 ;  /* 0x00000005ff007e24 */ /* 0x000fe2000f8e00ff */
[----:B------:R-:W-:Y:S01]  /*0840*/  USHF.R.S32.HI UR5, URZ, 0x1f, UR59 ;  /* 0x0000001f3f057899 */ /* 0x000fe2000801143b */
[----:B------:R-:W-:Y:S01]  /*0850*/  IMAD.U32 R2, RZ, RZ, UR6 ;  /* 0x00000006ff027e24 */ /* 0x000fe2000f8e00ff */
[----:B------:R-:W-:Y:S01]  /*0860*/  UIADD3 UR6, UR4, 0xa000, URZ ;  /* 0x0000a00004067890 */ /* 0x000fe2000fffe03f */
[----:B------:R-:W-:Y:S02]  /*0870*/  IMAD.MOV.U32 R4, RZ, RZ, 0x20 ;  /* 0x00000020ff047424 */ /* 0x000fe400078e00ff */
[----:B------:R-:W-:Y:S02]  /*0880*/  IMAD.MOV.U32 R2, RZ, RZ, 0x40 ;  /* 0x00000040ff027424 */ /* 0x000fe400078e00ff */
[----:B------:R-:W-:Y:S01]  /*0890*/  IMAD.U32 R0, RZ, RZ, UR5 ;  /* 0x00000005ff007e24 */ /* 0x000fe2000f8e00ff */
[----:B------:R-:W-:Y:S01]  /*08a0*/  SEL R177, R4, 0xffffffe0, !P4 ;  /* 0xffffffe004b17807 */ /* 0x000fe20006000000 */
[----:B------:R-:W-:Y:S01]  /*08b0*/  VIADD R249, R248, 0x40 ;  /* 0x00000040f8f97836 */ /* 0x000fe20000000000 */
[----:B------:R-:W-:Y:S01]  /*08c0*/  SEL R2, R2, 0xffffffc0, !P3 ;  /* 0xffffffc002027807 */ /* 0x000fe20005800000 */
[----:B------:R-:W-:Y:S01]  /*08d0*/  @P2 VIADD R249, R248, 0xffffffc0 ;  /* 0xffffffc0f8f92836 */ /* 0x000fe20000000000 */
[----:B------:R-:W-:Y:S01]  /*08e0*/  LEA R0, R182, UR6, 0x1 ;  /* 0x00000006b6007c11 */ /* 0x000fe2000f8e08ff */
[----:B------:R-:W-:Y:S01]  /*08f0*/  VIADD R252, R248, 0x420 ;  /* 0x00000420f8fc7836 */ /* 0x000fe20000000000 */
[----:B------:R-:W-:Y:S01]  /*0900*/  SEL R4, R4, 0xffffffe0, !P1 ;  /* 0xffffffe004047807 */ /* 0x000fe20004800000 */
[----:B------:R-:W-:Y:S01]  /*0910*/  @P1 VIADD R252, R248, 0x3e0 ;  /* 0x000003e0f8fc1836 */ /* 0x000fe20000000000 */
[----:B------:R-:W-:Y:S01]  /*0920*/  LEA R174, R174, UR6, 0x1 ;  /* 0x00000006aeae7c11 */ /* 0x000fe2000f8e08ff */
[----:B------:R-:W-:Y:S01]  /*0930*/  IMAD.IADD R176, R0, 0x1, R2 ;  /* 0x0000000100b07824 */ /* 0x000fe200078e0202 */
[----:B------:R-:W-:Y:S01]  /*0940*/  UIADD3 UR5, UR4, 0x6000, URZ ;  /* 0x0000600004057890 */ /* 0x000fe2000fffe03f */
[----:B------:R-:W-:-:S02]  /*0950*/  IMAD.IADD R192, R193, 0x1, R4 ;  /* 0x00000001c1c07824 */ /* 0x000fc400078e0204 */
[----:B------:R-:W-:Y:S02]  /*0960*/  IMAD.IADD R178, R0, 0x1, R177 ;  /* 0x0000000100b27824 */ /* 0x000fe400078e02b1 */
[----:B------:R-:W-:Y:S02]  /*0970*/  IMAD.IADD R177, R177, 0x1, R176 ;  /* 0x00000001b1b17824 */ /* 0x000fe400078e02b0 */
[C---:B------:R-:W-:Y:S02]  /*0980*/  IMAD.IADD R251, R4.reuse, 0x1, R248 ;  /* 0x0000000104fb7824 */ /* 0x040fe400078e02f8 */
[----:B------:R-:W-:Y:S02]  /*0990*/  IMAD.IADD R191, R191, 0x1, R192 ;  /* 0x00000001bfbf7824 */ /* 0x000fe400078e02c0 */
[----:B------:R-:W-:-:S07]  /*09a0*/  IMAD.IADD R250, R4, 0x1, R249 ;  /* 0x0000000104fa7824 */ /* 0x000fce00078e02f9 */
.L_x_553:
        /* <DEDUP_REMOVED lines=30> */
[----:B--2-4-:R-:W2:Y:S05]  /*0b90*/  @P1 LDG.E R8, desc[UR8][R6.64] ;  /* 0x0000000806081981 */ /* 0x014eaa000c1e1900 */
        /* <DEDUP_REMOVED lines=36> */
.L_x_485:
        /* <DEDUP_REMOVED lines=14> */
[----:B------:R-:W-:Y:S01]  /*0ec0*/  ULDC UR61, c[0x0][0x2d4] ;  /* 0x0000b500003d7ab9 */ /* 0x000fe20000000800 */
[----:B------:R-:W-:Y:S01]  /*0ed0*/  ULDC UR25, c[0x0][0x2dc] ;  /* 0x0000b70000197ab9 */ /* 0x000fe20000000800 */
[----:B------:R-:W-:Y:S01]  /*0ee0*/  UIMAD UR21, UR49, UR13, UR12 ;  /* 0x0000000d311572a4 */ /* 0x000fe2000f8e020c */
[----:B------:R-:W-:-:S02]  /*0ef0*/  ULDC UR46, c[0x0][0x270] ;  /* 0x00009c00002e7ab9 */ /* 0x000fc40000000800 */
[----:B------:R-:W-:Y:S01]  /*0f00*/  @!UP1 ULDC.64 UR12, c[0x0][0x418] ;  /* 0x00010600000c9ab9 */ /* 0x000fe20000000a00 */
[----:B------:R-:W-:Y:S02]  /*0f10*/  USHF.R.S32.HI UR44, URZ, 0x1f, UR61 ;  /* 0x0000001f3f2c7899 */ /* 0x000fe4000801143d */
[----:B------:R-:W-:Y:S02]  /*0f20*/  @!UP1 UIMAD.WIDE.U32 UR40, UR49, UR12, URZ ;  /* 0x0000000c312892a5 */ /* 0x000fe4000f8e003f */
[----:B------:R-:W-:Y:S02]  /*0f30*/  UIMAD UR51, UR59, UR25, URZ ;  /* 0x000000193b3372a4 */ /* 0x000fe4000f8e023f */
[----:B------:R-:W-:Y:S02]  /*0f40*/  USHF.L.U32 UR18, UR49, 0x7, URZ ;  /* 0x0000000731127899 */ /* 0x000fe4000800063f */
[----:B------:R-:W-:Y:S01]  /*0f50*/  USHF.L.U64.HI UR11, UR49, 0x7, UR60 ;  /* 0x00000007310b7899 */ /* 0x000fe2000801023c */
[----:B-1----:R-:W-:Y:S01]  /*0f60*/  IABS R6, R7 ;  /* 0x0000000700067213 */ /* 0x002fe20000000000 */
[----:B------:R-:W-:Y:S01]  /*0f70*/  ULDC.U8 UR22, c[0x0][0x3d8] ;  /* 0x0000f60000167ab9 */ /* 0x000fe20000000000 */
[----:B------:R-:W-:Y:S01]  /*0f80*/  ULDC.64 UR30, c[0x0][0x240] ;  /* 0x00009000001e7ab9 */ /* 0x000fe20000000a00 */
[----:B------:R-:W-:Y:S01]  /*0f90*/  USEL UR39, UR18, URZ, UP2 ;  /* 0x0000003f12277287 */ /* 0x000fe20009000000 */
[----:B------:R-:W1:Y:S01]  /*0fa0*/  I2F.RP R4, R6 ;  /* 0x0000000600047306 */ /* 0x000e620000209400 */
[----:B------:R-:W-:Y:S01]  /*0fb0*/  UISETP.NE.AND UP3, UPT, UR22, URZ, UPT ;  /* 0x0000003f1600728c */ /* 0x000fe2000bf65270 */
[----:B------:R-:W-:Y:S01]  /*0fc0*/  ISETP.NE.AND P3, PT, R7, RZ, PT ;  /* 0x000000ff0700720c */ /* 0x000fe20003f65270 */
[----:B------:R-:W-:-:S02]  /*0fd0*/  UIMAD.WIDE.U32 UR18, UR6, UR30, URZ ;  /* 0x0000001e061272a5 */ /* 0x000fc4000f8e003f */
[----:B--2---:R-:W-:Y:S02]  /*0fe0*/  UIMAD.WIDE.U32 UR28, UR7, UR14, URZ ;  /* 0x0000000e071c72a5 */ /* 0x004fe4000f8e003f */
[----:B------:R-:W-:Y:S02]  /*0ff0*/  USEL UR38, UR11, URZ, UP2 ;  /* 0x0000003f0b267287 */ /* 0x000fe40009000000 */
[----:B------:R-:W-:Y:S02]  /*1000*/  UIMAD UR52, UR7, UR15, UR29 ;  /* 0x0000000f073472a4 */ /* 0x000fe4000f8e021d */
[----:B------:R-:W-:Y:S01]  /*1010*/  @!UP1 UIMAD UR7, UR60, UR12, URZ ;  /* 0x0000000c3c0792a4 */ /* 0x000fe2000f8e023f */
[----:B------:R-:W-:Y:S01]  /*1020*/  @UP1 ULDC.64 UR14, c[0x0][0x420] ;  /* 0x00010800000e1ab9 */ /* 0x000fe20000000a00 */
[----:B------:R-:W-:Y:S01]  /*1030*/  USEL UR58, UR16, UR18, !UP1 ;  /* 0x00000012103a7287 */ /* 0x000fe2000c800000 */
[----:B-1----:R-:W1:Y:S01]  /*1040*/  MUFU.RCP R4, R4 ;  /* 0x0000000400047308 */ /* 0x002e620000001000 */
[----:B------:R-:W-:-:S02]  /*1050*/  @!UP1 UIMAD UR37, UR49, UR13, UR7 ;  /* 0x0000000d312592a4 */ /* 0x000fc4000f8e0207 */
[----:B------:R-:W-:Y:S02]  /*1060*/  UIADD3 UR7, UR27, 0x3f, URZ ;  /* 0x0000003f1b077890 */ /* 0x000fe4000fffe03f */
[----:B------:R-:W-:Y:S02]  /*1070*/  UIMAD.WIDE UR12, UR25, UR46, URZ ;  /* 0x0000002e190c72a5 */ /* 0x000fe4000f8e023f */
[----:B------:R-:W-:Y:S02]  /*1080*/  USHF.R.S32.HI UR20, URZ, 0x1f, UR7 ;  /* 0x0000001f3f147899 */ /* 0x000fe40008011407 */
[----:B------:R-:W-:Y:S02]  /*1090*/  @UP1 UIMAD.WIDE.U32 UR42, UR6, UR14, URZ ;  /* 0x0000000e062a12a5 */ /* 0x000fe4000f8e003f */
[----:B------:R-:W-:Y:S02]  /*10a0*/  ULEA.HI UR25, UR20, UR7, URZ, 0x6 ;  /* 0x0000000714197291 */ /* 0x000fe4000f8f303f */
[----:B------:R-:W-:-:S02]  /*10b0*/  UIMAD UR7, UR44, UR49, URZ ;  /* 0x000000312c0772a4 */ /* 0x000fc4000f8e023f */
[----:B------:R-:W-:Y:S01]  /*10c0*/  @UP1 UIMAD UR53, UR6, UR15, UR43 ;  /* 0x0000000f063512a4 */ /* 0x000fe2000f8e022b */
        /* <DEDUP_REMOVED lines=12> */
[----:B------:R-:W-:Y:S01]  /*1190*/  ULDC UR45, c[0x0][0x2c4] ;  /* 0x0000b100002d7ab9 */ /* 0x000fe20000000800 */
[----:B------:R-:W-:Y:S01]  /*11a0*/  IMAD.MOV.U32 R4, RZ, RZ, RZ ;  /* 0x000000ffff047224 */ /* 0x000fe200078e00ff */
[----:B------:R-:W-:Y:S01]  /*11b0*/  UIADD3 UR48, UR17, UR7, URZ ;  /* 0x0000000711307290 */ /* 0x000fe2000fffe03f */
[----:B------:R-:W-:Y:S01]  /*11c0*/  IMAD R0, R0, R6, RZ ;  /* 0x0000000600007224 */ /* 0x000fe200078e02ff */
[----:B------:R-:W-:-:S02]  /*11d0*/  @UP1 UIADD3 UR48, UR15, UR11, URZ ;  /* 0x0000000b0f301290 */ /* 0x000fc4000fffe03f */
[----:B------:R-:W-:Y:S01]  /*11e0*/  @UP3 UIMAD UR7, UR49, UR45, URZ ;  /* 0x0000002d310732a4 */ /* 0x000fe2000f8e023f */
[----:B------:R-:W-:Y:S01]  /*11f0*/  IMAD.HI.U32 R0, R5, R0, R4 ;  /* 0x0000000005007227 */ /* 0x000fe200078e0004 */
[----:B------:R-:W-:Y:S02]  /*1200*/  ULOP3.LUT UR11, UR25, 0xffffffc0, URZ, 0xc0, !UPT ;  /* 0xffffffc0190b7892 */ /* 0x000fe4000f8ec03f */
[----:B------:R-:W-:Y:S02]  /*1210*/  UISETP.NE.AND UP0, UPT, UR36, -0x1, UPT ;  /* 0xffffffff2400788c */ /* 0x000fe4000bf05270 */
[----:B------:R-:W-:Y:S01]  /*1220*/  UIMAD UR32, UR6, UR31, URZ ;  /* 0x0000001f062072a4 */ /* 0x000fe2000f8e023f */
[----:B------:R-:W-:Y:S01]  /*1230*/  IMAD.HI.U32 R0, R0, R2, RZ ;  /* 0x0000000200007227 */ /* 0x000fe200078e00ff */
[----:B------:R-:W-:Y:S02]  /*1240*/  @UP3 USEL UR15, UR7, UR6, !UP1 ;  /* 0x00000006070f3287 */ /* 0x000fe4000c800000 */
[----:B------:R-:W-:-:S02]  /*1250*/  UIADD3 UR7, UR11, -0x40, URZ ;  /* 0xffffffc00b077890 */ /* 0x000fc4000fffe03f */
[----:B------:R-:W-:Y:S01]  /*1260*/  IADD3 R4, -R0, RZ, RZ ;  /* 0x000000ff00047210 */ /* 0x000fe20007ffe1ff */
[----:B------:R-:W-:Y:S02]  /*1270*/  USEL UR57, UR16, UR14, !UP1 ;  /* 0x0000000e10397287 */ /* 0x000fe4000c800000 */
[----:B------:R-:W-:Y:S02]  /*1280*/  @UP1 UIADD3 UR50, UR19, UR32, URZ ;  /* 0x0000002013321290 */ /* 0x000fe4000fffe03f */
[C---:B------:R-:W-:Y:S01]  /*1290*/  IMAD R2, R6.reuse, R4, R2 ;  /* 0x0000000406027224 */ /* 0x040fe200078e0202 */
[----:B------:R-:W-:Y:S01]  /*12a0*/  @!UP3 UIMAD UR14, UR49, UR46, UR59 ;  /* 0x0000002e310eb2a4 */ /* 0x000fe2000f8e023b */
[----:B------:R-:W-:Y:S01]  /*12b0*/  @UP3 ULDC UR18, c[0x0][0x2e4] ;  /* 0x0000b90000123ab9 */ /* 0x000fe20000000800 */
[----:B------:R-:W-:Y:S02]  /*12c0*/  USHF.R.S32.HI UR19, URZ, 0x1f, UR7 ;  /* 0x0000001f3f137899 */ /* 0x000fe40008011407 */
[----:B------:R-:W-:Y:S01]  /*12d0*/  ISETP.GT.U32.AND P1, PT, R6, R2, PT ;  /* 0x000000020600720c */ /* 0x000fe20003f24070 */
[----:B------:R-:W-:-:S02]  /*12e0*/  UIADD3 UR11, UP2, UR7, UR39, URZ ;  /* 0x00000027070b7290 */ /* 0x000fc4000ff5e03f */
[----:B------:R-:W-:Y:S02]  /*12f0*/  @UP3 UIMAD UR47, UR59, UR18, UR15 ;  /* 0x000000123b2f32a4 */ /* 0x000fe4000f8e020f */
[----:B------:R-:W-:Y:S01]  /*1300*/  @!UP3 UIMAD UR47, UR14, UR45, URZ ;  /* 0x0000002d0e2fb2a4 */ /* 0x000fe2000f8e023f */
[----:B------:R-:W-:Y:S01]  /*1310*/  ULDC.U8 UR23, c[0x0][0x480] ;  /* 0x0001200000177ab9 */ /* 0x000fe20000000000 */
[----:B------:R-:W-:Y:S02]  /*1320*/  UIADD3.X UR14, UR19, UR38, URZ, UP2, !UPT ;  /* 0x00000026130e7290 */ /* 0x000fe400097fe43f */
[----:B------:R-:W-:Y:S02]  /*1330*/  UIMAD UR13, UR13, UR11, URZ ;  /* 0x0000000b0d0d72a4 */ /* 0x000fe4000f8e023f */
[----:B------:R-:W-:Y:S02]  /*1340*/  @UP0 UIADD3 UR24, UR33, UR36, URZ ;  /* 0x0000002421180290 */ /* 0x000fe4000fffe03f */
[----:B------:R-:W-:Y:S01]  /*1350*/  @!P1 IMAD.IADD R2, R2, 0x1, -R6 ;  /* 0x0000000102029824 */ /* 0x000fe200078e0a06 */
[----:B------:R-:W-:Y:S01]  /*1360*/  @UP0 UIADD3 UR29, UR33, UR36, URZ ;  /* 0x00000024211d0290 */ /* 0x000fe2000fffe03f */
[----:B------:R-:W-:Y:S01]  /*1370*/  @!P1 VIADD R0, R0, 0x1 ;  /* 0x0000000100009836 */ /* 0x000fe20000000000 */
[----:B------:R-:W-:Y:S01]  /*1380*/  PLOP3.LUT P1, PT, PT, PT, UP0, 0x80, 0x0 ;  /* 0x000000000000781c */ /* 0x000fe20003f2f008 */
[----:B------:R-:W-:Y:S01]  /*1390*/  UISETP.NE.AND UP4, UPT, UR23, URZ, UPT ;  /* 0x0000003f1700728c */ /* 0x000fe2000bf85270 */
[----:B------:R-:W-:Y:S01]  /*13a0*/  ISETP.GE.U32.AND P0, PT, R2, R6, PT ;  /* 0x000000060200720c */ /* 0x000fe20003f06070 */
[----:B------:R-:W-:Y:S01]  /*13b0*/  @UP0 ULDC.64 UR20, c[0x0][0x250] ;  /* 0x0000940000140ab9 */ /* 0x000fe20000000a00 */
[----:B------:R-:W-:Y:S01]  /*13c0*/  LOP3.LUT R2, R7, UR59, RZ, 0x3c, !PT ;  /* 0x0000003b07027c12 */ /* 0x000fe2000f8e3cff */
[----:B------:R-:W-:Y:S01]  /*13d0*/  @UP0 ULDC.64 UR22, c[0x0][0x248] ;  /* 0x0000920000160ab9 */ /* 0x000fe20000000a00 */
[----:B------:R-:W-:-:S02]  /*13e0*/  UIMAD.WIDE.U32 UR38, UR12, UR11, URZ ;  /* 0x0000000b0c2672a5 */ /* 0x000fc4000f8e003f */
[----:B------:R-:W-:Y:S01]  /*13f0*/  ISETP.GE.AND P2, PT, R2, RZ, PT ;  /* 0x000000ff0200720c */ /* 0x000fe20003f46270 */
[----:B------:R-:W-:Y:S02]  /*1400*/  UIMAD UR11, UR12, UR14, UR13 ;  /* 0x0000000e0c0b72a4 */ /* 0x000fe4000f8e020d */
[----:B------:R-:W-:Y:S02]  /*1410*/  @UP0 UIMAD.WIDE.U32 UR16, UR24, UR22, URZ ;  /* 0x00000016181002a5 */ /* 0x000fe4000f8e003f */
[----:B------:R-:W-:Y:S02]  /*1420*/  @UP0 UIMAD.WIDE.U32 UR12, UR29, UR20, URZ ;  /* 0x000000141d0c02a5 */ /* 0x000fe4000f8e003f */
[----:B------:R-:W-:Y:S01]  /*1430*/  @P0 IADD3 R0, R0, 0x1, RZ ;  /* 0x0000000100000810 */ /* 0x000fe20007ffe0ff */
[----:B------:R-:W-:Y:S01]  /*1440*/  @UP0 UIMAD UR15, UR24, UR23, URZ ;  /* 0x00000017180f02a4 */ /* 0x000fe2000f8e023f */
[----:B------:R-:W-:Y:S01]  /*1450*/  PLOP3.LUT P0, PT, PT, PT, UP3, 0x80, 0x0 ;  /* 0x000000000000781c */ /* 0x000fe20003f0f038 */
[----:B------:R-:W-:-:S02]  /*1460*/  @UP0 UIMAD UR14, UR29, UR21, URZ ;  /* 0x000000151d0e02a4 */ /* 0x000fc4000f8e023f */
[----:B------:R-:W-:Y:S01]  /*1470*/  IMAD.MOV.U32 R11, RZ, RZ, R0 ;  /* 0x000000ffff0b7224 */ /* 0x000fe200078e0000 */
[----:B------:R-:W-:Y:S02]  /*1480*/  USEL UR54, UR52, URZ, UP4 ;  /* 0x0000003f34367287 */ /* 0x000fe4000a000000 */
[----:B------:R-:W-:Y:S02]  /*1490*/  USHF.R.S32.HI UR35, URZ, 0x1f, UR34 ;  /* 0x0000001f3f237899 */ /* 0x000fe40008011422 */
[----:B------:R-:W-:Y:S01]  /*14a0*/  @!UP1 UIADD3 UR53, UR41, UR37, URZ ;  /* 0x0000002529359290 */ /* 0x000fe2000fffe03f */
[----:B------:R-:W-:Y:S01]  /*14b0*/  @!P2 IADD3 R11, -R11, RZ, RZ ;  /* 0x000000ff0b0ba210 */ /* 0x000fe20007ffe1ff */
[----:B------:R-:W-:Y:S01]  /*14c0*/  USHF.R.S32.HI UR56, URZ, 0x1f, UR51 ;  /* 0x0000001f3f387899 */ /* 0x000fe20008011433 */
[----:B------:R-:W-:Y:S01]  /*14d0*/  @!P3 LOP3.LUT R11, RZ, R7, RZ, 0x33, !PT ;  /* 0x00000007ff0bb212 */ /* 0x000fe200078e33ff */
        /* <DEDUP_REMOVED lines=20> */
.L_x_487:
        /* <DEDUP_REMOVED lines=13> */
.L_x_488:
        /* <DEDUP_REMOVED lines=11> */
.L_x_489:
[----:B------:R-:W-:Y:S02]  /*17a0*/  ULDC UR6, c[0x0][0x270] ;  /* 0x00009c0000067ab9 */ /* 0x000fe40000000800 */
[----:B------:R-:W-:-:S04]  /*17b0*/  UIMAD UR6, UR49, UR6, UR59 ;  /* 0x00000006310672a4 */ /* 0x000fc8000f8e023b */
[----:B------:R-:W-:-:S12]  /*17c0*/  UIMAD UR6, UR6, UR61, URZ ;  /* 0x0000003d060672a4 */ /* 0x000fd8000f8e023f */
.L_x_490:
[----:B------:R-:W1:Y:S01]  /*17d0*/  S2R R20, SR_TID.X ;  /* 0x0000000000147919 */ /* 0x000e620000002100 */
[----:B------:R-:W2:Y:S01]  /*17e0*/  LDC.64 R12, c[0x0][0x420] ;  /* 0x00010800ff0c7b82 */ /* 0x000ea20000000a00 */
[----:B------:R-:W-:Y:S01]  /*17f0*/  ULDC UR13, c[0x0][0x270] ;  /* 0x00009c00000d7ab9 */ /* 0x000fe20000000800 */
[----:B------:R-:W-:Y:S01]  /*1800*/  ULDC UR12, c[0x0][0x2dc] ;  /* 0x0000b700000c7ab9 */ /* 0x000fe20000000800 */
[----:B------:R-:W-:Y:S01]  /*1810*/  UIADD3 UR37, UR7, UR6, URZ ;  /* 0x0000000607257290 */ /* 0x000fe2000fffe03f */
[----:B------:R-:W-:Y:S01]  /*1820*/  IADD3 R4, P0, R186, UR11, RZ ;  /* 0x0000000bba047c10 */ /* 0x000fe2000ff1e0ff */
[----:B------:R-:W-:Y:S01]  /*1830*/  UIMAD UR28, UR12, UR13, URZ ;  /* 0x0000000d0c1c72a4 */ /* 0x000fe2000f8e023f */
[--C-:B------:R-:W-:Y:S01]  /*1840*/  SHF.R.S32.HI R247, RZ, 0x1f, R186.reuse ;  /* 0x0000001ffff77819 */ /* 0x100fe200000114ba */
[----:B------:R-:W-:Y:S01]  /*1850*/  UIADD3 UR6, -UR10, UR27, UR34 ;  /* 0x0000001b0a067290 */ /* 0x000fe2000fffe122 */
[----:B------:R-:W-:Y:S01]  /*1860*/  IMAD.MOV.U32 R246, RZ, RZ, R186 ;  /* 0x000000fffff67224 */ /* 0x000fe200078e00ba */
[----:B------:R-:W-:Y:S01]  /*1870*/  USHF.L.U32 UR18, UR28, 0x6, URZ ;  /* 0x000000061c127899 */ /* 0x000fe2000800063f */
[----:B------:R-:W-:Y:S01]  /*1880*/  BSSY B1, `(.L_x_486) ;  /* 0x000076f000017945 */ /* 0x000fe20003800000 */
[----:B------:R-:W-:Y:S01]  /*1890*/  ULDC UR12, c[0x0][0x398] ;  /* 0x0000e600000c7ab9 */ /* 0x000fe20000000800 */
[----:B------:R-:W-:Y:S01]  /*18a0*/  ULDC.64 UR24, c[0x0][0x400] ;  /* 0x0001000000187ab9 */ /* 0x000fe20000000a00 */
[----:B------:R-:W-:-:S02]  /*18b0*/  UIADD3 UR6, UR6, -UR12, URZ ;  /* 0x8000000c06067290 */ /* 0x000fc4000fffe03f */
[----:B------:R-:W-:Y:S02]  /*18c0*/  USHF.R.S32.HI UR11, URZ, 0x1f, UR18 ;  /* 0x0000001f3f0b7899 */ /* 0x000fe40008011412 */
[----:B------:R-:W-:Y:S02]  /*18d0*/  UIADD3 UR12, UP2, UP1, UR38, UR18, UR51 ;  /* 0x00000012260c7290 */ /* 0x000fe4000f95e033 */
[----:B------:R-:W-:Y:S02]  /*18e0*/  USHF.R.S32.HI UR40, URZ, 0x1f, UR59 ;  /* 0x0000001f3f287899 */ /* 0x000fe4000801143b */
[----:B------:R-:W-:Y:S02]  /*18f0*/  UIADD3.X UR11, UR52, UR11, UR56, UP2, UP1 ;  /* 0x0000000b340b7290 */ /* 0x000fe400097e2438 */
[----:B------:R-:W-:Y:S01]  /*1900*/  UIADD3 UR12, UP2, UP1, UR55, UR12, UR57 ;  /* 0x0000000c370c7290 */ /* 0x000fe2000f95e039 */
[----:B--2---:R-:W-:Y:S01]  /*1910*/  IMAD R9, R12, UR19, RZ ;  /* 0x000000130c097c24 */ /* 0x004fe2000f8e02ff */
[----:B------:R-:W-:Y:S01]  /*1920*/  ULDC.64 UR16, c[0x0][0x258] ;  /* 0x0000960000107ab9 */ /* 0x000fe20000000a00 */
[----:B------:R-:W-:Y:S01]  /*1930*/  ULDC.64 UR14, c[0x0][0x428] ;  /* 0x00010a00000e7ab9 */ /* 0x000fe20000000a00 */
[----:B------:R-:W-:Y:S01]  /*1940*/  UIADD3.X UR11, UR54, UR11, UR48, UP2, UP1 ;  /* 0x0000000b360b7290 */ /* 0x000fe200097e2430 */
[----:B------:R-:W-:Y:S01]  /*1950*/  IMAD R9, R13, UR7, R9 ;  /* 0x000000070d097c24 */ /* 0x000fe2000f8e0209 */
[----:B------:R-:W-:Y:S01]  /*1960*/  UIMAD UR13, UR40, UR14, URZ ;  /* 0x0000000e280d72a4 */ /* 0x000fe2000f8e023f */
[----:B-1----:R-:W-:Y:S01]  /*1970*/  SHF.R.S32.HI R21, RZ, 0x1f, R20 ;  /* 0x0000001fff157819 */ /* 0x002fe20000011414 */
[----:B------:R-:W-:-:S02]  /*1980*/  ULDC.64 UR38, c[0x0][0x2b0] ;  /* 0x0000ac0000267ab9 */ /* 0x000fc40000000a00 */
[----:B------:R-:W-:Y:S01]  /*1990*/  UIMAD UR15, UR59, UR15, UR13 ;  /* 0x0000000f3b0f72a4 */ /* 0x000fe2000f8e020d */
[CC--:B------:R-:W-:Y:S02]  /*19a0*/  LEA.HI R8, R21.reuse, R20.reuse, RZ, 0x5 ;  /* 0x0000001415087211 */ /* 0x0c0fe400078f28ff */
[----:B------:R-:W-:Y:S02]  /*19b0*/  LEA.HI R0, R21, R20, RZ, 0x3 ;  /* 0x0000001415007211 */ /* 0x000fe400078f18ff */
[----:B------:R-:W-:Y:S02]  /*19c0*/  LOP3.LUT R2, R8, 0xffffffe0, RZ, 0xc0, !PT ;  /* 0xffffffe008027812 */ /* 0x000fe400078ec0ff */
[----:B------:R-:W-:Y:S02]  /*19d0*/  SHF.R.S32.HI R0, RZ, 0x3, R0 ;  /* 0x00000003ff007819 */ /* 0x000fe40000011400 */
[----:B------:R-:W-:Y:S01]  /*19e0*/  SHF.R.S32.HI R8, RZ, 0x5, R8 ;  /* 0x00000005ff087819 */ /* 0x000fe20000011408 */
[----:B------:R-:W-:Y:S01]  /*19f0*/  IMAD.IADD R5, R20, 0x1, -R2 ;  /* 0x0000000114057824 */ /* 0x000fe200078e0a02 */
[----:B------:R-:W-:-:S02]  /*1a00*/  SHF.R.S32.HI R19, RZ, 0x1f, R0 ;  /* 0x0000001fff137819 */ /* 0x000fc40000011400 */
[----:B------:R-:W-:Y:S01]  /*1a10*/  IADD3 R2, P2, R0, UR7, RZ ;  /* 0x0000000700027c10 */ /* 0x000fe2000ff5e0ff */
[----:B------:R-:W-:Y:S01]  /*1a20*/  IMAD R8, R8, UR28, R5 ;  /* 0x0000001c08087c24 */ /* 0x000fe2000f8e0205 */
[----:B------:R-:W-:Y:S02]  /*1a30*/  IADD3.X R5, R247, UR53, RZ, P0, !PT ;  /* 0x00000035f7057c10 */ /* 0x000fe400087fe4ff */
[----:B------:R-:W-:Y:S01]  /*1a40*/  IADD3.X R6, R19, UR19, RZ, P2, !PT ;  /* 0x0000001313067c10 */ /* 0x000fe200097fe4ff */
[----:B------:R-:W-:Y:S01]  /*1a50*/  USHF.R.S32.HI UR19, URZ, 0x1f, UR6 ;  /* 0x0000001f3f137899 */ /* 0x000fe20008011406 */
[----:B------:R-:W-:-:S03]  /*1a60*/  IMAD.WIDE.U32 R4, R12, UR7, R4 ;  /* 0x000000070c047c25 */ /* 0x000fc6000f8e0004 */
[----:B------:R-:W-:Y:S01]  /*1a70*/  ULEA.HI UR19, UR19, UR6, URZ, 0x6 ;  /* 0x0000000613137291 */ /* 0x000fe2000f8f303f */
[----:B------:R-:W-:-:S03]  /*1a80*/  IMAD R6, R6, UR30, RZ ;  /* 0x0000001e06067c24 */ /* 0x000fc6000f8e02ff */
[----:B------:R-:W-:Y:S01]  /*1a90*/  USHF.R.S32.HI UR19, URZ, 0x6, UR19 ;  /* 0x000000063f137899 */ /* 0x000fe20008011413 */
[----:B------:R-:W-:Y:S02]  /*1aa0*/  IMAD.IADD R5, R5, 0x1, R9 ;  /* 0x0000000105057824 */ /* 0x000fe400078e0209 */
[C---:B------:R-:W-:Y:S01]  /*1ab0*/  IMAD R10, R2.reuse, UR31, R6 ;  /* 0x0000001f020a7c24 */ /* 0x040fe2000f8e0206 */
[----:B------:R-:W-:Y:S01]  /*1ac0*/  UISETP.LT.AND UP1, UPT, URZ, UR19, UPT ;  /* 0x000000133f00728c */ /* 0x000fe2000bf21270 */
[----:B------:R-:W-:Y:S01]  /*1ad0*/  IMAD.WIDE.U32 R6, R2, UR30, R246 ;  /* 0x0000001e02067c25 */ /* 0x000fe2000f8e00f6 */
[C---:B------:R-:W-:Y:S01]  /*1ae0*/  IADD3 R2, P0, R8.reuse, UR12, RZ ;  /* 0x0000000c08027c10 */ /* 0x040fe2000ff1e0ff */
[----:B------:R-:W-:Y:S02]  /*1af0*/  UIMAD UR12, UR40, UR16, URZ ;  /* 0x00000010280c72a4 */ /* 0x000fe4000f8e023f */
[----:B------:R-:W-:Y:S01]  /*1b00*/  USEL UR19, URZ, UR19, !UP1 ;  /* 0x000000133f137287 */ /* 0x000fe2000c800000 */
[----:B------:R-:W-:Y:S01]  /*1b10*/  LEA.HI.X.SX32 R8, R8, UR11, 0x1, P0 ;  /* 0x0000000b08087c11 */ /* 0x000fe200080f0eff */
[----:B------:R-:W-:Y:S01]  /*1b20*/  UIMAD UR17, UR59, UR17, UR12 ;  /* 0x000000113b1172a4 */ /* 0x000fe2000f8e020c */
[----:B------:R-:W-:Y:S01]  /*1b30*/  IADD3 R6, P2, R6, UR58, RZ ;  /* 0x0000003a06067c10 */ /* 0x000fe2000ff5e0ff */
[----:B------:R-:W-:Y:S01]  /*1b40*/  UIADD3 UR12, UR7, UR47, URZ ;  /* 0x0000002f070c7290 */ /* 0x000fe2000fffe03f */
[C---:B------:R-:W-:Y:S01]  /*1b50*/  LEA R223, P0, R2.reuse, UR24, 0x2 ;  /* 0x0000001802df7c11 */ /* 0x040fe2000f8010ff */
[----:B------:R-:W-:Y:S01]  /*1b60*/  UISETP.GT.AND UP1, UPT, UR45, UR19, UPT ;  /* 0x000000132d00728c */ /* 0x000fe2000bf24270 */
[----:B------:R-:W-:Y:S01]  /*1b70*/  IADD3.X R7, R7, UR50, R10, P2, !PT ;  /* 0x0000003207077c10 */ /* 0x000fe200097fe40a */
[----:B------:R-:W-:Y:S01]  /*1b80*/  ULDC.64 UR6, c[0x0][0x210] ;  /* 0x0000840000067ab9 */ /* 0x000fe20000000a00 */
[----:B------:R-:W-:Y:S01]  /*1b90*/  LEA.HI.X R222, R2, UR25, R8, 0x2, P0 ;  /* 0x0000001902de7c11 */ /* 0x000fe200080f1408 */
[----:B------:R-:W-:Y:S01]  /*1ba0*/  IMAD.U32 R8, RZ, RZ, UR16 ;  /* 0x00000010ff087e24 */ /* 0x000fe2000f8e00ff */
[----:B------:R-:W-:Y:S01]  /*1bb0*/  ULDC.64 UR24, c[0x0][0x478] ;  /* 0x00011e0000187ab9 */ /* 0x000fe20000000a00 */
[----:B------:R-:W-:Y:S01]  /*1bc0*/  IMAD.U32 R2, RZ, RZ, UR14 ;  /* 0x0000000eff027e24 */ /* 0x000fe2000f8e00ff */
[----:B------:R-:W-:Y:S01]  /*1bd0*/  UIMAD.WIDE UR12, UR12, 0x4, UR38 ;  /* 0x000000040c0c78a5 */ /* 0x000fe2000f8e0226 */
[----:B------:R-:W-:-:S04]  /*1be0*/  IMAD.WIDE.U32 R6, R8, UR59, R6 ;  /* 0x0000003b08067c25 */ /* 0x000fc8000f8e0006 */
[----:B------:R-:W-:Y:S01]  /*1bf0*/  IMAD.WIDE.U32 R4, R2, UR59, R4 ;  /* 0x0000003b02047c25 */ /* 0x000fe2000f8e0004 */
[----:B------:R-:W-:-:S03]  /*1c00*/  LEA R198, P0, R6, UR6, 0x1 ;  /* 0x0000000606c67c11 */ /* 0x000fc6000f8008ff */
[----:B------:R-:W-:Y:S01]  /*1c10*/  VIADD R7, R7, UR17 ;  /* 0x0000001107077c36 */ /* 0x000fe20008000000 */
[----:B------:R-:W-:Y:S01]  /*1c20*/  UIMAD.WIDE UR16, UR37, 0x4, UR24 ;  /* 0x00000004251078a5 */ /* 0x000fe2000f8e0218 */
[----:B------:R-:W-:Y:S01]  /*1c30*/  VIADD R5, R5, UR15 ;  /* 0x0000000f05057c36 */ /* 0x000fe20008000000 */
[----:B------:R-:W-:Y:S01]  /*1c40*/  ULDC.64 UR14, c[0x0][0x3e0] ;  /* 0x0000f800000e7ab9 */ /* 0x000fe20000000a00 */
[-C--:B------:R-:W-:Y:S01]  /*1c50*/  IMAD R2, R19, R12.reuse, RZ ;  /* 0x0000000c13027224 */ /* 0x080fe200078e02ff */
[----:B------:R-:W-:Y:S01]  /*1c60*/  LEA.HI.X R199, R6, UR7, R7, 0x1, P0 ;  /* 0x0000000706c77c11 */ /* 0x000fe200080f0c07 */
[C---:B------:R-:W-:Y:S01]  /*1c70*/  IMAD.WIDE.U32 R4, R0.reuse, R12, R4 ;  /* 0x0000000c00047225 */ /* 0x040fe200078e0004 */
[----:B------:R-:W-:Y:S01]  /*1c80*/  PLOP3.LUT P0, PT, PT, PT, UP1, 0x80, 0x0 ;  /* 0x000000000000781c */ /* 0x000fe20003f0f018 */
[----:B------:R-:W-:Y:S02]  /*1c90*/  UIADD3 UR7, UR45, -0x1, URZ ;  /* 0xffffffff2d077890 */ /* 0x000fe4000fffe03f */
[----:B------:R-:W-:Y:S01]  /*1ca0*/  IMAD R2, R0, R13, R2 ;  /* 0x0000000d00027224 */ /* 0x000fe200078e0202 */
[----:B------:R-:W-:Y:S01]  /*1cb0*/  LEA R196, P2, R4, UR14, 0x1 ;  /* 0x0000000e04c47c11 */ /* 0x000fe2000f8408ff */
[----:B------:R-:W-:-:S02]  /*1cc0*/  UMOV UR14, UR12 ;  /* 0x0000000c000e7c82 */ /* 0x000fc40008000000 */
[----:B------:R-:W-:-:S05]  /*1cd0*/  IMAD.IADD R2, R5, 0x1, R2 ;  /* 0x0000000105027824 */ /* 0x000fca00078e0202 */
[----:B------:R-:W-:Y:S01]  /*1ce0*/  LEA.HI.X R197, R4, UR15, R2, 0x1, P2 ;  /* 0x0000000f04c57c11 */ /* 0x000fe200090f0c02 */
[----:B------:R-:W-:Y:S01]  /*1cf0*/  UMOV UR15, UR17 ;  /* 0x00000011000f7c82 */ /* 0x000fe20008000000 */
        /* <DEDUP_REMOVED lines=20> */
.L_x_492:
        /* <DEDUP_REMOVED lines=20> */
.L_x_493:
        /* <DEDUP_REMOVED lines=35> */
.L_x_495:
[----:B------:R-:W-:Y:S05]  /*21b0*/  BSYNC B0 ;  /* 0x0000000000007941 */ /* 0x000fea0003800000 */
.L_x_494:
        /* <DEDUP_REMOVED lines=14> */
.L_x_497:
[----:B------:R-:W-:Y:S05]  /*22a0*/  BSYNC B0 ;  /* 0x0000000000007941 */ /* 0x000fea0003800000 */
.L_x_496:
        /* <DEDUP_REMOVED lines=14> */
.L_x_499:
[----:B------:R-:W-:Y:S05]  /*2390*/  BSYNC B0 ;  /* 0x0000000000007941 */ /* 0x000fea0003800000 */
.L_x_498:
        /* <DEDUP_REMOVED lines=14> */
.L_x_501:
[----:B------:R-:W-:Y:S05]  /*2480*/  BSYNC B0 ;  /* 0x0000000000007941 */ /* 0x000fea0003800000 */
.L_x_500:
        /* <DEDUP_REMOVED lines=26> */
.L_x_503:
[----:B------:R-:W-:Y:S05]  /*2630*/  BSYNC B0 ;  /* 0x0000000000007941 */ /* 0x000fea0003800000 */
.L_x_502:
[----:B------:R-:W-:Y:S04]  /*2640*/  BSSY B0, `(.L_x_504) ;  /* 0x000000e000007945 */ /* 0x000fe80003800000 */
[----:B------:R-:W-:Y:S05]  /*2650*/  @P2 BRA `(.L_x_505) ;  /* 0x0000000000302947 */ /* 0x000fea0003800000 */
[----:B------:R-:W-:Y:S01]  /*2660*/  IADD3 R2, P2, R0, 0x20, RZ ;  /* 0x0000002000027810 */ /* 0x000fe20007f5e0ff */
[----:B------:R-:W-:Y:S01]  /*2670*/  ULDC.64 UR10, c[0x0][0x3f8] ;  /* 0x0000fe00000a7ab9 */ /* 0x000fe20000000a00 */
[----:B------:R-:W-:-:S03]  /*2680*/  MOV R7, R10 ;  /* 0x0000000a00077202 */ /* 0x000fc60000000f00 */
[----:B------:R-:W-:-:S04]  /*2690*/  IMAD.X R6, RZ, RZ, R19, P2 ;  /* 0x000000ffff067224 */ /* 0x000fc800010e0613 */
[----:B-1234-:R-:W-:Y:S02]  /*26a0*/  IMAD R8, R6, UR6, RZ ;  /* 0x0000000606087c24 */ /* 0x01efe4000f8e02ff */
[----:B------:R-:W-:-:S04]  /*26b0*/  IMAD.MOV.U32 R6, RZ, RZ, R4 ;  /* 0x000000ffff067224 */ /* 0x000fc800078e0004 */
[----:B------:R-:W-:-:S04]  /*26c0*/  IMAD.WIDE.U32 R6, R2, UR6, R6 ;  /* 0x0000000602067c25 */ /* 0x000fc8000f8e0006 */
[----:B------:R-:W-:Y:S01]  /*26d0*/  IMAD R2, R2, UR7, R8 ;  /* 0x0000000702027c24 */ /* 0x000fe2000f8e0208 */
[----:B------:R-:W-:-:S04]  /*26e0*/  LEA R8, P2, R6, UR10, 0x1 ;  /* 0x0000000a06087c11 */ /* 0x000fc8000f8408ff */
[----:B------:R-:W-:-:S04]  /*26f0*/  IADD3 R2, R7, R2, RZ ;  /* 0x0000000207027210 */ /* 0x000fc80007ffe0ff */
[----:B------:R-:W-:-:S05]  /*2700*/  LEA.HI.X R9, R6, UR11, R2, 0x1, P2 ;  /* 0x0000000b06097c11 */ /* 0x000fca00090f0c02 */
[----:B------:R1:W-:Y:S02]  /*2710*/  STG.E.128 desc[UR8][R8.64], RZ ;  /* 0x000000ff08007986 */ /* 0x0003e4000c101d08 */
.L_x_505:
[----:B------:R-:W-:Y:S05]  /*2720*/  BSYNC B0 ;  /* 0x0000000000007941 */ /* 0x000fea0003800000 */
.L_x_504:
        /* <DEDUP_REMOVED lines=14> */
.L_x_507:
[----:B------:R-:W-:Y:S05]  /*2810*/  BSYNC B0 ;  /* 0x0000000000007941 */ /* 0x000fea0003800000 */
.L_x_506:
        /* <DEDUP_REMOVED lines=14> */
.L_x_491:
[----:B------:R-:W-:Y:S01]  /*2900*/  PLOP3.LUT P4, PT, PT, PT, UP4, 0x80, 0x0 ;  /* 0x000000000000781c */ /* 0x000fe20003f8f048 */
[----:B------:R-:W-:Y:S01]  /*2910*/  UIMAD UR6, UR35, UR20, URZ ;  /* 0x00000014230672a4 */ /* 0x000fe2000f8e023f */
[----:B------:R-:W-:Y:S01]  /*2920*/  IMAD.U32 R4, RZ, RZ, UR20 ;  /* 0x00000014ff047e24 */ /* 0x000fe2000f8e00ff */
[----:B------:R-:W-:Y:S01]  /*2930*/  UIMAD UR11, UR26, -0x80, UR10 ;  /* 0xffffff801a0b78a4 */ /* 0x000fe2000f8e020a */
[----:B------:R-:W-:Y:S01]  /*2940*/  VIADD R6, R0, 0x60 ;  /* 0x0000006000067836 */ /* 0x000fe20000000000 */
[----:B------:R-:W-:Y:S01]  /*2950*/  UIMAD UR6, UR34, UR21, UR6 ;  /* 0x00000015220672a4 */ /* 0x000fe2000f8e0206 */
[----:B------:R-:W-:Y:S01]  /*2960*/  IMAD.WIDE.U32 R4, R4, UR34, R246 ;  /* 0x0000002204047c25 */ /* 0x000fe2000f8e00f6 */
[----:B------:R-:W-:Y:S01]  /*2970*/  ULDC.64 UR24, c[0x0][0x268] ;  /* 0x00009a0000187ab9 */ /* 0x000fe20000000a00 */
[----:B------:R-:W-:-:S05]  /*2980*/  ULEA.HI UR12, UR7, UR7, URZ, 0x1 ;  /* 0x00000007070c7291 */ /* 0x000fca000f8f083f */
[----:B------:R-:W-:Y:S01]  /*2990*/  @P4 BAR.SYNC.DEFER_BLOCKING 0x0 ;  /* 0x0000000000004b1d */ /* 0x000fe20000010000 */
[----:B------:R-:W-:Y:S01]  /*29a0*/  IMAD.U32 R2, RZ, RZ, UR6 ;  /* 0x00000006ff027e24 */ /* 0x000fe2000f8e00ff */
[----:B------:R-:W-:Y:S01]  /*29b0*/  IADD3 R4, P0, R4, UR44, RZ ;  /* 0x0000002c04047c10 */ /* 0x000fe2000ff1e0ff */
[----:B------:R-:W-:Y:S01]  /*29c0*/  ULOP3.LUT UR12, UR12, 0xfffffffe, URZ, 0xc0, !UPT ;  /* 0xfffffffe0c0c7892 */ /* 0x000fe2000f8ec03f */
[----:B------:R-:W-:Y:S01]  /*29d0*/  ISETP.GE.AND P1, PT, R6, UR11, PT ;  /* 0x0000000b06007c0c */ /* 0x000fe2000bf26270 */
[----:B------:R-:W-:Y:S01]  /*29e0*/  UIMAD UR6, UR7, -0x40, UR27 ;  /* 0xffffffc0070678a4 */ /* 0x000fe2000f8e021b */
[----:B------:R-:W-:Y:S01]  /*29f0*/  IADD3.X R5, R5, UR46, R2, P0, !PT ;  /* 0x0000002e05057c10 */ /* 0x000fe200087fe402 */
[----:B------:R-:W-:Y:S01]  /*2a00*/  IMAD R2, R15, UR24, RZ ;  /* 0x000000180f027c24 */ /* 0x000fe2000f8e02ff */
[C---:B------:R-:W-:Y:S01]  /*2a10*/  ISETP.GE.AND P0, PT, R0.reuse, UR11, PT ;  /* 0x0000000b00007c0c */ /* 0x040fe2000bf06270 */
[----:B------:R-:W-:Y:S01]  /*2a20*/  UIADD3 UR12, UR7, -UR12, URZ ;  /* 0x8000000c070c7290 */ /* 0x000fe2000fffe03f */
[----:B------:R-:W-:Y:S01]  /*2a30*/  VIADD R6, R0, 0x20 ;  /* 0x0000002000067836 */ /* 0x000fe20000000000 */
[----:B------:R-:W-:Y:S01]  /*2a40*/  BSSY B0, `(.L_x_509) ;  /* 0x0000021000007945 */ /* 0x000fe20003800000 */
[----:B------:R-:W-:Y:S01]  /*2a50*/  IMAD R10, R11, UR25, R2 ;  /* 0x000000190b0a7c24 */ /* 0x000fe2000f8e0202 */
[C---:B------:R-:W-:Y:S01]  /*2a60*/  LEA R2, R243.reuse, UR4, 0x1 ;  /* 0x00000004f3027c11 */ /* 0x040fe2000f8e08ff */
[----:B------:R-:W-:Y:S01]  /*2a70*/  UISETP.NE.AND UP0, UPT, UR12, 0x1, UPT ;  /* 0x000000010c00788c */ /* 0x000fe2000bf05270 */
[----:B------:R-:W-:Y:S01]  /*2a80*/  ISETP.GE.AND P3, PT, R6, UR11, PT ;  /* 0x0000000b06007c0c */ /* 0x000fe2000bf66270 */
[----:B------:R-:W-:Y:S01]  /*2a90*/  VIADD R7, R0, 0x40 ;  /* 0x0000004000077836 */ /* 0x000fe20000000000 */
[----:B------:R-:W-:Y:S01]  /*2aa0*/  ISETP.GE.AND P5, PT, R6, UR6, PT ;  /* 0x0000000606007c0c */ /* 0x000fe2000bfa6270 */
[----:B------:R-:W-:Y:S01]  /*2ab0*/  VIADD R6, R243, 0x1000 ;  /* 0x00001000f3067836 */ /* 0x000fe20000000000 */
[----:B------:R-:W-:Y:S01]  /*2ac0*/  ISETP.GE.AND P6, PT, R0, UR6, PT ;  /* 0x0000000600007c0c */ /* 0x000fe2000bfc6270 */
[----:B------:R-:W-:Y:S01]  /*2ad0*/  IMAD.WIDE.U32 R4, R11, UR24, R4 ;  /* 0x000000180b047c25 */ /* 0x000fe2000f8e0004 */
[----:B------:R-:W-:-:S02]  /*2ae0*/  PLOP3.LUT P4, PT, PT, PT, UP0, 0x40, 0x0 ;  /* 0x000000000000781c */ /* 0x000fc40003f8e808 */
[----:B------:R-:W-:Y:S01]  /*2af0*/  ISETP.GE.AND P2, PT, R7, UR11, PT ;  /* 0x0000000b07007c0c */ /* 0x000fe2000bf46270 */
[----:B------:R1:W-:Y:S01]  /*2b00*/  @P0 STS.128 [R2+0xa000], RZ ;  /* 0x00a000ff02000388 */ /* 0x0003e20000000c00 */
[----:B------:R-:W-:Y:S01]  /*2b10*/  SEL R183, R6, R243, P4 ;  /* 0x000000f306b77207 */ /* 0x000fe20002000000 */
[----:B------:R-:W-:Y:S01]  /*2b20*/  IMAD.IADD R10, R5, 0x1, R10 ;  /* 0x00000001050a7824 */ /* 0x000fe200078e020a */
[----:B------:R-:W-:Y:S09]  /*2b30*/  @P0 BRA `(.L_x_510) ;  /* 0x0000000000440947 */ /* 0x000ff20003800000 */
        /* <DEDUP_REMOVED lines=17> */
.L_x_510:
[----:B------:R-:W-:Y:S05]  /*2c50*/  BSYNC B0 ;  /* 0x0000000000007941 */ /* 0x000fea0003800000 */
.L_x_509:
        /* <DEDUP_REMOVED lines=22> */
.L_x_512:
[----:B------:R-:W-:Y:S05]  /*2dc0*/  BSYNC B0 ;  /* 0x0000000000007941 */ /* 0x000fea0003800000 */
.L_x_511:
        /* <DEDUP_REMOVED lines=22> */
.L_x_514:
[----:B------:R-:W-:Y:S05]  /*2f30*/  BSYNC B0 ;  /* 0x0000000000007941 */ /* 0x000fea0003800000 */
.L_x_513:
        /* <DEDUP_REMOVED lines=11> */
[----:B---3--:R-:W-:Y:S02]  /*2ff0*/  IMAD R8, R6, UR20, RZ ;  /* 0x0000001406087c24 */ /* 0x008fe4000f8e02ff */
        /* <DEDUP_REMOVED lines=10> */
.L_x_516:
[----:B------:R-:W-:Y:S05]  /*30a0*/  BSYNC B0 ;  /* 0x0000000000007941 */ /* 0x000fea0003800000 */
.L_x_515:
[----:B------:R-:W0:Y:S01]  /*30b0*/  LDGDEPBAR ;  /* 0x00000000000079af */ /* 0x000e220000000000 */
[----:B------:R-:W-:Y:S01]  /*30c0*/  BSSY B0, `(.L_x_517) ;  /* 0x000000d000007945 */ /* 0x000fe20003800000 */
[----:B---3--:R-:W-:Y:S02]  /*30d0*/  IADD3 R4, R245, 0x28, RZ ;  /* 0x00000028f5047810 */ /* 0x008fe40007ffe0ff */
[----:B------:R3:W-:Y:S01]  /*30e0*/  @P6 STS.128 [R2+0x4000], RZ ;  /* 0x004000ff02006388 */ /* 0x0007e20000000c00 */
[----:B------:R-:W-:Y:S01]  /*30f0*/  LEA R183, R183, UR4, 0x1 ;  /* 0x00000004b7b77c11 */ /* 0x000fe2000f8e08ff */
        /* <DEDUP_REMOVED lines=9> */
.L_x_518:
[----:B------:R-:W-:Y:S05]  /*3190*/  BSYNC B0 ;  /* 0x0000000000007941 */ /* 0x000fea0003800000 */
.L_x_517:
[----:B------:R1:W-:Y:S01]  /*31a0*/  @P5 STS.128 [R2+0x5000], RZ ;  /* 0x005000ff02005388 */ /* 0x0003e20000000c00 */
[----:B------:R-:W-:Y:S04]  /*31b0*/  BSSY B0, `(.L_x_519) ;  /* 0x000000c000007945 */ /* 0x000fe80003800000 */
[----:B------:R-:W-:Y:S05]  /*31c0*/  @P5 BRA `(.L_x_520) ;  /* 0x0000000000285947 */ /* 0x000fea0003800000 */
        /* <DEDUP_REMOVED lines=10> */
.L_x_520:
[----:B------:R-:W-:Y:S05]  /*3270*/  BSYNC B0 ;  /* 0x0000000000007941 */ /* 0x000fea0003800000 */
.L_x_519:
[----:B------:R1:W-:Y:S01]  /*3280*/  @P6 STS [R183], RZ ;  /* 0x000000ffb7006388 */ /* 0x0003e20000000800 */
[----:B------:R-:W-:Y:S01]  /*3290*/  BSSY B0, `(.L_x_521) ;  /* 0x0000012000007945 */ /* 0x000fe20003800000 */
[----:B------:R-:W-:Y:S02]  /*32a0*/  ISETP.GE.AND P4, PT, R4, UR6, PT ;  /* 0x0000000604007c0c */ /* 0x000fe4000bf86270 */
[----:B------:R1:W-:Y:S01]  /*32b0*/  @P6 STS [R183+0x4], RZ ;  /* 0x000004ffb7006388 */ /* 0x0003e20000000800 */
[----:B------:R-:W-:-:S03]  /*32c0*/  MOV R5, UR22 ;  /* 0x0000001600057c02 */ /* 0x000fc60008000f00 */
        /* <DEDUP_REMOVED lines=14> */
.L_x_522:
[----:B------:R-:W-:Y:S05]  /*33b0*/  BSYNC B0 ;  /* 0x0000000000007941 */ /* 0x000fea0003800000 */
.L_x_521:
        /* <DEDUP_REMOVED lines=13> */
[----:B-1----:R-:W-:Y:S02]  /*3490*/  IMAD.U32 R7, RZ, RZ, UR30 ;  /* 0x0000001eff077e24 */ /* 0x002fe4000f8e00ff */
[----:B------:R-:W-:-:S03]  /*34a0*/  IMAD.U32 R8, RZ, RZ, UR31 ;  /* 0x0000001fff087e24 */ /* 0x000fc6000f8e00ff */
[----:B------:R-:W-:-:S04]  /*34b0*/  LEA R6, P5, R7, R198, 0x6 ;  /* 0x000000c607067211 */ /* 0x000fc800078a30ff */
[----:B------:R-:W-:-:S05]  /*34c0*/  LEA.HI.X R7, R7, R199, R8, 0x6, P5 ;  /* 0x000000c707077211 */ /* 0x000fca00028f3408 */
[----:B------:R-:W-:Y:S01]  /*34d0*/  @!PT LDS RZ, [RZ] ;  /* 0x00000000fffff984 */ /* 0x000fe20000000800 */
[----:B------:R-:W-:Y:S01]  /*34e0*/  @!PT LDS RZ, [RZ] ;  /* 0x00000000fffff984 */ /* 0x000fe20000000800 */
[----:B------:R-:W-:Y:S01]  /*34f0*/  @!PT LDS RZ, [RZ] ;  /* 0x00000000fffff984 */ /* 0x000fe20000000800 */
[----:B------:R1:W-:Y:S04]  /*3500*/  LDGSTS.E.BYPASS.LTC128B.128 [R183+0x1000], desc[UR8][R6.64] ;  /* 0x0100000006b77fae */ /* 0x0003e8000b901d48 */
.L_x_524:
[----:B------:R-:W-:Y:S05]  /*3510*/  BSYNC B0 ;  /* 0x0000000000007941 */ /* 0x000fea0003800000 */
.L_x_523:
[----:B------:R-:W-:Y:S01]  /*3520*/  UIMAD UR11, UR35, UR22, URZ ;  /* 0x00000016230b72a4 */ /* 0x000fe2000f8e023f */
[----:B-1----:R-:W-:Y:S01]  /*3530*/  IMAD.WIDE.U32 R6, R5, UR34, R246 ;  /* 0x0000002205067c25 */ /* 0x002fe2000f8e00f6 */
[----:B------:R1:W-:Y:S01]  /*3540*/  @P0 STS.128 [R2+0x6000], RZ ;  /* 0x006000ff02000388 */ /* 0x0003e20000000c00 */
[----:B------:R-:W-:Y:S01]  /*3550*/  SHF.R.S32.HI R5, RZ, 0x1f, R4 ;  /* 0x0000001fff057819 */ /* 0x000fe20000011404 */
[----:B------:R-:W-:Y:S01]  /*3560*/  UIMAD UR11, UR34, UR23, UR11 ;  /* 0x00000017220b72a4 */ /* 0x000fe2000f8e020b */
[----:B------:R-:W-:Y:S01]  /*3570*/  @!P4 LEA R16, P6, R4, UR14, 0x2 ;  /* 0x0000000e0410cc11 */ /* 0x000fe2000f8c10ff */
[----:B------:R-:W-:Y:S01]  /*3580*/  ULDC.64 UR20, c[0x0][0x260] ;  /* 0x0000980000147ab9 */ /* 0x000fe20000000a00 */
[----:B------:R-:W-:Y:S01]  /*3590*/  IADD3 R8, P5, R6, UR29, RZ ;  /* 0x0000001d06087c10 */ /* 0x000fe2000ffbe0ff */
[----:B------:R-:W-:Y:S01]  /*35a0*/  VIADD R13, R245, 0x8 ;  /* 0x00000008f50d7836 */ /* 0x000fe20000000000 */
[----:B------:R-:W-:Y:S01]  /*35b0*/  @!P4 LEA.HI.X R17, R4, UR13, R5, 0x2, P6 ;  /* 0x0000000d0411cc11 */ /* 0x000fe2000b0f1405 */
[----:B------:R-:W-:Y:S01]  /*35c0*/  IMAD.U32 R6, RZ, RZ, UR11 ;  /* 0x0000000bff067e24 */ /* 0x000fe2000f8e00ff */
[----:B------:R-:W-:Y:S01]  /*35d0*/  SHF.R.S32.HI R18, RZ, 0x1f, R245 ;  /* 0x0000001fff127819 */ /* 0x000fe200000114f5 */
[----:B------:R-:W-:Y:S01]  /*35e0*/  IMAD R4, R15, UR20, RZ ;  /* 0x000000140f047c24 */ /* 0x000fe2000f8e02ff */
[----:B------:R-:W-:Y:S01]  /*35f0*/  P2R R14, PR, RZ, 0x2 ;  /* 0x00000002ff0e7803 */ /* 0x000fe20000000000 */
[----:B------:R-:W-:Y:S01]  /*3600*/  VIADD R10, R245, 0x20 ;  /* 0x00000020f50a7836 */ /* 0x000fe20000000000 */
[----:B------:R-:W-:Y:S01]  /*3610*/  IADD3.X R9, R7, UR32, R6, P5, !PT ;  /* 0x0000002007097c10 */ /* 0x000fe2000affe406 */
[C---:B------:R-:W-:Y:S01]  /*3620*/  IMAD.SHL.U32 R6, R245.reuse, 0x4, RZ ;  /* 0x00000004f5067824 */ /* 0x040fe200078e00ff */
[----:B------:R-:W-:Y:S01]  /*3630*/  SHF.L.U64.HI R7, R245, 0x2, R18 ;  /* 0x00000002f5077819 */ /* 0x000fe20000010212 */
[----:B------:R-:W-:Y:S01]  /*3640*/  IMAD R12, R11, UR21, R4 ;  /* 0x000000150b0c7c24 */ /* 0x000fe2000f8e0204 */
[----:B------:R-:W-:Y:S01]  /*3650*/  ISETP.GE.AND P1, PT, R245, UR6, PT ;  /* 0x00000006f5007c0c */ /* 0x000fe2000bf26270 */
[----:B------:R-:W-:Y:S01]  /*3660*/  IMAD.WIDE.U32 R4, R11, UR20, R8 ;  /* 0x000000140b047c25 */ /* 0x000fe2000f8e0008 */
[----:B------:R-:W-:Y:S01]  /*3670*/  IADD3 R6, P5, R6, UR14, RZ ;  /* 0x0000000e06067c10 */ /* 0x000fe2000ffbe0ff */
[----:B------:R-:W-:Y:S01]  /*3680*/  BSSY B0, `(.L_x_525) ;  /* 0x0000019000007945 */ /* 0x000fe20003800000 */
[----:B------:R-:W-:Y:S01]  /*3690*/  ISETP.GE.AND P6, PT, R13, UR6, PT ;  /* 0x000000060d007c0c */ /* 0x000fe2000bfc6270 */
[----:B------:R-:W-:Y:S01]  /*36a0*/  IMAD.IADD R12, R5, 0x1, R12 ;  /* 0x00000001050c7824 */ /* 0x000fe200078e020c */
[----:B------:R-:W-:-:S02]  /*36b0*/  IADD3.X R7, R7, UR13, RZ, P5, !PT ;  /* 0x0000000d07077c10 */ /* 0x000fc4000affe4ff */
[----:B------:R-:W-:Y:S02]  /*36c0*/  P2R R13, PR, RZ, 0x2 ;  /* 0x00000002ff0d7803 */ /* 0x000fe40000000000 */
[----:B------:R-:W-:Y:S02]  /*36d0*/  ISETP.GE.AND P5, PT, R10, UR6, PT ;  /* 0x000000060a007c0c */ /* 0x000fe4000bfa6270 */
[----:B------:R-:W-:Y:S01]  /*36e0*/  ISETP.NE.AND P1, PT, R14, RZ, PT ;  /* 0x000000ff0e00720c */ /* 0x000fe20003f25270 */
[----:B-1----:R-:W-:-:S12]  /*36f0*/  @P0 BRA `(.L_x_526) ;  /* 0x0000000000440947 */ /* 0x002fd80003800000 */
        /* <DEDUP_REMOVED lines=17> */
.L_x_526:
[----:B------:R-:W-:Y:S05]  /*3810*/  BSYNC B0 ;  /* 0x0000000000007941 */ /* 0x000fea0003800000 */
.L_x_525:
        /* <DEDUP_REMOVED lines=22> */
.L_x_528:
[----:B------:R-:W-:Y:S05]  /*3980*/  BSYNC B0 ;  /* 0x0000000000007941 */ /* 0x000fea0003800000 */
.L_x_527:
        /* <DEDUP_REMOVED lines=22> */
.L_x_530:
[----:B------:R-:W-:Y:S05]  /*3af0*/  BSYNC B0 ;  /* 0x0000000000007941 */ /* 0x000fea0003800000 */
.L_x_529:
        /* <DEDUP_REMOVED lines=22> */
.L_x_532:
[----:B------:R-:W-:Y:S05]  /*3c60*/  BSYNC B0 ;  /* 0x0000000000007941 */ /* 0x000fea0003800000 */
.L_x_531:
[----:B------:R-:W0:Y:S01]  /*3c70*/  LDGDEPBAR ;  /* 0x00000000000079af */ /* 0x000e220000000000 */
[----:B------:R-:W-:Y:S01]  /*3c80*/  ISETP.NE.AND P0, PT, R13, RZ, PT ;  /* 0x000000ff0d00720c */ /* 0x000fe20003f05270 */
[----:B------:R-:W-:Y:S02]  /*3c90*/  IMAD.MOV.U32 R234, RZ, RZ, 0x7f800000 ;  /* 0x7f800000ffea7424 */ /* 0x000fe400078e00ff */
[----:B------:R-:W-:Y:S02]  /*3ca0*/  IMAD.MOV.U32 R235, RZ, RZ, 0x7f800000 ;  /* 0x7f800000ffeb7424 */ /* 0x000fe400078e00ff */
[----:B------:R-:W-:Y:S02]  /*3cb0*/  IMAD.MOV.U32 R236, RZ, RZ, 0x7f800000 ;  /* 0x7f800000ffec7424 */ /* 0x000fe400078e00ff */
[----:B------:R-:W-:Y:S01]  /*3cc0*/  IMAD.MOV.U32 R233, RZ, RZ, 0x7f800000 ;  /* 0x7f800000ffe97424 */ /* 0x000fe200078e00ff */
[----:B------:R2:W5:Y:S01]  /*3cd0*/  @!P4 LDG.E R234, desc[UR8][R16.64] ;  /* 0x0000000810eac981 */ /* 0x000562000c1e1900 */
[----:B------:R-:W-:Y:S01]  /*3ce0*/  LEA.HI R0, R21, R20, RZ, 0x4 ;  /* 0x0000001415007211 */ /* 0x000fe200078f20ff */
[----:B-1----:R-:W-:Y:S01]  /*3cf0*/  VIADD R5, R245, 0x1 ;  /* 0x00000001f5057836 */ /* 0x002fe20000000000 */
[----:B------:R-:W-:Y:S01]  /*3d00*/  LEA R144, R182, UR4, 0x1 ;  /* 0x00000004b6907c11 */ /* 0x000fe2000f8e08ff */
[----:B------:R1:W5:Y:S01]  /*3d10*/  @!P6 LDG.E R236, desc[UR8][R6.64+0x20] ;  /* 0x0000200806ece981 */ /* 0x000362000c1e1900 */
[----:B------:R-:W-:Y:S01]  /*3d20*/  USHF.L.U32 UR25, UR28, 0x4, URZ ;  /* 0x000000041c197899 */ /* 0x000fe2000800063f */
[----:B------:R-:W-:Y:S01]  /*3d30*/  IMAD R237, RZ, RZ, -UR18 ;  /* 0x80000012ffed7e24 */ /* 0x000fe2000f8e02ff */
[----:B------:R-:W-:Y:S01]  /*3d40*/  ULDC UR35, c[0x0][0x2d0] ;  /* 0x0000b40000237ab9 */ /* 0x000fe20000000800 */
[----:B------:R1:W5:Y:S01]  /*3d50*/  @!P0 LDG.E R235, desc[UR8][R6.64] ;  /* 0x0000000806eb8981 */ /* 0x000362000c1e1900 */
[----:B------:R-:W-:Y:S01]  /*3d60*/  IMAD.MOV.U32 R179, RZ, RZ, 0x20 ;  /* 0x00000020ffb37424 */ /* 0x000fe200078e00ff */
[----:B------:R-:W-:Y:S01]  /*3d70*/  PLOP3.LUT P3, PT, PT, PT, UP0, 0x40, 0x0 ;  /* 0x000000000000781c */ /* 0x000fe20003f6e808 */
[----:B------:R-:W-:Y:S01]  /*3d80*/  VIADD R173, R180, 0x1000 ;  /* 0x00001000b4ad7836 */ /* 0x000fe20000000000 */
[----:B------:R1:W5:Y:S01]  /*3d90*/  @!P5 LDG.E R233, desc[UR8][R6.64+0x80] ;  /* 0x0000800806e9d981 */ /* 0x000362000c1e1900 */
[----:B------:R-:W-:Y:S01]  /*3da0*/  VIADD R172, R181, 0x1000 ;  /* 0x00001000b5ac7836 */ /* 0x000fe20000000000 */
[----:B------:R-:W-:Y:S01]  /*3db0*/  PLOP3.LUT P2, PT, PT, PT, UP0, 0x40, 0x0 ;  /* 0x000000000000781c */ /* 0x000fe20003f4e808 */
[----:B------:R-:W-:-:S04]  /*3dc0*/  DEPBAR.LE SB0, 0x1 ;  /* 0x000080400000791a */ /* 0x000fc80000000000 */
[----:B------:R-:W-:Y:S01]  /*3dd0*/  BAR.SYNC.DEFER_BLOCKING 0x0 ;  /* 0x0000000000007b1d */ /* 0x000fe20000010000 */
[----:B------:R-:W-:-:S05]  /*3de0*/  LOP3.LUT R0, R0, 0xfffffff0, RZ, 0xc0, !PT ;  /* 0xfffffff000007812 */ /* 0x000fca00078ec0ff */
[----:B------:R-:W-:Y:S02]  /*3df0*/  IMAD.IADD R0, R20, 0x1, -R0 ;  /* 0x0000000114007824 */ /* 0x000fe400078e0a00 */
[----:B------:R-:W-:Y:S02]  /*3e00*/  IMAD.U32 R4, RZ, RZ, UR27 ;  /* 0x0000001bff047e24 */ /* 0x000fe4000f8e00ff */
[----:B------:R-:W-:Y:S01]  /*3e10*/  IMAD.MOV.U32 R128, RZ, RZ, 0x40 ;  /* 0x00000040ff807424 */ /* 0x000fe200078e00ff */
[----:B--234-:R-:W-:Y:S01]  /*3e20*/  SHF.R.S32.HI R2, RZ, 0x1f, R0 ;  /* 0x0000001fff027819 */ /* 0x01cfe20000011400 */
[----:B------:R-:W-:Y:S01]  /*3e30*/  UIADD3 UR34, UR27, 0x80, UR34 ;  /* 0x000000801b227890 */ /* 0x000fe2000fffe022 */
[----:B------:R-:W-:Y:S01]  /*3e40*/  IMAD.SHL.U32 R241, R245, 0x4, RZ ;  /* 0x00000004f5f17824 */ /* 0x000fe200078e00ff */
        /* <DEDUP_REMOVED lines=10> */
[----:B------:R1:W2:Y:S01]  /*3ef0*/  LDSM.16.M88.4 R140, [R144+0xa000] ;  /* 0x00a00000908c783b */ /* 0x0002a20000000200 */
[----:B------:R-:W-:Y:S02]  /*3f00*/  CS2R R82, SRZ ;  /* 0x0000000000527805 */ /* 0x000fe4000001ff00 */
[----:B------:R-:W-:Y:S02]  /*3f10*/  CS2R R80, SRZ ;  /* 0x0000000000507805 */ /* 0x000fe4000001ff00 */
[----:B------:R-:W-:Y:S01]  /*3f20*/  CS2R R74, SRZ ;  /* 0x00000000004a7805 */ /* 0x000fe2000001ff00 */
[----:B------:R-:W3:Y:S01]  /*3f30*/  LDSM.16.M88.4 R144, [R144+0xa800] ;  /* 0x00a800009090783b */ /* 0x000ee20000000200 */
[----:B------:R-:W-:-:S02]  /*3f40*/  CS2R R72, SRZ ;  /* 0x0000000000487805 */ /* 0x000fc4000001ff00 */
[----:B------:R-:W-:Y:S02]  /*3f50*/  CS2R R70, SRZ ;  /* 0x0000000000467805 */ /* 0x000fe4000001ff00 */
[----:B------:R-:W-:Y:S01]  /*3f60*/  CS2R R68, SRZ ;  /* 0x0000000000447805 */ /* 0x000fe2000001ff00 */
[----:B------:R1:W4:Y:S01]  /*3f70*/  LDSM.16.M88.4 R148, [R178] ;  /* 0x00000000b294783b */ /* 0x0003220000000200 */
[----:B------:R-:W-:Y:S02]  /*3f80*/  CS2R R62, SRZ ;  /* 0x00000000003e7805 */ /* 0x000fe4000001ff00 */
[----:B------:R-:W-:Y:S02]  /*3f90*/  CS2R R60, SRZ ;  /* 0x00000000003c7805 */ /* 0x000fe4000001ff00 */
[----:B------:R-:W-:Y:S01]  /*3fa0*/  CS2R R66, SRZ ;  /* 0x0000000000427805 */ /* 0x000fe2000001ff00 */
[----:B------:R1:W1:Y:S01]  /*3fb0*/  LDSM.16.M88.4 R152, [R178+0x800] ;  /* 0x00080000b298783b */ /* 0x0002620000000200 */
[----:B------:R-:W-:-:S02]  /*3fc0*/  CS2R R64, SRZ ;  /* 0x0000000000407805 */ /* 0x000fc4000001ff00 */
[----:B------:R-:W-:Y:S02]  /*3fd0*/  CS2R R58, SRZ ;  /* 0x00000000003a7805 */ /* 0x000fe4000001ff00 */
[----:B------:R-:W-:Y:S01]  /*3fe0*/  CS2R R56, SRZ ;  /* 0x0000000000387805 */ /* 0x000fe2000001ff00 */
[----:B------:R1:W1:Y:S01]  /*3ff0*/  LDSM.16.M88.4 R156, [R176] ;  /* 0x00000000b09c783b */ /* 0x0002620000000200 */
        /* <DEDUP_REMOVED lines=12> */
[----:B------:R-:W-:Y:S01]  /*40c0*/  LEA.HI R2, R2, R0, RZ, 0x3 ;  /* 0x0000000002027211 */ /* 0x000fe200078f18ff */
[----:B------:R-:W-:Y:S01]  /*40d0*/  USHF.L.U32 UR18, UR28, 0x3, URZ ;  /* 0x000000031c127899 */ /* 0x000fe2000800063f */
[----:B------:R-:W-:-:S02]  /*40e0*/  CS2R R36, SRZ ;  /* 0x0000000000247805 */ /* 0x000fc4000001ff00 */
[----:B------:R-:W-:Y:S01]  /*40f0*/  SHF.L.U64.HI R240, R245, 0x2, R18 ;  /* 0x00000002f5f07819 */ /* 0x000fe20000010212 */
[----:B------:R-:W-:Y:S01]  /*4100*/  IMAD.MOV.U32 R226, RZ, RZ, R183 ;  /* 0x000000ffffe27224 */ /* 0x000fe200078e00b7 */
[----:B------:R-:W-:Y:S01]  /*4110*/  LOP3.LUT R2, R2, 0xfffffff8, RZ, 0xc0, !PT ;  /* 0xfffffff802027812 */ /* 0x000fe200078ec0ff */
[----:B------:R-:W-:Y:S02]  /*4120*/  UIADD3 UR24, UR25, 0x20, URZ ;  /* 0x0000002019187890 */ /* 0x000fe4000fffe03f */
[----:B------:R-:W-:Y:S02]  /*4130*/  UIMAD UR32, UR28, 0x18, URZ ;  /* 0x000000181c2078a4 */ /* 0x000fe4000f8e023f */
[----:B------:R-:W-:Y:S01]  /*4140*/  IMAD.IADD R0, R0, 0x1, -R2 ;  /* 0x0000000100007824 */ /* 0x000fe200078e0a02 */
[----:B------:R-:W-:Y:S02]  /*4150*/  UIADD3 UR23, UR18, UR24, URZ ;  /* 0x0000001812177290 */ /* 0x000fe4000fffe03f */
[----:B------:R-:W-:-:S02]  /*4160*/  USHF.L.U32 UR31, UR28, 0x5, URZ ;  /* 0x000000051c1f7899 */ /* 0x000fc4000800063f */
[C---:B------:R-:W-:Y:S01]  /*4170*/  LOP3.LUT P0, RZ, R0.reuse, 0x2, RZ, 0xc0, !PT ;  /* 0x0000000200ff7812 */ /* 0x040fe2000780c0ff */
[----:B------:R-:W-:Y:S01]  /*4180*/  UIADD3 UR22, UR18, UR23, URZ ;  /* 0x0000001712167290 */ /* 0x000fe2000fffe03f */
[----:B------:R-:W-:Y:S01]  /*4190*/  LOP3.LUT P1, RZ, R0, 0x4, RZ, 0xc0, !PT ;  /* 0x0000000400ff7812 */ /* 0x000fe2000782c0ff */
[----:B------:R-:W-:Y:S01]  /*41a0*/  VIADD R0, R245, 0xffffffc0 ;  /* 0xffffffc0f5007836 */ /* 0x000fe20000000000 */
[----:B------:R-:W-:Y:S01]  /*41b0*/  SEL R179, R179, 0xffffffe0, !P0 ;  /* 0xffffffe0b3b37807 */ /* 0x000fe20004000000 */
[----:B------:R-:W-:Y:S01]  /*41c0*/  UIADD3 UR21, UR18, UR22, URZ ;  /* 0x0000001612157290 */ /* 0x000fe2000fffe03f */
[----:B------:R-:W-:Y:S01]  /*41d0*/  SEL R173, R173, R180, P3 ;  /* 0x000000b4adad7207 */ /* 0x000fe20001800000 */
[----:B------:R-:W-:Y:S01]  /*41e0*/  UIMAD UR30, UR28, 0x28, URZ ;  /* 0x000000281c1e78a4 */ /* 0x000fe2000f8e023f */
[----:B------:R-:W-:Y:S01]  /*41f0*/  SHF.R.S32.HI R2, RZ, 0x1f, R0 ;  /* 0x0000001fff027819 */ /* 0x000fe20000011400 */
[----:B------:R-:W-:Y:S01]  /*4200*/  UIMAD UR29, UR28, 0x30, URZ ;  /* 0x000000301c1d78a4 */ /* 0x000fe2000f8e023f */
[----:B------:R-:W-:Y:S01]  /*4210*/  SEL R172, R172, R181, P2 ;  /* 0x000000b5acac7207 */ /* 0x000fe20001000000 */
[----:B------:R-:W-:Y:S01]  /*4220*/  UIADD3 UR20, UR18, UR21, URZ ;  /* 0x0000001512147290 */ /* 0x000fe2000fffe03f */
[----:B------:R-:W-:Y:S01]  /*4230*/  IADD3 R242, R5, UR10, -R4 ;  /* 0x0000000a05f27c10 */ /* 0x000fe2000fffe804 */
[C---:B------:R-:W-:Y:S01]  /*4240*/  IMAD.SHL.U32 R238, R0.reuse, 0x4, RZ ;  /* 0x0000000400ee7824 */ /* 0x040fe200078e00ff */
[----:B------:R-:W-:Y:S01]  /*4250*/  SHF.L.U64.HI R239, R0, 0x2, R2 ;  /* 0x0000000200ef7819 */ /* 0x000fe20000010202 */
[----:B------:R-:W-:Y:S01]  /*4260*/  IMAD.IADD R175, R174, 0x1, R179 ;  /* 0x00000001aeaf7824 */ /* 0x000fe200078e02b3 */
[----:B------:R-:W-:Y:S01]  /*4270*/  LEA R173, R173, UR4, 0x1 ;  /* 0x00000004adad7c11 */ /* 0x000fe2000f8e08ff */
[----:B------:R-:W-:Y:S01]  /*4280*/  ULDC UR6, c[0x0][0x39c] ;  /* 0x0000e70000067ab9 */ /* 0x000fe20000000800 */
[----:B------:R-:W-:Y:S01]  /*4290*/  LEA R172, R172, UR4, 0x1 ;  /* 0x00000004acac7c11 */ /* 0x000fe2000f8e08ff */
[----:B------:R-:W-:Y:S01]  /*42a0*/  ULDC UR11, c[0x0][0x2ec] ;  /* 0x0000bb00000b7ab9 */ /* 0x000fe20000000800 */
[----:B------:R-:W-:Y:S01]  /*42b0*/  SEL R128, R128, 0xffffffc0, !P1 ;  /* 0xffffffc080807807 */ /* 0x000fe20004800000 */
[----:B------:R-:W-:-:S02]  /*42c0*/  UIMAD UR28, UR28, 0x38, URZ ;  /* 0x000000381c1c78a4 */ /* 0x000fc4000f8e023f */
[----:B------:R-:W-:Y:S02]  /*42d0*/  UIADD3 UR34, UR34, -UR10, URZ ;  /* 0x8000000a22227290 */ /* 0x000fe4000fffe03f */
[----:B-1234-:R-:W-:-:S12]  /*42e0*/  UIADD3 UR27, UR18, UR20, URZ ;  /* 0x00000014121b7290 */ /* 0x01efd8000fffe03f */
.L_x_535:
[----:B------:R-:W0:Y:S01]  /*42f0*/  LDGDEPBAR ;  /* 0x00000000000079af */ /* 0x000e220000000000 */
[----:B------:R-:W-:Y:S01]  /*4300*/  LEA R100, R182, UR4, 0x1 ;  /* 0x00000004b6647c11 */ /* 0x000fe2000f8e08ff */
[----:B------:R-:W-:Y:S01]  /*4310*/  USHF.L.U32 UR12, UR7, 0x6, URZ ;  /* 0x00000006070c7899 */ /* 0x000fe2000800063f */
[C---:B------:R-:W-:Y:S01]  /*4320*/  IADD3 R0, R173.reuse, R179, RZ ;  /* 0x000000b3ad007210 */ /* 0x040fe20007ffe0ff */
[----:B------:R-:W-:Y:S01]  /*4330*/  USHF.L.U32 UR17, UR26, 0x7, URZ ;  /* 0x000000071a117899 */ /* 0x000fe2000800063f */
[-C--:B------:R-:W-:Y:S01]  /*4340*/  IADD3 R2, R173, R128.reuse, RZ ;  /* 0x00000080ad027210 */ /* 0x080fe20007ffe0ff */
[----:B------:R-:W-:Y:S01]  /*4350*/  UISETP.GE.AND UP0, UPT, UR12, UR34, UPT ;  /* 0x000000220c00728c */ /* 0x000fe2000bf06270 */
[----:B-----5:R-:W-:Y:S01]  /*4360*/  FSETP.NEU.FTZ.AND P3, PT, R235, -INF , PT ;  /* 0xff800000eb00780b */ /* 0x020fe20003f7d000 */
[----:B------:R-:W-:Y:S01]  /*4370*/  UIADD3 UR17, UR17, 0x80, URZ ;  /* 0x0000008011117890 */ /* 0x000fe2000fffe03f */
[----:B------:R-:W-:Y:S01]  /*4380*/  MOV R184, 0x8 ;  /* 0x0000000800b87802 */ /* 0x000fe20000000f00 */
[----:B------:R-:W-:Y:S01]  /*4390*/  IMAD.MOV.U32 R185, RZ, RZ, 0x20 ;  /* 0x00000020ffb97424 */ /* 0x000fe200078e00ff */
[----:B------:R-:W-:Y:S01]  /*43a0*/  FSETP.NEU.FTZ.AND P2, PT, R236, -INF , PT ;  /* 0xff800000ec00780b */ /* 0x000fe20003f5d000 */
[----:B------:R-:W-:Y:S02]  /*43b0*/  UISETP.LT.AND UP0, UPT, UR17, UR10, UP0 ;  /* 0x0000000a1100728c */ /* 0x000fe40008701270 */
[----:B------:R-:W-:Y:S04]  /*43c0*/  UISETP.GT.AND UP3, UPT, UR7, UR19, UPT ;  /* 0x000000130700728c */ /* 0x000fe8000bf64270 */
[----:B------:R-:W-:Y:S01]  /*43d0*/  PLOP3.LUT P0, PT, PT, PT, UP0, 0x80, 0x0 ;  /* 0x000000000000781c */ /* 0x000fe20003f0f008 */
        /* <DEDUP_REMOVED lines=17> */
[----:B-1----:R-:W-:Y:S03]  /*44f0*/  IADD3 R0, R0, R128, RZ ;  /* 0x0000008000007210 */ /* 0x002fe60007ffe0ff */
[C---:B------:R-:W-:Y:S01]  /*4500*/  HMMA.16816.F32.BF16 R24, R28.reuse, R100, RZ ;  /* 0x000000641c18723c */ /* 0x040fe200000418ff */
[----:B------:R-:W-:Y:S05]  /*4510*/  LDSM.16.M88.4 R128, [R176+-0x3800] ;  /* 0xffc80000b080783b */ /* 0x000fea0000000200 */
[-C--:B------:R-:W-:Y:S03]  /*4520*/  HMMA.16816.F32.BF16 R28, R28, R102.reuse, RZ ;  /* 0x000000661c1c723c */ /* 0x080fe600000418ff */
[----:B------:R-:W-:Y:S03]  /*4530*/  LDSM.16.M88.4 R132, [R0] ;  /* 0x000000000084783b */ /* 0x000fe60000000200 */
[----:B------:R-:W-:Y:S05]  /*4540*/  HMMA.16816.F32.BF16 R32, R32, R102, RZ ;  /* 0x000000662020723c */ /* 0x000fea00000418ff */
[----:B------:R-:W1:Y:S01]  /*4550*/  LDSM.16.M88.4 R100, [R2+0x1000] ;  /* 0x001000000264783b */ /* 0x000e620000000200 */
[-C--:B----4-:R-:W-:Y:S06]  /*4560*/  HMMA.16816.F32.BF16 R4, R104, R108.reuse, R4 ;  /* 0x0000006c6804723c */ /* 0x090fec0000041804 */
[C---:B------:R-:W-:Y:S01]  /*4570*/  HMMA.16816.F32.BF16 R8, R112.reuse, R108, R8 ;  /* 0x0000006c7008723c */ /* 0x040fe20000041808 */
[----:B------:R-:W3:Y:S05]  /*4580*/  LDSM.16.M88.4 R136, [R177+-0x4000] ;  /* 0xffc00000b188783b */ /* 0x000eea0000000200 */
[-C--:B------:R-:W-:Y:S01]  /*4590*/  HMMA.16816.F32.BF16 R12, R112, R110.reuse, R12 ;  /* 0x0000006e700c723c */ /* 0x080fe2000004180c */
[----:B------:R-:W-:Y:S05]  /*45a0*/  MOV R108, 0x40 ;  /* 0x00000040006c7802 */ /* 0x000fea0000000f00 */
[C---:B------:R-:W-:Y:S06]  /*45b0*/  HMMA.16816.F32.BF16 R16, R104.reuse, R110, R16 ;  /* 0x0000006e6810723c */ /* 0x040fec0000041810 */
        /* <DEDUP_REMOVED lines=8> */
[C---:B------:R-:W-:Y:S01]  /*4640*/  HMMA.16816.F32.BF16 R16, R120.reuse, R126, R16 ;  /* 0x0000007e7810723c */ /* 0x040fe20000041810 */
[----:B--2---:R-:W-:Y:S04]  /*4650*/  MOV R0, UR26 ;  /* 0x0000001a00007c02 */ /* 0x004fe80008000f00 */
[----:B------:R-:W-:Y:S01]  /*4660*/  @!P0 LEA R0, R0, R244, 0x7 ;  /* 0x000000f400008211 */ /* 0x000fe200078e38ff */
[-C--:B------:R-:W-:Y:S05]  /*4670*/  HMMA.16816.F32.BF16 R20, R120, R128.reuse, R20 ;  /* 0x000000807814723c */ /* 0x080fea0000041814 */
[----:B------:R-:W-:Y:S01]  /*4680*/  @!P0 IADD3 R2, R0, 0x1, RZ ;  /* 0x0000000100028810 */ /* 0x000fe20007ffe0ff */
[C---:B------:R-:W-:Y:S06]  /*4690*/  HMMA.16816.F32.BF16 R24, R100.reuse, R128, R24 ;  /* 0x000000806418723c */ /* 0x040fec0000041818 */
[-C--:B------:R-:W-:Y:S05]  /*46a0*/  HMMA.16816.F32.BF16 R28, R100, R130.reuse, R28 ;  /* 0x00000082641c723c */ /* 0x080fea000004181c */
[----:B------:R-:W-:Y:S01]  /*46b0*/  SEL R128, R108, 0xffffffc0, !P1 ;  /* 0xffffffc06c807807 */ /* 0x000fe20004800000 */
[----:B------:R-:W-:Y:S06]  /*46c0*/  HMMA.16816.F32.BF16 R32, R120, R130, R32 ;  /* 0x000000827820723c */ /* 0x000fec0000041820 */
[-C--:B---3--:R-:W-:Y:S06]  /*46d0*/  HMMA.16816.F32.BF16 R4, R132, R136.reuse, R4 ;  /* 0x000000888404723c */ /* 0x088fec0000041804 */
[C---:B----4-:R-:W-:Y:S06]  /*46e0*/  HMMA.16816.F32.BF16 R8, R104.reuse, R136, R8 ;  /* 0x000000886808723c */ /* 0x050fec0000041808 */
[-C--:B------:R-:W-:Y:S06]  /*46f0*/  HMMA.16816.F32.BF16 R12, R104, R138.reuse, R12 ;  /* 0x0000008a680c723c */ /* 0x080fec000004180c */
[C---:B------:R-:W-:Y:S06]  /*4700*/  HMMA.16816.F32.BF16 R16, R132.reuse, R138, R16 ;  /* 0x0000008a8410723c */ /* 0x040fec0000041810 */
[----:B------:R-:W-:Y:S01]  /*4710*/  FMUL.FTZ R4, R4, UR6 ;  /* 0x0000000604047c20 */ /* 0x000fe20008410000 */
[----:B------:R-:W-:Y:S01]  /*4720*/  FMUL.FTZ R5, R5, UR6 ;  /* 0x0000000605057c20 */ /* 0x000fe20008410000 */
[----:B------:R-:W-:Y:S02]  /*4730*/  FMUL.FTZ R6, R6, UR6 ;  /* 0x0000000606067c20 */ /* 0x000fe40008410000 */
[----:B------:R-:W-:Y:S01]  /*4740*/  MUFU.TANH R118, R4 ;  /* 0x0000000400767308 */ /* 0x000fe20000002400 */
[----:B------:R-:W-:Y:S01]  /*4750*/  FMUL.FTZ R7, R7, UR6 ;  /* 0x0000000607077c20 */ /* 0x000fe20008410000 */
[----:B------:R-:W-:Y:S01]  /*4760*/  FMUL.FTZ R11, R11, UR6 ;  /* 0x000000060b0b7c20 */ /* 0x000fe20008410000 */
[----:B------:R-:W-:Y:S01]  /*4770*/  FMUL.FTZ R10, R10, UR6 ;  /* 0x000000060a0a7c20 */ /* 0x000fe20008410000 */
[----:B------:R-:W-:Y:S01]  /*4780*/  FMUL.FTZ R9, R9, UR6 ;  /* 0x0000000609097c20 */ /* 0x000fe20008410000 */
[----:B------:R-:W-:Y:S05]  /*4790*/  FMUL.FTZ R8, R8, UR6 ;  /* 0x0000000608087c20 */ /* 0x000fea0008410000 */
[----:B------:R1:W-:Y:S01]  /*47a0*/  MUFU.TANH R137, R10 ;  /* 0x0000000a00897308 */ /* 0x0003e20000002400 */
[----:B------:R-:W-:Y:S01]  /*47b0*/  FMUL.FTZ R12, R12, UR6 ;  /* 0x000000060c0c7c20 */ /* 0x000fe20008410000 */
[----:B------:R-:W-:Y:S01]  /*47c0*/  FMUL.FTZ R13, R13, UR6 ;  /* 0x000000060d0d7c20 */ /* 0x000fe20008410000 */
[----:B------:R-:W-:Y:S01]  /*47d0*/  FMUL.FTZ R14, R14, UR6 ;  /* 0x000000060e0e7c20 */ /* 0x000fe20008410000 */
[----:B------:R-:W-:Y:S01]  /*47e0*/  FMUL.FTZ R15, R15, UR6 ;  /* 0x000000060f0f7c20 */ /* 0x000fe20008410000 */
[----:B------:R-:W-:Y:S01]  /*47f0*/  FMUL.FTZ R16, R16, UR6 ;  /* 0x0000000610107c20 */ /* 0x000fe20008410000 */
[----:B------:R-:W-:Y:S04]  /*4800*/  FMUL.FTZ R17, R17, UR6 ;  /* 0x0000000611117c20 */ /* 0x000fe80008410000 */
[----:B------:R-:W2:Y:S01]  /*4810*/  MUFU.TANH R207, R5 ;  /* 0x0000000500cf7308 */ /* 0x000ea20000002400 */
[----:B------:R-:W-:Y:S01]  /*4820*/  FMUL.FTZ R18, R18, UR6 ;  /* 0x0000000612127c20 */ /* 0x000fe20008410000 */
[----:B------:R-:W-:Y:S08]  /*4830*/  FMUL.FTZ R19, R19, UR6 ;  /* 0x0000000613137c20 */ /* 0x000ff00008410000 */
[----:B------:R-:W-:Y:S01]  /*4840*/  MUFU.TANH R120, R12 ;  /* 0x0000000c00787308 */ /* 0x000fe20000002400 */
[----:B-1----:R-:W-:Y:S05]  /*4850*/  FMUL.FTZ R10, R235, 1.4426950216293334961 ;  /* 0x3fb8aa3beb0a7820 */ /* 0x002fea0000410000 */
[----:B------:R-:W-:Y:S04]  /*4860*/  FSEL R10, R10, RZ, P3 ;  /* 0x000000ff0a0a7208 */ /* 0x000fe80001800000 */
[----:B------:R-:W-:Y:S10]  /*4870*/  MUFU.TANH R215, R6 ;  /* 0x0000000600d77308 */ /* 0x000ff40000002400 */
[----:B------:R1:W-:Y:S10]  /*4880*/  MUFU.TANH R122, R9 ;  /* 0x00000009007a7308 */ /* 0x0003f40000002400 */
[----:B------:R3:W4:Y:S10]  /*4890*/  MUFU.TANH R214, R7 ;  /* 0x0000000700d67308 */ /* 0x0007340000002400 */
[----:B------:R-:W-:Y:S01]  /*48a0*/  MUFU.TANH R136, R11 ;  /* 0x0000000b00887308 */ /* 0x000fe20000002400 */
[----:B-1----:R-:W-:Y:S05]  /*48b0*/  FMUL.FTZ R9, R236, 1.4426950216293334961 ;  /* 0x3fb8aa3bec097820 */ /* 0x002fea0000410000 */
[----:B------:R-:W-:Y:S04]  /*48c0*/  FSEL R9, R9, RZ, P2 ;  /* 0x000000ff09097208 */ /* 0x000fe80001000000 */
[----:B------:R2:W-:Y:S01]  /*48d0*/  MUFU.TANH R119, R13 ;  /* 0x0000000d00777308 */ /* 0x0005e20000002400 */
[----:B---3--:R-:W1:Y:S09]  /*48e0*/  LDSM.16.M88.4 R4, [R177+-0x3800] ;  /* 0xffc80000b104783b */ /* 0x008e720000000200 */
[----:B------:R4:W3:Y:S10]  /*48f0*/  MUFU.TANH R124, R8 ;  /* 0x00000008007c7308 */ /* 0x0008f40000002400 */
[----:B------:R3:W-:Y:S01]  /*4900*/  MUFU.TANH R129, R14 ;  /* 0x0000000e00817308 */ /* 0x0007e20000002400 */
[----:B--2---:R-:W-:Y:S09]  /*4910*/  MOV R13, R207 ;  /* 0x000000cf000d7202 */ /* 0x004ff20000000f00 */
[----:B------:R2:W2:Y:S01]  /*4920*/  MUFU.TANH R127, R15 ;  /* 0x0000000f007f7308 */ /* 0x0004a20000002400 */
[----:B----4-:R-:W-:Y:S09]  /*4930*/  MOV R8, R214 ;  /* 0x000000d600087202 */ /* 0x010ff20000000f00 */
[----:B------:R-:W-:Y:S01]  /*4940*/  MUFU.TANH R206, R16 ;  /* 0x0000001000ce7308 */ /* 0x000fe20000002400 */
[----:B---3--:R-:W-:Y:S09]  /*4950*/  MOV R14, R124 ;  /* 0x0000007c000e7202 */ /* 0x008ff20000000f00 */
[----:B------:R-:W3:Y:S01]  /*4960*/  MUFU.TANH R205, R17 ;  /* 0x0000001100cd7308 */ /* 0x000ee20000002400 */
[-C--:B-1----:R-:W-:Y:S03]  /*4970*/  HMMA.16816.F32.BF16 R20, R132, R4.reuse, R20 ;  /* 0x000000048414723c */ /* 0x082fe60000041814 */
[----:B--2---:R-:W-:Y:S03]  /*4980*/  FMUL.FTZ R15, R234, 1.4426950216293334961 ;  /* 0x3fb8aa3bea0f7820 */ /* 0x004fe60000410000 */
[C---:B------:R-:W-:Y:S03]  /*4990*/  HMMA.16816.F32.BF16 R24, R104.reuse, R4, R24 ;  /* 0x000000046818723c */ /* 0x040fe60000041818 */
[----:B------:R-:W-:Y:S03]  /*49a0*/  MUFU.TANH R211, R18 ;  /* 0x0000001200d37308 */ /* 0x000fe60000002400 */
[-C--:B------:R-:W-:Y:S07]  /*49b0*/  HMMA.16816.F32.BF16 R28, R104, R6.reuse, R28 ;  /* 0x00000006681c723c */ /* 0x080fee000004181c */
[----:B------:R-:W-:Y:S01]  /*49c0*/  MUFU.TANH R210, R19 ;  /* 0x0000001300d27308 */ /* 0x000fe20000002400 */
[----:B------:R-:W-:Y:S01]  /*49d0*/  @!P0 IADD3 R5, R242, UR12, RZ ;  /* 0x0000000cf2058c10 */ /* 0x000fe2000fffe0ff */
[----:B------:R-:W-:Y:S04]  /*49e0*/  HMMA.16816.F32.BF16 R32, R132, R6, R32 ;  /* 0x000000068420723c */ /* 0x000fe80000041820 */
[----:B------:R-:W-:Y:S01]  /*49f0*/  @!P0 VIMNMX R12, R5, UR10, PT ;  /* 0x0000000a050c8c48 */ /* 0x000fe2000bfe0100 */
[----:B------:R-:W-:Y:S01]  /*4a00*/  FMUL.FTZ R20, R20, UR6 ;  /* 0x0000000614147c20 */ /* 0x000fe20008410000 */
[----:B------:R-:W-:Y:S01]  /*4a10*/  MOV R4, R118 ;  /* 0x0000007600047202 */ /* 0x000fe20000000f00 */
[----:B------:R-:W-:Y:S01]  /*4a20*/  FMUL.FTZ R21, R21, UR6 ;  /* 0x0000000615157c20 */ /* 0x000fe20008410000 */
[----:B------:R-:W-:Y:S01]  /*4a30*/  @!P0 ISETP.GE.AND P4, PT, R0, R12, PT ;  /* 0x0000000c0000820c */ /* 0x000fe20003f86270 */
[----:B------:R-:W-:Y:S02]  /*4a40*/  MUFU.TANH R204, R20 ;  /* 0x0000001400cc7308 */ /* 0x000fe40000002400 */
[----:B------:R-:W-:Y:S01]  /*4a50*/  @!P0 VIADDMNMX R11, R5, R184, UR10, PT ;  /* 0x0000000a050b8e46 */ /* 0x000fe2000b8001b8 */
[----:B------:R-:W-:Y:S01]  /*4a60*/  FMUL.FTZ R22, R22, UR6 ;  /* 0x0000000616167c20 */ /* 0x000fe20008410000 */
[----:B------:R-:W-:Y:S01]  /*4a70*/  @!P0 FSEL R4, R118, -INF , !P4 ;  /* 0xff80000076048808 */ /* 0x000fe20006000000 */
[----:B------:R-:W-:Y:S01]  /*4a80*/  FMUL.FTZ R23, R23, UR6 ;  /* 0x0000000617177c20 */ /* 0x000fe20008410000 */
[-C--:B------:R-:W-:Y:S01]  /*4a90*/  @!P0 ISETP.GE.AND P2, PT, R0, R11.reuse, PT ;  /* 0x0000000b0000820c */ /* 0x080fe20003f46270 */
[----:B------:R-:W-:Y:S01]  /*4aa0*/  FMUL.FTZ R24, R24, UR6 ;  /* 0x0000000618187c20 */ /* 0x000fe20008410000 */
[----:B------:R-:W-:Y:S02]  /*4ab0*/  @!P0 ISETP.GE.AND P3, PT, R2, R12, PT ;  /* 0x0000000c0200820c */ /* 0x000fe40003f66270 */
[----:B------:R-:W1:Y:S01]  /*4ac0*/  MUFU.TANH R203, R21 ;  /* 0x0000001500cb7308 */ /* 0x000e620000002400 */
[--C-:B------:R-:W-:Y:S01]  /*4ad0*/  FFMA.FTZ R4, R4, UR11, -R10.reuse ;  /* 0x0000000b04047c23 */ /* 0x100fe2000801080a */
[----:B------:R-:W-:Y:S01]  /*4ae0*/  FMUL.FTZ R28, R28, UR6 ;  /* 0x000000061c1c7c20 */ /* 0x000fe20008410000 */
[----:B------:R-:W-:Y:S01]  /*4af0*/  FMUL.FTZ R29, R29, UR6 ;  /* 0x000000061d1d7c20 */ /* 0x000fe20008410000 */
[----:B------:R-:W-:Y:S01]  /*4b00*/  FMUL.FTZ R30, R30, UR6 ;  /* 0x000000061e1e7c20 */ /* 0x000fe20008410000 */
[----:B------:R-:W-:Y:S01]  /*4b10*/  FMUL.FTZ R31, R31, UR6 ;  /* 0x000000061f1f7c20 */ /* 0x000fe20008410000 */
[----:B------:R-:W-:Y:S01]  /*4b20*/  FMUL.FTZ R32, R32, UR6 ;  /* 0x0000000620207c20 */ /* 0x000fe20008410000 */
[----:B------:R-:W-:Y:S03]  /*4b30*/  FMUL.FTZ R33, R33, UR6 ;  /* 0x0000000621217c20 */ /* 0x000fe60008410000 */
[----:B------:R-:W-:Y:S01]  /*4b40*/  MUFU.TANH R113, R28 ;  /* 0x0000001c00717308 */ /* 0x000fe20000002400 */
[----:B------:R-:W-:Y:S01]  /*4b50*/  FMUL.FTZ R34, R34, UR6 ;  /* 0x0000000622227c20 */ /* 0x000fe20008410000 */
[----:B------:R-:W-:Y:S01]  /*4b60*/  FMUL.FTZ R35, R35, UR6 ;  /* 0x0000000623237c20 */ /* 0x000fe20008410000 */
[----:B------:R-:W-:Y:S01]  /*4b70*/  @!P0 FSEL R13, R207, -INF , !P3 ;  /* 0xff800000cf0d8808 */ /* 0x000fe20005800000 */
[----:B------:R-:W-:Y:S01]  /*4b80*/  FMUL.FTZ R25, R25, UR6 ;  /* 0x0000000619197c20 */ /* 0x000fe20008410000 */
[----:B------:R-:W-:Y:S01]  /*4b90*/  @!P0 ISETP.GE.AND P3, PT, R2, R11, PT ;  /* 0x0000000b0200820c */ /* 0x000fe20003f66270 */
[----:B------:R-:W-:Y:S01]  /*4ba0*/  FMUL.FTZ R26, R26, UR6 ;  /* 0x000000061a1a7c20 */ /* 0x000fe20008410000 */
[----:B------:R-:W-:Y:S03]  /*4bb0*/  MOV R184, 0x28 ;  /* 0x0000002800b87802 */ /* 0x000fe60000000f00 */
[----:B------:R2:W-:Y:S01]  /*4bc0*/  MUFU.EX2 R224, R4 ;  /* 0x0000000400e07308 */ /* 0x0005e20000000800 */
[----:B------:R-:W-:Y:S01]  /*4bd0*/  @!P0 FSEL R8, R214, -INF , !P3 ;  /* 0xff800000d6088808 */ /* 0x000fe20005800000 */
[----:B------:R-:W-:Y:S01]  /*4be0*/  FFMA.FTZ R13, R13, UR11, -R10 ;  /* 0x0000000b0d0d7c23 */ /* 0x000fe2000801080a */
[----:B------:R-:W-:Y:S01]  /*4bf0*/  FMUL.FTZ R27, R27, UR6 ;  /* 0x000000061b1b7c20 */ /* 0x000fe20008410000 */
[----:B------:R-:W-:Y:S06]  /*4c00*/  MOV R6, R119 ;  /* 0x0000007700067202 */ /* 0x000fec0000000f00 */
[----:B------:R4:W-:Y:S10]  /*4c10*/  MUFU.EX2 R225, R13 ;  /* 0x0000000d00e17308 */ /* 0x0009f40000000800 */
[----:B------:R-:W1:Y:S01]  /*4c20*/  MUFU.TANH R209, R22 ;  /* 0x0000001600d17308 */ /* 0x000e620000002400 */
[----:B--2---:R-:W-:Y:S02]  /*4c30*/  MOV R4, R215 ;  /* 0x000000d700047202 */ /* 0x004fe40000000f00 */
[----:B------:R-:W-:Y:S02]  /*4c40*/  @!P0 FSEL R4, R215, -INF , !P2 ;  /* 0xff800000d7048808 */ /* 0x000fe40005000000 */
[----:B------:R-:W-:Y:S05]  /*4c50*/  FSETP.NEU.FTZ.AND P2, PT, R233, -INF , PT ;  /* 0xff800000e900780b */ /* 0x000fea0003f5d000 */
[----:B------:R-:W-:Y:S01]  /*4c60*/  MUFU.TANH R112, R29 ;  /* 0x0000001d00707308 */ /* 0x000fe20000002400 */
[--C-:B------:R-:W-:Y:S01]  /*4c70*/  FFMA.FTZ R4, R4, UR11, -R9.reuse ;  /* 0x0000000b04047c23 */ /* 0x100fe20008010809 */
[----:B----4-:R-:W-:Y:S08]  /*4c80*/  MOV R13, R122 ;  /* 0x0000007a000d7202 */ /* 0x010ff00000000f00 */
[----:B------:R-:W2:Y:S10]  /*4c90*/  MUFU.TANH R208, R23 ;  /* 0x0000001700d07308 */ /* 0x000eb40000002400 */
[----:B------:R4:W-:Y:S10]  /*4ca0*/  MUFU.EX2 R231, R4 ;  /* 0x0000000400e77308 */ /* 0x0009f40000000800 */
[----:B------:R-:W2:Y:S10]  /*4cb0*/  MUFU.TANH R115, R24 ;  /* 0x0000001800737308 */ /* 0x000eb40000002400 */
[----:B------:R-:W-:Y:S01]  /*4cc0*/  MUFU.TANH R195, R32 ;  /* 0x0000002000c37308 */ /* 0x000fe20000002400 */
[----:B----4-:R-:W-:Y:S01]  /*4cd0*/  FFMA.FTZ R4, R8, UR11, -R9 ;  /* 0x0000000b08047c23 */ /* 0x010fe20008010809 */
[C---:B------:R-:W-:Y:S02]  /*4ce0*/  @!P0 VIADDMNMX R8, R5.reuse, R185, UR10, PT ;  /* 0x0000000a05088e46 */ /* 0x040fe4000b8001b9 */
[----:B------:R-:W-:Y:S02]  /*4cf0*/  @!P0 VIADDMNMX R5, R5, R184, UR10, PT ;  /* 0x0000000a05058e46 */ /* 0x000fe4000b8001b8 */
[-C--:B------:R-:W-:Y:S04]  /*4d00*/  @!P0 ISETP.GE.AND P4, PT, R0, R8.reuse, PT ;  /* 0x000000080000820c */ /* 0x080fe80003f86270 */
[----:B------:R-:W4:Y:S01]  /*4d10*/  MUFU.TANH R114, R25 ;  /* 0x0000001900727308 */ /* 0x000f220000002400 */
[----:B------:R-:W-:Y:S02]  /*4d20*/  @!P0 ISETP.GE.AND P5, PT, R2, R8, PT ;  /* 0x000000080200820c */ /* 0x000fe40003fa6270 */
[----:B------:R-:W-:Y:S02]  /*4d30*/  @!P0 FSEL R14, R124, -INF , !P4 ;  /* 0xff8000007c0e8808 */ /* 0x000fe40006000000 */
[-C--:B------:R-:W-:Y:S02]  /*4d40*/  @!P0 ISETP.GE.AND P3, PT, R2, R5.reuse, PT ;  /* 0x000000050200820c */ /* 0x080fe40003f66270 */
[----:B------:R-:W-:Y:S03]  /*4d50*/  @!P0 FSEL R13, R122, -INF , !P5 ;  /* 0xff8000007a0d8808 */ /* 0x000fe60006800000 */
[----:B------:R3:W-:Y:S01]  /*4d60*/  MUFU.EX2 R232, R4 ;  /* 0x0000000400e87308 */ /* 0x0007e20000000800 */
[----:B------:R-:W-:Y:S09]  /*4d70*/  @!P0 ISETP.GE.AND P4, PT, R0, R5, PT ;  /* 0x000000050000820c */ /* 0x000ff20003f86270 */
[----:B------:R-:W4:Y:S10]  /*4d80*/  MUFU.TANH R123, R26 ;  /* 0x0000001a007b7308 */ /* 0x000f340000002400 */
[----:B------:R-:W-:Y:S01]  /*4d90*/  MUFU.TANH R200, R33 ;  /* 0x0000002100c87308 */ /* 0x000fe20000002400 */
[----:B---3--:R-:W-:Y:S05]  /*4da0*/  FMUL.FTZ R4, R233, 1.4426950216293334961 ;  /* 0x3fb8aa3be9047820 */ /* 0x008fea0000410000 */
[----:B------:R-:W-:Y:S04]  /*4db0*/  FSEL R4, R4, RZ, P2 ;  /* 0x000000ff04047208 */ /* 0x000fe80001000000 */
[----:B------:R-:W3:Y:S01]  /*4dc0*/  MUFU.TANH R121, R27 ;  /* 0x0000001b00797308 */ /* 0x000ee20000002400 */
[----:B------:R-:W-:Y:S01]  /*4dd0*/  FSETP.NEU.FTZ.AND P2, PT, R234, -INF , PT ;  /* 0xff800000ea00780b */ /* 0x000fe20003f5d000 */
[--C-:B------:R-:W-:Y:S01]  /*4de0*/  FFMA.FTZ R2, R14, UR11, -R4.reuse ;  /* 0x0000000b0e027c23 */ /* 0x100fe20008010804 */
[----:B------:R-:W-:Y:S01]  /*4df0*/  FFMA.FTZ R13, R13, UR11, -R4 ;  /* 0x0000000b0d0d7c23 */ /* 0x000fe20008010804 */
[----:B------:R-:W-:Y:S02]  /*4e00*/  MOV R14, R137 ;  /* 0x00000089000e7202 */ /* 0x000fe40000000f00 */
[----:B------:R-:W-:Y:S04]  /*4e10*/  @!P0 FSEL R14, R137, -INF , !P4 ;  /* 0xff800000890e8808 */ /* 0x000fe80006000000 */
[----:B------:R1:W-:Y:S10]  /*4e20*/  MUFU.EX2 R185, R2 ;  /* 0x0000000200b97308 */ /* 0x0003f40000000800 */
[----:B------:R2:W-:Y:S10]  /*4e30*/  MUFU.EX2 R184, R13 ;  /* 0x0000000d00b87308 */ /* 0x0005f40000000800 */
[----:B------:R-:W-:Y:S01]  /*4e40*/  MUFU.TANH R202, R34 ;  /* 0x0000002200ca7308 */ /* 0x000fe20000002400 */
[----:B-1----:R-:W-:Y:S02]  /*4e50*/  FSEL R2, R15, RZ, P2 ;  /* 0x000000ff0f027208 */ /* 0x002fe40001000000 */
[----:B------:R-:W-:Y:S02]  /*4e60*/  MOV R15, R136 ;  /* 0x00000088000f7202 */ /* 0x000fe40000000f00 */
[----:B------:R-:W-:Y:S05]  /*4e70*/  @!P0 FSEL R15, R136, -INF , !P3 ;  /* 0xff800000880f8808 */ /* 0x000fea0005800000 */
[----:B------:R-:W-:Y:S01]  /*4e80*/  MUFU.TANH R201, R35 ;  /* 0x0000002300c97308 */ /* 0x000fe20000002400 */
[--C-:B--2---:R-:W-:Y:S01]  /*4e90*/  FFMA.FTZ R13, R14, UR11, -R2.reuse ;  /* 0x0000000b0e0d7c23 */ /* 0x104fe20008010802 */
[----:B------:R-:W-:Y:S04]  /*4ea0*/  @!P0 IADD3 R14, R0, 0x8, RZ ;  /* 0x00000008000e8810 */ /* 0x000fe80007ffe0ff */
[C---:B------:R-:W-:Y:S04]  /*4eb0*/  @!P0 ISETP.GE.AND P2, PT, R14.reuse, R8, PT ;  /* 0x000000080e00820c */ /* 0x040fe80003f46270 */
[----:B------:R1:W-:Y:S01]  /*4ec0*/  MUFU.EX2 R190, R13 ;  /* 0x0000000d00be7308 */ /* 0x0003e20000000800 */
[----:B------:R-:W-:Y:S09]  /*4ed0*/  @!P0 ISETP.GE.AND P3, PT, R14, R5, PT ;  /* 0x000000050e00820c */ /* 0x000ff20003f66270 */
[----:B------:R-:W2:Y:S10]  /*4ee0*/  MUFU.TANH R117, R30 ;  /* 0x0000001e00757308 */ /* 0x000eb40000002400 */
[----:B------:R-:W2:Y:S01]  /*4ef0*/  MUFU.TANH R116, R31 ;  /* 0x0000001f00747308 */ /* 0x000ea20000002400 */
[----:B-1----:R-:W-:Y:S01]  /*4f00*/  FFMA.FTZ R13, R15, UR11, -R2 ;  /* 0x0000000b0f0d7c23 */ /* 0x002fe20008010802 */
[----:B------:R-:W-:Y:S02]  /*4f10*/  MOV R15, R120 ;  /* 0x00000078000f7202 */ /* 0x000fe40000000f00 */
[----:B------:R-:W-:Y:S06]  /*4f20*/  @!P0 FSEL R15, R120, -INF , !P2 ;  /* 0xff800000780f8808 */ /* 0x000fec0005000000 */
[----:B------:R1:W-:Y:S01]  /*4f30*/  MUFU.EX2 R189, R13 ;  /* 0x0000000d00bd7308 */ /* 0x0003e20000000800 */
[--C-:B------:R-:W-:Y:S01]  /*4f40*/  FFMA.FTZ R7, R15, UR11, -R4.reuse ;  /* 0x0000000b0f077c23 */ /* 0x100fe20008010804 */
[----:B------:R-:W-:Y:S08]  /*4f50*/  MOV R15, R127 ;  /* 0x0000007f000f7202 */ /* 0x000ff00000000f00 */
[----:B------:R4:W-:Y:S01]  /*4f60*/  MUFU.EX2 R135, R7 ;  /* 0x0000000700877308 */ /* 0x0009e20000000800 */
[----:B-1----:R-:W-:Y:S04]  /*4f70*/  @!P0 IADD3 R13, R0, 0x9, RZ ;  /* 0x00000009000d8810 */ /* 0x002fe80007ffe0ff */
[----:B------:R-:W-:Y:S04]  /*4f80*/  @!P0 ISETP.GE.AND P2, PT, R13, R8, PT ;  /* 0x000000080d00820c */ /* 0x000fe80003f46270 */
[----:B------:R-:W-:Y:S01]  /*4f90*/  @!P0 FSEL R6, R119, -INF , !P2 ;  /* 0xff80000077068808 */ /* 0x000fe20005000000 */
[----:B----4-:R-:W-:Y:S01]  /*4fa0*/  IMAD.MOV.U32 R7, RZ, RZ, R129 ;  /* 0x000000ffff077224 */ /* 0x010fe200078e0081 */
[----:B------:R-:W-:Y:S02]  /*4fb0*/  @!P0 FSEL R7, R129, -INF , !P3 ;  /* 0xff80000081078808 */ /* 0x000fe40005800000 */
[----:B------:R-:W-:Y:S01]  /*4fc0*/  @!P0 ISETP.GE.AND P2, PT, R13, R5, PT ;  /* 0x000000050d00820c */ /* 0x000fe20003f46270 */
[----:B------:R-:W-:Y:S03]  /*4fd0*/  FFMA.FTZ R6, R6, UR11, -R4 ;  /* 0x0000000b06067c23 */ /* 0x000fe60008010804 */
[----:B------:R-:W-:Y:S01]  /*4fe0*/  @!P0 FSEL R15, R127, -INF , !P2 ;  /* 0xff8000007f0f8808 */ /* 0x000fe20005000000 */
[----:B------:R1:W-:Y:S01]  /*4ff0*/  MUFU.EX2 R134, R6 ;  /* 0x0000000600867308 */ /* 0x0003e20000000800 */
[----:B------:R-:W-:Y:S01]  /*5000*/  @!P0 ISETP.GE.AND P2, PT, R14, R12, PT ;  /* 0x0000000c0e00820c */ /* 0x000fe20003f46270 */
[--C-:B-1----:R-:W-:Y:S01]  /*5010*/  FFMA.FTZ R6, R7, UR11, -R2.reuse ;  /* 0x0000000b07067c23 */ /* 0x102fe20008010802 */
[----:B------:R-:W-:Y:S07]  /*5020*/  MOV R7, R205 ;  /* 0x000000cd00077202 */ /* 0x000fee0000000f00 */
[----:B------:R1:W-:Y:S02]  /*5030*/  MUFU.EX2 R188, R6 ;  /* 0x0000000600bc7308 */ /* 0x0003e40000000800 */
[----:B-1----:R-:W-:Y:S01]  /*5040*/  FFMA.FTZ R6, R15, UR11, -R2 ;  /* 0x0000000b0f067c23 */ /* 0x002fe20008010802 */
[----:B------:R-:W-:Y:S07]  /*5050*/  MOV R15, R203 ;  /* 0x000000cb000f7202 */ /* 0x000fee0000000f00 */
[----:B------:R1:W-:Y:S02]  /*5060*/  MUFU.EX2 R187, R6 ;  /* 0x0000000600bb7308 */ /* 0x0003e40000000800 */
[----:B-1----:R-:W-:Y:S02]  /*5070*/  MOV R6, R206 ;  /* 0x000000ce00067202 */ /* 0x002fe40000000f00 */
[----:B------:R-:W-:Y:S02]  /*5080*/  @!P0 FSEL R6, R206, -INF , !P2 ;  /* 0xff800000ce068808 */ /* 0x000fe40005000000 */
[----:B------:R-:W-:Y:S03]  /*5090*/  @!P0 ISETP.GE.AND P2, PT, R13, R12, PT ;  /* 0x0000000c0d00820c */ /* 0x000fe60003f46270 */
[--C-:B------:R-:W-:Y:S01]  /*50a0*/  FFMA.FTZ R6, R6, UR11, -R10.reuse ;  /* 0x0000000b06067c23 */ /* 0x100fe2000801080a */
[----:B------:R-:W-:Y:S02]  /*50b0*/  @!P0 FSEL R7, R205, -INF , !P2 ;  /* 0xff800000cd078808 */ /* 0x000fe40005000000 */
[----:B------:R-:W-:Y:S01]  /*50c0*/  @!P0 ISETP.GE.AND P2, PT, R14, R11, PT ;  /* 0x0000000b0e00820c */ /* 0x000fe20003f46270 */
[----:B------:R1:W-:Y:S01]  /*50d0*/  MUFU.EX2 R219, R6 ;  /* 0x0000000600db7308 */ /* 0x0003e20000000800 */
[----:B------:R-:W-:Y:S01]  /*50e0*/  MOV R14, R204 ;  /* 0x000000cc000e7202 */ /* 0x000fe20000000f00 */
[--C-:B------:R-:W-:Y:S08]  /*50f0*/  FFMA.FTZ R7, R7, UR11, -R10.reuse ;  /* 0x0000000b07077c23 */ /* 0x100ff0000801080a */
[----:B------:R4:W2:Y:S01]  /*5100*/  MUFU.EX2 R218, R7 ;  /* 0x0000000700da7308 */ /* 0x0008a20000000800 */
[----:B-1----:R-:W-:Y:S02]  /*5110*/  MOV R6, R211 ;  /* 0x000000d300067202 */ /* 0x002fe40000000f00 */
[----:B------:R-:W-:Y:S02]  /*5120*/  @!P0 FSEL R6, R211, -INF , !P2 ;  /* 0xff800000d3068808 */ /* 0x000fe40005000000 */
[-C--:B------:R-:W-:Y:S02]  /*5130*/  @!P0 ISETP.GE.AND P2, PT, R13, R11.reuse, PT ;  /* 0x0000000b0d00820c */ /* 0x080fe40003f46270 */
[----:B------:R-:W-:Y:S01]  /*5140*/  MOV R13, R210 ;  /* 0x000000d2000d7202 */ /* 0x000fe20000000f00 */
[--C-:B------:R-:W-:Y:S01]  /*5150*/  FFMA.FTZ R6, R6, UR11, -R9.reuse ;  /* 0x0000000b06067c23 */ /* 0x100fe20008010809 */
[----:B------:R-:W-:Y:S02]  /*5160*/  @!P0 FSEL R13, R210, -INF , !P2 ;  /* 0xff800000d20d8808 */ /* 0x000fe40005000000 */
[----:B----4-:R-:W-:Y:S01]  /*5170*/  @!P0 IADD3 R7, R0, 0x10, RZ ;  /* 0x0000001000078810 */ /* 0x010fe20007ffe0ff */
[----:B------:R1:W-:Y:S02]  /*5180*/  MUFU.EX2 R230, R6 ;  /* 0x0000000600e67308 */ /* 0x0003e40000000800 */
[----:B------:R-:W-:Y:S01]  /*5190*/  FFMA.FTZ R13, R13, UR11, -R9 ;  /* 0x0000000b0d0d7c23 */ /* 0x000fe20008010809 */
[-C--:B------:R-:W-:Y:S04]  /*51a0*/  @!P0 ISETP.GE.AND P2, PT, R7, R12.reuse, PT ;  /* 0x0000000c0700820c */ /* 0x080fe80003f46270 */
[----:B------:R-:W-:Y:S03]  /*51b0*/  @!P0 FSEL R14, R204, -INF , !P2 ;  /* 0xff800000cc0e8808 */ /* 0x000fe60005000000 */
[----:B------:R4:W2:Y:S01]  /*51c0*/  MUFU.EX2 R229, R13 ;  /* 0x0000000d00e57308 */ /* 0x0008a20000000800 */
[----:B-1----:R-:W-:Y:S04]  /*51d0*/  @!P0 IADD3 R6, R0, 0x11, RZ ;  /* 0x0000001100068810 */ /* 0x002fe80007ffe0ff */
[----:B------:R-:W-:Y:S01]  /*51e0*/  @!P0 ISETP.GE.AND P2, PT, R6, R12, PT ;  /* 0x0000000c0600820c */ /* 0x000fe20003f46270 */
[--C-:B----4-:R-:W-:Y:S03]  /*51f0*/  FFMA.FTZ R13, R14, UR11, -R10.reuse ;  /* 0x0000000b0e0d7c23 */ /* 0x110fe6000801080a */
[----:B------:R-:W-:Y:S02]  /*5200*/  @!P0 FSEL R15, R203, -INF , !P2 ;  /* 0xff800000cb0f8808 */ /* 0x000fe40005000000 */
[-C--:B------:R-:W-:Y:S01]  /*5210*/  @!P0 ISETP.GE.AND P2, PT, R7, R11.reuse, PT ;  /* 0x0000000b0700820c */ /* 0x080fe20003f46270 */
[----:B------:R1:W-:Y:S02]  /*5220*/  MUFU.EX2 R216, R13 ;  /* 0x0000000d00d87308 */ /* 0x0003e40000000800 */
[----:B------:R-:W-:Y:S08]  /*5230*/  FFMA.FTZ R14, R15, UR11, -R10 ;  /* 0x0000000b0f0e7c23 */ /* 0x000ff0000801080a */
[----:B------:R4:W-:Y:S01]  /*5240*/  MUFU.EX2 R217, R14 ;  /* 0x0000000e00d97308 */ /* 0x0009e20000000800 */
[----:B-1----:R-:W-:Y:S01]  /*5250*/  IMAD.MOV.U32 R13, RZ, RZ, R209 ;  /* 0x000000ffff0d7224 */ /* 0x002fe200078e00d1 */
[----:B------:R-:W-:Y:S02]  /*5260*/  @!P0 FSEL R13, R209, -INF , !P2 ;  /* 0xff800000d10d8808 */ /* 0x000fe40005000000 */
[----:B------:R-:W-:Y:S03]  /*5270*/  @!P0 ISETP.GE.AND P2, PT, R6, R11, PT ;  /* 0x0000000b0600820c */ /* 0x000fe60003f46270 */
[--C-:B------:R-:W-:Y:S01]  /*5280*/  FFMA.FTZ R13, R13, UR11, -R9.reuse ;  /* 0x0000000b0d0d7c23 */ /* 0x100fe20008010809 */
[----:B----4-:R-:W-:Y:S03]  /*5290*/  MOV R14, R208 ;  /* 0x000000d0000e7202 */ /* 0x010fe60000000f00 */
[----:B------:R1:W-:Y:S01]  /*52a0*/  MUFU.EX2 R227, R13 ;  /* 0x0000000d00e37308 */ /* 0x0003e20000000800 */
[----:B------:R-:W-:Y:S02]  /*52b0*/  @!P0 FSEL R14, R208, -INF , !P2 ;  /* 0xff800000d00e8808 */ /* 0x000fe40005000000 */
[-C--:B------:R-:W-:Y:S03]  /*52c0*/  @!P0 ISETP.GE.AND P2, PT, R7, R8.reuse, PT ;  /* 0x000000080700820c */ /* 0x080fe60003f46270 */
[----:B------:R-:W-:Y:S04]  /*52d0*/  FFMA.FTZ R14, R14, UR11, -R9 ;  /* 0x0000000b0e0e7c23 */ /* 0x000fe80008010809 */
[----:B------:R4:W-:Y:S01]  /*52e0*/  MUFU.EX2 R228, R14 ;  /* 0x0000000e00e47308 */ /* 0x0009e20000000800 */
[----:B-1----:R-:W-:Y:S02]  /*52f0*/  MOV R13, R115 ;  /* 0x00000073000d7202 */ /* 0x002fe40000000f00 */
[----:B------:R-:W-:Y:S02]  /*5300*/  @!P0 FSEL R13, R115, -INF , !P2 ;  /* 0xff800000730d8808 */ /* 0x000fe40005000000 */
[----:B------:R-:W-:Y:S03]  /*5310*/  @!P0 ISETP.GE.AND P2, PT, R6, R8, PT ;  /* 0x000000080600820c */ /* 0x000fe60003f46270 */
[----:B------:R-:W-:Y:S01]  /*5320*/  FFMA.FTZ R13, R13, UR11, -R4 ;  /* 0x0000000b0d0d7c23 */ /* 0x000fe20008010804 */
[----:B----4-:R-:W-:Y:S03]  /*5330*/  MOV R14, R114 ;  /* 0x00000072000e7202 */ /* 0x010fe60000000f00 */
[----:B------:R1:W-:Y:S01]  /*5340*/  MUFU.EX2 R131, R13 ;  /* 0x0000000d00837308 */ /* 0x0003e20000000800 */
[----:B------:R-:W-:Y:S02]  /*5350*/  @!P0 FSEL R14, R114, -INF , !P2 ;  /* 0xff800000720e8808 */ /* 0x000fe40005000000 */
[----:B------:R-:W-:Y:S02]  /*5360*/  @!P0 ISETP.GE.AND P2, PT, R7, R5, PT ;  /* 0x000000050700820c */ /* 0x000fe40003f46270 */
[----:B------:R-:W-:Y:S02]  /*5370*/  MOV R7, R123 ;  /* 0x0000007b00077202 */ /* 0x000fe40000000f00 */
[----:B------:R-:W-:Y:S02]  /*5380*/  @!P0 FSEL R7, R123, -INF , !P2 ;  /* 0xff8000007b078808 */ /* 0x000fe40005000000 */
[-C--:B------:R-:W-:Y:S02]  /*5390*/  @!P0 ISETP.GE.AND P2, PT, R6, R5.reuse, PT ;  /* 0x000000050600820c */ /* 0x080fe40003f46270 */
[C---:B------:R-:W-:Y:S01]  /*53a0*/  @!P0 IADD3 R6, R0.reuse, 0x18, RZ ;  /* 0x0000001800068810 */ /* 0x040fe20007ffe0ff */
[----:B------:R-:W-:Y:S01]  /*53b0*/  FFMA.FTZ R7, R7, UR11, -R2 ;  /* 0x0000000b07077c23 */ /* 0x000fe20008010802 */
[----:B------:R-:W-:Y:S02]  /*53c0*/  @!P0 IADD3 R0, R0, 0x19, RZ ;  /* 0x0000001900008810 */ /* 0x000fe40007ffe0ff */
[----:B------:R-:W-:Y:S01]  /*53d0*/  @!P0 ISETP.GE.AND P3, PT, R6, R5, PT ;  /* 0x000000050600820c */ /* 0x000fe20003f66270 */
[----:B------:R-:W-:Y:S01]  /*53e0*/  MUFU.EX2 R139, R7 ;  /* 0x00000007008b7308 */ /* 0x000fe20000000800 */
[----:B-1----:R-:W-:Y:S01]  /*53f0*/  FFMA.FTZ R13, R14, UR11, -R4 ;  /* 0x0000000b0e0d7c23 */ /* 0x002fe20008010804 */
[----:B------:R-:W-:Y:S08]  /*5400*/  MOV R14, R113 ;  /* 0x00000071000e7202 */ /* 0x000ff00000000f00 */
[----:B------:R3:W-:Y:S02]  /*5410*/  MUFU.EX2 R130, R13 ;  /* 0x0000000d00827308 */ /* 0x0007e40000000800 */
[----:B---3--:R-:W-:Y:S02]  /*5420*/  MOV R13, R121 ;  /* 0x00000079000d7202 */ /* 0x008fe40000000f00 */
[----:B------:R-:W-:Y:S02]  /*5430*/  @!P0 FSEL R13, R121, -INF , !P2 ;  /* 0xff800000790d8808 */ /* 0x000fe40005000000 */
[-C--:B------:R-:W-:Y:S03]  /*5440*/  @!P0 ISETP.GE.AND P2, PT, R6, R8.reuse, PT ;  /* 0x000000080600820c */ /* 0x080fe60003f46270 */
[----:B------:R-:W-:Y:S01]  /*5450*/  FFMA.FTZ R7, R13, UR11, -R2 ;  /* 0x0000000b0d077c23 */ /* 0x000fe20008010802 */
[----:B------:R-:W-:Y:S02]  /*5460*/  @!P0 FSEL R14, R113, -INF , !P2 ;  /* 0xff800000710e8808 */ /* 0x000fe40005000000 */
[----:B------:R-:W-:Y:S01]  /*5470*/  @!P0 ISETP.GE.AND P2, PT, R0, R8, PT ;  /* 0x000000080000820c */ /* 0x000fe20003f46270 */
[----:B------:R1:W-:Y:S02]  /*5480*/  MUFU.EX2 R138, R7 ;  /* 0x00000007008a7308 */ /* 0x0003e40000000800 */
[--C-:B------:R-:W-:Y:S08]  /*5490*/  FFMA.FTZ R8, R14, UR11, -R4.reuse ;  /* 0x0000000b0e087c23 */ /* 0x100ff00008010804 */
[----:B------:R3:W-:Y:S01]  /*54a0*/  MUFU.EX2 R126, R8 ;  /* 0x00000008007e7308 */ /* 0x0007e20000000800 */
[----:B-1----:R-:W-:Y:S02]  /*54b0*/  MOV R7, R112 ;  /* 0x0000007000077202 */ /* 0x002fe40000000f00 */
[----:B------:R-:W-:Y:S02]  /*54c0*/  @!P0 FSEL R7, R112, -INF , !P2 ;  /* 0xff80000070078808 */ /* 0x000fe40005000000 */
[-C--:B------:R-:W-:Y:S03]  /*54d0*/  @!P0 ISETP.GE.AND P2, PT, R6, R12.reuse, PT ;  /* 0x0000000c0600820c */ /* 0x080fe60003f46270 */
[----:B------:R-:W-:Y:S01]  /*54e0*/  FFMA.FTZ R4, R7, UR11, -R4 ;  /* 0x0000000b07047c23 */ /* 0x000fe20008010804 */
[----:B---3--:R-:W-:Y:S01]  /*54f0*/  IMAD.MOV.U32 R8, RZ, RZ, R195 ;  /* 0x000000ffff087224 */ /* 0x008fe200078e00c3 */
[----:B------:R-:W-:Y:S02]  /*5500*/  @!P0 FSEL R8, R195, -INF , !P2 ;  /* 0xff800000c3088808 */ /* 0x000fe40005000000 */
[----:B------:R1:W-:Y:S01]  /*5510*/  MUFU.EX2 R125, R4 ;  /* 0x00000004007d7308 */ /* 0x0003e20000000800 */
[----:B------:R-:W-:Y:S02]  /*5520*/  @!P0 ISETP.GE.AND P2, PT, R0, R12, PT ;  /* 0x0000000c0000820c */ /* 0x000fe40003f46270 */
[--C-:B------:R-:W-:Y:S07]  /*5530*/  FFMA.FTZ R7, R8, UR11, -R10.reuse ;  /* 0x0000000b08077c23 */ /* 0x100fee000801080a */
[----:B------:R3:W-:Y:S01]  /*5540*/  MUFU.EX2 R213, R7 ;  /* 0x0000000700d57308 */ /* 0x0007e20000000800 */
[----:B-1----:R-:W-:Y:S02]  /*5550*/  MOV R4, R200 ;  /* 0x000000c800047202 */ /* 0x002fe40000000f00 */
[----:B------:R-:W-:Y:S02]  /*5560*/  @!P0 FSEL R4, R200, -INF , !P2 ;  /* 0xff800000c8048808 */ /* 0x000fe40005000000 */
[----:B------:R-:W-:Y:S02]  /*5570*/  @!P0 ISETP.GE.AND P2, PT, R6, R11, PT ;  /* 0x0000000b0600820c */ /* 0x000fe40003f46270 */
[----:B--2---:R-:W-:Y:S01]  /*5580*/  MOV R6, R117 ;  /* 0x0000007500067202 */ /* 0x004fe20000000f00 */
[----:B------:R-:W-:Y:S01]  /*5590*/  FFMA.FTZ R10, R4, UR11, -R10 ;  /* 0x0000000b040a7c23 */ /* 0x000fe2000801080a */
[----:B---3--:R-:W-:Y:S02]  /*55a0*/  MOV R7, R202 ;  /* 0x000000ca00077202 */ /* 0x008fe40000000f00 */
[----:B------:R-:W-:Y:S01]  /*55b0*/  @!P0 FSEL R7, R202, -INF , !P2 ;  /* 0xff800000ca078808 */ /* 0x000fe20005000000 */
[----:B------:R-:W1:Y:S01]  /*55c0*/  MUFU.EX2 R212, R10 ;  /* 0x0000000a00d47308 */ /* 0x000e620000000800 */
[C---:B------:R-:W-:Y:S02]  /*55d0*/  @!P0 ISETP.GE.AND P2, PT, R0.reuse, R11, PT ;  /* 0x0000000b0000820c */ /* 0x040fe40003f46270 */
[----:B------:R-:W-:Y:S01]  /*55e0*/  MOV R4, R201 ;  /* 0x000000c900047202 */ /* 0x000fe20000000f00 */
[--C-:B------:R-:W-:Y:S01]  /*55f0*/  FFMA.FTZ R7, R7, UR11, -R9.reuse ;  /* 0x0000000b07077c23 */ /* 0x100fe20008010809 */
[----:B------:R-:W-:Y:S02]  /*5600*/  @!P0 FSEL R4, R201, -INF , !P2 ;  /* 0xff800000c9048808 */ /* 0x000fe40005000000 */
[----:B------:R-:W-:Y:S03]  /*5610*/  @!P0 ISETP.GE.AND P2, PT, R0, R5, PT ;  /* 0x000000050000820c */ /* 0x000fe60003f46270 */
[----:B------:R-:W-:Y:S01]  /*5620*/  MUFU.EX2 R221, R7 ;  /* 0x0000000700dd7308 */ /* 0x000fe20000000800 */
[----:B------:R-:W-:Y:S01]  /*5630*/  F2FP.BF16.F32.PACK_AB R0, R225, R224 ;  /* 0x000000e0e100723e */ /* 0x000fe200000010ff */
[----:B------:R-:W-:Y:S01]  /*5640*/  FFMA.FTZ R9, R4, UR11, -R9 ;  /* 0x0000000b04097c23 */ /* 0x000fe20008010809 */
[----:B------:R-:W-:Y:S02]  /*5650*/  F2FP.BF16.F32.PACK_AB R4, R232, R231 ;  /* 0x000000e7e804723e */ /* 0x000fe400000010ff */
[----:B------:R-:W-:Y:S01]  /*5660*/  @!P0 FSEL R6, R117, -INF , !P3 ;  /* 0xff80000075068808 */ /* 0x000fe20005800000 */
[----:B------:R2:W-:Y:S01]  /*5670*/  STS [R193+0xe000], R0 ;  /* 0x00e00000c1007388 */ /* 0x0005e20000000800 */
[----:B------:R-:W-:Y:S03]  /*5680*/  MOV R5, R116 ;  /* 0x0000007400057202 */ /* 0x000fe60000000f00 */
[----:B------:R-:W3:Y:S01]  /*5690*/  MUFU.EX2 R220, R9 ;  /* 0x0000000900dc7308 */ /* 0x000ee20000000800 */
[----:B------:R-:W-:Y:S01]  /*56a0*/  @!P0 FSEL R5, R116, -INF , !P2 ;  /* 0xff80000074058808 */ /* 0x000fe20005000000 */
[----:B------:R4:W-:Y:S01]  /*56b0*/  STS [R193+0xe400], R4 ;  /* 0x00e40004c1007388 */ /* 0x0009e20000000800 */
[--C-:B------:R-:W-:Y:S01]  /*56c0*/  FFMA.FTZ R6, R6, UR11, -R2.reuse ;  /* 0x0000000b06067c23 */ /* 0x100fe20008010802 */
[----:B------:R-:W-:Y:S02]  /*56d0*/  IADD3 R110, P0, R241, UR16, RZ ;  /* 0x00000010f16e7c10 */ /* 0x000fe4000ff1e0ff */
[----:B------:R-:W-:Y:S01]  /*56e0*/  FFMA.FTZ R2, R5, UR11, -R2 ;  /* 0x0000000b05027c23 */ /* 0x000fe20008010802 */
[----:B------:R-:W-:Y:S03]  /*56f0*/  F2FP.BF16.F32.PACK_AB R5, R184, R185 ;  /* 0x000000b9b805723e */ /* 0x000fe600000010ff */
[----:B------:R1:W-:Y:S01]  /*5700*/  MUFU.EX2 R133, R6 ;  /* 0x0000000600857308 */ /* 0x0003e20000000800 */
[----:B------:R-:W-:Y:S02]  /*5710*/  IADD3.X R111, R240, UR15, RZ, P0, !PT ;  /* 0x0000000ff06f7c10 */ /* 0x000fe400087fe4ff */
[----:B------:R-:W-:Y:S03]  /*5720*/  PLOP3.LUT P2, PT, PT, PT, UP3, 0x80, 0x0 ;  /* 0x000000000000781c */ /* 0x000fe60003f4f038 */
[----:B------:R-:W3:Y:S04]  /*5730*/  LDG.E R108, desc[UR8][R110.64] ;  /* 0x000000086e6c7981 */ /* 0x000ee8000c1e1900 */
[----:B------:R4:W3:Y:S01]  /*5740*/  MUFU.EX2 R132, R2 ;  /* 0x0000000200847308 */ /* 0x0008e20000000800 */
[----:B--2---:R-:W-:Y:S02]  /*5750*/  F2FP.BF16.F32.PACK_AB R0, R218, R219 ;  /* 0x000000dbda00723e */ /* 0x004fe400000010ff */
[----:B-1----:R-:W-:Y:S02]  /*5760*/  F2FP.BF16.F32.PACK_AB R6, R229, R230 ;  /* 0x000000e6e506723e */ /* 0x002fe400000010ff */
[----:B----4-:R-:W-:Y:S01]  /*5770*/  F2FP.BF16.F32.PACK_AB R4, R189, R190 ;  /* 0x000000bebd04723e */ /* 0x010fe200000010ff */
[----:B------:R1:W-:Y:S04]  /*5780*/  STS [R194+0xe000], R0 ;  /* 0x00e00000c2007388 */ /* 0x0003e80000000800 */
        /* <DEDUP_REMOVED lines=11> */
[----:B------:R4:W-:Y:S04]  /*5840*/  STS [R192+0xe400], R4 ;  /* 0x00e40004c0007388 */ /* 0x0009e80000000800 */
[----:B------:R4:W-:Y:S01]  /*5850*/  STS [R191+0xe000], R2 ;  /* 0x00e00002bf007388 */ /* 0x0009e20000000800 */
[----:B---3--:R-:W-:Y:S02]  /*5860*/  F2FP.BF16.F32.PACK_AB R0, R220, R221 ;  /* 0x000000dddc00723e */ /* 0x008fe400000010ff */
[----:B-1----:R-:W-:Y:S03]  /*5870*/  F2FP.BF16.F32.PACK_AB R6, R130, R131 ;  /* 0x000000838206723e */ /* 0x002fe600000010ff */
[----:B------:R1:W-:Y:S01]  /*5880*/  STS [R191+0xe400], R0 ;  /* 0x00e40000bf007388 */ /* 0x0003e20000000800 */
[----:B--2---:R-:W-:Y:S03]  /*5890*/  F2FP.BF16.F32.PACK_AB R5, R138, R139 ;  /* 0x0000008b8a05723e */ /* 0x004fe600000010ff */
[----:B------:R-:W-:Y:S01]  /*58a0*/  STS [R192+0xf000], R6 ;  /* 0x00f00006c0007388 */ /* 0x000fe20000000800 */
[----:B----4-:R-:W-:Y:S03]  /*58b0*/  F2FP.BF16.F32.PACK_AB R4, R125, R126 ;  /* 0x0000007e7d04723e */ /* 0x010fe600000010ff */
[----:B------:R-:W-:Y:S01]  /*58c0*/  STS [R192+0xf400], R5 ;  /* 0x00f40005c0007388 */ /* 0x000fe20000000800 */
[----:B------:R-:W-:Y:S03]  /*58d0*/  F2FP.BF16.F32.PACK_AB R2, R132, R133 ;  /* 0x000000858402723e */ /* 0x000fe600000010ff */
[----:B------:R-:W-:Y:S04]  /*58e0*/  STS [R191+0xf000], R4 ;  /* 0x00f00004bf007388 */ /* 0x000fe80000000800 */
[----:B------:R2:W-:Y:S01]  /*58f0*/  STS [R191+0xf400], R2 ;  /* 0x00f40002bf007388 */ /* 0x0005e20000000800 */
[----:B-1----:R-:W-:Y:S05]  /*5900*/  LEA R0, R180, UR4, 0x1 ;  /* 0x00000004b4007c11 */ /* 0x002fea000f8e08ff */
[----:B------:R-:W1:Y:S08]  /*5910*/  LDSM.16.M88.4 R32, [R0+0x4000] ;  /* 0x004000000020783b */ /* 0x000e700000000200 */
[----:B------:R3:W4:Y:S01]  /*5920*/  LDSM.16.M88.4 R28, [R0+0x5000] ;  /* 0x00500000001c783b */ /* 0x0007220000000200 */
[-C--:B--2---:R-:W-:Y:S07]  /*5930*/  IADD3 R2, R179, R0.reuse, RZ ;  /* 0x00000000b3027210 */ /* 0x084fee0007ffe0ff */
[----:B------:R-:W2:Y:S08]  /*5940*/  LDSM.16.M88.4 R100, [R2+0x4000] ;  /* 0x004000000264783b */ /* 0x000eb00000000200 */
[----:B------:R-:W2:Y:S01]  /*5950*/  LDSM.16.M88.4 R104, [R2+0x5000] ;  /* 0x005000000268783b */ /* 0x000ea20000000200 */
[----:B---3--:R-:W-:Y:S01]  /*5960*/  IADD3 R0, R128, R0, RZ ;  /* 0x0000000080007210 */ /* 0x008fe20007ffe0ff */
[-C--:B-1----:R-:W-:Y:S06]  /*5970*/  HMMA.16816.F32.BF16 R4, R32, R140.reuse, RZ ;  /* 0x0000008c2004723c */ /* 0x082fec00000418ff */
[C---:B----4-:R-:W-:Y:S06]  /*5980*/  HMMA.16816.F32.BF16 R8, R28.reuse, R140, RZ ;  /* 0x0000008c1c08723c */ /* 0x050fec00000418ff */
[-C--:B------:R-:W-:Y:S06]  /*5990*/  HMMA.16816.F32.BF16 R12, R28, R142.reuse, RZ ;  /* 0x0000008e1c0c723c */ /* 0x080fec00000418ff */
[C---:B------:R-:W-:Y:S06]  /*59a0*/  HMMA.16816.F32.BF16 R16, R32.reuse, R142, RZ ;  /* 0x0000008e2010723c */ /* 0x040fec00000418ff */
[-C--:B------:R-:W-:Y:S06]  /*59b0*/  HMMA.16816.F32.BF16 R20, R32, R144.reuse, RZ ;  /* 0x000000902014723c */ /* 0x080fec00000418ff */
[C---:B------:R-:W-:Y:S06]  /*59c0*/  HMMA.16816.F32.BF16 R24, R28.reuse, R144, RZ ;  /* 0x000000901c18723c */ /* 0x040fec00000418ff */
[-C--:B------:R-:W-:Y:S06]  /*59d0*/  HMMA.16816.F32.BF16 R28, R28, R146.reuse, RZ ;  /* 0x000000921c1c723c */ /* 0x080fec00000418ff */
[----:B------:R-:W-:Y:S06]  /*59e0*/  HMMA.16816.F32.BF16 R32, R32, R146, RZ ;  /* 0x000000922020723c */ /* 0x000fec00000418ff */
[-C--:B--2---:R-:W-:Y:S06]  /*59f0*/  HMMA.16816.F32.BF16 R4, R100, R148.reuse, R4 ;  /* 0x000000946404723c */ /* 0x084fec0000041804 */
[C---:B------:R-:W-:Y:S06]  /*5a00*/  HMMA.16816.F32.BF16 R8, R104.reuse, R148, R8 ;  /* 0x000000946808723c */ /* 0x040fec0000041808 */
[-C--:B------:R-:W-:Y:S06]  /*5a10*/  HMMA.16816.F32.BF16 R12, R104, R150.reuse, R12 ;  /* 0x00000096680c723c */ /* 0x080fec000004180c */
[C---:B------:R-:W-:Y:S06]  /*5a20*/  HMMA.16816.F32.BF16 R16, R100.reuse, R150, R16 ;  /* 0x000000966410723c */ /* 0x040fec0000041810 */
[-C--:B------:R-:W-:Y:S06]  /*5a30*/  HMMA.16816.F32.BF16 R20, R100, R152.reuse, R20 ;  /* 0x000000986414723c */ /* 0x080fec0000041814 */
[C---:B------:R-:W-:Y:S06]  /*5a40*/  HMMA.16816.F32.BF16 R24, R104.reuse, R152, R24 ;  /* 0x000000986818723c */ /* 0x040fec0000041818 */
[-C--:B------:R-:W-:Y:S01]  /*5a50*/  HMMA.16816.F32.BF16 R28, R104, R154.reuse, R28 ;  /* 0x0000009a681c723c */ /* 0x080fe2000004181c */
[----:B------:R-:W-:Y:S05]  /*5a60*/  LDSM.16.M88.4 R104, [R0+0x5000] ;  /* 0x005000000068783b */ /* 0x000fea0000000200 */
[----:B------:R-:W-:Y:S03]  /*5a70*/  HMMA.16816.F32.BF16 R32, R100, R154, R32 ;  /* 0x0000009a6420723c */ /* 0x000fe60000041820 */
[----:B------:R1:W2:Y:S02]  /*5a80*/  LDSM.16.M88.4 R100, [R0+0x4000] ;  /* 0x004000000064783b */ /* 0x0002a40000000200 */
[----:B-1----:R-:W-:Y:S06]  /*5a90*/  FFMA.FTZ R0, -R118, R118, 1 ;  /* 0x3f80000076007423 */ /* 0x002fec0000010176 */
[----:B------:R-:W-:Y:S01]  /*5aa0*/  FMUL.FTZ R0, R0, UR6 ;  /* 0x0000000600007c20 */ /* 0x000fe20008410000 */
[-C--:B--2---:R-:W-:Y:S06]  /*5ab0*/  HMMA.16816.F32.BF16 R4, R100, R156.reuse, R4 ;  /* 0x0000009c6404723c */ /* 0x084fec0000041804 */
[C---:B------:R-:W-:Y:S06]  /*5ac0*/  HMMA.16816.F32.BF16 R8, R104.reuse, R156, R8 ;  /* 0x0000009c6808723c */ /* 0x040fec0000041808 */
[-C--:B------:R-:W-:Y:S06]  /*5ad0*/  HMMA.16816.F32.BF16 R12, R104, R158.reuse, R12 ;  /* 0x0000009e680c723c */ /* 0x080fec000004180c */
[C---:B------:R-:W-:Y:S06]  /*5ae0*/  HMMA.16816.F32.BF16 R16, R100.reuse, R158, R16 ;  /* 0x0000009e6410723c */ /* 0x040fec0000041810 */
[-C--:B------:R-:W-:Y:S06]  /*5af0*/  HMMA.16816.F32.BF16 R20, R100, R160.reuse, R20 ;  /* 0x000000a06414723c */ /* 0x080fec0000041814 */
[C---:B------:R-:W-:Y:S06]  /*5b00*/  HMMA.16816.F32.BF16 R24, R104.reuse, R160, R24 ;  /* 0x000000a06818723c */ /* 0x040fec0000041818 */
[-C--:B------:R-:W-:Y:S06]  /*5b10*/  HMMA.16816.F32.BF16 R28, R104, R162.reuse, R28 ;  /* 0x000000a2681c723c */ /* 0x080fec000004181c */
[----:B------:R-:W-:Y:S05]  /*5b20*/  HMMA.16816.F32.BF16 R32, R100, R162, R32 ;  /* 0x000000a26420723c */ /* 0x000fea0000041820 */
[----:B------:R-:W-:Y:S02]  /*5b30*/  IADD3 R104, R128, R2, RZ ;  /* 0x0000000280687210 */ /* 0x000fe40007ffe0ff */
[----:B------:R1:W5:Y:S04]  /*5b40*/  LDG.E R2, desc[UR8][R110.64+0x80] ;  /* 0x000080086e027981 */ /* 0x000368000c1e1900 */
[----:B------:R-:W2:Y:S08]  /*5b50*/  LDSM.16.M88.4 R100, [R104+0x4000] ;  /* 0x004000006864783b */ /* 0x000eb00000000200 */
[----:B------:R-:W3:Y:S01]  /*5b60*/  LDSM.16.M88.4 R104, [R104+0x5000] ;  /* 0x005000006868783b */ /* 0x000ee20000000200 */
[-C--:B--2---:R-:W-:Y:S06]  /*5b70*/  HMMA.16816.F32.BF16 R4, R100, R164.reuse, R4 ;  /* 0x000000a46404723c */ /* 0x084fec0000041804 */
[C---:B---3--:R-:W-:Y:S06]  /*5b80*/  HMMA.16816.F32.BF16 R8, R104.reuse, R164, R8 ;  /* 0x000000a46808723c */ /* 0x048fec0000041808 */
[-C--:B------:R-:W-:Y:S06]  /*5b90*/  HMMA.16816.F32.BF16 R12, R104, R166.reuse, R12 ;  /* 0x000000a6680c723c */ /* 0x080fec000004180c */
[C---:B------:R-:W-:Y:S06]  /*5ba0*/  HMMA.16816.F32.BF16 R16, R100.reuse, R166, R16 ;  /* 0x000000a66410723c */ /* 0x040fec0000041810 */
[----:B------:R-:W-:Y:S01]  /*5bb0*/  FADD.FTZ R109, -R108, R4 ;  /* 0x000000046c6d7221 */ /* 0x000fe20000010100 */
[-C--:B------:R-:W-:Y:S01]  /*5bc0*/  HMMA.16816.F32.BF16 R20, R100, R168.reuse, R20 ;  /* 0x000000a86414723c */ /* 0x080fe20000041814 */
[----:B------:R-:W2:Y:S03]  /*5bd0*/  LDG.E R4, desc[UR8][R110.64+0x20] ;  /* 0x000020086e047981 */ /* 0x000ea6000c1e1900 */
[----:B------:R-:W-:Y:S02]  /*5be0*/  FMUL.FTZ R109, R224, R109 ;  /* 0x0000006de06d7220 */ /* 0x000fe40000410000 */
[C---:B------:R-:W-:Y:S05]  /*5bf0*/  HMMA.16816.F32.BF16 R24, R104.reuse, R168, R24 ;  /* 0x000000a86818723c */ /* 0x040fea0000041818 */
[----:B------:R-:W-:Y:S01]  /*5c00*/  FMUL.FTZ R109, R109, R0 ;  /* 0x000000006d6d7220 */ /* 0x000fe20000410000 */
[-C--:B------:R-:W-:Y:S01]  /*5c10*/  HMMA.16816.F32.BF16 R28, R104, R170.reuse, R28 ;  /* 0x000000aa681c723c */ /* 0x080fe2000004181c */
[----:B------:R1:W5:Y:S04]  /*5c20*/  LDG.E R0, desc[UR8][R110.64+0xa0] ;  /* 0x0000a0086e007981 */ /* 0x000368000c1e1900 */
[C---:B------:R-:W-:Y:S01]  /*5c30*/  FADD.FTZ R5, -R108.reuse, R5 ;  /* 0x000000056c057221 */ /* 0x040fe20000010100 */
[----:B------:R-:W-:Y:S05]  /*5c40*/  HMMA.16816.F32.BF16 R32, R100, R170, R32 ;  /* 0x000000aa6420723c */ /* 0x000fea0000041820 */
[----:B------:R-:W-:Y:S01]  /*5c50*/  FMUL.FTZ R118, R225, R5 ;  /* 0x00000005e1767220 */ /* 0x000fe20000410000 */
[----:B------:R-:W-:Y:S01]  /*5c60*/  FFMA.FTZ R5, -R207, R207, 1 ;  /* 0x3f800000cf057423 */ /* 0x000fe200000101cf */
[C---:B------:R-:W-:Y:S01]  /*5c70*/  FADD.FTZ R20, -R108.reuse, R20 ;  /* 0x000000146c147221 */ /* 0x040fe20000010100 */
[----:B------:R-:W-:Y:S03]  /*5c80*/  FADD.FTZ R100, -R108, R16 ;  /* 0x000000106c647221 */ /* 0x000fe60000010100 */
[----:B------:R-:W-:Y:S01]  /*5c90*/  FMUL.FTZ R5, R5, UR6 ;  /* 0x0000000605057c20 */ /* 0x000fe20008410000 */
[----:B------:R-:W-:Y:S01]  /*5ca0*/  FMUL.FTZ R102, R216, R20 ;  /* 0x00000014d8667220 */ /* 0x000fe20000410000 */
[----:B------:R-:W-:Y:S01]  /*5cb0*/  FFMA.FTZ R20, -R206, R206, 1 ;  /* 0x3f800000ce147423 */ /* 0x000fe200000101ce */
[----:B------:R-:W-:Y:S01]  /*5cc0*/  FADD.FTZ R101, -R108, R17 ;  /* 0x000000116c657221 */ /* 0x000fe20000010100 */
[----:B------:R-:W-:Y:S01]  /*5cd0*/  FMUL.FTZ R5, R118, R5 ;  /* 0x0000000576057220 */ /* 0x000fe20000410000 */
[----:B------:R-:W-:Y:S01]  /*5ce0*/  FMUL.FTZ R17, R219, R100 ;  /* 0x00000064db117220 */ /* 0x000fe20000410000 */
[----:B------:R-:W-:Y:S01]  /*5cf0*/  FMUL.FTZ R20, R20, UR6 ;  /* 0x0000000614147c20 */ /* 0x000fe20008410000 */
[----:B------:R-:W-:Y:S01]  /*5d00*/  FMUL.FTZ R101, R218, R101 ;  /* 0x00000065da657220 */ /* 0x000fe20000410000 */
[----:B------:R-:W-:Y:S01]  /*5d10*/  FADD.FTZ R21, -R108, R21 ;  /* 0x000000156c157221 */ /* 0x000fe20000010100 */
[----:B------:R-:W-:Y:S01]  /*5d20*/  F2FP.BF16.F32.PACK_AB R16, R5, R109 ;  /* 0x0000006d0510723e */ /* 0x000fe200000010ff */
[----:B------:R-:W-:Y:S01]  /*5d30*/  FFMA.FTZ R5, -R205, R205, 1 ;  /* 0x3f800000cd057423 */ /* 0x000fe200000101cd */
[----:B------:R-:W-:Y:S01]  /*5d40*/  FMUL.FTZ R20, R17, R20 ;  /* 0x0000001411147220 */ /* 0x000fe20000410000 */
[----:B------:R-:W-:Y:S01]  /*5d50*/  FMUL.FTZ R103, R217, R21 ;  /* 0x00000015d9677220 */ /* 0x000fe20000410000 */
[----:B------:R-:W-:Y:S01]  /*5d60*/  FFMA.FTZ R17, -R203, R203, 1 ;  /* 0x3f800000cb117423 */ /* 0x000fe200000101cb */
[----:B------:R-:W-:Y:S01]  /*5d70*/  FMUL.FTZ R5, R5, UR6 ;  /* 0x0000000605057c20 */ /* 0x000fe20008410000 */
[----:B------:R-:W-:Y:S01]  /*5d80*/  FFMA.FTZ R21, -R195, R195, 1 ;  /* 0x3f800000c3157423 */ /* 0x000fe200000101c3 */
[----:B------:R-:W-:Y:S01]  /*5d90*/  FFMA.FTZ R100, -R204, R204, 1 ;  /* 0x3f800000cc647423 */ /* 0x000fe200000101cc */
[C---:B------:R-:W-:Y:S01]  /*5da0*/  FADD.FTZ R33, -R108.reuse, R33 ;  /* 0x000000216c217221 */ /* 0x040fe20000010100 */
[----:B------:R-:W-:Y:S01]  /*5db0*/  FMUL.FTZ R5, R101, R5 ;  /* 0x0000000565057220 */ /* 0x000fe20000410000 */
[----:B------:R-:W-:Y:S01]  /*5dc0*/  FADD.FTZ R101, -R108, R32 ;  /* 0x000000206c657221 */ /* 0x000fe20000010100 */
[----:B------:R-:W-:Y:S01]  /*5dd0*/  FMUL.FTZ R32, R17, UR6 ;  /* 0x0000000611207c20 */ /* 0x000fe20008410000 */
[----:B------:R-:W-:Y:S01]  /*5de0*/  FMUL.FTZ R21, R21, UR6 ;  /* 0x0000000615157c20 */ /* 0x000fe20008410000 */
[----:B------:R-:W-:Y:S01]  /*5df0*/  FMUL.FTZ R100, R100, UR6 ;  /* 0x0000000664647c20 */ /* 0x000fe20008410000 */
[----:B------:R-:W-:Y:S01]  /*5e00*/  FMUL.FTZ R17, R213, R101 ;  /* 0x00000065d5117220 */ /* 0x000fe20000410000 */
[----:B------:R-:W-:Y:S01]  /*5e10*/  FMUL.FTZ R32, R103, R32 ;  /* 0x0000002067207220 */ /* 0x000fe20000410000 */
[----:B------:R-:W-:Y:S01]  /*5e20*/  FMUL.FTZ R103, R212, R33 ;  /* 0x00000021d4677220 */ /* 0x000fe20000410000 */
[----:B------:R-:W-:Y:S01]  /*5e30*/  FMUL.FTZ R100, R102, R100 ;  /* 0x0000006466647220 */ /* 0x000fe20000410000 */
[----:B------:R-:W-:Y:S01]  /*5e40*/  FMUL.FTZ R21, R17, R21 ;  /* 0x0000001511157220 */ /* 0x000fe20000410000 */
[----:B------:R-:W-:Y:S01]  /*5e50*/  FFMA.FTZ R17, -R200, R200, 1 ;  /* 0x3f800000c8117423 */ /* 0x000fe200000101c8 */
[----:B------:R-:W-:Y:S02]  /*5e60*/  FFMA.FTZ R33, -R214, R214, 1 ;  /* 0x3f800000d6217423 */ /* 0x000fe400000101d6 */
[----:B------:R-:W-:Y:S01]  /*5e70*/  F2FP.BF16.F32.PACK_AB R32, R32, R100 ;  /* 0x000000642020723e */ /* 0x000fe200000010ff */
[----:B------:R-:W-:Y:S01]  /*5e80*/  FMUL.FTZ R17, R17, UR6 ;  /* 0x0000000611117c20 */ /* 0x000fe20008410000 */
[----:B------:R-:W-:Y:S03]  /*5e90*/  FMUL.FTZ R33, R33, UR6 ;  /* 0x0000000621217c20 */ /* 0x000fe60008410000 */
[----:B------:R-:W-:Y:S05]  /*5ea0*/  FMUL.FTZ R17, R103, R17 ;  /* 0x0000001167117220 */ /* 0x000fea0000410000 */
[----:B------:R-:W-:Y:S01]  /*5eb0*/  F2FP.BF16.F32.PACK_AB R21, R17, R21 ;  /* 0x000000151115723e */ /* 0x000fe200000010ff */
[----:B------:R-:W-:Y:S04]  /*5ec0*/  FFMA.FTZ R17, -R210, R210, 1 ;  /* 0x3f800000d2117423 */ /* 0x000fe800000101d2 */
[----:B------:R-:W-:Y:S01]  /*5ed0*/  FMUL.FTZ R17, R17, UR6 ;  /* 0x0000000611117c20 */ /* 0x000fe20008410000 */
[C---:B--2---:R-:W-:Y:S01]  /*5ee0*/  FADD.FTZ R6, -R4.reuse, R6 ;  /* 0x0000000604067221 */ /* 0x044fe20000010100 */
[C---:B------:R-:W-:Y:S01]  /*5ef0*/  FADD.FTZ R7, -R4.reuse, R7 ;  /* 0x0000000704077221 */ /* 0x040fe20000010100 */
[C---:B------:R-:W-:Y:S01]  /*5f00*/  FADD.FTZ R18, -R4.reuse, R18 ;  /* 0x0000001204127221 */ /* 0x040fe20000010100 */
[----:B------:R-:W-:Y:S01]  /*5f10*/  FADD.FTZ R19, -R4, R19 ;  /* 0x0000001304137221 */ /* 0x000fe20000010100 */
[----:B------:R-:W-:Y:S01]  /*5f20*/  FMUL.FTZ R102, R231, R6 ;  /* 0x00000006e7667220 */ /* 0x000fe20000410000 */
[----:B------:R-:W-:Y:S01]  /*5f30*/  FFMA.FTZ R6, -R215, R215, 1 ;  /* 0x3f800000d7067423 */ /* 0x000fe200000101d7 */
[----:B------:R-:W-:Y:S01]  /*5f40*/  FMUL.FTZ R101, R232, R7 ;  /* 0x00000007e8657220 */ /* 0x000fe20000410000 */
[----:B------:R-:W-:Y:S01]  /*5f50*/  F2FP.BF16.F32.PACK_AB R7, R5, R20 ;  /* 0x000000140507723e */ /* 0x000fe200000010ff */
[----:B------:R-:W-:Y:S01]  /*5f60*/  FADD.FTZ R22, -R4, R22 ;  /* 0x0000001604167221 */ /* 0x000fe20000010100 */
[----:B------:R-:W-:Y:S01]  /*5f70*/  FMUL.FTZ R6, R6, UR6 ;  /* 0x0000000606067c20 */ /* 0x000fe20008410000 */
[----:B------:R-:W-:Y:S01]  /*5f80*/  FMUL.FTZ R19, R229, R19 ;  /* 0x00000013e5137220 */ /* 0x000fe20000410000 */
[C---:B------:R-:W-:Y:S01]  /*5f90*/  FADD.FTZ R23, -R4.reuse, R23 ;  /* 0x0000001704177221 */ /* 0x040fe20000010100 */
[----:B------:R-:W-:Y:S01]  /*5fa0*/  FADD.FTZ R34, -R4, R34 ;  /* 0x0000002204227221 */ /* 0x000fe20000010100 */
[----:B------:R-:W-:Y:S01]  /*5fb0*/  FMUL.FTZ R5, R102, R6 ;  /* 0x0000000666057220 */ /* 0x000fe20000410000 */
[----:B------:R-:W-:Y:S01]  /*5fc0*/  FMUL.FTZ R6, R101, R33 ;  /* 0x0000002165067220 */ /* 0x000fe20000410000 */
[----:B------:R-:W-:Y:S01]  /*5fd0*/  FMUL.FTZ R33, R227, R22 ;  /* 0x00000016e3217220 */ /* 0x000fe20000410000 */
[----:B------:R-:W-:Y:S01]  /*5fe0*/  FMUL.FTZ R100, R228, R23 ;  /* 0x00000017e4647220 */ /* 0x000fe20000410000 */
[----:B------:R-:W-:Y:S01]  /*5ff0*/  FMUL.FTZ R17, R19, R17 ;  /* 0x0000001113117220 */ /* 0x000fe20000410000 */
[----:B------:R-:W-:Y:S01]  /*6000*/  FADD.FTZ R35, -R4, R35 ;  /* 0x0000002304237221 */ /* 0x000fe20000010100 */
[----:B------:R-:W-:Y:S01]  /*6010*/  F2FP.BF16.F32.PACK_AB R6, R6, R5 ;  /* 0x000000050606723e */ /* 0x000fe200000010ff */
[----:B------:R-:W-:Y:S01]  /*6020*/  FMUL.FTZ R5, R230, R18 ;  /* 0x00000012e6057220 */ /* 0x000fe20000410000 */
[----:B------:R-:W-:Y:S01]  /*6030*/  FFMA.FTZ R18, -R211, R211, 1 ;  /* 0x3f800000d3127423 */ /* 0x000fe200000101d3 */
[----:B------:R-:W-:Y:S01]  /*6040*/  FFMA.FTZ R20, -R209, R209, 1 ;  /* 0x3f800000d1147423 */ /* 0x000fe200000101d1 */
[----:B------:R-:W-:Y:S01]  /*6050*/  FFMA.FTZ R19, -R208, R208, 1 ;  /* 0x3f800000d0137423 */ /* 0x000fe200000101d0 */
[----:B------:R-:W-:Y:S01]  /*6060*/  FFMA.FTZ R23, -R202, R202, 1 ;  /* 0x3f800000ca177423 */ /* 0x000fe200000101ca */
[----:B------:R-:W-:Y:S01]  /*6070*/  FMUL.FTZ R18, R18, UR6 ;  /* 0x0000000612127c20 */ /* 0x000fe20008410000 */
[----:B------:R-:W-:Y:S01]  /*6080*/  FFMA.FTZ R22, -R201, R201, 1 ;  /* 0x3f800000c9167423 */ /* 0x000fe200000101c9 */
[----:B------:R-:W-:Y:S01]  /*6090*/  FMUL.FTZ R4, R221, R34 ;  /* 0x00000022dd047220 */ /* 0x000fe20000410000 */
[----:B------:R-:W-:Y:S01]  /*60a0*/  FMUL.FTZ R20, R20, UR6 ;  /* 0x0000000614147c20 */ /* 0x000fe20008410000 */
[----:B------:R-:W-:Y:S01]  /*60b0*/  FMUL.FTZ R18, R5, R18 ;  /* 0x0000001205127220 */ /* 0x000fe20000410000 */
[----:B------:R-:W-:Y:S01]  /*60c0*/  FMUL.FTZ R5, R220, R35 ;  /* 0x00000023dc057220 */ /* 0x000fe20000410000 */
[----:B------:R-:W-:Y:S01]  /*60d0*/  FMUL.FTZ R19, R19, UR6 ;  /* 0x0000000613137c20 */ /* 0x000fe20008410000 */
[----:B------:R-:W-:Y:S01]  /*60e0*/  FMUL.FTZ R23, R23, UR6 ;  /* 0x0000000617177c20 */ /* 0x000fe20008410000 */
[----:B------:R-:W-:Y:S01]  /*60f0*/  FMUL.FTZ R22, R22, UR6 ;  /* 0x0000000616167c20 */ /* 0x000fe20008410000 */
[----:B------:R-:W-:Y:S01]  /*6100*/  FMUL.FTZ R20, R33, R20 ;  /* 0x0000001421147220 */ /* 0x000fe20000410000 */
[----:B------:R-:W-:Y:S01]  /*6110*/  FMUL.FTZ R19, R100, R19 ;  /* 0x0000001364137220 */ /* 0x000fe20000410000 */
[----:B------:R-:W-:Y:S01]  /*6120*/  FMUL.FTZ R23, R4, R23 ;  /* 0x0000001704177220 */ /* 0x000fe20000410000 */
[----:B------:R-:W-:Y:S01]  /*6130*/  FMUL.FTZ R22, R5, R22 ;  /* 0x0000001605167220 */ /* 0x000fe20000410000 */
[----:B-1----:R-:W-:Y:S06]  /*6140*/  @!P2 BRA `(.L_x_533) ;  /* 0x000000000088a947 */ /* 0x002fec0003800000 */
[----:B------:R-:W1:Y:S01]  /*6150*/  LDC R34, c[0x0][0x240] ;  /* 0x00009000ff227b82 */ /* 0x000e620000000800 */
[----:B------:R-:W-:Y:S01]  /*6160*/  ISETP.GE.AND P3, PT, R186, UR35, PT ;  /* 0x00000023ba007c0c */ /* 0x000fe2000bf66270 */
[----:B------:R-:W-:Y:S01]  /*6170*/  ULOP3.LUT UR12, UR7, 0x1, URZ, 0xc0, !UPT ;  /* 0x00000001070c7892 */ /* 0x000fe2000f8ec03f */
[----:B------:R-:W-:Y:S03]  /*6180*/  UMOV UR17, 0xffffe000 ;  /* 0xffffe00000117882 */ /* 0x000fe60000000000 */
[----:B------:R-:W-:Y:S04]  /*6190*/  UISETP.NE.U32.AND UP0, UPT, UR12, 0x1, UPT ;  /* 0x000000010c00788c */ /* 0x000fe8000bf05070 */
[----:B------:R-:W-:Y:S04]  /*61a0*/  USEL UR12, UR17, 0x2000, !UP0 ;  /* 0x00002000110c7887 */ /* 0x000fe8000c000000 */
[----:B------:R-:W2:Y:S02]  /*61b0*/  @!P3 LDC R33, c[0x0][0x244] ;  /* 0x00009100ff21bb82 */ /* 0x000ea40000000800 */
[----:B------:R-:W-:Y:S01]  /*61c0*/  VIADD R183, R183, UR12 ;  /* 0x0000000cb7b77c36 */ /* 0x000fe20008000000 */
[----:B------:R-:W-:Y:S01]  /*61d0*/  IADD3 R173, R173, UR12, RZ ;  /* 0x0000000cadad7c10 */ /* 0x000fe2000fffe0ff */
[----:B------:R-:W-:Y:S03]  /*61e0*/  VIADD R226, R226, UR12 ;  /* 0x0000000ce2e27c36 */ /* 0x000fe60008000000 */
[----:B------:R3:W-:Y:S04]  /*61f0*/  @P3 STS [R183], RZ ;  /* 0x000000ffb7003388 */ /* 0x0007e80000000800 */
[----:B------:R3:W-:Y:S04]  /*6200*/  @P3 STS [R183+0x4], RZ ;  /* 0x000004ffb7003388 */ /* 0x0007e80000000800 */
[----:B------:R3:W-:Y:S04]  /*6210*/  @P3 STS [R183+0x8], RZ ;  /* 0x000008ffb7003388 */ /* 0x0007e80000000800 */
[----:B------:R3:W-:Y:S01]  /*6220*/  @P3 STS [R183+0xc], RZ ;  /* 0x00000cffb7003388 */ /* 0x0007e20000000800 */
[----:B-1----:R-:W-:Y:S05]  /*6230*/  IMAD.U32 R4, R34, -0x40, RZ ;  /* 0xffffffc022047824 */ /* 0x002fea00078e00ff */
[C---:B------:R-:W-:Y:S04]  /*6240*/  LEA R5, P0, R4.reuse, R198, 0x1 ;  /* 0x000000c604057211 */ /* 0x040fe800078008ff */
[----:B------:R-:W-:Y:S02]  /*6250*/  LEA.HI.X.SX32 R4, R4, R199, 0x1, P0 ;  /* 0x000000c704047211 */ /* 0x000fe400000f0eff */
[----:B------:R-:W-:Y:S03]  /*6260*/  MOV R198, R5 ;  /* 0x0000000500c67202 */ /* 0x000fe60000000f00 */
        /* <DEDUP_REMOVED lines=16> */
.L_x_533:
[----:B------:R1:W-:Y:S01]  /*6370*/  STS [R193+0xa000], R16 ;  /* 0x00a00010c1007388 */ /* 0x0003e20000000800 */
[----:B---3--:R-:W-:Y:S01]  /*6380*/  F2FP.BF16.F32.PACK_AB R4, R17, R18 ;  /* 0x000000121104723e */ /* 0x008fe200000010ff */
[C---:B-----5:R-:W-:Y:S01]  /*6390*/  FADD.FTZ R8, -R2.reuse, R8 ;  /* 0x0000000802087221 */ /* 0x060fe20000010100 */
[C---:B------:R-:W-:Y:S01]  /*63a0*/  FADD.FTZ R9, -R2.reuse, R9 ;  /* 0x0000000902097221 */ /* 0x040fe20000010100 */
[----:B------:R2:W-:Y:S01]  /*63b0*/  STS [R193+0xa400], R6 ;  /* 0x00a40006c1007388 */ /* 0x0005e20000000800 */
[----:B------:R-:W-:Y:S01]  /*63c0*/  FADD.FTZ R25, -R2, R25 ;  /* 0x0000001902197221 */ /* 0x000fe20000010100 */
[----:B------:R-:W-:Y:S01]  /*63d0*/  FMUL.FTZ R18, R185, R8 ;  /* 0x00000008b9127220 */ /* 0x000fe20000410000 */
[----:B------:R-:W-:Y:S01]  /*63e0*/  FFMA.FTZ R8, -R124, R124, 1 ;  /* 0x3f8000007c087423 */ /* 0x000fe2000001017c */
[----:B------:R3:W-:Y:S01]  /*63f0*/  STS [R194+0xa000], R7 ;  /* 0x00a00007c2007388 */ /* 0x0007e20000000800 */
[C---:B------:R-:W-:Y:S01]  /*6400*/  FADD.FTZ R29, -R2.reuse, R29 ;  /* 0x0000001d021d7221 */ /* 0x040fe20000010100 */
[----:B------:R-:W-:Y:S01]  /*6410*/  FADD.FTZ R13, -R2, R13 ;  /* 0x0000000d020d7221 */ /* 0x000fe20000010100 */
[----:B------:R-:W-:Y:S01]  /*6420*/  FMUL.FTZ R8, R8, UR6 ;  /* 0x0000000608087c20 */ /* 0x000fe20008410000 */
[----:B------:R4:W-:Y:S01]  /*6430*/  STS [R194+0xa400], R4 ;  /* 0x00a40004c2007388 */ /* 0x0009e20000000800 */
[C---:B------:R-:W-:Y:S01]  /*6440*/  FADD.FTZ R24, -R2.reuse, R24 ;  /* 0x0000001802187221 */ /* 0x040fe20000010100 */
[C---:B------:R-:W-:Y:S01]  /*6450*/  FADD.FTZ R28, -R2.reuse, R28 ;  /* 0x0000001c021c7221 */ /* 0x040fe20000010100 */
[----:B------:R-:W-:Y:S01]  /*6460*/  FADD.FTZ R12, -R2, R12 ;  /* 0x0000000c020c7221 */ /* 0x000fe20000010100 */
[----:B------:R-:W-:Y:S01]  /*6470*/  FMUL.FTZ R9, R184, R9 ;  /* 0x00000009b8097220 */ /* 0x000fe20000410000 */
[----:B------:R-:W-:Y:S01]  /*6480*/  FFMA.FTZ R2, -R112, R112, 1 ;  /* 0x3f80000070027423 */ /* 0x000fe20000010170 */
[----:B------:R-:W-:Y:S01]  /*6490*/  FMUL.FTZ R29, R125, R29 ;  /* 0x0000001d7d1d7220 */ /* 0x000fe20000410000 */
[----:B------:R-:W-:Y:S01]  /*64a0*/  FFMA.FTZ R5, -R119, R119, 1 ;  /* 0x3f80000077057423 */ /* 0x000fe20000010177 */
[----:B------:R-:W-:Y:S01]  /*64b0*/  FMUL.FTZ R12, R135, R12 ;  /* 0x0000000c870c7220 */ /* 0x000fe20000410000 */
[----:B------:R-:W-:Y:S01]  /*64c0*/  FMUL.FTZ R2, R2, UR6 ;  /* 0x0000000602027c20 */ /* 0x000fe20008410000 */
[----:B------:R-:W-:Y:S01]  /*64d0*/  FMUL.FTZ R13, R134, R13 ;  /* 0x0000000d860d7220 */ /* 0x000fe20000410000 */
[----:B------:R-:W-:Y:S01]  /*64e0*/  FMUL.FTZ R5, R5, UR6 ;  /* 0x0000000605057c20 */ /* 0x000fe20008410000 */
[----:B------:R-:W-:Y:S01]  /*64f0*/  FMUL.FTZ R24, R131, R24 ;  /* 0x0000001883187220 */ /* 0x000fe20000410000 */
[----:B-1----:R-:W-:Y:S01]  /*6500*/  F2FP.BF16.F32.PACK_AB R16, R19, R20 ;  /* 0x000000141310723e */ /* 0x002fe200000010ff */
[----:B------:R-:W-:Y:S01]  /*6510*/  FMUL.FTZ R19, R18, R8 ;  /* 0x0000000812137220 */ /* 0x000fe20000410000 */
[----:B------:R-:W-:Y:S01]  /*6520*/  FMUL.FTZ R8, R29, R2 ;  /* 0x000000021d087220 */ /* 0x000fe20000410000 */
[----:B------:R-:W-:Y:S01]  /*6530*/  FMUL.FTZ R13, R13, R5 ;  /* 0x000000050d0d7220 */ /* 0x000fe20000410000 */
[----:B--2---:R-:W-:Y:S01]  /*6540*/  FFMA.FTZ R6, -R120, R120, 1 ;  /* 0x3f80000078067423 */ /* 0x004fe20000010178 */
[----:B------:R-:W-:Y:S01]  /*6550*/  FMUL.FTZ R25, R130, R25 ;  /* 0x0000001982197220 */ /* 0x000fe20000410000 */
[----:B------:R-:W-:Y:S01]  /*6560*/  FADD.FTZ R10, -R0, R10 ;  /* 0x0000000a000a7221 */ /* 0x000fe20000010100 */
[----:B------:R-:W-:Y:S01]  /*6570*/  FFMA.FTZ R5, -R113, R113, 1 ;  /* 0x3f80000071057423 */ /* 0x000fe20000010171 */
[----:B---3--:R-:W-:Y:S01]  /*6580*/  FFMA.FTZ R7, -R122, R122, 1 ;  /* 0x3f8000007a077423 */ /* 0x008fe2000001017a */
[----:B------:R-:W-:Y:S01]  /*6590*/  FMUL.FTZ R6, R6, UR6 ;  /* 0x0000000606067c20 */ /* 0x000fe20008410000 */
[----:B------:R-:W-:Y:S01]  /*65a0*/  FADD.FTZ R15, -R0, R15 ;  /* 0x0000000f000f7221 */ /* 0x000fe20000010100 */
[----:B------:R-:W-:Y:S01]  /*65b0*/  FMUL.FTZ R28, R126, R28 ;  /* 0x0000001c7e1c7220 */ /* 0x000fe20000410000 */
[----:B------:R-:W-:Y:S01]  /*65c0*/  FMUL.FTZ R7, R7, UR6 ;  /* 0x0000000607077c20 */ /* 0x000fe20008410000 */
[----:B------:R-:W-:Y:S01]  /*65d0*/  FMUL.FTZ R12, R12, R6 ;  /* 0x000000060c0c7220 */ /* 0x000fe20000410000 */
[----:B------:R-:W-:Y:S01]  /*65e0*/  FFMA.FTZ R6, -R114, R114, 1 ;  /* 0x3f80000072067423 */ /* 0x000fe20000010172 */
[----:B----4-:R-:W-:Y:S01]  /*65f0*/  FFMA.FTZ R4, -R127, R127, 1 ;  /* 0x3f8000007f047423 */ /* 0x010fe2000001017f */
[----:B------:R-:W-:Y:S01]  /*6600*/  FMUL.FTZ R18, R9, R7 ;  /* 0x0000000709127220 */ /* 0x000fe20000410000 */
[----:B------:R-:W-:Y:S01]  /*6610*/  FFMA.FTZ R7, -R115, R115, 1 ;  /* 0x3f80000073077423 */ /* 0x000fe20000010173 */
[----:B------:R-:W-:Y:S01]  /*6620*/  FMUL.FTZ R6, R6, UR6 ;  /* 0x0000000606067c20 */ /* 0x000fe20008410000 */
[----:B------:R-:W-:Y:S01]  /*6630*/  FMUL.FTZ R5, R5, UR6 ;  /* 0x0000000605057c20 */ /* 0x000fe20008410000 */
[----:B------:R-:W-:Y:S01]  /*6640*/  FMUL.FTZ R15, R187, R15 ;  /* 0x0000000fbb0f7220 */ /* 0x000fe20000410000 */
[----:B------:R-:W-:Y:S01]  /*6650*/  F2FP.BF16.F32.PACK_AB R2, R18, R19 ;  /* 0x000000131202723e */ /* 0x000fe200000010ff */
[----:B------:R-:W-:Y:S01]  /*6660*/  FMUL.FTZ R7, R7, UR6 ;  /* 0x0000000607077c20 */ /* 0x000fe20008410000 */
[----:B------:R-:W-:Y:S01]  /*6670*/  FMUL.FTZ R9, R25, R6 ;  /* 0x0000000619097220 */ /* 0x000fe20000410000 */
[----:B------:R-:W-:Y:S01]  /*6680*/  FMUL.FTZ R4, R4, UR6 ;  /* 0x0000000604047c20 */ /* 0x000fe20008410000 */
[----:B------:R-:W-:Y:S01]  /*6690*/  FADD.FTZ R11, -R0, R11 ;  /* 0x0000000b000b7221 */ /* 0x000fe20000010100 */
[----:B------:R1:W-:Y:S01]  /*66a0*/  STS [R193+0xb000], R2 ;  /* 0x00b00002c1007388 */ /* 0x0003e20000000800 */
[----:B------:R-:W-:Y:S01]  /*66b0*/  FMUL.FTZ R24, R24, R7 ;  /* 0x0000000718187220 */ /* 0x000fe20000410000 */
[----:B------:R-:W-:Y:S01]  /*66c0*/  F2FP.BF16.F32.PACK_AB R7, R13, R12 ;  /* 0x0000000c0d07723e */ /* 0x000fe200000010ff */
[----:B------:R-:W-:Y:S01]  /*66d0*/  FMUL.FTZ R12, R190, R10 ;  /* 0x0000000abe0c7220 */ /* 0x000fe20000410000 */
[----:B------:R-:W-:Y:S01]  /*66e0*/  FFMA.FTZ R10, -R137, R137, 1 ;  /* 0x3f800000890a7423 */ /* 0x000fe20000010189 */
[----:B------:R-:W-:Y:S01]  /*66f0*/  FFMA.FTZ R6, -R136, R136, 1 ;  /* 0x3f80000088067423 */ /* 0x000fe20000010188 */
[----:B------:R-:W-:Y:S01]  /*6700*/  FMUL.FTZ R28, R28, R5 ;  /* 0x000000051c1c7220 */ /* 0x000fe20000410000 */
[----:B------:R-:W-:Y:S01]  /*6710*/  FMUL.FTZ R15, R15, R4 ;  /* 0x000000040f0f7220 */ /* 0x000fe20000410000 */
[----:B------:R-:W-:Y:S01]  /*6720*/  FMUL.FTZ R11, R189, R11 ;  /* 0x0000000bbd0b7220 */ /* 0x000fe20000410000 */
[----:B------:R-:W-:Y:S01]  /*6730*/  FMUL.FTZ R10, R10, UR6 ;  /* 0x000000060a0a7c20 */ /* 0x000fe20008410000 */
[----:B------:R-:W-:Y:S01]  /*6740*/  FMUL.FTZ R6, R6, UR6 ;  /* 0x0000000606067c20 */ /* 0x000fe20008410000 */
[C---:B------:R-:W-:Y:S01]  /*6750*/  FADD.FTZ R14, -R0.reuse, R14 ;  /* 0x0000000e000e7221 */ /* 0x040fe20000010100 */
[----:B------:R-:W-:Y:S01]  /*6760*/  FFMA.FTZ R5, -R129, R129, 1 ;  /* 0x3f80000081057423 */ /* 0x000fe20000010181 */
[----:B------:R-:W-:Y:S01]  /*6770*/  FADD.FTZ R30, -R0, R30 ;  /* 0x0000001e001e7221 */ /* 0x000fe20000010100 */
[----:B------:R-:W-:Y:S01]  /*6780*/  FFMA.FTZ R4, -R117, R117, 1 ;  /* 0x3f80000075047423 */ /* 0x000fe20000010175 */
[----:B------:R-:W-:Y:S01]  /*6790*/  FMUL.FTZ R10, R12, R10 ;  /* 0x0000000a0c0a7220 */ /* 0x000fe20000410000 */
[----:B------:R-:W-:Y:S01]  /*67a0*/  FMUL.FTZ R11, R11, R6 ;  /* 0x000000060b0b7220 */ /* 0x000fe20000410000 */
[----:B------:R-:W-:Y:S01]  /*67b0*/  FMUL.FTZ R14, R188, R14 ;  /* 0x0000000ebc0e7220 */ /* 0x000fe20000410000 */
[----:B------:R-:W-:Y:S01]  /*67c0*/  FMUL.FTZ R5, R5, UR6 ;  /* 0x0000000605057c20 */ /* 0x000fe20008410000 */
[----:B------:R-:W-:Y:S01]  /*67d0*/  FMUL.FTZ R30, R133, R30 ;  /* 0x0000001e851e7220 */ /* 0x000fe20000410000 */
[----:B------:R-:W-:Y:S01]  /*67e0*/  FMUL.FTZ R4, R4, UR6 ;  /* 0x0000000604047c20 */ /* 0x000fe20008410000 */
[----:B------:R-:W-:Y:S01]  /*67f0*/  FADD.FTZ R26, -R0, R26 ;  /* 0x0000001a001a7221 */ /* 0x000fe20000010100 */
[----:B------:R-:W-:Y:S01]  /*6800*/  FMUL.FTZ R14, R14, R5 ;  /* 0x000000050e0e7220 */ /* 0x000fe20000410000 */
[----:B------:R-:W-:Y:S01]  /*6810*/  FFMA.FTZ R6, -R123, R123, 1 ;  /* 0x3f8000007b067423 */ /* 0x000fe2000001017b */
[----:B------:R-:W-:Y:S01]  /*6820*/  FMUL.FTZ R30, R30, R4 ;  /* 0x000000041e1e7220 */ /* 0x000fe20000410000 */
[----:B------:R-:W-:Y:S01]  /*6830*/  F2FP.BF16.F32.PACK_AB R4, R11, R10 ;  /* 0x0000000a0b04723e */ /* 0x000fe200000010ff */
[C---:B------:R-:W-:Y:S01]  /*6840*/  FADD.FTZ R27, -R0.reuse, R27 ;  /* 0x0000001b001b7221 */ /* 0x040fe20000010100 */
[----:B------:R-:W-:Y:S01]  /*6850*/  FFMA.FTZ R5, -R121, R121, 1 ;  /* 0x3f80000079057423 */ /* 0x000fe20000010179 */
[----:B-1----:R-:W-:Y:S01]  /*6860*/  F2FP.BF16.F32.PACK_AB R2, R15, R14 ;  /* 0x0000000e0f02723e */ /* 0x002fe200000010ff */
[----:B------:R-:W-:Y:S01]  /*6870*/  FADD.FTZ R31, -R0, R31 ;  /* 0x0000001f001f7221 */ /* 0x000fe20000010100 */
[----:B------:R-:W-:Y:S01]  /*6880*/  STS [R193+0xb400], R4 ;  /* 0x00b40004c1007388 */ /* 0x000fe20000000800 */
[----:B------:R-:W-:Y:S01]  /*6890*/  FMUL.FTZ R26, R139, R26 ;  /* 0x0000001a8b1a7220 */ /* 0x000fe20000410000 */
[----:B------:R-:W-:Y:S01]  /*68a0*/  FMUL.FTZ R6, R6, UR6 ;  /* 0x0000000606067c20 */ /* 0x000fe20008410000 */
[----:B------:R-:W-:Y:S01]  /*68b0*/  FMUL.FTZ R27, R138, R27 ;  /* 0x0000001b8a1b7220 */ /* 0x000fe20000410000 */
[----:B------:R-:W-:Y:S01]  /*68c0*/  FMUL.FTZ R5, R5, UR6 ;  /* 0x0000000605057c20 */ /* 0x000fe20008410000 */
[----:B------:R-:W-:Y:S01]  /*68d0*/  FFMA.FTZ R0, -R116, R116, 1 ;  /* 0x3f80000074007423 */ /* 0x000fe20000010174 */
[----:B------:R-:W-:Y:S01]  /*68e0*/  STS [R194+0xb000], R7 ;  /* 0x00b00007c2007388 */ /* 0x000fe20000000800 */
[----:B------:R-:W-:Y:S01]  /*68f0*/  FMUL.FTZ R26, R26, R6 ;  /* 0x000000061a1a7220 */ /* 0x000fe20000410000 */
[----:B------:R-:W-:Y:S01]  /*6900*/  FMUL.FTZ R31, R132, R31 ;  /* 0x0000001f841f7220 */ /* 0x000fe20000410000 */
[----:B------:R-:W-:Y:S01]  /*6910*/  FMUL.FTZ R6, R27, R5 ;  /* 0x000000051b067220 */ /* 0x000fe20000410000 */
[----:B------:R1:W-:Y:S01]  /*6920*/  STS [R194+0xb400], R2 ;  /* 0x00b40002c2007388 */ /* 0x0003e20000000800 */
[----:B------:R-:W-:Y:S01]  /*6930*/  FMUL.FTZ R0, R0, UR6 ;  /* 0x0000000600007c20 */ /* 0x000fe20008410000 */
[----:B------:R-:W-:Y:S02]  /*6940*/  F2FP.BF16.F32.PACK_AB R17, R22, R23 ;  /* 0x000000171611723e */ /* 0x000fe400000010ff */
[----:B------:R-:W-:Y:S01]  /*6950*/  STS [R192+0xa000], R32 ;  /* 0x00a00020c0007388 */ /* 0x000fe20000000800 */
[----:B------:R-:W-:Y:S01]  /*6960*/  FMUL.FTZ R5, R31, R0 ;  /* 0x000000001f057220 */ /* 0x000fe20000410000 */
[----:B------:R-:W-:Y:S02]  /*6970*/  F2FP.BF16.F32.PACK_AB R9, R9, R24 ;  /* 0x000000180909723e */ /* 0x000fe400000010ff */
[----:B------:R-:W-:Y:S01]  /*6980*/  STS [R192+0xa400], R16 ;  /* 0x00a40010c0007388 */ /* 0x000fe20000000800 */
[----:B------:R-:W-:Y:S02]  /*6990*/  F2FP.BF16.F32.PACK_AB R6, R6, R26 ;  /* 0x0000001a0606723e */ /* 0x000fe400000010ff */
[----:B------:R-:W-:Y:S01]  /*69a0*/  F2FP.BF16.F32.PACK_AB R8, R8, R28 ;  /* 0x0000001c0808723e */ /* 0x000fe200000010ff */
[----:B------:R-:W-:Y:S01]  /*69b0*/  STS [R191+0xa000], R21 ;  /* 0x00a00015bf007388 */ /* 0x000fe20000000800 */
[----:B------:R-:W-:Y:S02]  /*69c0*/  F2FP.BF16.F32.PACK_AB R5, R5, R30 ;  /* 0x0000001e0505723e */ /* 0x000fe400000010ff */
[----:B------:R-:W-:Y:S01]  /*69d0*/  SHF.L.U32 R100, R181, 0x1, RZ ;  /* 0x00000001b5647819 */ /* 0x000fe200000006ff */
[----:B------:R-:W-:Y:S01]  /*69e0*/  STS [R191+0xa400], R17 ;  /* 0x00a40011bf007388 */ /* 0x000fe20000000800 */
[----:B------:R-:W-:Y:S02]  /*69f0*/  MOV R0, UR4 ;  /* 0x0000000400007c02 */ /* 0x000fe40008000f00 */
[----:B------:R-:W-:Y:S01]  /*6a00*/  LEA R116, R243, UR4, 0x1 ;  /* 0x00000004f3747c11 */ /* 0x000fe2000f8e08ff */
[----:B------:R-:W-:Y:S01]  /*6a10*/  STS [R192+0xb000], R9 ;  /* 0x00b00009c0007388 */ /* 0x000fe20000000800 */
[----:B------:R-:W-:Y:S02]  /*6a20*/  IADD3 R0, R100, 0x4000, R0 ;  /* 0x0000400064007810 */ /* 0x000fe40007ffe000 */
[----:B------:R-:W-:Y:S01]  /*6a30*/  MOV R114, R223 ;  /* 0x000000df00727202 */ /* 0x000fe20000000f00 */
[----:B------:R-:W-:Y:S01]  /*6a40*/  STS [R192+0xb400], R6 ;  /* 0x00b40006c0007388 */ /* 0x000fe20000000800 */
[C---:B-1----:R-:W-:Y:S02]  /*6a50*/  IADD3 R2, R0.reuse, 0x40, RZ ;  /* 0x0000004000027810 */ /* 0x042fe40007ffe0ff */
[----:B------:R-:W-:Y:S01]  /*6a60*/  @P1 IADD3 R2, R0, -0x40, RZ ;  /* 0xffffffc000021810 */ /* 0x000fe20007ffe0ff */
[----:B------:R-:W-:Y:S01]  /*6a70*/  STS [R191+0xb000], R8 ;  /* 0x00b00008bf007388 */ /* 0x000fe20000000800 */
[----:B------:R-:W-:Y:S03]  /*6a80*/  MOV R115, R222 ;  /* 0x000000de00737202 */ /* 0x000fe60000000f00 */
        /* <DEDUP_REMOVED lines=76> */
.L_x_534:
[----:B------:R-:W-:Y:S01]  /*6f50*/  LDSM.16.M88.4 R16, [R174] ;  /* 0x00000000ae10783b */ /* 0x000fe20000000200 */
[----:B------:R-:W-:Y:S01]  /*6f60*/  VIADD R2, R100, UR5 ;  /* 0x0000000564027c36 */ /* 0x000fe20008000000 */
[C---:B------:R-:W-:Y:S01]  /*6f70*/  LEA R223, P0, R237.reuse, R114, 0x2 ;  /* 0x00000072eddf7211 */ /* 0x040fe200078010ff */
[--C-:B------:R-:W-:Y:S01]  /*6f80*/  IMAD.IADD R112, R174, 0x1, R128.reuse ;  /* 0x00000001ae707824 */ /* 0x100fe200078e0280 */
[----:B------:R-:W2:Y:S01]  /*6f90*/  LDSM.16.MT88.4 R8, [R0+0x2000] ;  /* 0x002000000008783b */ /* 0x000ea20000004200 */
[----:B------:R-:W-:Y:S01]  /*6fa0*/  IMAD.IADD R2, R2, 0x1, R128 ;  /* 0x0000000102027824 */ /* 0x000fe200078e0280 */
[----:B------:R-:W-:Y:S01]  /*6fb0*/  LEA.HI.X.SX32 R222, R237, R115, 0x2, P0 ;  /* 0x00000073edde7211 */ /* 0x000fe200000f16ff */
[----:B------:R-:W-:Y:S01]  /*6fc0*/  IMAD.IADD R113, R128, 0x1, R175 ;  /* 0x0000000180717824 */ /* 0x000fe200078e02af */
[----:B------:R-:W-:Y:S01]  /*6fd0*/  LDSM.16.M88.4 R24, [R175] ;  /* 0x00000000af18783b */ /* 0x000fe20000000200 */
[----:B------:R-:W-:Y:S02]  /*6fe0*/  ULOP3.LUT UR12, UR7, 0x1, URZ, 0xc0, !UPT ;  /* 0x00000001070c7892 */ /* 0x000fe4000f8ec03f */
[----:B------:R-:W-:Y:S01]  /*6ff0*/  UISETP.GT.AND UP2, UPT, UR7, UR19, UPT ;  /* 0x000000130700728c */ /* 0x000fe2000bf44270 */
[----:B------:R-:W1:Y:S01]  /*7000*/  LDSM.16.MT88.4 R20, [R2] ;  /* 0x000000000214783b */ /* 0x000e620000004200 */
[----:B------:R-:W-:Y:S02]  /*7010*/  UISETP.NE.U32.AND UP0, UPT, UR12, 0x1, UPT ;  /* 0x000000010c00788c */ /* 0x000fe4000bf05070 */
[----:B------:R-:W-:Y:S01]  /*7020*/  UIADD3 UR7, UR7, -0x1, URZ ;  /* 0xffffffff07077890 */ /* 0x000fe2000fffe03f */
        /* <DEDUP_REMOVED lines=43> */
[----:B------:R3:W3:Y:S04]  /*72e0*/  LDSM.16.MT88.4 R24, [R2+0x3800] ;  /* 0x003800000218783b */ /* 0x0006e80000004200 */
[----:B------:R-:W-:Y:S01]  /*72f0*/  LDSM.16.MT88.4 R100, [R172+0x1000] ;  /* 0x00100000ac64783b */ /* 0x000fe20000004200 */
[C---:B----4-:R-:W-:Y:S06]  /*7300*/  HMMA.16816.F32.BF16 R4, R28.reuse, R104, R4 ;  /* 0x000000681c04723c */ /* 0x050fec0000041804 */
[C---:B------:R-:W-:Y:S01]  /*7310*/  HMMA.16816.F32.BF16 R8, R28.reuse, R106, R8 ;  /* 0x0000006a1c08723c */ /* 0x040fe20000041808 */
[----:B------:R-:W-:Y:S01]  /*7320*/  LDSM.16.MT88.4 R104, [R3+0xd000] ;  /* 0x00d000000368783b */ /* 0x000fe20000004200 */
[----:B--2---:R-:W-:Y:S04]  /*7330*/  IMAD.U32 R0, RZ, RZ, UR18 ;  /* 0x00000012ff007e24 */ /* 0x004fe8000f8e00ff */
[C---:B-1----:R-:W-:Y:S06]  /*7340*/  HMMA.16816.F32.BF16 R12, R28.reuse, R20, R12 ;  /* 0x000000141c0c723c */ /* 0x042fec000004180c */
[----:B------:R-:W-:Y:S01]  /*7350*/  HMMA.16816.F32.BF16 R16, R28, R22, R16 ;  /* 0x000000161c10723c */ /* 0x000fe20000041810 */
[----:B---3--:R-:W-:Y:S04]  /*7360*/  IMAD.U32 R2, RZ, RZ, UR32 ;  /* 0x00000020ff027e24 */ /* 0x008fe8000f8e00ff */
[----:B------:R-:W-:Y:S01]  /*7370*/  @P2 IADD3 R20, P3, R238, UR14, RZ ;  /* 0x0000000eee142c10 */ /* 0x000fe2000ff7e0ff */
[C---:B------:R-:W-:Y:S01]  /*7380*/  HMMA.16816.F32.BF16 R4, R32.reuse, R108, R4 ;  /* 0x0000006c2004723c */ /* 0x040fe20000041804 */
[----:B------:R-:W-:Y:S01]  /*7390*/  IMAD.U32 R22, RZ, RZ, UR18 ;  /* 0x00000012ff167e24 */ /* 0x000fe2000f8e00ff */
[----:B------:R-:W-:Y:S03]  /*73a0*/  @UP3 UIADD3 UR14, UP1, UR14, -0x100, URZ ;  /* 0xffffff000e0e3890 */ /* 0x000fe6000ff3e03f */
[----:B------:R-:W-:Y:S01]  /*73b0*/  @P2 IADD3.X R21, R239, UR13, RZ, P3, !PT ;  /* 0x0000000def152c10 */ /* 0x000fe20009ffe4ff */
[C---:B------:R-:W-:Y:S01]  /*73c0*/  HMMA.16816.F32.BF16 R8, R32.reuse, R110, R8 ;  /* 0x0000006e2008723c */ /* 0x040fe20000041808 */
[----:B------:R-:W-:Y:S01]  /*73d0*/  IMAD.U32 R28, RZ, RZ, UR25 ;  /* 0x00000019ff1c7e24 */ /* 0x000fe2000f8e00ff */
[----:B------:R-:W-:Y:S02]  /*73e0*/  @UP3 UIADD3.X UR13, UR13, -0x1, URZ, UP1, !UPT ;  /* 0xffffffff0d0d3890 */ /* 0x000fe40008ffe43f */
[----:B------:R-:W5:Y:S02]  /*73f0*/  @P2 LDG.E R235, desc[UR8][R20.64] ;  /* 0x0000000814eb2981 */ /* 0x000f64000c1e1900 */
[C---:B------:R-:W-:Y:S02]  /*7400*/  HMMA.16816.F32.BF16 R12, R32.reuse, R24, R12 ;  /* 0x00000018200c723c */ /* 0x040fe4000004180c */
[----:B------:R-:W5:Y:S04]  /*7410*/  @P2 LDG.E R236, desc[UR8][R20.64+0x20] ;  /* 0x0000200814ec2981 */ /* 0x000f68000c1e1900 */
[----:B------:R-:W-:Y:S01]  /*7420*/  HMMA.16816.F32.BF16 R16, R32, R26, R16 ;  /* 0x0000001a2010723c */ /* 0x000fe20000041810 */
[----:B------:R-:W5:Y:S01]  /*7430*/  @P2 LDG.E R233, desc[UR8][R20.64+0x80] ;  /* 0x0000800814e92981 */ /* 0x000f62000c1e1900 */
[----:B------:R-:W-:Y:S03]  /*7440*/  IMAD.U32 R24, RZ, RZ, UR32 ;  /* 0x00000020ff187e24 */ /* 0x000fe6000f8e00ff */
[----:B------:R1:W5:Y:S01]  /*7450*/  @P2 LDG.E R234, desc[UR8][R20.64+0xa0] ;  /* 0x0000a00814ea2981 */ /* 0x000362000c1e1900 */
[----:B------:R-:W-:Y:S01]  /*7460*/  IMAD.U32 R25, RZ, RZ, UR25 ;  /* 0x00000019ff197e24 */ /* 0x000fe2000f8e00ff */
[----:B------:R-:W-:Y:S02]  /*7470*/  MOV R26, UR31 ;  /* 0x0000001f001a7c02 */ /* 0x000fe40008000f00 */
[----:B------:R-:W-:Y:S02]  /*7480*/  LDSM.16.MT88.4 R32, [R3+0xc800] ;  /* 0x00c800000320783b */ /* 0x000fe40000004200 */
[----:B-1----:R-:W-:Y:S02]  /*7490*/  IMAD.MOV.U32 R20, RZ, RZ, R223 ;  /* 0x000000ffff147224 */ /* 0x002fe400078e00df */
[----:B------:R-:W-:Y:S03]  /*74a0*/  IMAD.MOV.U32 R21, RZ, RZ, R222 ;  /* 0x000000ffff157224 */ /* 0x000fe600078e00de */
[-C--:B------:R-:W-:Y:S02]  /*74b0*/  LEA R22, P3, R22, R20.reuse, 0x2 ;  /* 0x0000001416167211 */ /* 0x080fe400078610ff */
[-C--:B------:R-:W-:Y:S01]  /*74c0*/  LEA R28, P2, R28, R20.reuse, 0x2 ;  /* 0x000000141c1c7211 */ /* 0x080fe200078410ff */
[----:B------:R1:W-:Y:S01]  /*74d0*/  REDG.E.ADD.F32.FTZ.RN.STRONG.GPU desc[UR8][R20.64], R4 ;  /* 0x00000004140079a6 */ /* 0x0003e2000c10f388 */
[-C--:B------:R-:W-:Y:S01]  /*74e0*/  LEA.HI.X.SX32 R23, R0, R21.reuse, 0x2, P3 ;  /* 0x0000001500177211 */ /* 0x080fe200018f16ff */
[----:B------:R-:W-:Y:S01]  /*74f0*/  IMAD.U32 R0, RZ, RZ, UR31 ;  /* 0x0000001fff007e24 */ /* 0x000fe2000f8e00ff */
[-C--:B------:R-:W-:Y:S02]  /*7500*/  LEA R24, P0, R24, R20.reuse, 0x2 ;  /* 0x0000001418187211 */ /* 0x080fe400078010ff */
[-C--:B------:R-:W-:Y:S01]  /*7510*/  LEA.HI.X.SX32 R29, R25, R21.reuse, 0x2, P2 ;  /* 0x00000015191d7211 */ /* 0x080fe200010f16ff */
[----:B------:R2:W-:Y:S01]  /*7520*/  REDG.E.ADD.F32.FTZ.RN.STRONG.GPU desc[UR8][R22.64], R5 ;  /* 0x00000005160079a6 */ /* 0x0005e2000c10f388 */
[-C--:B------:R-:W-:Y:S01]  /*7530*/  LEA.HI.X.SX32 R25, R2, R21.reuse, 0x2, P0 ;  /* 0x0000001502197211 */ /* 0x080fe200000f16ff */
[----:B------:R-:W-:Y:S01]  /*7540*/  IMAD.U32 R2, RZ, RZ, UR29 ;  /* 0x0000001dff027e24 */ /* 0x000fe2000f8e00ff */
[-C--:B------:R-:W-:Y:S01]  /*7550*/  LEA R26, P0, R26, R20.reuse, 0x2 ;  /* 0x000000141a1a7211 */ /* 0x080fe200078010ff */
[----:B------:R3:W-:Y:S03]  /*7560*/  REDG.E.ADD.F32.FTZ.RN.STRONG.GPU desc[UR8][R28.64], R6 ;  /* 0x000000061c0079a6 */ /* 0x0007e6000c10f388 */
[-C--:B------:R-:W-:Y:S01]  /*7570*/  LEA.HI.X.SX32 R27, R0, R21.reuse, 0x2, P0 ;  /* 0x00000015001b7211 */ /* 0x080fe200000f16ff */
[----:B------:R4:W-:Y:S01]  /*7580*/  REDG.E.ADD.F32.FTZ.RN.STRONG.GPU desc[UR8][R24.64], R7 ;  /* 0x00000007180079a6 */ /* 0x0009e2000c10f388 */
[----:B------:R-:W-:Y:S03]  /*7590*/  IMAD.U32 R0, RZ, RZ, UR28 ;  /* 0x0000001cff007e24 */ /* 0x000fe6000f8e00ff */
[----:B------:R4:W-:Y:S04]  /*75a0*/  REDG.E.ADD.F32.FTZ.RN.STRONG.GPU desc[UR8][R26.64], R8 ;  /* 0x000000081a0079a6 */ /* 0x0009e8000c10f388 */
[----:B------:R-:W-:Y:S01]  /*75b0*/  LDSM.16.MT88.4 R28, [R3+0xa800] ;  /* 0x00a80000031c783b */ /* 0x000fe20000004200 */
[----:B-1----:R-:W-:Y:S05]  /*75c0*/  IMAD.U32 R4, RZ, RZ, UR28 ;  /* 0x0000001cff047e24 */ /* 0x002fea000f8e00ff */
[-C--:B------:R-:W-:Y:S01]  /*75d0*/  LEA R4, P0, R4, R20.reuse, 0x2 ;  /* 0x0000001404047211 */ /* 0x080fe200078010ff */
[----:B--2---:R-:W-:Y:S02]  /*75e0*/  IMAD.U32 R5, RZ, RZ, UR30 ;  /* 0x0000001eff057e24 */ /* 0x004fe4000f8e00ff */
[----:B---3--:R-:W-:Y:S02]  /*75f0*/  IMAD.U32 R6, RZ, RZ, UR29 ;  /* 0x0000001dff067e24 */ /* 0x008fe4000f8e00ff */
[----:B----4-:R-:W-:Y:S03]  /*7600*/  IMAD.U32 R24, RZ, RZ, UR30 ;  /* 0x0000001eff187e24 */ /* 0x010fe6000f8e00ff */
[-C--:B------:R-:W-:Y:S01]  /*7610*/  LEA R6, P2, R6, R20.reuse, 0x2 ;  /* 0x0000001406067211 */ /* 0x080fe200078410ff */
[----:B------:R-:W-:Y:S01]  /*7620*/  IMAD.U32 R26, RZ, RZ, UR24 ;  /* 0x00000018ff1a7e24 */ /* 0x000fe2000f8e00ff */
[-C--:B------:R-:W-:Y:S01]  /*7630*/  LEA R24, P3, R24, R20.reuse, 0x2 ;  /* 0x0000001418187211 */ /* 0x080fe200078610ff */
[----:B------:R-:W-:Y:S01]  /*7640*/  IMAD.U32 R8, RZ, RZ, UR21 ;  /* 0x00000015ff087e24 */ /* 0x000fe2000f8e00ff */
[-C--:B------:R-:W-:Y:S01]  /*7650*/  LEA.HI.X.SX32 R7, R2, R21.reuse, 0x2, P2 ;  /* 0x0000001502077211 */ /* 0x080fe200010f16ff */
[----:B------:R-:W-:Y:S01]  /*7660*/  IMAD.U32 R2, RZ, RZ, UR20 ;  /* 0x00000014ff027e24 */ /* 0x000fe2000f8e00ff */
[-C--:B------:R-:W-:Y:S02]  /*7670*/  LEA.HI.X.SX32 R25, R5, R21.reuse, 0x2, P3 ;  /* 0x0000001505197211 */ /* 0x080fe400018f16ff */
[-C--:B------:R-:W-:Y:S01]  /*7680*/  LEA.HI.X.SX32 R5, R0, R21.reuse, 0x2, P0 ;  /* 0x0000001500057211 */ /* 0x080fe200000f16ff */
[----:B------:R-:W-:Y:S01]  /*7690*/  IMAD.U32 R0, RZ, RZ, UR27 ;  /* 0x0000001bff007e24 */ /* 0x000fe2000f8e00ff */
[-C--:B------:R-:W-:Y:S01]  /*76a0*/  LEA R26, P6, R26, R20.reuse, 0x2 ;  /* 0x000000141a1a7211 */ /* 0x080fe200078c10ff */
[----:B------:R1:W-:Y:S01]  /*76b0*/  REDG.E.ADD.F32.FTZ.RN.STRONG.GPU desc[UR8][R24.64], R9 ;  /* 0x00000009180079a6 */ /* 0x0003e2000c10f388 */
[-C--:B------:R-:W-:Y:S03]  /*76c0*/  LEA R8, P3, R8, R20.reuse, 0x2 ;  /* 0x0000001408087211 */ /* 0x080fe600078610ff */
[----:B------:R2:W-:Y:S04]  /*76d0*/  REDG.E.ADD.F32.FTZ.RN.STRONG.GPU desc[UR8][R6.64], R10 ;  /* 0x0000000a060079a6 */ /* 0x0005e8000c10f388 */
[----:B------:R3:W-:Y:S04]  /*76e0*/  REDG.E.ADD.F32.FTZ.RN.STRONG.GPU desc[UR8][R4.64], R11 ;  /* 0x0000000b040079a6 */ /* 0x0007e8000c10f388 */
[----:B------:R-:W-:Y:S04]  /*76f0*/  REDG.E.ADD.F32.FTZ.RN.STRONG.GPU desc[UR8][R20.64+0x80], R12 ;  /* 0x0000800c140079a6 */ /* 0x000fe8000c10f388 */
[----:B------:R-:W-:Y:S01]  /*7700*/  REDG.E.ADD.F32.FTZ.RN.STRONG.GPU desc[UR8][R22.64+0x80], R13 ;  /* 0x0000800d160079a6 */ /* 0x000fe2000c10f388 */
[----:B-1----:R-:W-:Y:S01]  /*7710*/  MOV R24, UR23 ;  /* 0x0000001700187c02 */ /* 0x002fe20008000f00 */
[----:B------:R-:W-:Y:S02]  /*7720*/  IMAD.U32 R9, RZ, RZ, UR23 ;  /* 0x00000017ff097e24 */ /* 0x000fe4000f8e00ff */
[----:B--2---:R-:W-:Y:S01]  /*7730*/  IMAD.U32 R10, RZ, RZ, UR22 ;  /* 0x00000016ff0a7e24 */ /* 0x004fe2000f8e00ff */
[-C--:B------:R-:W-:Y:S01]  /*7740*/  LEA R24, P5, R24, R20.reuse, 0x2 ;  /* 0x0000001418187211 */ /* 0x080fe200078a10ff */
[----:B------:R-:W-:Y:S02]  /*7750*/  IMAD.U32 R7, RZ, RZ, UR22 ;  /* 0x00000016ff077e24 */ /* 0x000fe4000f8e00ff */
[----:B---3--:R-:W-:Y:S01]  /*7760*/  IMAD.U32 R11, RZ, RZ, UR24 ;  /* 0x00000018ff0b7e24 */ /* 0x008fe2000f8e00ff */
[-C--:B------:R-:W-:Y:S01]  /*7770*/  LEA R10, P4, R10, R20.reuse, 0x2 ;  /* 0x000000140a0a7211 */ /* 0x080fe200078810ff */
[----:B------:R-:W-:Y:S01]  /*7780*/  IMAD.U32 R6, RZ, RZ, UR20 ;  /* 0x00000014ff067e24 */ /* 0x000fe2000f8e00ff */
[-C--:B------:R-:W-:Y:S01]  /*7790*/  LEA.HI.X.SX32 R25, R9, R21.reuse, 0x2, P5 ;  /* 0x0000001509197211 */ /* 0x080fe200028f16ff */
[----:B------:R-:W-:Y:S01]  /*77a0*/  IMAD.U32 R4, RZ, RZ, UR27 ;  /* 0x0000001bff047e24 */ /* 0x000fe2000f8e00ff */
[-C--:B------:R-:W-:Y:S02]  /*77b0*/  LEA.HI.X.SX32 R27, R11, R21.reuse, 0x2, P6 ;  /* 0x000000150b1b7211 */ /* 0x080fe400030f16ff */
[-C--:B------:R-:W-:Y:S02]  /*77c0*/  LEA.HI.X.SX32 R11, R7, R21.reuse, 0x2, P4 ;  /* 0x00000015070b7211 */ /* 0x080fe400020f16ff */
[----:B------:R-:W-:Y:S01]  /*77d0*/  MOV R5, UR21 ;  /* 0x0000001500057c02 */ /* 0x000fe20008000f00 */
[----:B------:R-:W-:Y:S01]  /*77e0*/  REDG.E.ADD.F32.FTZ.RN.STRONG.GPU desc[UR8][R26.64], R14 ;  /* 0x0000000e1a0079a6 */ /* 0x000fe2000c10f388 */
        /* <DEDUP_REMOVED lines=66> */
[----:B------:R-:W-:Y:S01]  /*7c10*/  F2FP.BF16.F32.PACK_AB R36, R37, R36 ;  /* 0x000000242524723e */ /* 0x000fe200000010ff */
[----:B------:R-:W-:Y:S01]  /*7c20*/  UISETP.NE.AND UP0, UPT, UR36, -0x1, UPT ;  /* 0xffffffff2400788c */ /* 0x000fe2000bf05270 */
        /* <DEDUP_REMOVED lines=41> */
[----:B------:R-:W-:Y:S01]  /*7ec0*/  STS [R248], R17 ;  /* 0x00000011f8007388 */ /* 0x000fe20000000800 */
[----:B------:R-:W-:Y:S01]  /*7ed0*/  F2FP.BF16.F32.PACK_AB R14, R14, R74 ;  /* 0x0000004a0e0e723e */ /* 0x000fe200000010ff */
[----:B------:R-:W-:Y:S01]  /*7ee0*/  @UP0 UIADD3 UR11, UR33, UR36, URZ ;  /* 0x00000024210b0290 */ /* 0x000fe2000fffe03f */
[----:B------:R-:W-:Y:S01]  /*7ef0*/  F2FP.BF16.F32.PACK_AB R11, R11, R76 ;  /* 0x0000004c0b0b723e */ /* 0x000fe200000010ff */
[----:B------:R-:W-:Y:S01]  /*7f00*/  STS [R248+0x400], R16 ;  /* 0x00040010f8007388 */ /* 0x000fe20000000800 */
[----:B------:R-:W-:Y:S01]  /*7f10*/  F2FP.BF16.F32.PACK_AB R10, R10, R78 ;  /* 0x0000004e0a0a723e */ /* 0x000fe200000010ff */
[----:B------:R-:W-:Y:S01]  /*7f20*/  @UP0 ULDC.64 UR6, c[0x0][0x450] ;  /* 0x0001140000060ab9 */ /* 0x000fe20000000a00 */
[----:B------:R-:W-:Y:S01]  /*7f30*/  F2FP.BF16.F32.PACK_AB R9, R9, R84 ;  /* 0x000000540909723e */ /* 0x000fe200000010ff */
[----:B------:R-:W-:Y:S01]  /*7f40*/  STS [R251], R13 ;  /* 0x0000000dfb007388 */ /* 0x000fe20000000800 */
[----:B------:R-:W-:Y:S01]  /*7f50*/  F2FP.BF16.F32.PACK_AB R8, R8, R86 ;  /* 0x000000560808723e */ /* 0x000fe200000010ff */
[----:B------:R-:W-:Y:S01]  /*7f60*/  @UP0 UIMAD.WIDE.U32 UR12, UR11, UR6, URZ ;  /* 0x000000060b0c02a5 */ /* 0x000fe2000f8e003f */
[----:B------:R-:W-:Y:S01]  /*7f70*/  F2FP.BF16.F32.PACK_AB R5, R5, R96 ;  /* 0x000000600505723e */ /* 0x000fe200000010ff */
[----:B------:R-:W-:Y:S01]  /*7f80*/  STS [R252], R12 ;  /* 0x0000000cfc007388 */ /* 0x000fe20000000800 */
[----:B------:R-:W-:Y:S01]  /*7f90*/  F2FP.BF16.F32.PACK_AB R4, R4, R98 ;  /* 0x000000620404723e */ /* 0x000fe200000010ff */
[----:B------:R-:W-:Y:S01]  /*7fa0*/  @UP0 UIMAD UR11, UR11, UR7, URZ ;  /* 0x000000070b0b02a4 */ /* 0x000fe2000f8e023f */
[----:B------:R-:W-:Y:S01]  /*7fb0*/  F2FP.BF16.F32.PACK_AB R7, R7, R88 ;  /* 0x000000580707723e */ /* 0x000fe200000010ff */
[----:B------:R-:W-:Y:S01]  /*7fc0*/  STS [R248+0x2000], R15 ;  /* 0x0020000ff8007388 */ /* 0x000fe20000000800 */
[----:B------:R-:W-:Y:S01]  /*7fd0*/  F2FP.BF16.F32.PACK_AB R6, R6, R90 ;  /* 0x0000005a0606723e */ /* 0x000fe200000010ff */
[----:B------:R-:W-:Y:S01]  /*7fe0*/  @UP0 UIADD3 UR21, UR13, UR11, URZ ;  /* 0x0000000b0d150290 */ /* 0x000fe2000fffe03f */
[----:B------:R-:W-:Y:S01]  /*7ff0*/  F2FP.BF16.F32.PACK_AB R2, R2, R92 ;  /* 0x0000005c0202723e */ /* 0x000fe200000010ff */
[----:B------:R-:W-:Y:S01]  /*8000*/  STS [R248+0x2400], R14 ;  /* 0x0024000ef8007388 */ /* 0x000fe20000000800 */
[----:B------:R-:W-:Y:S01]  /*8010*/  F2FP.BF16.F32.PACK_AB R0, R0, R94 ;  /* 0x0000005e0000723e */ /* 0x000fe200000010ff */
[----:B------:R-:W-:Y:S01]  /*8020*/  @UP0 UMOV UR20, UR12 ;  /* 0x0000000c00140c82 */ /* 0x000fe20008000000 */
        /* <DEDUP_REMOVED lines=14> */
[----:B------:R-:W-:Y:S02]  /*8110*/  F2FP.BF16.F32.PACK_AB R58, R59, R58 ;  /* 0x0000003a3b3a723e */ /* 0x000fe400000010ff */
[----:B------:R-:W-:Y:S01]  /*8120*/  F2FP.BF16.F32.PACK_AB R60, R61, R60 ;  /* 0x0000003c3d3c723e */ /* 0x000fe200000010ff */
[----:B------:R1:W-:Y:S01]  /*8130*/  STS [R250+0x400], R4 ;  /* 0x00040004fa007388 */ /* 0x0003e20000000800 */
[----:B------:R-:W-:Y:S02]  /*8140*/  F2FP.BF16.F32.PACK_AB R62, R63, R62 ;  /* 0x0000003e3f3e723e */ /* 0x000fe400000010ff */
[----:B------:R-:W-:Y:S01]  /*8150*/  PLOP3.LUT P0, PT, PT, PT, UP0, 0x80, 0x0 ;  /* 0x000000000000781c */ /* 0x000fe20003f0f008 */
        /* <DEDUP_REMOVED lines=35> */
.L_x_536:
        /* <DEDUP_REMOVED lines=23> */
.L_x_537:
[----:B------:R-:W-:Y:S01]  /*8500*/  BAR.SYNC.DEFER_BLOCKING 0x0 ;  /* 0x0000000000007b1d */ /* 0x000fe20000010000 */
[----:B------:R-:W-:Y:S01]  /*8510*/  LEA.HI R2, R2, R4, RZ, 0x3 ;  /* 0x0000000402027211 */ /* 0x000fe200078f18ff */
[----:B------:R-:W-:Y:S01]  /*8520*/  IMAD.MOV.U32 R17, RZ, RZ, R0 ;  /* 0x000000ffff117224 */ /* 0x000fe200078e0000 */
[----:B------:R-:W-:Y:S01]  /*8530*/  USHF.R.S32.HI UR14, URZ, 0x1f, UR11 ;  /* 0x0000001f3f0e7899 */ /* 0x000fe2000801140b */
[----:B------:R-:W-:Y:S01]  /*8540*/  IMAD.MOV.U32 R16, RZ, RZ, R186 ;  /* 0x000000ffff107224 */ /* 0x000fe200078e00ba */
[----:B------:R-:W-:Y:S01]  /*8550*/  SHF.R.S32.HI R0, RZ, 0x3, R2 ;  /* 0x00000003ff007819 */ /* 0x000fe20000011402 */
[----:B------:R-:W-:Y:S01]  /*8560*/  UIMAD UR10, UR26, -0x80, UR10 ;  /* 0xffffff801a0a78a4 */ /* 0x000fe2000f8e020a */
[----:B------:R-:W-:Y:S01]  /*8570*/  IMAD.U32 R2, RZ, RZ, UR6 ;  /* 0x00000006ff027e24 */ /* 0x000fe2000f8e00ff */
[----:B------:R-:W-:Y:S01]  /*8580*/  UIMAD UR15, UR14, UR6, URZ ;  /* 0x000000060e0f72a4 */ /* 0x000fe2000f8e023f */
[C---:B------:R-:W-:Y:S01]  /*8590*/  IADD3 R7, R0.reuse, 0x40, RZ ;  /* 0x0000004000077810 */ /* 0x040fe20007ffe0ff */
[----:B------:R-:W-:Y:S01]  /*85a0*/  ULDC UR16, c[0x0][0x2d0] ;  /* 0x0000b40000107ab9 */ /* 0x000fe20000000800 */
[----:B------:R-:W-:Y:S01]  /*85b0*/  VIADD R6, R0, 0x20 ;  /* 0x0000002000067836 */ /* 0x000fe20000000000 */
[----:B------:R-:W-:Y:S01]  /*85c0*/  ISETP.GE.AND P4, PT, R186, UR16, PT ;  /* 0x00000010ba007c0c */ /* 0x000fe2000bf86270 */
[----:B------:R-:W-:Y:S01]  /*85d0*/  UIMAD UR15, UR11, UR7, UR15 ;  /* 0x000000070b0f72a4 */ /* 0x000fe2000f8e020f */
[----:B------:R-:W-:Y:S01]  /*85e0*/  IMAD.WIDE.U32 R4, R2, UR11, R16 ;  /* 0x0000000b02047c25 */ /* 0x000fe2000f8e0010 */
[----:B------:R-:W-:Y:S01]  /*85f0*/  USHF.R.S32.HI UR22, URZ, 0x1f, UR59 ;  /* 0x0000001f3f167899 */ /* 0x000fe2000801143b */
[----:B------:R-:W-:Y:S01]  /*8600*/  ISETP.GE.OR P3, PT, R6, UR10, P4 ;  /* 0x0000000a06007c0c */ /* 0x000fe2000a766670 */
[----:B------:R-:W-:Y:S01]  /*8610*/  ULDC.64 UR16, c[0x0][0x468] ;  /* 0x00011a0000107ab9 */ /* 0x000fe20000000a00 */
[----:B------:R-:W-:Y:S01]  /*8620*/  VIADD R6, R0, 0x60 ;  /* 0x0000006000067836 */ /* 0x000fe20000000000 */
[----:B------:R-:W-:Y:S01]  /*8630*/  IADD3 R4, P0, R4, UR20, RZ ;  /* 0x0000001404047c10 */ /* 0x000fe2000ff1e0ff */
[----:B------:R-:W-:Y:S01]  /*8640*/  IMAD.U32 R2, RZ, RZ, UR15 ;  /* 0x0000000fff027e24 */ /* 0x000fe2000f8e00ff */
[----:B------:R-:W-:Y:S01]  /*8650*/  ISETP.GE.OR P2, PT, R7, UR10, P4 ;  /* 0x0000000a07007c0c */ /* 0x000fe2000a746670 */
[----:B------:R-:W-:Y:S01]  /*8660*/  UIMAD UR15, UR22, UR16, URZ ;  /* 0x00000010160f72a4 */ /* 0x000fe2000f8e023f */
[----:B------:R-:W-:Y:S01]  /*8670*/  ISETP.GE.OR P1, PT, R6, UR10, P4 ;  /* 0x0000000a06007c0c */ /* 0x000fe2000a726670 */
[----:B------:R1:W2:Y:S01]  /*8680*/  LDS.128 R20, [R116+0x7000] ;  /* 0x0070000074147984 */ /* 0x0002a20000000c00 */
[----:B------:R-:W-:Y:S01]  /*8690*/  ISETP.GE.OR P4, PT, R0, UR10, P4 ;  /* 0x0000000a00007c0c */ /* 0x000fe2000a786670 */
[----:B------:R-:W-:Y:S01]  /*86a0*/  UIMAD UR17, UR59, UR17, UR15 ;  /* 0x000000113b1172a4 */ /* 0x000fe2000f8e020f */
[----:B------:R-:W-:Y:S01]  /*86b0*/  IADD3.X R5, R5, UR21, R2, P0, !PT ;  /* 0x0000001505057c10 */ /* 0x000fe200087fe402 */
[----:B------:R1:W3:Y:S01]  /*86c0*/  LDS.128 R24, [R116+0xb000] ;  /* 0x00b0000074187984 */ /* 0x0002e20000000c00 */
[----:B------:R-:W-:Y:S01]  /*86d0*/  MOV R2, UR16 ;  /* 0x0000001000027c02 */ /* 0x000fe20008000f00 */
[----:B------:R-:W-:Y:S01]  /*86e0*/  BSSY B0, `(.L_x_538) ;  /* 0x0000012000007945 */ /* 0x000fe20003800000 */
        /* <DEDUP_REMOVED lines=17> */
.L_x_539:
[----:B------:R-:W-:Y:S05]  /*8800*/  BSYNC B0 ;  /* 0x0000000000007941 */ /* 0x000fea0003800000 */
.L_x_538:
[----:B------:R-:W-:Y:S04]  /*8810*/  BSSY B0, `(.L_x_540) ;  /* 0x000000e000007945 */ /* 0x000fe80003800000 */
[----:B------:R-:W-:Y:S05]  /*8820*/  @P3 BRA `(.L_x_541) ;  /* 0x0000000000303947 */ /* 0x000fea0003800000 */
[----:B------:R-:W-:Y:S01]  /*8830*/  IADD3 R2, P0, R0, 0x20, RZ ;  /* 0x0000002000027810 */ /* 0x000fe20007f1e0ff */
[----:B------:R-:W-:Y:S01]  /*8840*/  ULDC.64 UR16, c[0x0][0x3f0] ;  /* 0x0000fc0000107ab9 */ /* 0x000fe20000000a00 */
[----:B------:R-:W-:-:S03]  /*8850*/  MOV R7, R10 ;  /* 0x0000000a00077202 */ /* 0x000fc60000000f00 */
[----:B------:R-:W-:-:S04]  /*8860*/  IMAD.X R6, RZ, RZ, R11, P0 ;  /* 0x000000ffff067224 */ /* 0x000fc800000e060b */
[----:B--2---:R-:W-:Y:S02]  /*8870*/  IMAD R8, R6, UR6, RZ ;  /* 0x0000000606087c24 */ /* 0x004fe4000f8e02ff */
[----:B------:R-:W-:-:S04]  /*8880*/  IMAD.MOV.U32 R6, RZ, RZ, R4 ;  /* 0x000000ffff067224 */ /* 0x000fc800078e0004 */
[----:B------:R-:W-:-:S04]  /*8890*/  IMAD.WIDE.U32 R6, R2, UR6, R6 ;  /* 0x0000000602067c25 */ /* 0x000fc8000f8e0006 */
[----:B------:R-:W-:Y:S01]  /*88a0*/  IMAD R2, R2, UR7, R8 ;  /* 0x0000000702027c24 */ /* 0x000fe2000f8e0208 */
[----:B------:R-:W-:-:S04]  /*88b0*/  LEA R8, P0, R6, UR16, 0x1 ;  /* 0x0000001006087c11 */ /* 0x000fc8000f8008ff */
[----:B------:R-:W-:-:S04]  /*88c0*/  IADD3 R2, R2, R7, RZ ;  /* 0x0000000702027210 */ /* 0x000fc80007ffe0ff */
[----:B------:R-:W-:-:S05]  /*88d0*/  LEA.HI.X R9, R6, UR17, R2, 0x1, P0 ;  /* 0x0000001106097c11 */ /* 0x000fca00080f0c02 */
[----:B------:R2:W-:Y:S02]  /*88e0*/  STG.E.128 desc[UR8][R8.64], R20 ;  /* 0x0000001408007986 */ /* 0x0005e4000c101d08 */
.L_x_541:
[----:B------:R-:W-:Y:S05]  /*88f0*/  BSYNC B0 ;  /* 0x0000000000007941 */ /* 0x000fea0003800000 */
.L_x_540:
        /* <DEDUP_REMOVED lines=8> */
[----:B------:R-:W-:-:S04]  /*8980*/  IMAD.MOV.U32 R6, RZ, RZ, R4 ;  /* 0x000000ffff067224 */ /* 0x000fc800078e0004 */
[----:B------:R-:W-:-:S04]  /*8990*/  IMAD.WIDE.U32 R6, R2, UR6, R6 ;  /* 0x0000000602067c25 */ /* 0x000fc8000f8e0006 */
[----:B------:R-:W-:Y:S01]  /*89a0*/  IMAD R2, R2, UR7, R8 ;  /* 0x0000000702027c24 */ /* 0x000fe2000f8e0208 */
[----:B------:R-:W-:-:S04]  /*89b0*/  LEA R8, P0, R6, UR16, 0x1 ;  /* 0x0000001006087c11 */ /* 0x000fc8000f8008ff */
[----:B------:R-:W-:-:S04]  /*89c0*/  IADD3 R2, R2, R7, RZ ;  /* 0x0000000702027210 */ /* 0x000fc80007ffe0ff */
[----:B------:R-:W-:-:S05]  /*89d0*/  LEA.HI.X R9, R6, UR17, R2, 0x1, P0 ;  /* 0x0000001106097c11 */ /* 0x000fca00080f0c02 */
[----:B-1----:R1:W-:Y:S02]  /*89e0*/  STG.E.128 desc[UR8][R8.64], R12 ;  /* 0x0000000c08007986 */ /* 0x0023e4000c101d08 */
.L_x_543:
[----:B------:R-:W-:Y:S05]  /*89f0*/  BSYNC B0 ;  /* 0x0000000000007941 */ /* 0x000fea0003800000 */
.L_x_542:
[----:B-1----:R1:W1:Y:S01]  /*8a00*/  LDS.128 R12, [R116+0x9000] ;  /* 0x00900000740c7984 */ /* 0x0022620000000c00 */
        /* <DEDUP_REMOVED lines=13> */
[----:B-1----:R1:W-:Y:S02]  /*8ae0*/  STG.E.128 desc[UR8][R4.64], R12 ;  /* 0x0000000c04007986 */ /* 0x0023e4000c101d08 */
.L_x_545:
[----:B------:R-:W-:Y:S05]  /*8af0*/  BSYNC B0 ;  /* 0x0000000000007941 */ /* 0x000fea0003800000 */
.L_x_544:
        /* <DEDUP_REMOVED lines=8> */
[----:B------:R-:W-:Y:S01]  /*8b80*/  IADD3 R4, P0, R4, UR18, RZ ;  /* 0x0000001204047c10 */ /* 0x000fe2000ff1e0ff */
[----:B------:R-:W-:-:S03]  /*8b90*/  UIMAD UR10, UR10, UR6, URZ ;  /* 0x000000060a0a72a4 */ /* 0x000fc6000f8e023f */
[----:B------:R-:W-:Y:S01]  /*8ba0*/  IMAD.U32 R2, RZ, RZ, UR11 ;  /* 0x0000000bff027e24 */ /* 0x000fe2000f8e00ff */
[----:B------:R-:W-:-:S04]  /*8bb0*/  UIMAD UR7, UR59, UR7, UR10 ;  /* 0x000000073b0772a4 */ /* 0x000fc8000f8e020a */
[----:B------:R-:W-:Y:S02]  /*8bc0*/  IADD3.X R5, R5, UR19, R2, P0, !PT ;  /* 0x0000001305057c10 */ /* 0x000fe400087fe402 */
        /* <DEDUP_REMOVED lines=14> */
.L_x_547:
[----:B------:R-:W-:Y:S05]  /*8cb0*/  BSYNC B0 ;  /* 0x0000000000007941 */ /* 0x000fea0003800000 */
.L_x_546:
        /* <DEDUP_REMOVED lines=13> */
[----:B---3--:R2:W-:Y:S02]  /*8d90*/  STG.E.128 desc[UR8][R8.64], R24 ;  /* 0x0000001808007986 */ /* 0x0085e4000c101d08 */
.L_x_549:
[----:B------:R-:W-:Y:S05]  /*8da0*/  BSYNC B0 ;  /* 0x0000000000007941 */ /* 0x000fea0003800000 */
.L_x_548:
        /* <DEDUP_REMOVED lines=13> */
[----:B----4-:R2:W-:Y:S02]  /*8e80*/  STG.E.128 desc[UR8][R8.64], R28 ;  /* 0x0000001c08007986 */ /* 0x0105e4000c101d08 */
.L_x_551:
[----:B------:R-:W-:Y:S05]  /*8e90*/  BSYNC B0 ;  /* 0x0000000000007941 */ /* 0x000fea0003800000 */
.L_x_550:
        /* <DEDUP_REMOVED lines=13> */
.L_x_508:
[----:B------:R-:W-:Y:S05]  /*8f70*/  BSYNC B1 ;  /* 0x0000000000017941 */ /* 0x000fea0003800000 */
.L_x_486:
[----:B------:R-:W3:Y:S01]  /*8f80*/  LDL R2, [R1] ;  /* 0x0000000001027983 */ /* 0x000ee20000100800 */
[----:B------:R-:W-:Y:S02]  /*8f90*/  ULDC UR6, c[0x0][0xc] ;  /* 0x0000030000067ab9 */ /* 0x000fe40000000800 */
[----:B------:R-:W-:Y:S01]  /*8fa0*/  UIADD3 UR26, UR6, UR26, URZ ;  /* 0x0000001a061a7290 */ /* 0x000fe2000fffe03f */
[----:B---3--:R-:W-:-:S13]  /*8fb0*/  R2UR UR7, R2 ;  /* 0x00000000020772ca */ /* 0x008fda00000e0000 */
[----:B------:R-:W-:-:S06]  /*8fc0*/  UISETP.GE.AND UP0, UPT, UR26, UR7, UPT ;  /* 0x000000071a00728c */ /* 0x000fcc000bf06270 */
[----:B------:R-:W-:-:S13]  /*8fd0*/  PLOP3.LUT P0, PT, PT, PT, UP0, 0x80, 0x0 ;  /* 0x000000000000781c */ /* 0x000fda0003f0f008 */
[----:B------:R-:W-:Y:S05]  /*8fe0*/  @P0 BRA `(.L_x_552) ;  /* 0x0000000000040947 */ /* 0x000fea0003800000 */
[----:B------:R-:W-:Y:S05]  /*8ff0*/  BRA `(.L_x_553) ;  /* 0xffffff78006c7947 */ /* 0x000fea000383ffff */
.L_x_552:
[----:B------:R-:W-:Y:S05]  /*9000*/  EXIT ;  /* 0x000000000000794d */ /* 0x000fea0003800000 */
.L_x_554:
        /* <DEDUP_REMOVED lines=15> */
.L_x_1265:


//--------------------- .text._ZN5flash44flash_bwd_dq_dk_dv_loop_seqk_parallel_kernelI23Flash_bwd_kernel_traitsILi64ELi64ELi128ELi8ELi2ELi4ELi4ELb1ELb0EN7cutlass10bfloat16_tE19Flash_kernel_traitsILi64ELi64ELi128ELi8ES3_EELb1ELb1ELb0ELb0ELb1ELb1ELb0EEEvNS_16Flash_bwd_paramsE --------------------------
	.section	.text._ZN5flash44flash_bwd_dq_dk_dv_loop_seqk_parallel_kernelI23Flash_bwd_kernel_traitsILi64ELi64ELi128ELi8ELi2ELi4ELi4ELb1ELb0EN7cutlass10bfloat16_tE19Flash_kernel_traitsILi64ELi64ELi128ELi8ES3_EELb1ELb1ELb0ELb0ELb1ELb1ELb0EEEvNS_16Flash_bwd_paramsE,"ax",@progbits
	.align	128
        .global         _ZN5flash44flash_bwd_dq_dk_dv_loop_seqk_parallel_kernelI23Flash_bwd_kernel_traitsILi64ELi64ELi128ELi8ELi2ELi4ELi4ELb1ELb0EN7cutlass10bfloat16_tE19Flash_kernel_traitsILi64ELi64ELi128ELi8ES3_EELb1ELb1ELb0ELb0ELb1ELb1ELb0EEEvNS_16Flash_bwd_paramsE
        .type           _ZN5flash44flash_bwd_dq_dk_dv_loop_seqk_parallel_kernelI23Flash_bwd_kernel_traitsILi64ELi64ELi128ELi8ELi2ELi4ELi4ELb1ELb0EN7cutlass10bfloat16_tE19Flash_kernel_traitsILi64ELi64ELi128ELi8ES3_EELb1ELb1ELb0ELb0ELb1ELb1ELb0EEEvNS_16Flash_bwd_paramsE,@function
        .size           _ZN5flash44flash_bwd_dq_dk_dv_loop_seqk_parallel_kernelI23Flash_bwd_kernel_traitsILi64ELi64ELi128ELi8ELi2ELi4ELi4ELb1ELb0EN7cutlass10bfloat16_tE19Flash_kernel_traitsILi64ELi64ELi128ELi8ES3_EELb1ELb1ELb0ELb0ELb1ELb1ELb0EEEvNS_16Flash_bwd_paramsE,(.L_x_1266 - _ZN5flash44flash_bwd_dq_dk_dv_loop_seqk_parallel_kernelI23Flash_bwd_kernel_traitsILi64ELi64ELi128ELi8ELi2ELi4ELi4ELb1ELb0EN7cutlass10bfloat16_tE19Flash_kernel_traitsILi64ELi64ELi128ELi8ES3_EELb1ELb1ELb0ELb0ELb1ELb1ELb0EEEvNS_16Flash_bwd_paramsE)
        .other          _ZN5flash44flash_bwd_dq_dk_dv_loop_seqk_parallel_kernelI23Flash_bwd_kernel_traitsILi64ELi64ELi128ELi8ELi2ELi4ELi4ELb1ELb0EN7cutlass10bfloat16_tE19Flash_kernel_traitsILi64ELi64ELi128ELi8ES3_EELb1ELb1ELb0ELb0ELb1ELb1ELb0EEEvNS_16Flash_bwd_paramsE,@"STO_CUDA_ENTRY STV_DEFAULT"
_ZN5flash44flash_bwd_dq_dk_dv_loop_seqk_parallel_kernelI23Flash_bwd_kernel_traitsILi64ELi64ELi128ELi8ELi2ELi4ELi4ELb1ELb0EN7cutlass10bfloat16_tE19Flash_kernel_traitsILi64ELi64ELi128ELi8ES3_EELb1ELb1ELb0ELb0ELb1ELb1ELb0EEEvNS_16Flash_bwd_paramsE:
.text._ZN5flash44flash_bwd_dq_dk_dv_loop_seqk_parallel_kernelI23Flash_bwd_kernel_traitsILi64ELi64ELi128ELi8ELi2ELi4ELi4ELb1ELb0EN7cutlass10bfloat16_tE19Flash_kernel_traitsILi64ELi64ELi128ELi8ES3_EELb1ELb1ELb0ELb0ELb1ELb1ELb0EEEvNS_16Flash_bwd_paramsE:
        /* <DEDUP_REMOVED lines=13> */
[----:B------:R-:W-:Y:S01]  /*00d0*/  IMAD.MOV.U32 R209, RZ, RZ, 0x20 ;  /* 0x00000020ffd17424 */ /* 0x000fe200078e00ff */
[----:B------:R-:W-:Y:S01]  /*00e0*/  ULDC.64 UR40, c[0x0][0x208] ;  /* 0x0000820000287ab9 */ /* 0x000fe20000000a00 */
[----:B------:R-:W-:-:S04]  /*00f0*/  UMOV UR25, 0xffffe000 ;  /* 0xffffe00000197882 */ /* 0x000fc80000000000 */
        /* <DEDUP_REMOVED lines=8> */
[----:B------:R-:W-:Y:S01]  /*0180*/  IMAD.U32 R179, RZ, RZ, UR6 ;  /* 0x00000006ffb37e24 */ /* 0x000fe2000f8e00ff */
[CC--:B------:R-:W-:Y:S01]  /*0190*/  LEA.HI R188, R0.reuse, R15.reuse, RZ, 0x5 ;  /* 0x0000000f00bc7211 */ /* 0x0c0fe200078f28ff */
[----:B---3--:R-:W-:Y:S01]  /*01a0*/  USHF.R.S32.HI UR21, URZ, 0x1f, UR15 ;  /* 0x0000001f3f157899 */ /* 0x008fe2000801140f */
[CC--:B------:R-:W-:Y:S01]  /*01b0*/  LEA.HI R7, R0.reuse, R15.reuse, RZ, 0x2 ;  /* 0x0000000f00077211 */ /* 0x0c0fe200078f10ff */
[----:B------:R-:W-:Y:S01]  /*01c0*/  UIMAD.WIDE UR22, UR15, 0x80, URZ ;  /* 0x000000800f1678a5 */ /* 0x000fe2000f8e023f */
[CC--:B------:R-:W-:Y:S01]  /*01d0*/  LEA.HI R17, R0.reuse, R15.reuse, RZ, 0x3 ;  /* 0x0000000f00117211 */ /* 0x0c0fe200078f18ff */
[----:B----4-:R-:W-:Y:S01]  /*01e0*/  USHF.R.S32.HI UR20, URZ, 0x1f, UR16 ;  /* 0x0000001f3f147899 */ /* 0x010fe20008011410 */
[----:B------:R-:W-:-:S02]  /*01f0*/  LEA.HI R3, R0, R15, RZ, 0x4 ;  /* 0x0000000f00037211 */ /* 0x000fc400078f20ff */
[----:B------:R-:W-:Y:S02]  /*0200*/  LOP3.LUT R2, R188, 0xffffffe0, RZ, 0xc0, !PT ;  /* 0xffffffe0bc027812 */ /* 0x000fe400078ec0ff */
[CC--:B------:R-:W-:Y:S02]  /*0210*/  LEA.HI R190, R0.reuse, R15.reuse, RZ, 0x6 ;  /* 0x0000000f00be7211 */ /* 0x0c0fe400078f30ff */
[----:B------:R-:W-:Y:S01]  /*0220*/  LEA.HI R5, R0, R15, RZ, 0x7 ;  /* 0x0000000f00057211 */ /* 0x000fe200078f38ff */
[----:B------:R-:W-:Y:S01]  /*0230*/  IMAD.IADD R9, R15, 0x1, -R2 ;  /* 0x000000010f097824 */ /* 0x000fe200078e0a02 */
[----:B------:R-:W-:Y:S01]  /*0240*/  LOP3.LUT R6, R7, 0x7ffffffc, RZ, 0xc0, !PT ;  /* 0x7ffffffc07067812 */ /* 0x000fe200078ec0ff */
[----:B-----5:R-:W-:Y:S01]  /*0250*/  USHF.R.S32.HI UR19, URZ, 0x1f, UR14 ;  /* 0x0000001f3f137899 */ /* 0x020fe2000801140e */
[----:B------:R-:W-:Y:S02]  /*0260*/  LOP3.LUT R8, R17, 0xfffffff8, RZ, 0xc0, !PT ;  /* 0xfffffff811087812 */ /* 0x000fe400078ec0ff */
[----:B------:R-:W-:Y:S01]  /*0270*/  LOP3.LUT R0, R3, 0xfffffff0, RZ, 0xc0, !PT ;  /* 0xfffffff003007812 */ /* 0x000fe200078ec0ff */
[C---:B------:R-:W-:Y:S01]  /*0280*/  IMAD.IADD R6, R15.reuse, 0x1, -R6 ;  /* 0x000000010f067824 */ /* 0x040fe200078e0a06 */
[----:B------:R-:W-:Y:S01]  /*0290*/  SHF.R.S32.HI R2, RZ, 0x4, R3 ;  /* 0x00000004ff027819 */ /* 0x000fe20000011403 */
[C---:B------:R-:W-:Y:S01]  /*02a0*/  IMAD.IADD R8, R15.reuse, 0x1, -R8 ;  /* 0x000000010f087824 */ /* 0x040fe200078e0a08 */
[--C-:B------:R-:W-:Y:S01]  /*02b0*/  SHF.R.S32.HI R4, RZ, 0x2, R7.reuse ;  /* 0x00000002ff047819 */ /* 0x100fe20000011407 */
[----:B------:R-:W-:Y:S01]  /*02c0*/  IMAD.IADD R15, R15, 0x1, -R0 ;  /* 0x000000010f0f7824 */ /* 0x000fe200078e0a00 */
[--C-:B------:R-:W-:Y:S01]  /*02d0*/  SHF.R.S32.HI R13, RZ, 0x5, R188.reuse ;  /* 0x00000005ff0d7819 */ /* 0x100fe200000114bc */
[----:B------:R-:W-:Y:S01]  /*02e0*/  IMAD.SHL.U32 R192, R8, 0x8, RZ ;  /* 0x0000000808c07824 */ /* 0x000fe200078e00ff */
[----:B------:R-:W-:Y:S01]  /*02f0*/  SHF.R.S32.HI R0, RZ, 0x1f, R188 ;  /* 0x0000001fff007819 */ /* 0x000fe200000114bc */
[----:B-1----:R-:W-:Y:S01]  /*0300*/  USHF.R.S32.HI UR18, URZ, 0x1f, UR7 ;  /* 0x0000001f3f127899 */ /* 0x002fe20008011407 */
[----:B------:R-:W-:-:S02]  /*0310*/  SHF.R.S32.HI R7, RZ, 0x1f, R7 ;  /* 0x0000001fff077819 */ /* 0x000fc40000011407 */
[----:B------:R-:W-:Y:S02]  /*0320*/  LEA.HI R3, R3, R2, RZ, 0x1 ;  /* 0x0000000203037211 */ /* 0x000fe400078f08ff */
[----:B------:R-:W-:Y:S02]  /*0330*/  LEA.HI R0, R0, R13, RZ, 0x2 ;  /* 0x0000000d00007211 */ /* 0x000fe400078f10ff */
[----:B------:R-:W-:Y:S02]  /*0340*/  SHF.R.S32.HI R191, RZ, 0x3, R17 ;  /* 0x00000003ffbf7819 */ /* 0x000fe40000011411 */
[----:B------:R-:W-:Y:S02]  /*0350*/  LEA.HI R7, R7, R4, RZ, 0x3 ;  /* 0x0000000407077211 */ /* 0x000fe400078f18ff */
[----:B------:R-:W-:Y:S01]  /*0360*/  LOP3.LUT R3, R3, 0xfffffffe, RZ, 0xc0, !PT ;  /* 0xfffffffe03037812 */ /* 0x000fe200078ec0ff */
[----:B------:R-:W-:Y:S01]  /*0370*/  IMAD.SHL.U32 R11, R191, 0x40, RZ ;  /* 0x00000040bf0b7824 */ /* 0x000fe200078e00ff */
[----:B------:R-:W-:-:S02]  /*0380*/  LOP3.LUT R0, R0, 0xfffffffc, RZ, 0xc0, !PT ;  /* 0xfffffffc00007812 */ /* 0x000fc400078ec0ff */
[----:B------:R-:W-:Y:S01]  /*0390*/  LOP3.LUT R7, R7, 0xfffffff8, RZ, 0xc0, !PT ;  /* 0xfffffff807077812 */ /* 0x000fe200078ec0ff */
[----:B------:R-:W-:Y:S01]  /*03a0*/  IMAD.IADD R3, R2, 0x1, -R3 ;  /* 0x0000000102037824 */ /* 0x000fe200078e0a03 */
[----:B------:R-:W-:Y:S01]  /*03b0*/  LOP3.LUT P4, RZ, R8, 0x2, RZ, 0xc0, !PT ;  /* 0x0000000208ff7812 */ /* 0x000fe2000788c0ff */
[----:B------:R-:W-:Y:S01]  /*03c0*/  IMAD.IADD R0, R13, 0x1, -R0 ;  /* 0x000000010d007824 */ /* 0x000fe200078e0a00 */
[----:B------:R-:W-:Y:S01]  /*03d0*/  SHF.R.S32.HI R2, RZ, 0x1f, R9 ;  /* 0x0000001fff027819 */ /* 0x000fe20000011409 */
[----:B------:R-:W-:Y:S01]  /*03e0*/  IMAD.IADD R7, R4, 0x1, -R7 ;  /* 0x0000000104077824 */ /* 0x000fe200078e0a07 */
[C---:B------:R-:W-:Y:S01]  /*03f0*/  LOP3.LUT P3, RZ, R8.reuse, 0x4, RZ, 0xc0, !PT ;  /* 0x0000000408ff7812 */ /* 0x040fe2000786c0ff */
[----:B------:R-:W-:Y:S01]  /*0400*/  IMAD.SHL.U32 R8, R8, 0x40, RZ ;  /* 0x0000004008087824 */ /* 0x000fe200078e00ff */
[----:B------:R-:W-:Y:S02]  /*0410*/  LOP3.LUT R11, R11, 0x1c0, RZ, 0xc0, !PT ;  /* 0x000001c00b0b7812 */ /* 0x000fe400078ec0ff */
[----:B------:R-:W-:Y:S01]  /*0420*/  LEA.HI R2, R2, R9, RZ, 0x2 ;  /* 0x0000000902027211 */ /* 0x000fe200078f10ff */
[----:B------:R-:W-:Y:S01]  /*0430*/  IMAD.SHL.U32 R9, R0, 0x10, RZ ;  /* 0x0000001000097824 */ /* 0x000fe200078e00ff */
[----:B------:R-:W-:-:S02]  /*0440*/  LOP3.LUT R8, R8, 0x1c0, RZ, 0xc0, !PT ;  /* 0x000001c008087812 */ /* 0x000fc400078ec0ff */
[----:B------:R-:W-:Y:S02]  /*0450*/  SHF.R.U32.HI R189, RZ, 0x3, R11 ;  /* 0x00000003ffbd7819 */ /* 0x000fe4000001160b */
[----:B------:R-:W-:Y:S01]  /*0460*/  LOP3.LUT R4, R11, 0x38, R192, 0xf8, !PT ;  /* 0x000000380b047812 */ /* 0x000fe200078ef8c0 */
[----:B------:R-:W-:Y:S01]  /*0470*/  IMAD.SHL.U32 R11, R3, 0x200, RZ ;  /* 0x00000200030b7824 */ /* 0x000fe200078e00ff */
[----:B------:R-:W-:Y:S02]  /*0480*/  LOP3.LUT R10, R7, 0x1, RZ, 0xc0, !PT ;  /* 0x00000001070a7812 */ /* 0x000fe400078ec0ff */
[----:B------:R-:W-:Y:S02]  /*0490*/  LOP3.LUT R180, R8, 0x30, R9, 0xf8, !PT ;  /* 0x0000003008b47812 */ /* 0x000fe400078ef809 */
[----:B------:R-:W-:Y:S02]  /*04a0*/  LOP3.LUT R189, R4, R189, RZ, 0x3c, !PT ;  /* 0x000000bd04bd7212 */ /* 0x000fe400078e3cff */
[----:B------:R-:W-:Y:S01]  /*04b0*/  ISETP.NE.U32.AND P0, PT, R10, 0x1, PT ;  /* 0x000000010a00780c */ /* 0x000fe20003f05070 */
[----:B------:R-:W-:Y:S01]  /*04c0*/  IMAD.SHL.U32 R10, R6, 0x2, RZ ;  /* 0x00000002060a7824 */ /* 0x000fe200078e00ff */
[----:B------:R-:W-:-:S02]  /*04d0*/  SHF.R.S32.HI R4, RZ, 0x1f, R15 ;  /* 0x0000001fff047819 */ /* 0x000fc4000001140f */
[--C-:B------:R-:W-:Y:S02]  /*04e0*/  LOP3.LUT R174, R8, 0x8, R17.reuse, 0xf8, !PT ;  /* 0x0000000808ae7812 */ /* 0x100fe400078ef811 */
[----:B------:R-:W-:Y:S02]  /*04f0*/  SHF.R.U32.HI R9, RZ, 0x3, R8 ;  /* 0x00000003ff097819 */ /* 0x000fe40000011608 */
[----:B------:R-:W-:Y:S02]  /*0500*/  LOP3.LUT R180, R180, 0x8, R17, 0xf8, !PT ;  /* 0x00000008b4b47812 */ /* 0x000fe400078ef811 */
[----:B------:R-:W-:Y:S02]  /*0510*/  SHF.R.S32.HI R5, RZ, 0x7, R5 ;  /* 0x00000007ff057819 */ /* 0x000fe40000011405 */
[C---:B------:R-:W-:Y:S01]  /*0520*/  R2P PR, R7.reuse, 0x6 ;  /* 0x0000000607007804 */ /* 0x040fe20000000000 */
[----:B------:R-:W-:Y:S01]  /*0530*/  IMAD.SHL.U32 R7, R7, 0x40, RZ ;  /* 0x0000004007077824 */ /* 0x000fe200078e00ff */
[----:B------:R-:W-:-:S02]  /*0540*/  LEA.HI R4, R4, R15, RZ, 0x3 ;  /* 0x0000000f04047211 */ /* 0x000fc400078f18ff */
[----:B------:R-:W-:Y:S02]  /*0550*/  LOP3.LUT R174, R174, R9, RZ, 0x3c, !PT ;  /* 0x00000009aeae7212 */ /* 0x000fe400078e3cff */
[----:B------:R-:W-:Y:S01]  /*0560*/  LOP3.LUT R180, R11, R180, R9, 0xf6, !PT ;  /* 0x000000b40bb47212 */ /* 0x000fe200078ef609 */
[----:B------:R-:W-:Y:S01]  /*0570*/  IMAD.SHL.U32 R9, R5, 0x8, RZ ;  /* 0x0000000805097824 */ /* 0x000fe200078e00ff */
[----:B------:R-:W-:Y:S01]  /*0580*/  SHF.R.S32.HI R190, RZ, 0x6, R190 ;  /* 0x00000006ffbe7819 */ /* 0x000fe200000114be */
[C---:B------:R-:W-:Y:S01]  /*0590*/  IMAD.SHL.U32 R187, R4.reuse, 0x40, RZ ;  /* 0x0000004004bb7824 */ /* 0x040fe200078e00ff */
[----:B------:R-:W-:Y:S02]  /*05a0*/  LOP3.LUT R8, R4, 0xfffffff8, RZ, 0xc0, !PT ;  /* 0xfffffff804087812 */ /* 0x000fe400078ec0ff */
[----:B------:R-:W-:Y:S01]  /*05b0*/  LOP3.LUT R7, R7, 0x1c0, RZ, 0xc0, !PT ;  /* 0x000001c007077812 */ /* 0x000fe200078ec0ff */
[----:B------:R-:W-:Y:S01]  /*05c0*/  IMAD.SHL.U32 R12, R190, 0x20, RZ ;  /* 0x00000020be0c7824 */ /* 0x000fe200078e00ff */
[----:B------:R-:W-:Y:S01]  /*05d0*/  LEA.HI R188, R188, R13, RZ, 0x1 ;  /* 0x0000000dbcbc7211 */ /* 0x000fe200078f08ff */
[----:B------:R-:W-:Y:S01]  /*05e0*/  IMAD.IADD R8, R15, 0x1, -R8 ;  /* 0x000000010f087824 */ /* 0x000fe200078e0a08 */
[----:B------:R-:W-:Y:S01]  /*05f0*/  LOP3.LUT R6, R9, 0x8, RZ, 0xc0, !PT ;  /* 0x0000000809067812 */ /* 0x000fe200078ec0ff */
[----:B------:R-:W-:Y:S01]  /*0600*/  IMAD R189, R190, 0x200, R189 ;  /* 0x00000200bebd7824 */ /* 0x000fe200078e02bd */
[----:B------:R-:W-:Y:S01]  /*0610*/  SHF.R.U32.HI R9, RZ, 0x3, R7 ;  /* 0x00000003ff097819 */ /* 0x000fe20000011607 */
[----:B------:R-:W-:Y:S01]  /*0620*/  IMAD.SHL.U32 R8, R8, 0x40, RZ ;  /* 0x0000004008087824 */ /* 0x000fe200078e00ff */
[----:B------:R-:W-:-:S02]  /*0630*/  LOP3.LUT R188, R188, 0xfffffffe, RZ, 0xc0, !PT ;  /* 0xfffffffebcbc7812 */ /* 0x000fc400078ec0ff */
[----:B------:R-:W-:Y:S02]  /*0640*/  LOP3.LUT R12, R7, 0x20, R12, 0xf8, !PT ;  /* 0x00000020070c7812 */ /* 0x000fe400078ef80c */
[----:B------:R-:W-:Y:S01]  /*0650*/  LOP3.LUT R194, R9, R7, R6, 0x1e, !PT ;  /* 0x0000000709c27212 */ /* 0x000fe200078e1e06 */
[----:B------:R-:W-:Y:S01]  /*0660*/  IMAD R7, R0, 0x400, R10 ;  /* 0x0000040000077824 */ /* 0x000fe200078e020a */
[----:B------:R-:W-:Y:S01]  /*0670*/  LOP3.LUT R8, R8, 0x1c0, RZ, 0xc0, !PT ;  /* 0x000001c008087812 */ /* 0x000fe200078ec0ff */
[----:B------:R-:W-:Y:S01]  /*0680*/  IMAD.IADD R188, R13, 0x1, -R188 ;  /* 0x000000010dbc7824 */ /* 0x000fe200078e0abc */
[----:B------:R-:W-:Y:S01]  /*0690*/  LOP3.LUT R187, R187, 0xfffffe00, RZ, 0xc0, !PT ;  /* 0xfffffe00bbbb7812 */ /* 0x000fe200078ec0ff */
[----:B------:R-:W-:Y:S01]  /*06a0*/  IMAD R13, R190, 0x800, R11 ;  /* 0x00000800be0d7824 */ /* 0x000fe200078e020b */
[----:B------:R-:W-:Y:S01]  /*06b0*/  LOP3.LUT R12, R12, R9, RZ, 0x3c, !PT ;  /* 0x000000090c0c7212 */ /* 0x000fe200078e3cff */
[----:B------:R-:W-:Y:S01]  /*06c0*/  IMAD.SHL.U32 R11, R3, 0x10, RZ ;  /* 0x00000010030b7824 */ /* 0x000fe200078e00ff */
[----:B------:R-:W-:Y:S01]  /*06d0*/  LEA R180, R180, UR6, 0x1 ;  /* 0x00000006b4b47c11 */ /* 0x000fe2000f8e08ff */
[----:B------:R-:W-:-:S02]  /*06e0*/  IMAD.IADD R194, R7, 0x1, R194 ;  /* 0x0000000107c27824 */ /* 0x000fc400078e02c2 */
[----:B------:R-:W-:Y:S01]  /*06f0*/  IMAD.SHL.U32 R7, R3, 0x8, RZ ;  /* 0x0000000803077824 */ /* 0x000fe200078e00ff */
[----:B------:R-:W-:Y:S01]  /*0700*/  SHF.R.U32.HI R3, RZ, 0x3, R8 ;  /* 0x00000003ff037819 */ /* 0x000fe20000011608 */
[----:B------:R-:W-:Y:S01]  /*0710*/  IMAD.IADD R174, R13, 0x1, R174 ;  /* 0x000000010dae7824 */ /* 0x000fe200078e02ae */
[----:B------:R-:W-:Y:S01]  /*0720*/  LEA R194, R194, UR4, 0x1 ;  /* 0x00000004c2c27c11 */ /* 0x000fe2000f8e08ff */
[----:B------:R-:W-:Y:S01]  /*0730*/  IMAD R13, R5, 0x1000, R10 ;  /* 0x00001000050d7824 */ /* 0x000fe200078e020a */
[----:B------:R-:W-:Y:S01]  /*0740*/  LOP3.LUT R5, R6, 0x10, R11, 0xf8, !PT ;  /* 0x0000001006057812 */ /* 0x000fe200078ef80b */
[----:B------:R-:W-:Y:S01]  /*0750*/  IMAD R182, R0, 0x400, R187 ;  /* 0x0000040000b67824 */ /* 0x000fe200078e02bb */
[----:B------:R-:W-:Y:S01]  /*0760*/  LOP3.LUT R4, R8, 0x8, R7, 0xf8, !PT ;  /* 0x0000000808047812 */ /* 0x000fe200078ef807 */
[----:B------:R-:W-:Y:S01]  /*0770*/  IMAD R13, R188, 0x400, R13 ;  /* 0x00000400bc0d7824 */ /* 0x000fe200078e020d */
[----:B------:R-:W-:Y:S01]  /*0780*/  LOP3.LUT R5, R3, R5, R8, 0x1e, !PT ;  /* 0x0000000503057212 */ /* 0x000fe200078e1e08 */
[----:B------:R-:W-:Y:S01]  /*0790*/  IMAD.MOV.U32 R0, RZ, RZ, -0x10 ;  /* 0xfffffff0ff007424 */ /* 0x000fe200078e00ff */
[----:B------:R-:W-:Y:S01]  /*07a0*/  LOP3.LUT R3, R4, R3, RZ, 0x3c, !PT ;  /* 0x0000000304037212 */ /* 0x000fe200078e3cff */
[----:B------:R-:W-:Y:S01]  /*07b0*/  IMAD R4, R188, 0x400, R187 ;  /* 0x00000400bc047824 */ /* 0x000fe200078e02bb */
[----:B------:R-:W-:Y:S01]  /*07c0*/  LOP3.LUT R187, R5, R187, RZ, 0xfc, !PT ;  /* 0x000000bb05bb7212 */ /* 0x000fe200078efcff */
[----:B------:R-:W-:Y:S01]  /*07d0*/  IMAD.IADD R195, R12, 0x1, R13 ;  /* 0x000000010cc37824 */ /* 0x000fe200078e020d */
[----:B------:R-:W-:Y:S01]  /*07e0*/  LEA R174, R174, UR6, 0x1 ;  /* 0x00000006aeae7c11 */ /* 0x000fe2000f8e08ff */
[----:B------:R-:W-:Y:S01]  /*07f0*/  IMAD.MOV.U32 R5, RZ, RZ, 0x40 ;  /* 0x00000040ff057424 */ /* 0x000fe200078e00ff */
[----:B------:R-:W-:Y:S01]  /*0800*/  SHF.R.S32.HI R7, RZ, 0x2, R2 ;  /* 0x00000002ff077819 */ /* 0x000fe20000011402 */
[----:B------:R-:W-:Y:S01]  /*0810*/  IMAD.IADD R181, R4, 0x1, R3 ;  /* 0x0000000104b57824 */ /* 0x000fe200078e0203 */
[----:B------:R-:W-:Y:S01]  /*0820*/  LEA R195, R195, UR6, 0x1 ;  /* 0x00000006c3c37c11 */ /* 0x000fe2000f8e08ff */
[----:B------:R-:W-:Y:S01]  /*0830*/  IMAD.IADD R182, R3, 0x1, R182 ;  /* 0x0000000103b67824 */ /* 0x000fe200078e02b6 */
[----:B------:R-:W-:Y:S01]  /*0840*/  SEL R3, R209, 0xffffffe0, !P4 ;  /* 0xffffffe0d1037807 */ /* 0x000fe20006000000 */
[----:B------:R-:W-:Y:S01]  /*0850*/  IMAD.SHL.U32 R178, R187, 0x2, RZ ;  /* 0x00000002bbb27824 */ /* 0x000fe200078e00ff */
[----:B------:R-:W-:Y:S01]  /*0860*/  SEL R5, R5, 0xffffffc0, !P3 ;  /* 0xffffffc005057807 */ /* 0x000fe20005800000 */
[C---:B------:R-:W-:Y:S01]  /*0870*/  VIADD R196, R194.reuse, 0x40 ;  /* 0x00000040c2c47836 */ /* 0x040fe20000000000 */
[----:B------:R-:W-:Y:S01]  /*0880*/  SEL R209, R209, 0xffffffe0, !P1 ;  /* 0xffffffe0d1d17807 */ /* 0x000fe20004800000 */
[----:B------:R-:W-:Y:S01]  /*0890*/  @P2 VIADD R196, R194, 0xffffffc0 ;  /* 0xffffffc0c2c42836 */ /* 0x000fe20000000000 */
[----:B------:R-:W-:Y:S01]  /*08a0*/  SEL R0, R0, 0x10, !P0 ;  /* 0x0000001000007807 */ /* 0x000fe20004000000 */
[--C-:B------:R-:W-:Y:S01]  /*08b0*/  IMAD.IADD R172, R5, 0x1, R174.reuse ;  /* 0x0000000105ac7824 */ /* 0x100fe200078e02ae */
[----:B------:R-:W-:Y:S01]  /*08c0*/  IADD3 R179, R178, 0x4000, R179 ;  /* 0x00004000b2b37810 */ /* 0x000fe20007ffe0b3 */
[----:B------:R-:W-:Y:S01]  /*08d0*/  IMAD.IADD R199, R195, 0x1, R209 ;  /* 0x00000001c3c77824 */ /* 0x000fe200078e02d1 */
[----:B------:R-:W-:Y:S01]  /*08e0*/  LEA R182, R182, UR5, 0x1 ;  /* 0x00000005b6b67c11 */ /* 0x000fe2000f8e08ff */
[----:B------:R-:W-:-:S02]  /*08f0*/  IMAD.IADD R173, R3, 0x1, R174 ;  /* 0x0000000103ad7824 */ /* 0x000fc400078e02ae */
[----:B------:R-:W-:Y:S02]  /*0900*/  VIADD R197, R194, 0x420 ;  /* 0x00000420c2c57836 */ /* 0x000fe40000000000 */
[----:B------:R-:W-:Y:S02]  /*0910*/  IMAD.IADD R198, R209, 0x1, R194 ;  /* 0x00000001d1c67824 */ /* 0x000fe400078e02c2 */
[----:B------:R-:W-:Y:S02]  /*0920*/  IMAD R186, R188, 0x10, R7 ;  /* 0x00000010bcba7824 */ /* 0x000fe400078e0207 */
[----:B------:R-:W-:Y:S02]  /*0930*/  IMAD.IADD R3, R3, 0x1, R172 ;  /* 0x0000000103037824 */ /* 0x000fe400078e02ac */
[----:B------:R-:W-:Y:S02]  /*0940*/  IMAD.IADD R200, R195, 0x1, R0 ;  /* 0x00000001c3c87824 */ /* 0x000fe400078e0200 */
[----:B------:R-:W-:-:S02]  /*0950*/  @P1 VIADD R197, R194, 0x3e0 ;  /* 0x000003e0c2c51836 */ /* 0x000fc40000000000 */
[----:B------:R-:W-:Y:S02]  /*0960*/  IMAD.IADD R201, R0, 0x1, R199 ;  /* 0x0000000100c97824 */ /* 0x000fe400078e02c7 */
[----:B------:R-:W-:Y:S02]  /*0970*/  VIADD R178, R178, UR4 ;  /* 0x00000004b2b27c36 */ /* 0x000fe40008000000 */
[----:B------:R-:W-:-:S07]  /*0980*/  IMAD.IADD R209, R209, 0x1, R196 ;  /* 0x00000001d1d17824 */ /* 0x000fce00078e02c4 */
.L_x_563:
        /* <DEDUP_REMOVED lines=12> */
[----:B--2---:R-:W-:-:S05]  /*0a50*/  @P1 IMAD.WIDE R6, R2, 0x4, R4 ;  /* 0x0000000402061825 */ /* 0x004fca00078e0204 */
[----:B------:R-:W2:Y:S07]  /*0a60*/  @P1 LDG.E R2, desc[UR40][R6.64] ;  /* 0x0000002806021981 */ /* 0x000eae000c1e1900 */
        /* <DEDUP_REMOVED lines=22> */
[----:B------:R-:W-:Y:S02]  /*0bd0*/  UISETP.NE.U32.AND UP1, UPT, UR4, URZ, UPT ;  /* 0x0000003f0400728c */ /* 0x000fe4000bf25070 */
        /* <DEDUP_REMOVED lines=35> */
[----:B------:R-:W-:Y:S02]  /*0e10*/  IMAD.HI.U32 R9, R9, R4, R8 ;  /* 0x0000000409097227 */ /* 0x000fe400078e0008 */
[----:B------:R-:W1:Y:S04]  /*0e20*/  LDC.64 R4, c[0x0][0x488] ;  /* 0x00012200ff047b82 */ /* 0x000e680000000a00 */
[----:B------:R-:W-:-:S04]  /*0e30*/  IMAD.HI.U32 R15, R9, R2, RZ ;  /* 0x00000002090f7227 */ /* 0x000fc800078e00ff */
[----:B------:R-:W-:-:S04]  /*0e40*/  IMAD.MOV R7, RZ, RZ, -R15 ;  /* 0x000000ffff077224 */ /* 0x000fc800078e0a0f */
[C---:B------:R-:W-:Y:S02]  /*0e50*/  IMAD R7, R6.reuse, R7, R2 ;  /* 0x0000000706077224 */ /* 0x040fe400078e0202 */
[----:B------:R-:W1:Y:S03]  /*0e60*/  S2R R2, SR_CTAID.X ;  /* 0x0000000000027919 */ /* 0x000e660000002500 */
[----:B------:R-:W-:-:S13]  /*0e70*/  ISETP.GT.U32.AND P2, PT, R6, R7, PT ;  /* 0x000000070600720c */ /* 0x000fda0003f44070 */
[----:B------:R-:W-:Y:S01]  /*0e80*/  @!P2 IADD3 R7, R7, -R6, RZ ;  /* 0x800000060707a210 */ /* 0x000fe20007ffe0ff */
[----:B------:R-:W-:-:S03]  /*0e90*/  @!P2 VIADD R15, R15, 0x1 ;  /* 0x000000010f0fa836 */ /* 0x000fc60000000000 */
[----:B------:R-:W-:Y:S02]  /*0ea0*/  ISETP.GE.U32.AND P3, PT, R7, R6, PT ;  /* 0x000000060700720c */ /* 0x000fe40003f66070 */
[----:B------:R-:W-:-:S04]  /*0eb0*/  LOP3.LUT R6, R0, UR16, RZ, 0x3c, !PT ;  /* 0x0000001000067c12 */ /* 0x000fc8000f8e3cff */
[----:B------:R-:W-:Y:S01]  /*0ec0*/  ISETP.GE.AND P0, PT, R6, RZ, PT ;  /* 0x000000ff0600720c */ /* 0x000fe20003f06270 */
[----:B-1----:R-:W-:-:S06]  /*0ed0*/  IMAD.WIDE.U32 R6, R2, R4, RZ ;  /* 0x0000000402067225 */ /* 0x002fcc00078e00ff */
[----:B------:R-:W-:Y:S01]  /*0ee0*/  @P3 VIADD R15, R15, 0x1 ;  /* 0x000000010f0f3836 */ /* 0x000fe20000000000 */
[----:B------:R-:W-:Y:S01]  /*0ef0*/  ISETP.NE.AND P3, PT, RZ, UR5, PT ;  /* 0x00000005ff007c0c */ /* 0x000fe2000bf65270 */
[----:B------:R-:W-:-:S04]  /*0f00*/  IMAD R2, R2, R5, R7 ;  /* 0x0000000502027224 */ /* 0x000fc800078e0207 */
[----:B------:R-:W-:Y:S02]  /*0f10*/  @!P0 IADD3 R15, -R15, RZ, RZ ;  /* 0x000000ff0f0f8210 */ /* 0x000fe40007ffe1ff */
[----:B------:R-:W-:Y:S02]  /*0f20*/  PLOP3.LUT P0, PT, PT, PT, UP0, 0x80, 0x0 ;  /* 0x000000000000781c */ /* 0x000fe40003f0f008 */
[----:B------:R-:W-:Y:S02]  /*0f30*/  @!P1 LOP3.LUT R15, RZ, R0, RZ, 0x33, !PT ;  /* 0x00000000ff0f9212 */ /* 0x000fe400078e33ff */
[----:B------:R-:W-:Y:S02]  /*0f40*/  SEL R14, R6, RZ, P3 ;  /* 0x000000ff060e7207 */ /* 0x000fe40001800000 */
[----:B------:R-:W-:Y:S02]  /*0f50*/  SEL R2, R2, RZ, P3 ;  /* 0x000000ff02027207 */ /* 0x000fe40001800000 */
[----:B------:R-:W-:-:S05]  /*0f60*/  SHF.R.S32.HI R0, RZ, 0x1f, R15 ;  /* 0x0000001fff007819 */ /* 0x000fca000001140f */
        /* <DEDUP_REMOVED lines=9> */
.L_x_556:
[----:B------:R-:W-:Y:S01]  /*1000*/  UIMAD UR34, UR15, UR28, UR16 ;  /* 0x0000001c0f2272a4 */ /* 0x000fe2000f8e0210 */
[----:B------:R-:W-:-:S03]  /*1010*/  ULDC UR26, c[0x0][0x2d4] ;  /* 0x0000b500001a7ab9 */ /* 0x000fc60000000800 */
[----:B------:R-:W-:-:S12]  /*1020*/  UIMAD UR34, UR34, UR26, URZ ;  /* 0x0000001a222272a4 */ /* 0x000fd8000f8e023f */
.L_x_557:
        /* <DEDUP_REMOVED lines=11> */
[----:B------:R-:W-:Y:S01]  /*10e0*/  IMAD.WIDE.U32 R26, R191, UR4, RZ ;  /* 0x00000004bf1a7c25 */ /* 0x000fe2000f8e00ff */
[----:B------:R-:W-:Y:S01]  /*10f0*/  UIMAD UR45, UR20, UR10, URZ ;  /* 0x0000000a142d72a4 */ /* 0x000fe2000f8e023f */
[----:B------:R-:W-:Y:S01]  /*1100*/  LEA R215, R189, UR6, 0x1 ;  /* 0x00000006bdd77c11 */ /* 0x000fe2000f8e08ff */
[----:B------:R-:W-:Y:S01]  /*1110*/  UIADD3 UR24, UP0, UR38, UR24, URZ ;  /* 0x0000001826187290 */ /* 0x000fe2000ff1e03f */
[C---:B------:R-:W-:Y:S01]  /*1120*/  IMAD R17, R191.reuse, UR5, R4 ;  /* 0x00000005bf117c24 */ /* 0x040fe2000f8e0204 */
[----:B------:R-:W3:Y:S01]  /*1130*/  LDC.64 R12, c[0x0][0x228] ;  /* 0x00008a00ff0c7b82 */ /* 0x000ee20000000a00 */
[----:B------:R-:W-:Y:S01]  /*1140*/  IMAD.WIDE.U32 R28, R191, UR8, RZ ;  /* 0x00000008bf1c7c25 */ /* 0x000fe2000f8e00ff */
[----:B------:R-:W-:Y:S01]  /*1150*/  UIMAD UR45, UR16, UR11, UR45 ;  /* 0x0000000b102d72a4 */ /* 0x000fe2000f8e022d */
[----:B------:R-:W-:-:S02]  /*1160*/  ULDC.64 UR12, c[0x0][0x428] ;  /* 0x00010a00000c7ab9 */ /* 0x000fc40000000a00 */
[----:B------:R-:W-:Y:S01]  /*1170*/  IMAD R24, R191, UR9, R24 ;  /* 0x00000009bf187c24 */ /* 0x000fe2000f8e0218 */
[----:B------:R-:W-:Y:S01]  /*1180*/  UIMAD UR46, UR20, UR12, URZ ;  /* 0x0000000c142e72a4 */ /* 0x000fe2000f8e023f */
[----:B------:R-:W-:Y:S01]  /*1190*/  IMAD.IADD R17, R27, 0x1, R17 ;  /* 0x000000011b117824 */ /* 0x000fe200078e0211 */
[----:B------:R-:W4:Y:S01]  /*11a0*/  LDC.64 R6, c[0x0][0x420] ;  /* 0x00010800ff067b82 */ /* 0x000f220000000a00 */
[-C--:B-1----:R-:W-:Y:S01]  /*11b0*/  IMAD R16, R21, R8.reuse, RZ ;  /* 0x0000000815107224 */ /* 0x082fe200078e02ff */
[----:B------:R-:W-:Y:S01]  /*11c0*/  UIADD3.X UR44, UR47, UR44, URZ, UP0, !UPT ;  /* 0x0000002c2f2c7290 */ /* 0x000fe200087fe43f */
[C---:B------:R-:W-:Y:S01]  /*11d0*/  IMAD.WIDE.U32 R30, R23.reuse, R8, R192 ;  /* 0x00000008171e7225 */ /* 0x040fe200078e00c0 */
[----:B------:R-:W-:Y:S02]  /*11e0*/  UIMAD UR46, UR16, UR13, UR46 ;  /* 0x0000000d102e72a4 */ /* 0x000fe4000f8e022e */
[----:B------:R-:W-:Y:S01]  /*11f0*/  UIMAD UR47, UR44, UR8, URZ ;  /* 0x000000082c2f72a4 */ /* 0x000fe2000f8e023f */
[----:B------:R-:W-:Y:S01]  /*1200*/  IMAD R19, R23, R9, R16 ;  /* 0x0000000917137224 */ /* 0x000fe200078e0210 */
[----:B------:R-:W1:Y:S01]  /*1210*/  LDC.64 R4, c[0x0][0x238] ;  /* 0x00008e00ff047b82 */ /* 0x000e620000000a00 */
[C---:B--2---:R-:W-:Y:S01]  /*1220*/  IMAD R18, R10.reuse, UR21, RZ ;  /* 0x000000150a127c24 */ /* 0x044fe2000f8e02ff */
[----:B------:R-:W-:Y:S01]  /*1230*/  UIMAD UR47, UR24, UR9, UR47 ;  /* 0x00000009182f72a4 */ /* 0x000fe2000f8e022f */
[----:B------:R-:W-:Y:S01]  /*1240*/  IMAD.MOV.U32 R16, RZ, RZ, R26 ;  /* 0x000000ffff107224 */ /* 0x000fe200078e001a */
[----:B------:R-:W-:Y:S01]  /*1250*/  UIADD3 UR35, UR42, UR35, URZ ;  /* 0x000000232a237290 */ /* 0x000fe2000fffe03f */
[----:B------:R-:W-:-:S04]  /*1260*/  IMAD.WIDE.U32 R26, R10, UR15, R192 ;  /* 0x0000000f0a1a7c25 */ /* 0x000fc8000f8e00c0 */
        /* <DEDUP_REMOVED lines=13> */
[----:B------:R-:W-:Y:S01]  /*1340*/  IMAD.U32 R20, RZ, RZ, UR10 ;  /* 0x0000000aff147e24 */ /* 0x000fe2000f8e00ff */
[----:B------:R-:W-:Y:S01]  /*1350*/  ULDC.64 UR10, c[0x0][0x268] ;  /* 0x00009a00000a7ab9 */ /* 0x000fe20000000a00 */
[----:B------:R-:W-:Y:S02]  /*1360*/  IMAD R5, R5, UR15, R10 ;  /* 0x0000000f05057c24 */ /* 0x000fe4000f8e020a */
[----:B------:R-:W-:Y:S02]  /*1370*/  IMAD.IADD R27, R27, 0x1, R11 ;  /* 0x000000011b1b7824 */ /* 0x000fe400078e020b */
[----:B------:R-:W-:-:S04]  /*1380*/  IMAD.WIDE.U32 R10, R4, UR15, R192 ;  /* 0x0000000f040a7c25 */ /* 0x000fc8000f8e00c0 */
[----:B------:R-:W-:Y:S02]  /*1390*/  IMAD R4, R0, UR10, RZ ;  /* 0x0000000a00047c24 */ /* 0x000fe4000f8e02ff */
[----:B------:R-:W-:Y:S02]  /*13a0*/  IMAD.IADD R11, R11, 0x1, R5 ;  /* 0x000000010b0b7824 */ /* 0x000fe400078e0205 */
[----:B------:R-:W-:Y:S02]  /*13b0*/  IMAD R13, R15, UR11, R4 ;  /* 0x0000000b0f0d7c24 */ /* 0x000fe4000f8e0204 */
[----:B------:R-:W1:Y:S01]  /*13c0*/  LDC.64 R4, c[0x0][0x230] ;  /* 0x00008c00ff047b82 */ /* 0x000e620000000a00 */
[----:B------:R-:W-:Y:S02]  /*13d0*/  IMAD.U32 R19, RZ, RZ, UR8 ;  /* 0x00000008ff137e24 */ /* 0x000fe4000f8e00ff */
[----:B------:R-:W-:Y:S01]  /*13e0*/  IMAD.U32 R22, RZ, RZ, UR12 ;  /* 0x0000000cff167e24 */ /* 0x000fe2000f8e00ff */
[----:B------:R-:W-:Y:S01]  /*13f0*/  ULDC.64 UR12, c[0x0][0x210] ;  /* 0x00008400000c7ab9 */ /* 0x000fe20000000a00 */
[----:B------:R-:W-:-:S04]  /*1400*/  IMAD.WIDE.U32 R24, R19, UR24, R24 ;  /* 0x0000001813187c25 */ /* 0x000fc8000f8e0018 */
[----:B------:R-:W-:-:S04]  /*1410*/  IMAD.WIDE.U32 R20, R20, UR16, R28 ;  /* 0x0000001014147c25 */ /* 0x000fc8000f8e001c */
[----:B------:R-:W-:Y:S01]  /*1420*/  IMAD.WIDE.U32 R22, R22, UR16, R26 ;  /* 0x0000001016167c25 */ /* 0x000fe2000f8e001a */
[----:B------:R-:W-:Y:S01]  /*1430*/  LEA R224, P2, R20, UR12, 0x1 ;  /* 0x0000000c14e07c11 */ /* 0x000fe2000f8408ff */
[----:B------:R-:W-:Y:S02]  /*1440*/  UIADD3 UR12, UR37, -0x1, URZ ;  /* 0xffffffff250c7890 */ /* 0x000fe4000fffe03f */
[----:B------:R-:W-:Y:S01]  /*1450*/  IMAD.WIDE.U32 R18, R15, UR10, R10 ;  /* 0x0000000a0f127c25 */ /* 0x000fe2000f8e000a */
[----:B------:R-:W-:Y:S02]  /*1460*/  ULDC.64 UR10, c[0x0][0x3e0] ;  /* 0x0000f800000a7ab9 */ /* 0x000fe40000000a00 */
[----:B------:R-:W-:Y:S01]  /*1470*/  LEA R222, P1, R22, UR10, 0x1 ;  /* 0x0000000a16de7c11 */ /* 0x000fe2000f8208ff */
[----:B------:R-:W-:Y:S01]  /*1480*/  VIADD R12, R23, UR46 ;  /* 0x0000002e170c7c36 */ /* 0x000fe20008000000 */
[----:B------:R-:W-:Y:S01]  /*1490*/  IADD3 R18, P0, R18, R24, RZ ;  /* 0x0000001812127210 */ /* 0x000fe20007f1e0ff */
[----:B------:R-:W-:Y:S01]  /*14a0*/  VIADD R10, R21, UR45 ;  /* 0x0000002d150a7c36 */ /* 0x000fe20008000000 */
[----:B------:R-:W-:Y:S01]  /*14b0*/  USHF.L.U64.HI UR45, UR8, 0x6, UR9 ;  /* 0x00000006082d7899 */ /* 0x000fe20008010209 */
[----:B------:R-:W-:Y:S01]  /*14c0*/  IMAD.IADD R13, R19, 0x1, R13 ;  /* 0x00000001130d7824 */ /* 0x000fe200078e020d */
[----:B------:R-:W-:Y:S01]  /*14d0*/  LEA.HI.X R223, R22, UR11, R12, 0x1, P1 ;  /* 0x0000000b16df7c11 */ /* 0x000fe200088f0c0c */
[----:B------:R-:W-:Y:S01]  /*14e0*/  IMAD.U32 R11, RZ, RZ, UR4 ;  /* 0x00000004ff0b7e24 */ /* 0x000fe2000f8e00ff */
[----:B------:R-:W-:Y:S01]  /*14f0*/  LEA.HI.X R225, R20, UR13, R10, 0x1, P2 ;  /* 0x0000000d14e17c11 */ /* 0x000fe200090f0c0a */
[----:B------:R-:W-:Y:S01]  /*1500*/  ULDC.64 UR10, c[0x0][0x220] ;  /* 0x00008800000a7ab9 */ /* 0x000fe20000000a00 */
[----:B------:R-:W-:Y:S01]  /*1510*/  IADD3.X R13, R13, UR47, R25, P0, !PT ;  /* 0x0000002f0d0d7c10 */ /* 0x000fe200087fe419 */
[----:B------:R-:W-:Y:S01]  /*1520*/  USHF.L.U32 UR13, UR8, 0x6, URZ ;  /* 0x00000006080d7899 */ /* 0x000fe2000800063f */
[----:B------:R-:W-:Y:S01]  /*1530*/  LEA R10, P0, R8, R224, 0x6 ;  /* 0x000000e0080a7211 */ /* 0x000fe200078030ff */
[----:B------:R-:W-:Y:S01]  /*1540*/  IMAD.WIDE.U32 R16, R11, UR24, R16 ;  /* 0x000000180b107c25 */ /* 0x000fe2000f8e0010 */
[----:B------:R-:W-:Y:S01]  /*1550*/  LEA R20, P1, R6, R222, 0x6 ;  /* 0x000000de06147211 */ /* 0x000fe200078230ff */
[----:B------:R-:W-:Y:S01]  /*1560*/  ULEA.HI UR46, UR12, UR12, URZ, 0x1 ;  /* 0x0000000c0c2e7291 */ /* 0x000fe2000f8f083f */
[----:B------:R-:W-:Y:S01]  /*1570*/  LEA R12, P2, R18, UR10, 0x1 ;  /* 0x0000000a120c7c11 */ /* 0x000fe2000f8408ff */
[----:B------:R-:W-:Y:S01]  /*1580*/  ULDC.64 UR8, c[0x0][0x218] ;  /* 0x0000860000087ab9 */ /* 0x000fe20000000a00 */
[----:B------:R-:W-:Y:S01]  /*1590*/  LEA.HI.X R11, R8, R225, R9, 0x6, P0 ;  /* 0x000000e1080b7211 */ /* 0x000fe200000f3409 */
[----:B------:R-:W-:Y:S01]  /*15a0*/  ULOP3.LUT UR46, UR46, 0xfffffffe, URZ, 0xc0, !UPT ;  /* 0xfffffffe2e2e7892 */ /* 0x000fe2000f8ec03f */
[----:B------:R-:W-:Y:S01]  /*15b0*/  LEA.HI.X R21, R6, R223, R7, 0x6, P1 ;  /* 0x000000df06157211 */ /* 0x000fe200008f3407 */
[----:B-1----:R-:W-:Y:S01]  /*15c0*/  IMAD R6, R4, UR21, RZ ;  /* 0x0000001504067c24 */ /* 0x002fe2000f8e02ff */
[----:B------:R-:W-:Y:S01]  /*15d0*/  LEA.HI.X R13, R18, UR11, R13, 0x1, P2 ;  /* 0x0000000b120d7c11 */ /* 0x000fe200090f0c0d */
[----:B------:R-:W-:Y:S01]  /*15e0*/  @P3 BAR.SYNC.DEFER_BLOCKING 0x0 ;  /* 0x0000000000003b1d */ /* 0x000fe20000010000 */
[----:B------:R-:W-:Y:S01]  /*15f0*/  IADD3 R8, P0, R12, UR13, RZ ;  /* 0x0000000d0c087c10 */ /* 0x000fe2000ff1e0ff */
[----:B------:R-:W-:Y:S01]  /*1600*/  IMAD R5, R5, UR15, R6 ;  /* 0x0000000f05057c24 */ /* 0x000fe2000f8e0206 */
[----:B------:R-:W-:Y:S01]  /*1610*/  UIADD3 UR46, UR12, -UR46, URZ ;  /* 0x8000002e0c2e7290 */ /* 0x000fe2000fffe03f */
[----:B------:R-:W-:Y:S01]  /*1620*/  IMAD.WIDE.U32 R18, R4, UR15, R192 ;  /* 0x0000000f04127c25 */ /* 0x000fe2000f8e00c0 */
[----:B------:R-:W-:Y:S01]  /*1630*/  IADD3.X R9, R13, UR45, RZ, P0, !PT ;  /* 0x0000002d0d097c10 */ /* 0x000fe200087fe4ff */
[----:B------:R-:W-:Y:S01]  /*1640*/  ULDC.64 UR10, c[0x0][0x260] ;  /* 0x00009800000a7ab9 */ /* 0x000fe20000000a00 */
[----:B------:R-:W-:Y:S01]  /*1650*/  IADD3 R6, P0, R8, UR13, RZ ;  /* 0x0000000d08067c10 */ /* 0x000fe2000ff1e0ff */
[----:B------:R-:W-:Y:S01]  /*1660*/  IMAD.IADD R19, R19, 0x1, R5 ;  /* 0x0000000113137824 */ /* 0x000fe200078e0205 */
[----:B------:R-:W-:Y:S01]  /*1670*/  UISETP.NE.AND UP0, UPT, UR46, 0x1, UPT ;  /* 0x000000012e00788c */ /* 0x000fe2000bf05270 */
[----:B------:R-:W-:Y:S01]  /*1680*/  IMAD R0, R0, UR10, RZ ;  /* 0x0000000a00007c24 */ /* 0x000fe2000f8e02ff */
[----:B------:R-:W-:Y:S01]  /*1690*/  IADD3.X R7, R9, UR45, RZ, P0, !PT ;  /* 0x0000002d09077c10 */ /* 0x000fe200087fe4ff */
[----:B------:R-:W-:Y:S01]  /*16a0*/  IMAD.WIDE.U32 R18, R15, UR10, R18 ;  /* 0x0000000a0f127c25 */ /* 0x000fe2000f8e0012 */
[----:B------:R-:W-:-:S02]  /*16b0*/  UIMAD UR10, UR44, UR4, URZ ;  /* 0x000000042c0a72a4 */ /* 0x000fc4000f8e023f */
[----:B------:R-:W-:Y:S01]  /*16c0*/  PLOP3.LUT P2, PT, PT, PT, UP0, 0x80, 0x0 ;  /* 0x000000000000781c */ /* 0x000fe20003f4f008 */
[----:B------:R-:W-:Y:S01]  /*16d0*/  IMAD R0, R15, UR11, R0 ;  /* 0x0000000b0f007c24 */ /* 0x000fe2000f8e0200 */
[----:B------:R-:W-:Y:S01]  /*16e0*/  UIMAD UR10, UR24, UR5, UR10 ;  /* 0x00000005180a72a4 */ /* 0x000fe2000f8e020a */
[----:B------:R-:W-:Y:S02]  /*16f0*/  VIADD R214, R189, 0x1000 ;  /* 0x00001000bdd67836 */ /* 0x000fe40000000000 */
[----:B------:R-:W-:-:S03]  /*1700*/  IMAD.IADD R5, R19, 0x1, R0 ;  /* 0x0000000113057824 */ /* 0x000fc600078e0200 */
[----:B------:R-:W-:Y:S01]  /*1710*/  SEL R214, R214, R189, !P2 ;  /* 0x000000bdd6d67207 */ /* 0x000fe20005000000 */
[----:B------:R-:W-:Y:S01]  /*1720*/  @!PT LDS RZ, [RZ] ;  /* 0x00000000fffff984 */ /* 0x000fe20000000800 */
[----:B------:R-:W-:Y:S01]  /*1730*/  @!PT LDS RZ, [RZ] ;  /* 0x00000000fffff984 */ /* 0x000fe20000000800 */
[----:B------:R-:W-:Y:S01]  /*1740*/  @!PT LDS RZ, [RZ] ;  /* 0x00000000fffff984 */ /* 0x000fe20000000800 */
[----:B------:R1:W-:Y:S03]  /*1750*/  LDGSTS.E.BYPASS.LTC128B.128 [R215+0xa000], desc[UR40][R12.64] ;  /* 0x0a0000000cd77fae */ /* 0x0003e6000b901d68 */
[----:B------:R-:W-:Y:S01]  /*1760*/  LEA R214, R214, UR6, 0x1 ;  /* 0x00000006d6d67c11 */ /* 0x000fe2000f8e08ff */
[----:B------:R-:W-:Y:S04]  /*1770*/  LDGSTS.E.BYPASS.LTC128B.128 [R215+0xb000], desc[UR40][R8.64] ;  /* 0x0b00000008d77fae */ /* 0x000fe8000b901d68 */
[----:B------:R2:W-:Y:S01]  /*1780*/  LDGSTS.E.BYPASS.LTC128B.128 [R215+0xc000], desc[UR40][R6.64] ;  /* 0x0c00000006d77fae */ /* 0x0005e2000b901d68 */
[----:B-1----:R-:W-:Y:S01]  /*1790*/  IADD3 R12, P0, R6, UR13, RZ ;  /* 0x0000000d060c7c10 */ /* 0x002fe2000ff1e0ff */
[----:B------:R-:W-:-:S02]  /*17a0*/  USHF.L.U32 UR13, UR4, 0x6, URZ ;  /* 0x00000006040d7899 */ /* 0x000fc4000800063f */
[----:B------:R-:W-:Y:S01]  /*17b0*/  USHF.L.U64.HI UR4, UR4, 0x6, UR5 ;  /* 0x0000000604047899 */ /* 0x000fe20008010205 */
[----:B------:R-:W-:Y:S02]  /*17c0*/  IADD3.X R13, R7, UR45, RZ, P0, !PT ;  /* 0x0000002d070d7c10 */ /* 0x000fe400087fe4ff */
[----:B------:R-:W-:Y:S01]  /*17d0*/  IADD3 R0, P0, R18, R16, RZ ;  /* 0x0000001012007210 */ /* 0x000fe20007f1e0ff */
[----:B--2---:R-:W1:Y:S03]  /*17e0*/  S2R R7, SR_TID.X ;  /* 0x0000000000077919 */ /* 0x004e660000002100 */
[----:B------:R-:W-:Y:S01]  /*17f0*/  IADD3.X R5, R5, UR10, R17, P0, !PT ;  /* 0x0000000a05057c10 */ /* 0x000fe200087fe411 */
[----:B------:R-:W-:Y:S01]  /*1800*/  ULDC.64 UR10, c[0x0][0x2b0] ;  /* 0x0000ac00000a7ab9 */ /* 0x000fe20000000a00 */
[C---:B------:R-:W-:Y:S01]  /*1810*/  LEA R8, P0, R0.reuse, UR8, 0x1 ;  /* 0x0000000800087c11 */ /* 0x040fe2000f8008ff */
[----:B------:R-:W-:Y:S01]  /*1820*/  UIMAD.WIDE UR10, UR35, 0x4, UR10 ;  /* 0x00000004230a78a5 */ /* 0x000fe2000f8e020a */
[----:B------:R2:W-:Y:S02]  /*1830*/  LDGSTS.E.BYPASS.LTC128B.128 [R215+0xd000], desc[UR40][R12.64] ;  /* 0x0d0000000cd77fae */ /* 0x0005e4000b901d68 */
[----:B------:R-:W-:Y:S01]  /*1840*/  LEA.HI.X R9, R0, UR9, R5, 0x1, P0 ;  /* 0x0000000900097c11 */ /* 0x000fe200080f0c05 */
[----:B------:R-:W-:Y:S01]  /*1850*/  IMAD.MOV.U32 R5, RZ, RZ, 0x4 ;  /* 0x00000004ff057424 */ /* 0x000fe200078e00ff */
[----:B------:R-:W0:Y:S03]  /*1860*/  LDGDEPBAR ;  /* 0x00000000000079af */ /* 0x000e260000000000 */
[----:B------:R-:W-:Y:S01]  /*1870*/  IMAD.WIDE R18, R186, R5, UR10 ;  /* 0x0000000aba127e25 */ /* 0x000fe2000f8e0205 */
[----:B------:R-:W-:Y:S04]  /*1880*/  LDGSTS.E.BYPASS.LTC128B.128 [R215+0x4000], desc[UR40][R222.64] ;  /* 0x04000000ded77fae */ /* 0x000fe8000b901d68 */
[----:B------:R3:W-:Y:S04]  /*1890*/  LDGSTS.E.BYPASS.LTC128B.128 [R215+0x5000], desc[UR40][R20.64] ;  /* 0x0500000014d77fae */ /* 0x0007e8000b901d68 */
[----:B------:R-:W-:Y:S04]  /*18a0*/  LDGSTS.E.BYPASS.LTC128B.128 [R214], desc[UR40][R224.64] ;  /* 0x00000000e0d67fae */ /* 0x000fe8000b901d68 */
[----:B------:R-:W-:Y:S04]  /*18b0*/  LDGSTS.E.BYPASS.LTC128B.128 [R214+0x1000], desc[UR40][R10.64] ;  /* 0x010000000ad67fae */ /* 0x000fe8000b901d68 */
[----:B------:R4:W-:Y:S01]  /*18c0*/  LDGSTS.E.BYPASS.LTC128B.128 [R215+0x6000], desc[UR40][R8.64] ;  /* 0x0600000008d77fae */ /* 0x0009e2000b901d68 */
[----:B-1----:R-:W-:-:S02]  /*18d0*/  SHF.R.S32.HI R0, RZ, 0x1f, R7 ;  /* 0x0000001fff007819 */ /* 0x002fc40000011407 */
[----:B--2---:R-:W-:Y:S01]  /*18e0*/  IADD3 R12, P0, R8, UR13, RZ ;  /* 0x0000000d080c7c10 */ /* 0x004fe2000ff1e0ff */
[----:B------:R-:W-:Y:S01]  /*18f0*/  UIMAD UR8, UR28, UR27, URZ ;  /* 0x0000001b1c0872a4 */ /* 0x000fe2000f8e023f */
[----:B------:R-:W-:Y:S01]  /*1900*/  LEA.HI R5, R0, R7, RZ, 0x5 ;  /* 0x0000000700057211 */ /* 0x000fe200078f28ff */
[----:B------:R-:W-:Y:S01]  /*1910*/  IMAD.U32 R4, RZ, RZ, UR32 ;  /* 0x00000020ff047e24 */ /* 0x000fe2000f8e00ff */
[----:B------:R-:W-:Y:S01]  /*1920*/  IADD3.X R13, R9, UR4, RZ, P0, !PT ;  /* 0x00000004090d7c10 */ /* 0x000fe200087fe4ff */
[----:B------:R-:W-:Y:S01]  /*1930*/  UIMAD.WIDE UR46, UR15, UR26, UR42 ;  /* 0x0000001a0f2e72a5 */ /* 0x000fe2000f8e022a */
[----:B------:R-:W-:Y:S01]  /*1940*/  IADD3 R16, P0, R12, UR13, RZ ;  /* 0x0000000d0c107c10 */ /* 0x000fe2000ff1e0ff */
[----:B------:R-:W-:Y:S01]  /*1950*/  UIMAD.WIDE.U32 UR48, UR27, UR28, URZ ;  /* 0x0000001c1b3072a5 */ /* 0x000fe2000f8e003f */
[----:B------:R-:W-:Y:S01]  /*1960*/  LOP3.LUT R218, R5, 0xffffffe0, RZ, 0xc0, !PT ;  /* 0xffffffe005da7812 */ /* 0x000fe200078ec0ff */
[----:B------:R-:W-:Y:S01]  /*1970*/  USHF.L.U32 UR5, UR8, 0x6, URZ ;  /* 0x0000000608057899 */ /* 0x000fe2000800063f */
[----:B------:R-:W-:Y:S01]  /*1980*/  IADD3.X R17, R13, UR4, RZ, P0, !PT ;  /* 0x000000040d117c10 */ /* 0x000fe200087fe4ff */
[----:B------:R1:W-:Y:S01]  /*1990*/  LDGSTS.E.BYPASS.LTC128B.128 [R215+0x7000], desc[UR40][R12.64] ;  /* 0x070000000cd77fae */ /* 0x0003e2000b901d68 */
[----:B---3--:R-:W-:Y:S01]  /*19a0*/  IADD3 R20, P0, R16, UR13, RZ ;  /* 0x0000000d10147c10 */ /* 0x008fe2000ff1e0ff */
[----:B------:R-:W-:Y:S01]  /*19b0*/  IMAD.IADD R218, R7, 0x1, -R218 ;  /* 0x0000000107da7824 */ /* 0x000fe200078e0ada */
[----:B------:R-:W-:Y:S01]  /*19c0*/  SHF.R.S32.HI R5, RZ, 0x5, R5 ;  /* 0x00000005ff057819 */ /* 0x000fe20000011405 */
[----:B------:R-:W-:Y:S01]  /*19d0*/  USHF.R.S32.HI UR9, URZ, 0x1f, UR5 ;  /* 0x0000001f3f097899 */ /* 0x000fe20008011405 */
[----:B------:R-:W-:Y:S01]  /*19e0*/  IADD3.X R21, R17, UR4, RZ, P0, !PT ;  /* 0x0000000411157c10 */ /* 0x000fe200087fe4ff */
[----:B------:R-:W-:Y:S01]  /*19f0*/  USHF.R.S32.HI UR4, URZ, 0x1f, UR27 ;  /* 0x0000001f3f047899 */ /* 0x000fe2000801141b */
[----:B------:R1:W-:Y:S01]  /*1a00*/  LDGSTS.E.BYPASS.LTC128B.128 [R215+0x8000], desc[UR40][R16.64] ;  /* 0x0800000010d77fae */ /* 0x0003e2000b901d68 */
[----:B------:R-:W-:-:S02]  /*1a10*/  IMAD R6, R5, UR8, R218 ;  /* 0x0000000805067c24 */ /* 0x000fc4000f8e02da */
[----:B------:R-:W-:Y:S01]  /*1a20*/  IMAD.U32 R5, RZ, RZ, UR36 ;  /* 0x00000024ff057e24 */ /* 0x000fe2000f8e00ff */
[----:B------:R-:W-:Y:S01]  /*1a30*/  UIMAD UR4, UR4, UR28, URZ ;  /* 0x0000001c040472a4 */ /* 0x000fe2000f8e023f */
[----:B------:R1:W-:Y:S01]  /*1a40*/  LDGSTS.E.BYPASS.LTC128B.128 [R215+0x9000], desc[UR40][R20.64] ;  /* 0x0900000014d77fae */ /* 0x0003e2000b901d68 */
[----:B----4-:R-:W-:Y:S02]  /*1a50*/  SHF.R.S32.HI R9, RZ, 0x1f, R6 ;  /* 0x0000001fff097819 */ /* 0x010fe40000011406 */
[----:B------:R-:W-:Y:S01]  /*1a60*/  IADD3 R5, P1, P0, R6, UR5, R5 ;  /* 0x0000000506057c10 */ /* 0x000fe2000f83e005 */
[----:B------:R-:W-:Y:S01]  /*1a70*/  UIMAD UR4, UR33, UR27, UR4 ;  /* 0x0000001b210472a4 */ /* 0x000fe2000f8e0204 */
[----:B------:R-:W0:Y:S01]  /*1a80*/  LDGDEPBAR ;  /* 0x00000000000079af */ /* 0x000e220000000000 */
[----:B------:R-:W-:Y:S01]  /*1a90*/  UIADD3 UR31, UP0, UR46, UR31, URZ ;  /* 0x0000001f2e1f7290 */ /* 0x000fe2000ff1e03f */
[----:B------:R-:W-:Y:S01]  /*1aa0*/  IADD3.X R9, R9, UR9, R4, P1, P0 ;  /* 0x0000000909097c10 */ /* 0x000fe20008fe0404 */
[----:B------:R-:W-:Y:S01]  /*1ab0*/  UIADD3 UR4, UR49, UR4, URZ ;  /* 0x0000000431047290 */ /* 0x000fe2000fffe03f */
[----:B------:R-:W-:Y:S01]  /*1ac0*/  IADD3 R14, P0, R5, R14, RZ ;  /* 0x0000000e050e7210 */ /* 0x000fe20007f1e0ff */
[----:B------:R-:W-:Y:S01]  /*1ad0*/  UIADD3.X UR30, UR47, UR30, URZ, UP0, !UPT ;  /* 0x0000001e2f1e7290 */ /* 0x000fe200087fe43f */
[----:B------:R1:W5:Y:S01]  /*1ae0*/  LDG.E R213, desc[UR40][R18.64] ;  /* 0x0000002812d57981 */ /* 0x000362000c1e1900 */
[----:B------:R-:W-:Y:S01]  /*1af0*/  UIMAD UR4, UR4, UR31, URZ ;  /* 0x0000001f040472a4 */ /* 0x000fe2000f8e023f */
[----:B------:R-:W-:Y:S01]  /*1b00*/  IMAD.U32 R4, RZ, RZ, UR48 ;  /* 0x00000030ff047e24 */ /* 0x000fe2000f8e00ff */
[----:B------:R-:W-:Y:S01]  /*1b10*/  UIADD3 UR34, UR42, UR34, URZ ;  /* 0x000000222a227290 */ /* 0x000fe2000fffe03f */
[----:B------:R-:W-:Y:S01]  /*1b20*/  IMAD.X R15, R9, 0x1, R2, P0 ;  /* 0x00000001090f7824 */ /* 0x000fe200000e0602 */
[----:B------:R-:W-:Y:S01]  /*1b30*/  UIMAD UR30, UR30, UR48, UR4 ;  /* 0x000000301e1e72a4 */ /* 0x000fe2000f8e0204 */
[----:B------:R1:W5:Y:S01]  /*1b40*/  LDG.E R212, desc[UR40][R18.64+0x20] ;  /* 0x0000202812d47981 */ /* 0x000362000c1e1900 */
[----:B------:R-:W-:Y:S01]  /*1b50*/  ULDC.64 UR26, c[0x0][0x478] ;  /* 0x00011e00001a7ab9 */ /* 0x000fe20000000a00 */
[----:B------:R-:W-:Y:S01]  /*1b60*/  IMAD.WIDE.U32 R14, R4, UR31, R14 ;  /* 0x0000001f040e7c25 */ /* 0x000fe2000f8e000e */
[----:B------:R-:W-:Y:S01]  /*1b70*/  ULDC.64 UR4, c[0x0][0x400] ;  /* 0x0001000000047ab9 */ /* 0x000fe20000000a00 */
[----:B------:R1:W5:Y:S02]  /*1b80*/  LDG.E R211, desc[UR40][R18.64+0x80] ;  /* 0x0000802812d37981 */ /* 0x000364000c1e1900 */
[----:B------:R-:W-:Y:S01]  /*1b90*/  VIADD R2, R15, UR30 ;  /* 0x0000001e0f027c36 */ /* 0x000fe20008000000 */
[C---:B------:R-:W-:Y:S01]  /*1ba0*/  LEA R220, P0, R14.reuse, UR4, 0x2 ;  /* 0x000000040edc7c11 */ /* 0x040fe2000f8010ff */
[----:B------:R-:W-:Y:S01]  /*1bb0*/  UIADD3 UR4, -UR39, UR29, UR38 ;  /* 0x0000001d27047290 */ /* 0x000fe2000fffe126 */
[----:B------:R1:W5:Y:S01]  /*1bc0*/  LDG.E R210, desc[UR40][R18.64+0xa0] ;  /* 0x0000a02812d27981 */ /* 0x000362000c1e1900 */
[----:B------:R-:W-:Y:S01]  /*1bd0*/  IMAD.U32 R5, RZ, RZ, UR49 ;  /* 0x00000031ff057e24 */ /* 0x000fe2000f8e00ff */
[----:B------:R-:W-:Y:S01]  /*1be0*/  LEA.HI.X R221, R14, UR5, R2, 0x2, P0 ;  /* 0x000000050edd7c11 */ /* 0x000fe200080f1402 */
[----:B------:R-:W-:Y:S01]  /*1bf0*/  ULDC UR5, c[0x0][0x398] ;  /* 0x0000e60000057ab9 */ /* 0x000fe20000000800 */
[----:B------:R-:W-:-:S04]  /*1c00*/  DEPBAR.LE SB0, 0x1 ;  /* 0x000080400000791a */ /* 0x000fc80000000000 */
[----:B------:R-:W-:Y:S01]  /*1c10*/  UIADD3 UR5, UR4, -UR5, URZ ;  /* 0x8000000504057290 */ /* 0x000fe2000fffe03f */
[----:B------:R-:W-:Y:S01]  /*1c20*/  BAR.SYNC.DEFER_BLOCKING 0x0 ;  /* 0x0000000000007b1d */ /* 0x000fe20000010000 */
[----:B------:R-:W-:Y:S01]  /*1c30*/  UIMAD.WIDE UR34, UR34, 0x4, UR26 ;  /* 0x00000004222278a5 */ /* 0x000fe2000f8e021a */
[----:B------:R-:W-:Y:S01]  /*1c40*/  CS2R R94, SRZ ;  /* 0x00000000005e7805 */ /* 0x000fe2000001ff00 */
[----:B------:R-:W-:Y:S01]  /*1c50*/  USHF.R.S32.HI UR4, URZ, 0x1f, UR5 ;  /* 0x0000001f3f047899 */ /* 0x000fe20008011405 */
[----:B------:R-:W-:Y:S02]  /*1c60*/  CS2R R92, SRZ ;  /* 0x00000000005c7805 */ /* 0x000fe4000001ff00 */
[----:B------:R-:W-:Y:S02]  /*1c70*/  CS2R R98, SRZ ;  /* 0x0000000000627805 */ /* 0x000fe4000001ff00 */
[----:B------:R-:W-:Y:S01]  /*1c80*/  CS2R R96, SRZ ;  /* 0x0000000000607805 */ /* 0x000fe2000001ff00 */
[----:B------:R-:W-:Y:S01]  /*1c90*/  ULEA.HI UR4, UR4, UR5, URZ, 0x6 ;  /* 0x0000000504047291 */ /* 0x000fe2000f8f303f */
[----:B------:R-:W-:-:S02]  /*1ca0*/  CS2R R90, SRZ ;  /* 0x00000000005a7805 */ /* 0x000fc4000001ff00 */
[----:B------:R-:W-:Y:S02]  /*1cb0*/  CS2R R88, SRZ ;  /* 0x0000000000587805 */ /* 0x000fe4000001ff00 */
[----:B------:R-:W-:Y:S01]  /*1cc0*/  CS2R R86, SRZ ;  /* 0x0000000000567805 */ /* 0x000fe2000001ff00 */
[----:B------:R-:W-:Y:S01]  /*1cd0*/  USHF.R.S32.HI UR4, URZ, 0x6, UR4 ;  /* 0x000000063f047899 */ /* 0x000fe20008011404 */
[----:B------:R-:W-:Y:S02]  /*1ce0*/  CS2R R84, SRZ ;  /* 0x0000000000547805 */ /* 0x000fe4000001ff00 */
[----:B------:R-:W-:Y:S02]  /*1cf0*/  CS2R R78, SRZ ;  /* 0x00000000004e7805 */ /* 0x000fe4000001ff00 */
[----:B------:R-:W-:Y:S01]  /*1d00*/  CS2R R76, SRZ ;  /* 0x00000000004c7805 */ /* 0x000fe2000001ff00 */
[----:B------:R-:W-:Y:S01]  /*1d10*/  UISETP.LT.AND UP0, UPT, URZ, UR4, UPT ;  /* 0x000000043f00728c */ /* 0x000fe2000bf01270 */
[----:B------:R-:W-:-:S02]  /*1d20*/  CS2R R82, SRZ ;  /* 0x0000000000527805 */ /* 0x000fc4000001ff00 */
[----:B------:R-:W-:Y:S02]  /*1d30*/  CS2R R80, SRZ ;  /* 0x0000000000507805 */ /* 0x000fe4000001ff00 */
[----:B------:R-:W-:Y:S01]  /*1d40*/  CS2R R74, SRZ ;  /* 0x00000000004a7805 */ /* 0x000fe2000001ff00 */
[----:B------:R-:W-:Y:S01]  /*1d50*/  USEL UR4, URZ, UR4, !UP0 ;  /* 0x000000043f047287 */ /* 0x000fe2000c000000 */
[----:B------:R-:W-:Y:S02]  /*1d60*/  CS2R R72, SRZ ;  /* 0x0000000000487805 */ /* 0x000fe4000001ff00 */
[----:B------:R-:W-:Y:S02]  /*1d70*/  CS2R R70, SRZ ;  /* 0x0000000000467805 */ /* 0x000fe4000001ff00 */
[----:B------:R-:W-:Y:S01]  /*1d80*/  CS2R R68, SRZ ;  /* 0x0000000000447805 */ /* 0x000fe2000001ff00 */
[----:B------:R-:W-:Y:S01]  /*1d90*/  UISETP.GT.AND UP0, UPT, UR37, UR4, UPT ;  /* 0x000000042500728c */ /* 0x000fe2000bf04270 */
[----:B------:R1:W2:Y:S01]  /*1da0*/  LDSM.16.M88.4 R140, [R174+0xa000] ;  /* 0x00a00000ae8c783b */ /* 0x0002a20000000200 */
[----:B------:R-:W-:-:S02]  /*1db0*/  CS2R R62, SRZ ;  /* 0x00000000003e7805 */ /* 0x000fc4000001ff00 */
[----:B------:R-:W-:Y:S02]  /*1dc0*/  CS2R R60, SRZ ;  /* 0x00000000003c7805 */ /* 0x000fe4000001ff00 */
[----:B------:R-:W-:Y:S01]  /*1dd0*/  CS2R R66, SRZ ;  /* 0x0000000000427805 */ /* 0x000fe2000001ff00 */
[----:B------:R1:W3:Y:S01]  /*1de0*/  LDSM.16.M88.4 R144, [R174+0xa800] ;  /* 0x00a80000ae90783b */ /* 0x0002e20000000200 */
[----:B------:R-:W-:Y:S02]  /*1df0*/  PLOP3.LUT P0, PT, PT, PT, UP0, 0x80, 0x0 ;  /* 0x000000000000781c */ /* 0x000fe40003f0f008 */
        /* <DEDUP_REMOVED lines=8> */
[----:B------:R-:W-:Y:S02]  /*1e80*/  CS2R R44, SRZ ;  /* 0x00000000002c7805 */ /* 0x000fe4000001ff00 */
[----:B------:R-:W-:Y:S01]  /*1e90*/  CS2R R50, SRZ ;  /* 0x0000000000327805 */ /* 0x000fe2000001ff00 */
[----:B------:R1:W1:Y:S01]  /*1ea0*/  LDSM.16.M88.4 R156, [R172+0xa000] ;  /* 0x00a00000ac9c783b */ /* 0x0002620000000200 */
[----:B------:R-:W-:-:S02]  /*1eb0*/  CS2R R48, SRZ ;  /* 0x0000000000307805 */ /* 0x000fc4000001ff00 */
[----:B------:R-:W-:Y:S02]  /*1ec0*/  CS2R R42, SRZ ;  /* 0x00000000002a7805 */ /* 0x000fe4000001ff00 */
[----:B------:R-:W-:Y:S01]  /*1ed0*/  CS2R R40, SRZ ;  /* 0x0000000000287805 */ /* 0x000fe2000001ff00 */
[----:B------:R1:W1:Y:S01]  /*1ee0*/  LDSM.16.M88.4 R160, [R172+0xa800] ;  /* 0x00a80000aca0783b */ /* 0x0002620000000200 */
[----:B------:R-:W-:Y:S02]  /*1ef0*/  CS2R R38, SRZ ;  /* 0x0000000000267805 */ /* 0x000fe4000001ff00 */
[----:B------:R-:W-:Y:S01]  /*1f00*/  CS2R R36, SRZ ;  /* 0x0000000000247805 */ /* 0x000fe2000001ff00 */
[----:B------:R1:W1:Y:S04]  /*1f10*/  LDSM.16.M88.4 R164, [R3+0xa000] ;  /* 0x00a0000003a4783b */ /* 0x0002680000000200 */
[----:B------:R1:W1:Y:S01]  /*1f20*/  LDSM.16.M88.4 R168, [R3+0xa800] ;  /* 0x00a8000003a8783b */ /* 0x0002620000000200 */
[----:B------:R-:W-:Y:S05]  /*1f30*/  @!P0 BRA `(.L_x_558) ;  /* 0x0000003c00b48947 */ /* 0x000fea0003800000 */
[----:B------:R-:W2:Y:S01]  /*1f40*/  LDC.64 R8, c[0x0][0x3b8] ;  /* 0x0000ee00ff087b82 */ /* 0x000ea20000000a00 */
[----:B------:R-:W-:Y:S01]  /*1f50*/  LEA.HI R0, R0, R7, RZ, 0x4 ;  /* 0x0000000700007211 */ /* 0x000fe200078f20ff */
[----:B------:R-:W-:-:S06]  /*1f60*/  UIMAD UR5, UR15, UR28, UR16 ;  /* 0x0000001c0f0572a4 */ /* 0x000fcc000f8e0210 */
[----:B------:R-:W1:Y:S01]  /*1f70*/  LDC R207, c[0x0][0x2dc] ;  /* 0x0000b700ffcf7b82 */ /* 0x000e620000000800 */
[----:B--2---:R-:W2:Y:S04]  /*1f80*/  LDG.E.64 R4, desc[UR40][R8.64] ;  /* 0x0000002808047981 */ /* 0x004ea8000c1e1b00 */
[----:B------:R-:W3:Y:S01]  /*1f90*/  LDG.E.64 R216, desc[UR40][R8.64+0x8] ;  /* 0x0000082808d87981 */ /* 0x000ee2000c1e1b00 */
[----:B------:R-:W-:Y:S01]  /*1fa0*/  LOP3.LUT R0, R0, 0xfffffff0, RZ, 0xc0, !PT ;  /* 0xfffffff000007812 */ /* 0x000fe200078ec0ff */
[----:B------:R-:W-:Y:S01]  /*1fb0*/  USHF.L.U32 UR5, UR5, 0x5, URZ ;  /* 0x0000000505057899 */ /* 0x000fe2000800063f */
[----:B------:R-:W-:Y:S01]  /*1fc0*/  VIADD R2, R187, 0x1000 ;  /* 0x00001000bb027836 */ /* 0x000fe20000000000 */
[----:B------:R-:W-:Y:S01]  /*1fd0*/  USHF.L.U32 UR31, UR8, 0x4, URZ ;  /* 0x00000004081f7899 */ /* 0x000fe2000800063f */
[----:B------:R-:W-:Y:S01]  /*1fe0*/  VIADD R176, R181, 0x1000 ;  /* 0x00001000b5b07836 */ /* 0x000fe20000000000 */
[----:B------:R-:W-:Y:S01]  /*1ff0*/  USHF.R.S32.HI UR27, URZ, 0x1f, UR5 ;  /* 0x0000001f3f1b7899 */ /* 0x000fe20008011405 */
[----:B------:R-:W-:Y:S01]  /*2000*/  IMAD.IADD R7, R7, 0x1, -R0 ;  /* 0x0000000107077824 */ /* 0x000fe200078e0a00 */
[----:B------:R-:W-:Y:S01]  /*2010*/  USHF.L.U32 UR32, UR8, 0x3, URZ ;  /* 0x0000000308207899 */ /* 0x000fe2000800063f */
[----:B------:R-:W-:Y:S01]  /*2020*/  IMAD.MOV.U32 R175, RZ, RZ, 0x20 ;  /* 0x00000020ffaf7424 */ /* 0x000fe200078e00ff */
[----:B------:R-:W-:Y:S01]  /*2030*/  UIADD3 UR47, UR31, 0x20, URZ ;  /* 0x000000201f2f7890 */ /* 0x000fe2000fffe03f */
[----:B------:R-:W-:Y:S01]  /*2040*/  IMAD.MOV.U32 R183, RZ, RZ, 0x40 ;  /* 0x00000040ffb77424 */ /* 0x000fe200078e00ff */
[----:B------:R-:W-:Y:S01]  /*2050*/  SHF.R.S32.HI R0, RZ, 0x1f, R7 ;  /* 0x0000001fff007819 */ /* 0x000fe20000011407 */
[----:B------:R-:W-:Y:S01]  /*2060*/  UIADD3 UR37, UR38, UR29, URZ ;  /* 0x0000001d26257290 */ /* 0x000fe2000fffe03f */
[----:B------:R-:W-:Y:S01]  /*2070*/  SHF.L.U32 R206, R190, 0x5, RZ ;  /* 0x00000005bece7819 */ /* 0x000fe200000006ff */
[----:B------:R-:W-:Y:S01]  /*2080*/  UIADD3 UR46, UR32, UR47, URZ ;  /* 0x0000002f202e7290 */ /* 0x000fe2000fffe03f */
[----:B------:R-:W-:Y:S01]  /*2090*/  LEA.HI R0, R0, R7, RZ, 0x3 ;  /* 0x0000000700007211 */ /* 0x000fe200078f18ff */
[----:B------:R-:W-:Y:S01]  /*20a0*/  IMAD.MOV.U32 R205, RZ, RZ, 0x8 ;  /* 0x00000008ffcd7424 */ /* 0x000fe200078e00ff */
[----:B------:R-:W-:Y:S01]  /*20b0*/  MOV R202, 0x4 ;  /* 0x0000000400ca7802 */ /* 0x000fe20000000f00 */
[----:B------:R-:W-:Y:S01]  /*20c0*/  UIADD3 UR45, UR32, UR46, URZ ;  /* 0x0000002e202d7290 */ /* 0x000fe2000fffe03f */
[----:B------:R-:W-:Y:S01]  /*20d0*/  LOP3.LUT R0, R0, 0xfffffff8, RZ, 0xc0, !PT ;  /* 0xfffffff800007812 */ /* 0x000fe200078ec0ff */
[----:B------:R-:W-:Y:S01]  /*20e0*/  IMAD.MOV.U32 R204, RZ, RZ, 0x20 ;  /* 0x00000020ffcc7424 */ /* 0x000fe200078e00ff */
[----:B------:R-:W-:Y:S01]  /*20f0*/  SEL R177, R2, R187, !P2 ;  /* 0x000000bb02b17207 */ /* 0x000fe20005000000 */
[----:B------:R-:W-:Y:S01]  /*2100*/  IMAD.MOV.U32 R203, RZ, RZ, 0x28 ;  /* 0x00000028ffcb7424 */ /* 0x000fe200078e00ff */
[----:B------:R-:W-:Y:S01]  /*2110*/  SEL R176, R176, R181, !P2 ;  /* 0x000000b5b0b07207 */ /* 0x000fe20005000000 */
[----:B------:R-:W-:Y:S01]  /*2120*/  IMAD.IADD R0, R7, 0x1, -R0 ;  /* 0x0000000107007824 */ /* 0x000fe200078e0a00 */
[----:B------:R-:W-:Y:S01]  /*2130*/  UMOV UR26, UR34 ;  /* 0x00000022001a7c82 */ /* 0x000fe20008000000 */
[----:B------:R-:W-:Y:S01]  /*2140*/  IMAD.MOV.U32 R208, RZ, RZ, 0x40 ;  /* 0x00000040ffd07424 */ /* 0x000fe200078e00ff */
[----:B------:R-:W-:Y:S01]  /*2150*/  UIMAD UR30, UR8, 0x18, URZ ;  /* 0x00000018081e78a4 */ /* 0x000fe2000f8e023f */
[----:B------:R-:W-:Y:S01]  /*2160*/  IMAD.MOV.U32 R95, RZ, RZ, RZ ;  /* 0x000000ffff5f7224 */ /* 0x000fe200078e00ff */
[C---:B------:R-:W-:Y:S01]  /*2170*/  LOP3.LUT P0, RZ, R0.reuse, 0x2, RZ, 0xc0, !PT ;  /* 0x0000000200ff7812 */ /* 0x040fe2000780c0ff */
[----:B------:R-:W-:Y:S01]  /*2180*/  USHF.L.U32 UR29, UR8, 0x5, URZ ;  /* 0x00000005081d7899 */ /* 0x000fe2000800063f */
[----:B------:R-:W-:Y:S01]  /*2190*/  LOP3.LUT P1, RZ, R0, 0x4, RZ, 0xc0, !PT ;  /* 0x0000000400ff7812 */ /* 0x000fe2000782c0ff */
[----:B------:R-:W-:Y:S01]  /*21a0*/  IMAD.SHL.U32 R0, R181, 0x2, RZ ;  /* 0x00000002b5007824 */ /* 0x000fe200078e00ff */
[----:B------:R-:W-:-:S02]  /*21b0*/  UIMAD UR28, UR8, 0x28, URZ ;  /* 0x00000028081c78a4 */ /* 0x000fc4000f8e023f */
[----:B------:R-:W-:Y:S01]  /*21c0*/  UIMAD UR48, UR8, 0x38, URZ ;  /* 0x00000038083078a4 */ /* 0x000fe2000f8e023f */
[----:B------:R-:W-:Y:S01]  /*21d0*/  ULDC UR34, c[0x0][0x270] ;  /* 0x00009c0000227ab9 */ /* 0x000fe20000000800 */
[----:B------:R-:W-:Y:S02]  /*21e0*/  UIADD3 UR37, -UR39, 0x80, UR37 ;  /* 0x0000008027257890 */ /* 0x000fe4000fffe125 */
[----:B------:R-:W-:Y:S01]  /*21f0*/  UIADD3 UR43, UR32, UR45, URZ ;  /* 0x0000002d202b7290 */ /* 0x000fe2000fffe03f */
[----:B--2---:R-:W-:Y:S02]  /*2200*/  R2UR UR9, R5 ;  /* 0x00000000050972ca */ /* 0x004fe400000e0000 */
[--C-:B------:R-:W-:Y:S02]  /*2210*/  SHF.R.S32.HI R5, RZ, 0x1f, R218.reuse ;  /* 0x0000001fff057819 */ /* 0x100fe400000114da */
[----:B---3--:R-:W-:Y:S01]  /*2220*/  IADD3 R218, P4, P3, R216, UR5, R218 ;  /* 0x00000005d8da7c10 */ /* 0x008fe2000fb9e0da */
[----:B------:R-:W-:Y:S01]  /*2230*/  UMOV UR5, UR35 ;  /* 0x0000002300057c82 */ /* 0x000fe20008000000 */
[----:B------:R-:W-:-:S02]  /*2240*/  R2UR UR13, R4 ;  /* 0x00000000040d72ca */ /* 0x000fc400000e0000 */
[----:B------:R-:W-:Y:S01]  /*2250*/  IADD3.X R216, R217, UR27, R5, P4, P3 ;  /* 0x0000001bd9d87c10 */ /* 0x000fe2000a7e6405 */
[----:B------:R-:W-:Y:S01]  /*2260*/  IMAD.U32 R5, RZ, RZ, UR17 ;  /* 0x00000011ff057e24 */ /* 0x000fe2000f8e00ff */
[----:B------:R-:W-:Y:S01]  /*2270*/  UIMAD UR27, UR8, 0x30, URZ ;  /* 0x00000030081b78a4 */ /* 0x000fe2000f8e023f */
[----:B------:R-:W-:-:S04]  /*2280*/  IMAD.WIDE.U32 R218, R218, -0x2daee0ad, RZ ;  /* 0xd2511f53dada7825 */ /* 0x000fc800078e00ff */
[----:B------:R-:W-:-:S05]  /*2290*/  IMAD R5, R5, 0x4, R190 ;  /* 0x0000000405057824 */ /* 0x000fca00078e02be */
[----:B------:R-:W-:-:S04]  /*22a0*/  LOP3.LUT R5, R5, UR9, RZ, 0x3c, !PT ;  /* 0x0000000905057c12 */ /* 0x000fc8000f8e3cff */
[----:B------:R-:W-:Y:S01]  /*22b0*/  LOP3.LUT R226, R219, R5, RZ, 0x3c, !PT ;  /* 0x00000005dbe27212 */ /* 0x000fe200078e3cff */
[----:B------:R-:W-:Y:S01]  /*22c0*/  UIADD3 UR33, UR32, UR43, URZ ;  /* 0x0000002b20217290 */ /* 0x000fe2000fffe03f */
[----:B------:R-:W-:Y:S01]  /*22d0*/  SEL R175, R175, 0xffffffe0, !P0 ;  /* 0xffffffe0afaf7807 */ /* 0x000fe20004000000 */
[----:B------:R-:W-:Y:S01]  /*22e0*/  ULDC.U8 UR42, c[0x0][0x388] ;  /* 0x0000e200002a7ab9 */ /* 0x000fe20000000000 */
[----:B------:R-:W-:Y:S01]  /*22f0*/  LEA R177, R177, UR6, 0x1 ;  /* 0x00000006b1b17c11 */ /* 0x000fe2000f8e08ff */
[----:B------:R-:W-:Y:S01]  /*2300*/  IMAD.WIDE.U32 R226, R226, -0x326172a9, RZ ;  /* 0xcd9e8d57e2e27825 */ /* 0x000fe200078e00ff */
[----:B------:R-:W-:Y:S01]  /*2310*/  LEA R176, R176, UR6, 0x1 ;  /* 0x00000006b0b07c11 */ /* 0x000fe2000f8e08ff */
[----:B------:R-:W-:Y:S01]  /*2320*/  UIADD3 UR8, UR32, UR33, URZ ;  /* 0x0000002120087290 */ /* 0x000fe2000fffe03f */
[----:B------:R-:W-:Y:S01]  /*2330*/  LOP3.LUT R216, R216, UR13, RZ, 0x3c, !PT ;  /* 0x0000000dd8d87c12 */ /* 0x000fe2000f8e3cff */
[----:B------:R-:W-:Y:S01]  /*2340*/  IMAD.IADD R2, R182, 0x1, R175 ;  /* 0x00000001b6027824 */ /* 0x000fe200078e02af */
[----:B------:R-:W-:Y:S01]  /*2350*/  SEL R183, R183, 0xffffffc0, !P1 ;  /* 0xffffffc0b7b77807 */ /* 0x000fe20004800000 */
[----:B-1----:R-:W-:-:S08]  /*2360*/  ULDC UR38, c[0x0][0x2ec] ;  /* 0x0000bb0000267ab9 */ /* 0x002fd00000000800 */
.L_x_561:
[----:B-----5:R-:W-:Y:S01]  /*2370*/  FSETP.NEU.FTZ.AND P5, PT, R213, -INF , PT ;  /* 0xff800000d500780b */ /* 0x020fe20003fbd000 */
[----:B------:R-:W0:Y:S01]  /*2380*/  LDGDEPBAR ;  /* 0x00000000000079af */ /* 0x000e220000000000 */
[----:B------:R-:W-:Y:S01]  /*2390*/  FSETP.NEU.FTZ.AND P4, PT, R212, -INF , PT ;  /* 0xff800000d400780b */ /* 0x000fe20003f9d000 */
[C---:B------:R-:W-:Y:S01]  /*23a0*/  IMAD.IADD R184, R176.reuse, 0x1, R175 ;  /* 0x00000001b0b87824 */ /* 0x040fe200078e02af */
[----:B------:R-:W-:Y:S01]  /*23b0*/  FSETP.NEU.FTZ.AND P3, PT, R211, -INF , PT ;  /* 0xff800000d300780b */ /* 0x000fe20003f7d000 */
[--C-:B------:R-:W-:Y:S01]  /*23c0*/  IMAD.IADD R185, R176, 0x1, R183.reuse ;  /* 0x00000001b0b97824 */ /* 0x100fe200078e02b7 */
[----:B------:R-:W-:Y:S01]  /*23d0*/  USHF.L.U32 UR36, UR12, 0x6, URZ ;  /* 0x000000060c247899 */ /* 0x000fe2000800063f */
[----:B------:R-:W-:Y:S01]  /*23e0*/  IMAD.IADD R183, R184, 0x1, R183 ;  /* 0x00000001b8b77824 */ /* 0x000fe200078e02b7 */
[----:B------:R-:W-:Y:S01]  /*23f0*/  UIADD3 UR49, UR13, -0x61c88647, URZ ;  /* 0x9e3779b90d317890 */ /* 0x000fe2000fffe03f */
[----:B------:R-:W-:Y:S01]  /*2400*/  IMAD.U32 R228, RZ, RZ, UR26 ;  /* 0x0000001affe47e24 */ /* 0x000fe2000f8e00ff */
[----:B------:R-:W-:Y:S01]  /*2410*/  UISETP.GE.AND UP0, UPT, UR36, UR37, UPT ;  /* 0x000000252400728c */ /* 0x000fe2000bf06270 */
[----:B------:R-:W-:Y:S01]  /*2420*/  IMAD.U32 R229, RZ, RZ, UR5 ;  /* 0x00000005ffe57e24 */ /* 0x000fe2000f8e00ff */
[----:B------:R-:W-:Y:S01]  /*2430*/  UIADD3 UR51, UR9, 0x76cf5d0a, URZ ;  /* 0x76cf5d0a09337890 */ /* 0x000fe2000fffe03f */
[----:B------:R-:W-:Y:S01]  /*2440*/  IMAD.U32 R232, RZ, RZ, UR36 ;  /* 0x00000024ffe87e24 */ /* 0x000fe2000f8e00ff */
[C---:B------:R-:W-:Y:S01]  /*2450*/  LEA R244, P2, R186.reuse, R228, 0x2 ;  /* 0x000000e4baf47211 */ /* 0x040fe200078410ff */
[----:B------:R-:W-:Y:S01]  /*2460*/  IMAD.U32 R217, RZ, RZ, UR12 ;  /* 0x0000000cffd97e24 */ /* 0x000fe2000f8e00ff */
[----:B------:R-:W-:Y:S01]  /*2470*/  PLOP3.LUT P0, PT, PT, PT, UP0, 0x80, 0x0 ;  /* 0x000000000000781c */ /* 0x000fe20003f0f008 */
[----:B------:R-:W-:Y:S01]  /*2480*/  UIADD3 UR36, UR13, -0x255992d5, URZ ;  /* 0xdaa66d2b0d247890 */ /* 0x000fe2000fffe03f */
[----:B------:R-:W-:Y:S01]  /*2490*/  LEA.HI.X.SX32 R245, R186, R229, 0x2, P2 ;  /* 0x000000e5baf57211 */ /* 0x000fe200010f16ff */
[----:B------:R-:W-:Y:S01]  /*24a0*/  IMAD R217, R217, 0x4, R188 ;  /* 0x00000004d9d97824 */ /* 0x000fe200078e02bc */
[----:B------:R-:W-:Y:S01]  /*24b0*/  FSETP.NEU.FTZ.AND P2, PT, R210, -INF , PT ;  /* 0xff800000d200780b */ /* 0x000fe20003f5d000 */
[----:B------:R-:W-:Y:S02]  /*24c0*/  @!UP0 ULDC UR35, c[0x0][0x2c4] ;  /* 0x0000b10000238ab9 */ /* 0x000fe40000000800 */
[----:B------:R-:W-:Y:S01]  /*24d0*/  IMAD.WIDE.U32 R236, R217, -0x326172a9, RZ ;  /* 0xcd9e8d57d9ec7825 */ /* 0x000fe200078e00ff */
[----:B------:R-:W-:Y:S04]  /*24e0*/  DEPBAR.LE SB0, 0x0 ;  /* 0x000080000000791a */ /* 0x000fe80000000000 */
[-C--:B------:R-:W-:Y:S01]  /*24f0*/  LOP3.LUT R228, R237, R216.reuse, RZ, 0x3c, !PT ;  /* 0x000000d8ede47212 */ /* 0x080fe200078e3cff */
[----:B------:R-:W-:Y:S01]  /*2500*/  BAR.SYNC.DEFER_BLOCKING 0x0 ;  /* 0x0000000000007b1d */ /* 0x000fe20000010000 */
[----:B------:R-:W-:Y:S01]  /*2510*/  LOP3.LUT R236, R227, UR49, R236, 0x96, !PT ;  /* 0x00000031e3ec7c12 */ /* 0x000fe2000f8e96ec */
[----:B------:R-:W-:Y:S01]  /*2520*/  IMAD.U32 R229, RZ, RZ, UR35 ;  /* 0x00000023ffe57e24 */ /* 0x000fe2000f8e00ff */
[----:B------:R-:W-:Y:S01]  /*2530*/  UIADD3 UR50, UR9, -0x4498517b, URZ ;  /* 0xbb67ae8509327890 */ /* 0x000fe2000fffe03f */
[----:B------:R-:W-:Y:S01]  /*2540*/  VIADD R217, R217, 0x2 ;  /* 0x00000002d9d97836 */ /* 0x000fe20000000000 */
[----:B------:R-:W-:Y:S01]  /*2550*/  UIADD3 UR35, UR13, 0x3c6ef372, URZ ;  /* 0x3c6ef3720d237890 */ /* 0x000fe2000fffe03f */
[----:B------:R-:W-:Y:S01]  /*2560*/  IMAD.WIDE.U32 R240, R228, -0x2daee0ad, RZ ;  /* 0xd2511f53e4f07825 */ /* 0x000fe200078e00ff */
[----:B------:R-:W-:Y:S02]  /*2570*/  UISETP.GT.AND UP3, UPT, UR12, UR4, UPT ;  /* 0x000000040c00728c */ /* 0x000fe4000bf64270 */
[----:B------:R-:W-:Y:S01]  /*2580*/  LOP3.LUT R234, R218, UR50, RZ, 0x3c, !PT ;  /* 0x00000032daea7c12 */ /* 0x000fe2000f8e3cff */
[----:B------:R-:W-:Y:S01]  /*2590*/  IMAD.WIDE.U32 R242, R217, -0x326172a9, RZ ;  /* 0xcd9e8d57d9f27825 */ /* 0x000fe200078e00ff */
[----:B------:R-:W-:Y:S02]  /*25a0*/  @!P0 IADD3 R217, R186, 0x1, -R229 ;  /* 0x00000001bad98810 */ /* 0x000fe40007ffe8e5 */
[----:B------:R-:W-:Y:S01]  /*25b0*/  LOP3.LUT R233, R234, R241, RZ, 0x3c, !PT ;  /* 0x000000f1eae97212 */ /* 0x000fe200078e3cff */
[----:B------:R-:W-:Y:S01]  /*25c0*/  IMAD.WIDE.U32 R236, R236, -0x2daee0ad, RZ ;  /* 0xd2511f53ecec7825 */ /* 0x000fe200078e00ff */
[----:B------:R-:W-:Y:S02]  /*25d0*/  @!P0 IADD3 R232, R232, UR39, R217 ;  /* 0x00000027e8e88c10 */ /* 0x000fe4000fffe0d9 */
[----:B------:R-:W-:Y:S01]  /*25e0*/  LOP3.LUT R238, R243, R216, RZ, 0x3c, !PT ;  /* 0x000000d8f3ee7212 */ /* 0x000fe200078e3cff */
[----:B------:R-:W-:Y:S01]  /*25f0*/  IMAD.WIDE.U32 R248, R233, -0x326172a9, RZ ;  /* 0xcd9e8d57e9f87825 */ /* 0x000fe200078e00ff */
[----:B------:R-:W-:Y:S02]  /*2600*/  LOP3.LUT R240, R237, UR51, R240, 0x96, !PT ;  /* 0x00000033edf07c12 */ /* 0x000fe4000f8e96f0 */
[----:B------:R-:W-:Y:S01]  /*2610*/  LOP3.LUT R242, R227, UR49, R242, 0x96, !PT ;  /* 0x00000031e3f27c12 */ /* 0x000fe2000f8e96f2 */
[----:B------:R-:W-:Y:S01]  /*2620*/  IMAD.WIDE.U32 R238, R238, -0x2daee0ad, RZ ;  /* 0xd2511f53eeee7825 */ /* 0x000fe200078e00ff */
[----:B------:R-:W-:Y:S01]  /*2630*/  @!P0 VIADDMNMX R250, R232, R204, UR39, PT ;  /* 0x00000027e8fa8e46 */ /* 0x000fe2000b8001cc */
[----:B------:R-:W-:Y:S01]  /*2640*/  LDSM.16.M88.4 R100, [R176] ;  /* 0x00000000b064783b */ /* 0x000fe20000000200 */
[----:B------:R-:W-:Y:S01]  /*2650*/  LOP3.LUT R235, R226, UR35, RZ, 0x3c, !PT ;  /* 0x00000023e2eb7c12 */ /* 0x000fe2000f8e3cff */
[----:B------:R-:W-:Y:S01]  /*2660*/  IMAD.WIDE.U32 R242, R242, -0x2daee0ad, RZ ;  /* 0xd2511f53f2f27825 */ /* 0x000fe200078e00ff */
[----:B------:R-:W-:Y:S01]  /*2670*/  LOP3.LUT R234, R234, R239, RZ, 0x3c, !PT ;  /* 0x000000efeaea7212 */ /* 0x000fe200078e3cff */
[----:B------:R-:W-:Y:S01]  /*2680*/  UIADD3 UR35, UR9, 0x32370b8f, URZ ;  /* 0x32370b8f09237890 */ /* 0x000fe2000fffe03f */
[----:B------:R-:W-:Y:S01]  /*2690*/  LOP3.LUT R239, R235, R249, RZ, 0x3c, !PT ;  /* 0x000000f9ebef7212 */ /* 0x000fe200078e3cff */
[----:B------:R-:W-:Y:S01]  /*26a0*/  IMAD.WIDE.U32 R240, R240, -0x326172a9, RZ ;  /* 0xcd9e8d57f0f07825 */ /* 0x000fe200078e00ff */
[----:B------:R-:W-:Y:S01]  /*26b0*/  UIADD3 UR49, UR9, -0x126145ec, URZ ;  /* 0xed9eba1409317890 */ /* 0x000fe2000fffe03f */
        /* <DEDUP_REMOVED lines=14> */
[C---:B------:R-:W-:Y:S01]  /*27a0*/  HMMA.16816.F32.BF16 R24, R108.reuse, R112, RZ ;  /* 0x000000706c18723c */ /* 0x040fe200000418ff */
[----:B------:R-:W3:Y:S05]  /*27b0*/  LDSM.16.M88.4 R136, [R185+0x1000] ;  /* 0x00100000b988783b */ /* 0x000eea0000000200 */
[-C--:B------:R-:W-:Y:S03]  /*27c0*/  HMMA.16816.F32.BF16 R28, R108, R114.reuse, RZ ;  /* 0x000000726c1c723c */ /* 0x080fe600000418ff */
[----:B------:R-:W-:Y:S03]  /*27d0*/  LDSM.16.M88.4 R108, [R183] ;  /* 0x00000000b76c783b */ /* 0x000fe60000000200 */
[----:B------:R-:W-:Y:S05]  /*27e0*/  HMMA.16816.F32.BF16 R32, R100, R114, RZ ;  /* 0x000000726420723c */ /* 0x000fea00000418ff */
[----:B------:R-:W3:Y:S01]  /*27f0*/  LDSM.16.M88.4 R100, [R172+0x6800] ;  /* 0x00680000ac64783b */ /* 0x000ee20000000200 */
[-C--:B----4-:R-:W-:Y:S06]  /*2800*/  HMMA.16816.F32.BF16 R4, R116, R120.reuse, R4 ;  /* 0x000000787404723c */ /* 0x090fec0000041804 */
[C---:B-1----:R-:W-:Y:S01]  /*2810*/  HMMA.16816.F32.BF16 R8, R124.reuse, R120, R8 ;  /* 0x000000787c08723c */ /* 0x042fe20000041808 */
[----:B------:R-:W1:Y:S05]  /*2820*/  LDSM.16.M88.4 R112, [R3+0x6000] ;  /* 0x006000000370783b */ /* 0x000e6a0000000200 */
[-C--:B------:R-:W-:Y:S01]  /*2830*/  HMMA.16816.F32.BF16 R12, R124, R122.reuse, R12 ;  /* 0x0000007a7c0c723c */ /* 0x080fe2000004180c */
[----:B------:R-:W4:Y:S05]  /*2840*/  @!P0 S2R R231, SR_TID.X ;  /* 0x0000000000e78919 */ /* 0x000f2a0000002100 */
[C---:B------:R-:W-:Y:S01]  /*2850*/  HMMA.16816.F32.BF16 R16, R116.reuse, R122, R16 ;  /* 0x0000007a7410723c */ /* 0x040fe20000041810 */
[----:B------:R-:W3:Y:S04]  /*2860*/  LDG.E R230, desc[UR40][R244.64] ;  /* 0x00000028f4e67981 */ /* 0x000ee8000c1e1900 */
[----:B------:R-:W3:Y:S01]  /*2870*/  LDG.E R229, desc[UR40][R244.64+0x20] ;  /* 0x00002028f4e57981 */ /* 0x000ee2000c1e1900 */
[-C--:B--2---:R-:W-:Y:S03]  /*2880*/  HMMA.16816.F32.BF16 R20, R116, R128.reuse, R20 ;  /* 0x000000807414723c */ /* 0x084fe60000041814 */
[----:B------:R-:W5:Y:S03]  /*2890*/  LDG.E R228, desc[UR40][R244.64+0x80] ;  /* 0x00008028f4e47981 */ /* 0x000f66000c1e1900 */
[C---:B------:R-:W-:Y:S01]  /*28a0*/  HMMA.16816.F32.BF16 R24, R124.reuse, R128, R24 ;  /* 0x000000807c18723c */ /* 0x040fe20000041818 */
[----:B------:R2:W5:Y:S05]  /*28b0*/  LDG.E R217, desc[UR40][R244.64+0xa0] ;  /* 0x0000a028f4d97981 */ /* 0x00056a000c1e1900 */
[-C--:B------:R-:W-:Y:S06]  /*28c0*/  HMMA.16816.F32.BF16 R28, R124, R130.reuse, R28 ;  /* 0x000000827c1c723c */ /* 0x080fec000004181c */
[----:B------:R-:W-:Y:S01]  /*28d0*/  HMMA.16816.F32.BF16 R32, R116, R130, R32 ;  /* 0x000000827420723c */ /* 0x000fe20000041820 */
[----:B------:R1:W1:Y:S04]  /*28e0*/  LDSM.16.M88.4 R116, [R183+0x1000] ;  /* 0x00100000b774783b */ /* 0x0002680000000200 */
[----:B----4-:R-:W-:Y:S01]  /*28f0*/  @!P0 IMAD.SHL.U32 R237, R231, 0x2, RZ ;  /* 0x00000002e7ed8824 */ /* 0x010fe200078e00ff */
[-C--:B------:R-:W-:Y:S01]  /*2900*/  HMMA.16816.F32.BF16 R4, R104, R132.reuse, R4 ;  /* 0x000000846804723c */ /* 0x080fe20000041804 */
[----:B------:R-:W-:Y:S04]  /*2910*/  IMAD.U32 R231, RZ, RZ, UR17 ;  /* 0x00000011ffe77e24 */ /* 0x000fe8000f8e00ff */
[----:B------:R-:W-:Y:S01]  /*2920*/  @!P0 LOP3.LUT R246, R206, 0x6, R237, 0xf8, !PT ;  /* 0x00000006cef68812 */ /* 0x000fe200078ef8ed */
[C---:B---3--:R-:W-:Y:S05]  /*2930*/  HMMA.16816.F32.BF16 R8, R136.reuse, R132, R8 ;  /* 0x000000848808723c */ /* 0x048fea0000041808 */
[----:B------:R-:W-:Y:S01]  /*2940*/  LOP3.LUT R237, R243, UR51, R238, 0x96, !PT ;  /* 0x00000033f3ed7c12 */ /* 0x000fe2000f8e96ee */
[-C--:B------:R-:W-:Y:S05]  /*2950*/  HMMA.16816.F32.BF16 R12, R136, R134.reuse, R12 ;  /* 0x00000086880c723c */ /* 0x080fea000004180c */
[----:B------:R-:W-:Y:S01]  /*2960*/  LOP3.LUT R238, R241, UR36, R248, 0x96, !PT ;  /* 0x00000024f1ee7c12 */ /* 0x000fe2000f8e96f8 */
[C---:B------:R-:W-:Y:S05]  /*2970*/  HMMA.16816.F32.BF16 R16, R104.reuse, R134, R16 ;  /* 0x000000866810723c */ /* 0x040fea0000041810 */
[C---:B------:R-:W-:Y:S01]  /*2980*/  @!P0 VIADDMNMX R248, R232.reuse, R203, UR39, PT ;  /* 0x00000027e8f88e46 */ /* 0x040fe2000b8001cb */
[-C--:B------:R-:W-:Y:S05]  /*2990*/  HMMA.16816.F32.BF16 R20, R104, R100.reuse, R20 ;  /* 0x000000646814723c */ /* 0x080fea0000041814 */
[----:B------:R-:W-:Y:S01]  /*29a0*/  @!P0 IMAD R233, R231, 0x80, R246 ;  /* 0x00000080e7e98824 */ /* 0x000fe200078e02f6 */
[----:B------:R-:W-:Y:S01]  /*29b0*/  @!P0 VIMNMX R246, R232, UR39, PT ;  /* 0x00000027e8f68c48 */ /* 0x000fe2000bfe0100 */
[C---:B------:R-:W-:Y:S04]  /*29c0*/  HMMA.16816.F32.BF16 R24, R136.reuse, R100, R24 ;  /* 0x000000648818723c */ /* 0x040fe80000041818 */
[----:B------:R-:W-:Y:S01]  /*29d0*/  FMUL.FTZ R231, R210, 1.4426950216293334961 ;  /* 0x3fb8aa3bd2e77820 */ /* 0x000fe20000410000 */
[----:B--2---:R-:W-:Y:S01]  /*29e0*/  FMUL.FTZ R244, R213, 1.4426950216293334961 ;  /* 0x3fb8aa3bd5f47820 */ /* 0x004fe20000410000 */
[-C--:B------:R-:W-:Y:S05]  /*29f0*/  HMMA.16816.F32.BF16 R28, R136, R102.reuse, R28 ;  /* 0x00000066881c723c */ /* 0x080fea000004181c */
[----:B-1----:R-:W-:Y:S01]  /*2a00*/  FSEL R183, R231, RZ, P2 ;  /* 0x000000ffe7b77208 */ /* 0x002fe20001000000 */
[----:B------:R-:W-:Y:S01]  /*2a10*/  HMMA.16816.F32.BF16 R32, R104, R102, R32 ;  /* 0x000000666820723c */ /* 0x000fe20000041820 */
[----:B------:R-:W1:Y:S04]  /*2a20*/  LDSM.16.M88.4 R100, [R3+0x6800] ;  /* 0x006800000364783b */ /* 0x000e680000000200 */
[----:B------:R-:W-:Y:S01]  /*2a30*/  FSEL R137, R244, RZ, P5 ;  /* 0x000000fff4897208 */ /* 0x000fe20002800000 */
[-C--:B------:R-:W-:Y:S01]  /*2a40*/  HMMA.16816.F32.BF16 R4, R108, R112.reuse, R4 ;  /* 0x000000706c04723c */ /* 0x080fe20000041804 */
[----:B------:R-:W-:Y:S04]  /*2a50*/  IMAD.U32 R105, RZ, RZ, UR6 ;  /* 0x00000006ff697e24 */ /* 0x000fe8000f8e00ff */
[----:B------:R-:W-:Y:S01]  /*2a60*/  @!P0 VIADDMNMX R244, R232, R205, UR39, PT ;  /* 0x00000027e8f48e46 */ /* 0x000fe2000b8001cd */
[C---:B------:R-:W-:Y:S04]  /*2a70*/  HMMA.16816.F32.BF16 R8, R116.reuse, R112, R8 ;  /* 0x000000707408723c */ /* 0x040fe80000041808 */
[----:B------:R-:W-:Y:S01]  /*2a80*/  @!P0 ISETP.GE.AND P5, PT, R233, R246, PT ;  /* 0x000000f6e900820c */ /* 0x000fe20003fa6270 */
[----:B------:R-:W-:Y:S01]  /*2a90*/  FMUL.FTZ R243, R212, 1.4426950216293334961 ;  /* 0x3fb8aa3bd4f37820 */ /* 0x000fe20000410000 */
[-C--:B------:R-:W-:Y:S05]  /*2aa0*/  HMMA.16816.F32.BF16 R12, R116, R114.reuse, R12 ;  /* 0x00000072740c723c */ /* 0x080fea000004180c */
[----:B------:R-:W-:Y:S01]  /*2ab0*/  FSEL R129, R243, RZ, P4 ;  /* 0x000000fff3817208 */ /* 0x000fe20002000000 */
[C---:B------:R-:W-:Y:S05]  /*2ac0*/  HMMA.16816.F32.BF16 R16, R108.reuse, R114, R16 ;  /* 0x000000726c10723c */ /* 0x040fea0000041810 */
[----:B------:R-:W-:Y:S01]  /*2ad0*/  @!P0 VIADD R231, R233, 0x1 ;  /* 0x00000001e9e78836 */ /* 0x000fe20000000000 */
[----:B------:R-:W-:Y:S01]  /*2ae0*/  @!P0 FSEL R4, R4, -INF , !P5 ;  /* 0xff80000004048808 */ /* 0x000fe20006800000 */
[----:B------:R-:W-:Y:S01]  /*2af0*/  FMUL.FTZ R241, R211, 1.4426950216293334961 ;  /* 0x3fb8aa3bd3f17820 */ /* 0x000fe20000410000 */
[----:B------:R-:W-:Y:S02]  /*2b00*/  @!P0 ISETP.GE.AND P5, PT, R233, R244, PT ;  /* 0x000000f4e900820c */ /* 0x000fe40003fa6270 */
[----:B------:R-:W-:Y:S01]  /*2b10*/  @!P0 ISETP.GE.AND P4, PT, R231, R246, PT ;  /* 0x000000f6e700820c */ /* 0x000fe20003f86270 */
[----:B------:R-:W-:Y:S01]  /*2b20*/  @!P0 VIADD R243, R233, 0x18 ;  /* 0x00000018e9f38836 */ /* 0x000fe20000000000 */
[----:B------:R-:W-:Y:S01]  /*2b30*/  FSEL R134, R241, RZ, P3 ;  /* 0x000000fff1867208 */ /* 0x000fe20001800000 */
[----:B------:R-:W-:Y:S01]  /*2b40*/  @!P0 VIADD R241, R233, 0x8 ;  /* 0x00000008e9f18836 */ /* 0x000fe20000000000 */
[----:B------:R-:W-:Y:S01]  /*2b50*/  @!P0 ISETP.GE.AND P3, PT, R231, R244, PT ;  /* 0x000000f4e700820c */ /* 0x000fe20003f66270 */
[----:B------:R-:W-:Y:S01]  /*2b60*/  IMAD.WIDE.U32 R130, R237, -0x326172a9, RZ ;  /* 0xcd9e8d57ed827825 */ /* 0x000fe200078e00ff */
[C---:B------:R-:W-:Y:S01]  /*2b70*/  @!P0 ISETP.GE.AND P6, PT, R231.reuse, R250, PT ;  /* 0x000000fae700820c */ /* 0x040fe20003fc6270 */
[-C--:B-1----:R-:W-:Y:S03]  /*2b80*/  HMMA.16816.F32.BF16 R20, R108, R100.reuse, R20 ;  /* 0x000000646c14723c */ /* 0x082fe60000041814 */
[----:B------:R-:W-:Y:S01]  /*2b90*/  @!P0 ISETP.GE.AND P2, PT, R231, R248, PT ;  /* 0x000000f8e700820c */ /* 0x000fe20003f46270 */
[----:B------:R-:W-:Y:S01]  /*2ba0*/  @!P0 VIADD R231, R233, 0x9 ;  /* 0x00000009e9e78836 */ /* 0x000fe20000000000 */
[----:B------:R-:W-:Y:S01]  /*2bb0*/  @!P0 FSEL R5, R5, -INF , !P4 ;  /* 0xff80000005058808 */ /* 0x000fe20006000000 */
[C---:B------:R-:W-:Y:S04]  /*2bc0*/  HMMA.16816.F32.BF16 R24, R116.reuse, R100, R24 ;  /* 0x000000647418723c */ /* 0x040fe80000041818 */
[----:B------:R-:W-:Y:S01]  /*2bd0*/  @!P0 ISETP.GE.AND P4, PT, R233, R250, PT ;  /* 0x000000fae900820c */ /* 0x000fe20003f86270 */
[----:B------:R-:W-:Y:S01]  /*2be0*/  FFMA.FTZ R232, R5, UR38, -R137 ;  /* 0x0000002605e87c23 */ /* 0x000fe20008010889 */
[----:B------:R-:W-:Y:S01]  /*2bf0*/  @!P0 FSEL R6, R6, -INF , !P5 ;  /* 0xff80000006068808 */ /* 0x000fe20006800000 */
[-C--:B------:R-:W-:Y:S03]  /*2c00*/  HMMA.16816.F32.BF16 R28, R116, R102.reuse, R28 ;  /* 0x00000066741c723c */ /* 0x080fe6000004181c */
[----:B------:R-:W-:Y:S01]  /*2c10*/  @!P0 ISETP.GE.AND P5, PT, R233, R248, PT ;  /* 0x000000f8e900820c */ /* 0x000fe20003fa6270 */
[----:B------:R-:W-:Y:S01]  /*2c20*/  MUFU.EX2 R232, R232 ;  /* 0x000000e800e87308 */ /* 0x000fe20000000800 */
[----:B------:R-:W-:Y:S01]  /*2c30*/  @!P0 FSEL R7, R7, -INF , !P3 ;  /* 0xff80000007078808 */ /* 0x000fe20005800000 */
[----:B------:R-:W-:Y:S04]  /*2c40*/  HMMA.16816.F32.BF16 R32, R108, R102, R32 ;  /* 0x000000666c20723c */ /* 0x000fe80000041820 */
[-C--:B------:R-:W-:Y:S01]  /*2c50*/  @!P0 ISETP.GE.AND P3, PT, R241, R250.reuse, PT ;  /* 0x000000faf100820c */ /* 0x080fe20003f66270 */
[----:B------:R-:W-:Y:S01]  /*2c60*/  FFMA.FTZ R245, R7, UR38, -R129 ;  /* 0x0000002607f57c23 */ /* 0x000fe20008010881 */
[----:B------:R-:W-:Y:S02]  /*2c70*/  @!P0 FSEL R8, R8, -INF , !P4 ;  /* 0xff80000008088808 */ /* 0x000fe40006000000 */
[----:B------:R-:W-:Y:S02]  /*2c80*/  @!P0 FSEL R9, R9, -INF , !P6 ;  /* 0xff80000009098808 */ /* 0x000fe40007000000 */
[----:B------:R-:W-:Y:S02]  /*2c90*/  @!P0 ISETP.GE.AND P4, PT, R231, R250, PT ;  /* 0x000000fae700820c */ /* 0x000fe40003f86270 */
[----:B------:R-:W-:Y:S02]  /*2ca0*/  @!P0 ISETP.GE.AND P6, PT, R241, R248, PT ;  /* 0x000000f8f100820c */ /* 0x000fe40003fc6270 */
[----:B------:R-:W-:Y:S02]  /*2cb0*/  @!P0 FSEL R10, R10, -INF , !P5 ;  /* 0xff8000000a0a8808 */ /* 0x000fe40006800000 */
[----:B------:R-:W-:Y:S02]  /*2cc0*/  @!P0 FSEL R11, R11, -INF , !P2 ;  /* 0xff8000000b0b8808 */ /* 0x000fe40005000000 */
[----:B------:R-:W-:Y:S02]  /*2cd0*/  @!P0 FSEL R12, R12, -INF , !P3 ;  /* 0xff8000000c0c8808 */ /* 0x000fe40005800000 */
[----:B------:R-:W-:Y:S02]  /*2ce0*/  @!P0 FSEL R13, R13, -INF , !P4 ;  /* 0xff8000000d0d8808 */ /* 0x000fe40006000000 */
[----:B------:R-:W-:Y:S02]  /*2cf0*/  @!P0 FSEL R14, R14, -INF , !P6 ;  /* 0xff8000000e0e8808 */ /* 0x000fe40007000000 */
[C---:B------:R-:W-:Y:S02]  /*2d00*/  @!P0 ISETP.GE.AND P5, PT, R241.reuse, R246, PT ;  /* 0x000000f6f100820c */ /* 0x040fe40003fa6270 */
[----:B------:R-:W-:Y:S01]  /*2d10*/  @!P0 ISETP.GE.AND P2, PT, R241, R244, PT ;  /* 0x000000f4f100820c */ /* 0x000fe20003f46270 */
[----:B------:R-:W-:Y:S01]  /*2d20*/  @!P0 VIADD R241, R233, 0x11 ;  /* 0x00000011e9f18836 */ /* 0x000fe20000000000 */
[C---:B------:R-:W-:Y:S02]  /*2d30*/  @!P0 ISETP.GE.AND P3, PT, R231.reuse, R248, PT ;  /* 0x000000f8e700820c */ /* 0x040fe40003f66270 */
[C---:B------:R-:W-:Y:S02]  /*2d40*/  @!P0 ISETP.GE.AND P4, PT, R231.reuse, R246, PT ;  /* 0x000000f6e700820c */ /* 0x040fe40003f86270 */
[----:B------:R-:W-:Y:S01]  /*2d50*/  @!P0 ISETP.GE.AND P6, PT, R231, R244, PT ;  /* 0x000000f4e700820c */ /* 0x000fe20003fc6270 */
[----:B------:R-:W-:Y:S01]  /*2d60*/  @!P0 VIADD R231, R233, 0x10 ;  /* 0x00000010e9e78836 */ /* 0x000fe20000000000 */
[----:B------:R-:W-:Y:S02]  /*2d70*/  @!P0 FSEL R15, R15, -INF , !P3 ;  /* 0xff8000000f0f8808 */ /* 0x000fe40005800000 */
[----:B------:R-:W-:Y:S02]  /*2d80*/  @!P0 FSEL R16, R16, -INF , !P5 ;  /* 0xff80000010108808 */ /* 0x000fe40006800000 */
[----:B------:R-:W-:Y:S02]  /*2d90*/  @!P0 FSEL R19, R19, -INF , !P6 ;  /* 0xff80000013138808 */ /* 0x000fe40007000000 */
[C---:B------:R-:W-:Y:S02]  /*2da0*/  @!P0 ISETP.GE.AND P3, PT, R231.reuse, R246, PT ;  /* 0x000000f6e700820c */ /* 0x040fe40003f66270 */
[----:B------:R-:W-:Y:S02]  /*2db0*/  @!P0 ISETP.GE.AND P5, PT, R231, R244, PT ;  /* 0x000000f4e700820c */ /* 0x000fe40003fa6270 */
[----:B------:R-:W-:Y:S02]  /*2dc0*/  @!P0 ISETP.GE.AND P6, PT, R241, R246, PT ;  /* 0x000000f6f100820c */ /* 0x000fe40003fc6270 */
[----:B------:R-:W-:Y:S02]  /*2dd0*/  @!P0 FSEL R20, R20, -INF , !P3 ;  /* 0xff80000014148808 */ /* 0x000fe40005800000 */
[----:B------:R-:W-:Y:S02]  /*2de0*/  @!P0 FSEL R21, R21, -INF , !P6 ;  /* 0xff80000015158808 */ /* 0x000fe40007000000 */
[----:B------:R-:W-:Y:S02]  /*2df0*/  @!P0 FSEL R22, R22, -INF , !P5 ;  /* 0xff80000016168808 */ /* 0x000fe40006800000 */
[----:B------:R-:W-:Y:S01]  /*2e00*/  @!P0 FSEL R18, R18, -INF , !P2 ;  /* 0xff80000012128808 */ /* 0x000fe20005000000 */
[----:B------:R-:W-:Y:S01]  /*2e10*/  FFMA.FTZ R21, R21, UR38, -R137 ;  /* 0x0000002615157c23 */ /* 0x000fe20008010889 */
[C---:B------:R-:W-:Y:S01]  /*2e20*/  @!P0 ISETP.GE.AND P3, PT, R241.reuse, R244, PT ;  /* 0x000000f4f100820c */ /* 0x040fe20003f66270 */
[--C-:B------:R-:W-:Y:S01]  /*2e30*/  FFMA.FTZ R22, R22, UR38, -R129.reuse ;  /* 0x0000002616167c23 */ /* 0x100fe20008010881 */
[C---:B------:R-:W-:Y:S02]  /*2e40*/  @!P0 ISETP.GE.AND P6, PT, R241.reuse, R250, PT ;  /* 0x000000faf100820c */ /* 0x040fe40003fc6270 */
[-C--:B------:R-:W-:Y:S01]  /*2e50*/  @!P0 ISETP.GE.AND P5, PT, R241, R248.reuse, PT ;  /* 0x000000f8f100820c */ /* 0x080fe20003fa6270 */
[----:B------:R-:W-:Y:S01]  /*2e60*/  @!P0 VIADD R241, R233, 0x19 ;  /* 0x00000019e9f18836 */ /* 0x000fe20000000000 */
[----:B------:R-:W-:Y:S01]  /*2e70*/  @!P0 ISETP.GE.AND P2, PT, R231, R248, PT ;  /* 0x000000f8e700820c */ /* 0x000fe20003f46270 */
[--C-:B------:R-:W-:Y:S01]  /*2e80*/  FFMA.FTZ R233, R6, UR38, -R129.reuse ;  /* 0x0000002606e97c23 */ /* 0x100fe20008010881 */
[----:B------:R-:W-:Y:S02]  /*2e90*/  @!P0 FSEL R17, R17, -INF , !P4 ;  /* 0xff80000011118808 */ /* 0x000fe40006000000 */
[----:B------:R-:W-:Y:S02]  /*2ea0*/  @!P0 FSEL R23, R23, -INF , !P3 ;  /* 0xff80000017178808 */ /* 0x000fe40005800000 */
[----:B------:R-:W-:Y:S01]  /*2eb0*/  @!P0 FSEL R25, R25, -INF , !P6 ;  /* 0xff80000019198808 */ /* 0x000fe20007000000 */
[----:B------:R-:W-:Y:S01]  /*2ec0*/  MUFU.EX2 R233, R233 ;  /* 0x000000e900e97308 */ /* 0x000fe20000000800 */
[----:B------:R-:W-:Y:S01]  /*2ed0*/  @!P0 FSEL R26, R26, -INF , !P2 ;  /* 0xff8000001a1a8808 */ /* 0x000fe20005000000 */
[----:B------:R-:W-:Y:S01]  /*2ee0*/  FFMA.FTZ R23, R23, UR38, -R129 ;  /* 0x0000002617177c23 */ /* 0x000fe20008010881 */
[-C--:B------:R-:W-:Y:S01]  /*2ef0*/  @!P0 ISETP.GE.AND P4, PT, R231, R250.reuse, PT ;  /* 0x000000fae700820c */ /* 0x080fe20003f86270 */
[----:B------:R-:W-:Y:S01]  /*2f00*/  FFMA.FTZ R231, R4, UR38, -R137 ;  /* 0x0000002604e77c23 */ /* 0x000fe20008010889 */
[C---:B------:R-:W-:Y:S02]  /*2f10*/  @!P0 ISETP.GE.AND P3, PT, R243.reuse, R250, PT ;  /* 0x000000faf300820c */ /* 0x040fe40003f66270 */
[-C--:B------:R-:W-:Y:S02]  /*2f20*/  @!P0 ISETP.GE.AND P6, PT, R243, R248.reuse, PT ;  /* 0x000000f8f300820c */ /* 0x080fe40003fc6270 */
[C---:B------:R-:W-:Y:S01]  /*2f30*/  @!P0 ISETP.GE.AND P2, PT, R241.reuse, R248, PT ;  /* 0x000000f8f100820c */ /* 0x040fe20003f46270 */
[----:B------:R-:W-:Y:S01]  /*2f40*/  IMAD.WIDE.U32 R248, R234, -0x326172a9, RZ ;  /* 0xcd9e8d57eaf87825 */ /* 0x000fe200078e00ff */
[----:B------:R-:W-:Y:S01]  /*2f50*/  @!P0 FSEL R24, R24, -INF , !P4 ;  /* 0xff80000018188808 */ /* 0x000fe20006000000 */
[----:B------:R1:W-:Y:S01]  /*2f60*/  MUFU.EX2 R234, R245 ;  /* 0x000000f500ea7308 */ /* 0x0003e20000000800 */
[----:B------:R-:W-:Y:S02]  /*2f70*/  @!P0 FSEL R28, R28, -INF , !P3 ;  /* 0xff8000001c1c8808 */ /* 0x000fe40005800000 */
[----:B------:R-:W-:Y:S02]  /*2f80*/  @!P0 FSEL R30, R30, -INF , !P6 ;  /* 0xff8000001e1e8808 */ /* 0x000fe40007000000 */
[C---:B------:R-:W-:Y:S01]  /*2f90*/  @!P0 ISETP.GE.AND P4, PT, R241.reuse, R250, PT ;  /* 0x000000faf100820c */ /* 0x040fe20003f86270 */
[----:B------:R-:W-:Y:S01]  /*2fa0*/  IMAD.WIDE.U32 R250, R238, -0x2daee0ad, RZ ;  /* 0xd2511f53eefa7825 */ /* 0x000fe200078e00ff */
[C---:B------:R-:W-:Y:S03]  /*2fb0*/  @!P0 ISETP.GE.AND P3, PT, R241.reuse, R246, PT ;  /* 0x000000f6f100820c */ /* 0x040fe60003f66270 */
[----:B------:R-:W2:Y:S01]  /*2fc0*/  MUFU.EX2 R231, R231 ;  /* 0x000000e700e77308 */ /* 0x000ea20000000800 */
[----:B------:R-:W-:Y:S01]  /*2fd0*/  @!P0 ISETP.GE.AND P6, PT, R241, R244, PT ;  /* 0x000000f4f100820c */ /* 0x000fe20003fc6270 */
[--C-:B------:R-:W-:Y:S01]  /*2fe0*/  FFMA.FTZ R30, R30, UR38, -R183.reuse ;  /* 0x000000261e1e7c23 */ /* 0x100fe200080108b7 */
[----:B------:R-:W-:Y:S02]  /*2ff0*/  @!P0 FSEL R27, R27, -INF , !P5 ;  /* 0xff8000001b1b8808 */ /* 0x000fe40006800000 */
[----:B------:R-:W-:Y:S01]  /*3000*/  LOP3.LUT R241, R235, R249, RZ, 0x3c, !PT ;  /* 0x000000f9ebf17212 */ /* 0x000fe200078e3cff */
[----:B------:R-:W-:Y:S01]  /*3010*/  FFMA.FTZ R235, R8, UR38, -R134 ;  /* 0x0000002608eb7c23 */ /* 0x000fe20008010886 */
[----:B------:R-:W-:Y:S01]  /*3020*/  @!P0 ISETP.GE.AND P5, PT, R243, R246, PT ;  /* 0x000000f6f300820c */ /* 0x000fe20003fa6270 */
[----:B------:R-:W-:Y:S01]  /*3030*/  IMAD.WIDE.U32 R246, R239, -0x2daee0ad, RZ ;  /* 0xd2511f53eff67825 */ /* 0x000fe200078e00ff */
[----:B------:R-:W-:Y:S01]  /*3040*/  LOP3.LUT R248, R131, UR36, R248, 0x96, !PT ;  /* 0x0000002483f87c12 */ /* 0x000fe2000f8e96f8 */
[----:B------:R-:W-:Y:S01]  /*3050*/  UIADD3 UR36, UR13, 0x1715609d, URZ ;  /* 0x1715609d0d247890 */ /* 0x000fe2000fffe03f */
[----:B------:R-:W-:Y:S01]  /*3060*/  @!P0 FSEL R29, R29, -INF , !P4 ;  /* 0xff8000001d1d8808 */ /* 0x000fe20006000000 */
[----:B------:R-:W-:Y:S01]  /*3070*/  IMAD.WIDE.U32 R238, R241, -0x2daee0ad, RZ ;  /* 0xd2511f53f1ee7825 */ /* 0x000fe200078e00ff */
[----:B------:R-:W-:Y:S01]  /*3080*/  LOP3.LUT R237, R247, UR35, R236, 0x96, !PT ;  /* 0x00000023f7ed7c12 */ /* 0x000fe2000f8e96ec */
[----:B------:R-:W-:Y:S01]  /*3090*/  MUFU.EX2 R235, R235 ;  /* 0x000000eb00eb7308 */ /* 0x000fe20000000800 */
[----:B------:R-:W-:Y:S01]  /*30a0*/  @!P0 ISETP.GE.AND P4, PT, R243, R244, PT ;  /* 0x000000f4f300820c */ /* 0x000fe20003f86270 */
[----:B------:R-:W-:Y:S01]  /*30b0*/  IMAD.WIDE.U32 R248, R248, -0x2daee0ad, RZ ;  /* 0xd2511f53f8f87825 */ /* 0x000fe200078e00ff */
[----:B------:R-:W-:Y:S01]  /*30c0*/  LOP3.LUT R242, R239, UR35, R242, 0x96, !PT ;  /* 0x00000023eff27c12 */ /* 0x000fe2000f8e96f2 */
[----:B------:R-:W-:Y:S01]  /*30d0*/  UIADD3 UR35, UR13, 0x78dde6e4, URZ ;  /* 0x78dde6e40d237890 */ /* 0x000fe2000fffe03f */
[----:B------:R-:W-:Y:S01]  /*30e0*/  LOP3.LUT R246, R251, UR49, R246, 0x96, !PT ;  /* 0x00000031fbf67c12 */ /* 0x000fe2000f8e96f6 */
[----:B------:R-:W-:Y:S01]  /*30f0*/  IMAD.WIDE.U32 R138, R237, -0x326172a9, RZ ;  /* 0xcd9e8d57ed8a7825 */ /* 0x000fe200078e00ff */
[----:B------:R-:W-:Y:S01]  /*3100*/  LOP3.LUT R244, R249, UR49, R238, 0x96, !PT ;  /* 0x00000031f9f47c12 */ /* 0x000fe2000f8e96ee */
[----:B------:R-:W-:Y:S01]  /*3110*/  UIADD3 UR49, UR9, 0x646e171e, URZ ;  /* 0x646e171e09317890 */ /* 0x000fe2000fffe03f */
[----:B------:R-:W-:Y:S01]  /*3120*/  @!P0 FSEL R33, R33, -INF , !P3 ;  /* 0xff80000021218808 */ /* 0x000fe20005800000 */
[----:B------:R-:W-:Y:S01]  /*3130*/  IMAD.WIDE.U32 R242, R242, -0x326172a9, RZ ;  /* 0xcd9e8d57f2f27825 */ /* 0x000fe200078e00ff */
[----:B------:R-:W-:Y:S02]  /*3140*/  LOP3.LUT R241, R139, UR35, R240, 0x96, !PT ;  /* 0x000000238bf17c12 */ /* 0x000fe4000f8e96f0 */
[----:B------:R-:W-:Y:S01]  /*3150*/  @!P0 FSEL R32, R32, -INF , !P5 ;  /* 0xff80000020208808 */ /* 0x000fe20006800000 */
[----:B------:R-:W-:Y:S01]  /*3160*/  IMAD.WIDE.U32 R246, R246, -0x326172a9, RZ ;  /* 0xcd9e8d57f6f67825 */ /* 0x000fe200078e00ff */
[----:B------:R-:W-:Y:S01]  /*3170*/  LOP3.LUT R240, R243, UR35, R130, 0x96, !PT ;  /* 0x00000023f3f07c12 */ /* 0x000fe2000f8e9682 */
[----:B------:R-:W-:Y:S01]  /*3180*/  UIADD3 UR35, UR9, -0x56f99767, URZ ;  /* 0xa906689909237890 */ /* 0x000fe2000fffe03f */
[----:B------:R-:W-:Y:S01]  /*3190*/  @!P0 FSEL R35, R35, -INF , !P6 ;  /* 0xff80000023238808 */ /* 0x000fe20007000000 */
[----:B-1----:R-:W-:Y:S01]  /*31a0*/  IMAD.WIDE.U32 R244, R244, -0x326172a9, RZ ;  /* 0xcd9e8d57f4f47825 */ /* 0x002fe200078e00ff */
[----:B------:R-:W-:Y:S02]  /*31b0*/  LOP3.LUT R239, R247, UR36, R138, 0x96, !PT ;  /* 0x00000024f7ef7c12 */ /* 0x000fe4000f8e968a */
[----:B------:R-:W-:Y:S01]  /*31c0*/  @!P0 FSEL R34, R34, -INF , !P4 ;  /* 0xff80000022228808 */ /* 0x000fe20006000000 */
[----:B------:R-:W-:Y:S01]  /*31d0*/  IMAD.WIDE.U32 R130, R241, -0x2daee0ad, RZ ;  /* 0xd2511f53f1827825 */ /* 0x000fe200078e00ff */
[----:B------:R-:W-:Y:S02]  /*31e0*/  LOP3.LUT R241, R245, UR36, R242, 0x96, !PT ;  /* 0x00000024f5f17c12 */ /* 0x000fe4000f8e96f2 */
[----:B------:R-:W-:Y:S01]  /*31f0*/  @!P0 FSEL R31, R31, -INF , !P2 ;  /* 0xff8000001f1f8808 */ /* 0x000fe20005000000 */
[----:B------:R-:W-:Y:S01]  /*3200*/  FFMA.FTZ R247, R15, UR38, -R183 ;  /* 0x000000260ff77c23 */ /* 0x000fe200080108b7 */
[----:B------:R-:W-:Y:S01]  /*3210*/  LOP3.LUT R242, R131, UR35, R250, 0x96, !PT ;  /* 0x0000002383f27c12 */ /* 0x000fe2000f8e96fa */
[----:B------:R-:W-:Y:S01]  /*3220*/  IMAD.WIDE.U32 R138, R239, -0x2daee0ad, RZ ;  /* 0xd2511f53ef8a7825 */ /* 0x000fe200078e00ff */
[----:B------:R-:W-:Y:S03]  /*3230*/  IADD3 R116, R0, 0x4000, R105 ;  /* 0x0000400000747810 */ /* 0x000fe60007ffe069 */
[----:B------:R-:W-:Y:S01]  /*3240*/  FFMA.FTZ R236, R9, UR38, -R134 ;  /* 0x0000002609ec7c23 */ /* 0x000fe20008010886 */
[----:B------:R-:W-:Y:S01]  /*3250*/  IMAD.WIDE.U32 R132, R240, -0x2daee0ad, RZ ;  /* 0xd2511f53f0847825 */ /* 0x000fe200078e00ff */
[----:B------:R-:W-:Y:S02]  /*3260*/  LOP3.LUT R131, R139, UR49, R130, 0x96, !PT ;  /* 0x000000318b837c12 */ /* 0x000fe4000f8e9682 */
[----:B------:R-:W-:Y:S01]  /*3270*/  LOP3.LUT R243, R138, 0xff, RZ, 0xc0, !PT ;  /* 0x000000ff8af37812 */ /* 0x000fe200078ec0ff */
[----:B------:R-:W-:Y:S01]  /*3280*/  IMAD.WIDE.U32 R250, R241, -0x2daee0ad, RZ ;  /* 0xd2511f53f1fa7825 */ /* 0x000fe200078e00ff */
[--C-:B------:R-:W-:Y:S01]  /*3290*/  SHF.R.U32.HI R245, RZ, 0x18, R138.reuse ;  /* 0x00000018fff57819 */ /* 0x100fe2000001168a */
[----:B------:R-:W-:Y:S01]  /*32a0*/  MUFU.EX2 R236, R236 ;  /* 0x000000ec00ec7308 */ /* 0x000fe20000000800 */
[----:B------:R-:W-:Y:S01]  /*32b0*/  SHF.R.U32.HI R9, RZ, 0x10, R138 ;  /* 0x00000010ff097819 */ /* 0x000fe2000001168a */
[----:B------:R-:W-:Y:S01]  /*32c0*/  IMAD.IADD R120, R116, 0x1, R175 ;  /* 0x0000000174787824 */ /* 0x000fe200078e02af */
[----:B------:R-:W-:Y:S01]  /*32d0*/  LOP3.LUT R6, R138, 0xffff, RZ, 0xc0, !PT ;  /* 0x0000ffff8a067812 */ /* 0x000fe200078ec0ff */
[----:B------:R-:W-:Y:S01]  /*32e0*/  FFMA.FTZ R239, R12, UR38, -R134 ;  /* 0x000000260cef7c23 */ /* 0x000fe20008010886 */
[----:B------:R-:W-:Y:S01]  /*32f0*/  LOP3.LUT R248, R133, UR35, R248, 0x96, !PT ;  /* 0x0000002385f87c12 */ /* 0x000fe2000f8e96f8 */
[----:B------:R-:W-:Y:S01]  /*3300*/  FFMA.FTZ R240, R13, UR38, -R134 ;  /* 0x000000260df07c23 */ /* 0x000fe20008010886 */
[----:B------:R-:W-:Y:S01]  /*3310*/  LOP3.LUT R135, R251, UR49, R132, 0x96, !PT ;  /* 0x00000031fb877c12 */ /* 0x000fe2000f8e9684 */
[--C-:B------:R-:W-:Y:S01]  /*3320*/  FFMA.FTZ R241, R14, UR38, -R183.reuse ;  /* 0x000000260ef17c23 */ /* 0x100fe200080108b7 */
[----:B------:R-:W-:Y:S01]  /*3330*/  LOP3.LUT R138, R250, 0xff, RZ, 0xc0, !PT ;  /* 0x000000fffa8a7812 */ /* 0x000fe200078ec0ff */
[--C-:B------:R-:W-:Y:S01]  /*3340*/  FFMA.FTZ R27, R27, UR38, -R183.reuse ;  /* 0x000000261b1b7c23 */ /* 0x100fe200080108b7 */
[--C-:B------:R-:W-:Y:S01]  /*3350*/  SHF.R.U32.HI R7, RZ, 0x18, R250.reuse ;  /* 0x00000018ff077819 */ /* 0x100fe200000116fa */
[--C-:B------:R-:W-:Y:S01]  /*3360*/  FFMA.FTZ R237, R10, UR38, -R183.reuse ;  /* 0x000000260aed7c23 */ /* 0x100fe200080108b7 */
[----:B------:R-:W-:Y:S01]  /*3370*/  SHF.R.U32.HI R5, RZ, 0x10, R250 ;  /* 0x00000010ff057819 */ /* 0x000fe200000116fa */
[----:B------:R-:W-:Y:S01]  /*3380*/  FFMA.FTZ R238, R11, UR38, -R183 ;  /* 0x000000260bee7c23 */ /* 0x000fe200080108b7 */
[----:B------:R-:W-:Y:S01]  /*3390*/  LOP3.LUT R139, R250, 0xffff, RZ, 0xc0, !PT ;  /* 0x0000fffffa8b7812 */ /* 0x000fe200078ec0ff */
[----:B------:R-:W-:Y:S01]  /*33a0*/  UIADD3 UR35, UR13, -0x4ab325aa, URZ ;  /* 0xb54cda560d237890 */ /* 0x000fe2000fffe03f */
[----:B------:R-:W-:Y:S01]  /*33b0*/  ISETP.LE.U32.AND P5, PT, R245, UR42, PT ;  /* 0x0000002af5007c0c */ /* 0x000fe2000bfa3070 */
[----:B------:R-:W-:Y:S01]  /*33c0*/  IMAD.WIDE.U32 R250, R242, -0x326172a9, RZ ;  /* 0xcd9e8d57f2fa7825 */ /* 0x000fe200078e00ff */
[----:B------:R-:W-:Y:S01]  /*33d0*/  ISETP.LE.U32.AND P2, PT, R243, UR42, PT ;  /* 0x0000002af3007c0c */ /* 0x000fe2000bf43070 */
[----:B------:R1:W-:Y:S02]  /*33e0*/  MUFU.EX2 R242, R247 ;  /* 0x000000f700f27308 */ /* 0x0003e40000000800 */
[--C-:B------:R-:W-:Y:S01]  /*33f0*/  FFMA.FTZ R243, R16, UR38, -R137.reuse ;  /* 0x0000002610f37c23 */ /* 0x100fe20008010889 */
[----:B------:R-:W-:Y:S01]  /*3400*/  IMAD.WIDE.U32 R10, R248, -0x326172a9, RZ ;  /* 0xcd9e8d57f80a7825 */ /* 0x000fe200078e00ff */
[----:B------:R-:W-:Y:S02]  /*3410*/  LOP3.LUT R246, R251, UR35, R246, 0x96, !PT ;  /* 0x00000023fbf67c12 */ /* 0x000fe4000f8e96f6 */
[----:B------:R-:W-:Y:S02]  /*3420*/  LOP3.LUT R251, R250, 0xffff, RZ, 0xc0, !PT ;  /* 0x0000fffffafb7812 */ /* 0x000fe400078ec0ff */
[----:B------:R-:W-:Y:S02]  /*3430*/  LOP3.LUT R249, R11, UR35, R244, 0x96, !PT ;  /* 0x000000230bf97c12 */ /* 0x000fe4000f8e96f4 */
[----:B------:R-:W-:Y:S01]  /*3440*/  MUFU.EX2 R238, R238 ;  /* 0x000000ee00ee7308 */ /* 0x000fe20000000800 */
[C---:B------:R-:W-:Y:S02]  /*3450*/  LOP3.LUT R244, R246.reuse, 0xff, RZ, 0xc0, !PT ;  /* 0x000000fff6f47812 */ /* 0x040fe400078ec0ff */
[----:B------:R-:W-:Y:S02]  /*3460*/  LOP3.LUT R245, R246, 0xffff, RZ, 0xc0, !PT ;  /* 0x0000fffff6f57812 */ /* 0x000fe400078ec0ff */
[----:B------:R-:W-:Y:S02]  /*3470*/  ISETP.LE.U32.AND P3, PT, R244, UR42, PT ;  /* 0x0000002af4007c0c */ /* 0x000fe4000bf63070 */
[--C-:B------:R-:W-:Y:S03]  /*3480*/  SHF.R.U32.HI R248, RZ, 0x10, R246.reuse ;  /* 0x00000010fff87819 */ /* 0x100fe600000116f6 */
[----:B------:R-:W-:Y:S01]  /*3490*/  MUFU.EX2 R237, R237 ;  /* 0x000000ed00ed7308 */ /* 0x000fe20000000800 */
[----:B------:R-:W-:Y:S01]  /*34a0*/  SHF.R.U32.HI R246, RZ, 0x18, R246 ;  /* 0x00000018fff67819 */ /* 0x000fe200000116f6 */
[----:B-1----:R-:W-:Y:S01]  /*34b0*/  FFMA.FTZ R247, R17, UR38, -R137 ;  /* 0x0000002611f77c23 */ /* 0x002fe20008010889 */
[----:B------:R-:W-:Y:S02]  /*34c0*/  LOP3.LUT R133, R250, 0xff, RZ, 0xc0, !PT ;  /* 0x000000fffa857812 */ /* 0x000fe400078ec0ff */
[----:B------:R-:W-:Y:S02]  /*34d0*/  ISETP.LE.U32.AND P6, PT, R246, UR42, PT ;  /* 0x0000002af6007c0c */ /* 0x000fe4000bfc3070 */
[----:B------:R-:W-:Y:S03]  /*34e0*/  LOP3.LUT R246, R10, 0xff, RZ, 0xc0, !PT ;  /* 0x000000ff0af67812 */ /* 0x000fe600078ec0ff */
[----:B------:R1:W-:Y:S01]  /*34f0*/  MUFU.EX2 R244, R247 ;  /* 0x000000f700f47308 */ /* 0x0003e20000000800 */
[--C-:B------:R-:W-:Y:S01]  /*3500*/  SHF.R.U32.HI R252, RZ, 0x10, R250.reuse ;  /* 0x00000010fffc7819 */ /* 0x100fe200000116fa */
[----:B--2---:R-:W-:Y:S01]  /*3510*/  @!P3 FADD.FTZ R231, -R231, -RZ ;  /* 0x800000ffe7e7b221 */ /* 0x004fe20000010100 */
[----:B------:R-:W-:Y:S01]  /*3520*/  SHF.R.U32.HI R130, RZ, 0x18, R250 ;  /* 0x00000018ff827819 */ /* 0x000fe200000116fa */
[----:B------:R-:W-:Y:S01]  /*3530*/  FFMA.FTZ R250, R19, UR38, -R129 ;  /* 0x0000002613fa7c23 */ /* 0x000fe20008010881 */
[----:B------:R-:W-:Y:S02]  /*3540*/  ISETP.LE.U32.AND P3, PT, R246, UR42, PT ;  /* 0x0000002af6007c0c */ /* 0x000fe4000bf63070 */
[----:B------:R-:W-:Y:S03]  /*3550*/  SHF.R.U32.HI R245, RZ, 0x8, R245 ;  /* 0x00000008fff57819 */ /* 0x000fe600000116f5 */
[----:B------:R2:W-:Y:S01]  /*3560*/  MUFU.EX2 R246, R250 ;  /* 0x000000fa00f67308 */ /* 0x0005e20000000800 */
[----:B------:R-:W-:Y:S01]  /*3570*/  LOP3.LUT R248, R248, 0xff, RZ, 0xc0, !PT ;  /* 0x000000fff8f87812 */ /* 0x000fe200078ec0ff */
[----:B------:R-:W-:Y:S01]  /*3580*/  @!P6 FADD.FTZ R234, -R234, -RZ ;  /* 0x800000ffeaeae221 */ /* 0x000fe20000010100 */
[----:B------:R-:W-:Y:S02]  /*3590*/  LOP3.LUT R245, R245, 0xffff, RZ, 0xc0, !PT ;  /* 0x0000fffff5f57812 */ /* 0x000fe400078ec0ff */
[----:B------:R-:W-:Y:S02]  /*35a0*/  ISETP.LE.U32.AND P0, PT, R248, UR42, PT ;  /* 0x0000002af8007c0c */ /* 0x000fe4000bf03070 */
[----:B------:R-:W-:Y:S03]  /*35b0*/  ISETP.LE.U32.AND P4, PT, R245, UR42, PT ;  /* 0x0000002af5007c0c */ /* 0x000fe6000bf83070 */
[----:B------:R-:W3:Y:S01]  /*35c0*/  MUFU.EX2 R239, R239 ;  /* 0x000000ef00ef7308 */ /* 0x000ee20000000800 */
[C---:B------:R-:W-:Y:S01]  /*35d0*/  LOP3.LUT R248, R249.reuse, 0xffff, RZ, 0xc0, !PT ;  /* 0x0000fffff9f87812 */ /* 0x040fe200078ec0ff */
[----:B-1----:R-:W-:Y:S01]  /*35e0*/  FFMA.FTZ R247, R18, UR38, -R129 ;  /* 0x0000002612f77c23 */ /* 0x002fe20008010881 */
[----:B------:R-:W-:Y:S02]  /*35f0*/  SHF.R.U32.HI R251, RZ, 0x8, R251 ;  /* 0x00000008fffb7819 */ /* 0x000fe400000116fb */
[----:B------:R-:W-:Y:S05]  /*3600*/  SHF.R.U32.HI R248, RZ, 0x8, R248 ;  /* 0x00000008fff87819 */ /* 0x000fea00000116f8 */
[----:B------:R-:W1:Y:S01]  /*3610*/  MUFU.EX2 R240, R240 ;  /* 0x000000f000f07308 */ /* 0x000e620000000800 */
[----:B--2---:R-:W-:Y:S01]  /*3620*/  LOP3.LUT R250, R249, 0xff, RZ, 0xc0, !PT ;  /* 0x000000fff9fa7812 */ /* 0x004fe200078ec0ff */
[----:B------:R-:W-:Y:S01]  /*3630*/  @!P0 FADD.FTZ R233, -R233, -RZ ;  /* 0x800000ffe9e98221 */ /* 0x000fe20000010100 */
[----:B------:R-:W-:Y:S01]  /*3640*/  LOP3.LUT R248, R248, 0xffff, RZ, 0xc0, !PT ;  /* 0x0000fffff8f87812 */ /* 0x000fe200078ec0ff */
[----:B------:R-:W-:Y:S01]  /*3650*/  @!P4 FADD.FTZ R232, -R232, -RZ ;  /* 0x800000ffe8e8c221 */ /* 0x000fe20000010100 */
[----:B------:R-:W-:Y:S02]  /*3660*/  ISETP.LE.U32.AND P4, PT, R250, UR42, PT ;  /* 0x0000002afa007c0c */ /* 0x000fe4000bf83070 */
[--C-:B------:R-:W-:Y:S03]  /*3670*/  SHF.R.U32.HI R250, RZ, 0x10, R249.reuse ;  /* 0x00000010fffa7819 */ /* 0x100fe600000116f9 */
[----:B------:R2:W-:Y:S01]  /*3680*/  MUFU.EX2 R245, R247 ;  /* 0x000000f700f57308 */ /* 0x0005e20000000800 */
[----:B------:R-:W-:Y:S01]  /*3690*/  ISETP.LE.U32.AND P0, PT, R248, UR42, PT ;  /* 0x0000002af8007c0c */ /* 0x000fe2000bf03070 */
[----:B---3--:R-:W-:Y:S01]  /*36a0*/  @!P3 FADD.FTZ R239, -R239, -RZ ;  /* 0x800000ffefefb221 */ /* 0x008fe20000010100 */
[----:B------:R-:W-:Y:S02]  /*36b0*/  LOP3.LUT R248, R250, 0xff, RZ, 0xc0, !PT ;  /* 0x000000fffaf87812 */ /* 0x000fe400078ec0ff */
[----:B------:R-:W-:Y:S02]  /*36c0*/  SHF.R.U32.HI R249, RZ, 0x18, R249 ;  /* 0x00000018fff97819 */ /* 0x000fe400000116f9 */
[----:B------:R-:W-:Y:S03]  /*36d0*/  LOP3.LUT R250, R10, 0xffff, RZ, 0xc0, !PT ;  /* 0x0000ffff0afa7812 */ /* 0x000fe600078ec0ff */
[----:B------:R-:W3:Y:S01]  /*36e0*/  MUFU.EX2 R241, R241 ;  /* 0x000000f100f17308 */ /* 0x000ee20000000800 */
[----:B------:R-:W-:Y:S01]  /*36f0*/  ISETP.LE.U32.AND P6, PT, R248, UR42, PT ;  /* 0x0000002af8007c0c */ /* 0x000fe2000bfc3070 */
[----:B------:R-:W-:Y:S01]  /*3700*/  @!P4 FADD.FTZ R235, -R235, -RZ ;  /* 0x800000ffebebc221 */ /* 0x000fe20000010100 */
[----:B------:R-:W-:Y:S02]  /*3710*/  ISETP.LE.U32.AND P4, PT, R249, UR42, PT ;  /* 0x0000002af9007c0c */ /* 0x000fe4000bf83070 */
[----:B------:R-:W-:Y:S01]  /*3720*/  SHF.R.U32.HI R250, RZ, 0x8, R250 ;  /* 0x00000008fffa7819 */ /* 0x000fe200000116fa */
[----:B------:R-:W-:Y:S01]  /*3730*/  @!P0 FADD.FTZ R236, -R236, -RZ ;  /* 0x800000ffecec8221 */ /* 0x000fe20000010100 */
[--C-:B------:R-:W-:Y:S03]  /*3740*/  SHF.R.U32.HI R11, RZ, 0x10, R10.reuse ;  /* 0x00000010ff0b7819 */ /* 0x100fe6000001160a */
[----:B------:R-:W4:Y:S01]  /*3750*/  MUFU.EX2 R243, R243 ;  /* 0x000000f300f37308 */ /* 0x000f220000000800 */
[----:B------:R-:W-:Y:S01]  /*3760*/  LOP3.LUT R250, R250, 0xffff, RZ, 0xc0, !PT ;  /* 0x0000fffffafa7812 */ /* 0x000fe200078ec0ff */
[----:B--2---:R-:W-:Y:S01]  /*3770*/  FFMA.FTZ R247, R20, UR38, -R137 ;  /* 0x0000002614f77c23 */ /* 0x004fe20008010889 */
[----:B------:R-:W-:Y:S02]  /*3780*/  SHF.R.U32.HI R10, RZ, 0x18, R10 ;  /* 0x00000018ff0a7819 */ /* 0x000fe4000001160a */
[----:B------:R-:W-:Y:S01]  /*3790*/  ISETP.LE.U32.AND P0, PT, R250, UR42, PT ;  /* 0x0000002afa007c0c */ /* 0x000fe2000bf03070 */
[----:B------:R-:W-:Y:S01]  /*37a0*/  @!P6 FADD.FTZ R237, -R237, -RZ ;  /* 0x800000ffedede221 */ /* 0x000fe20000010100 */
[----:B------:R-:W-:Y:S01]  /*37b0*/  LOP3.LUT R250, R11, 0xff, RZ, 0xc0, !PT ;  /* 0x000000ff0bfa7812 */ /* 0x000fe200078ec0ff */
[----:B------:R-:W-:Y:S01]  /*37c0*/  @!P4 FADD.FTZ R238, -R238, -RZ ;  /* 0x800000ffeeeec221 */ /* 0x000fe20000010100 */
[----:B------:R-:W-:Y:S01]  /*37d0*/  ISETP.LE.U32.AND P4, PT, R10, UR42, PT ;  /* 0x0000002a0a007c0c */ /* 0x000fe2000bf83070 */
[----:B------:R-:W2:Y:S01]  /*37e0*/  MUFU.EX2 R247, R247 ;  /* 0x000000f700f77308 */ /* 0x000ea20000000800 */
[----:B------:R-:W-:Y:S01]  /*37f0*/  LOP3.LUT R10, R251, 0xffff, RZ, 0xc0, !PT ;  /* 0x0000fffffb0a7812 */ /* 0x000fe200078ec0ff */
[--C-:B------:R-:W-:Y:S01]  /*3800*/  FFMA.FTZ R11, R24, UR38, -R134.reuse ;  /* 0x00000026180b7c23 */ /* 0x100fe20008010886 */
[----:B------:R-:W-:Y:S02]  /*3810*/  ISETP.LE.U32.AND P6, PT, R250, UR42, PT ;  /* 0x0000002afa007c0c */ /* 0x000fe4000bfc3070 */
[----:B------:R-:W-:Y:S02]  /*3820*/  ISETP.LE.U32.AND P3, PT, R133, UR42, PT ;  /* 0x0000002a85007c0c */ /* 0x000fe4000bf63070 */
[----:B------:R-:W-:Y:S01]  /*3830*/  LOP3.LUT R133, R131, 0xff, RZ, 0xc0, !PT ;  /* 0x000000ff83857812 */ /* 0x000fe200078ec0ff */
[----:B-1----:R-:W-:Y:S01]  /*3840*/  @!P0 FADD.FTZ R240, -R240, -RZ ;  /* 0x800000fff0f08221 */ /* 0x002fe20000010100 */
[----:B------:R-:W-:Y:S01]  /*3850*/  ISETP.LE.U32.AND P0, PT, R10, UR42, PT ;  /* 0x0000002a0a007c0c */ /* 0x000fe2000bf03070 */
[----:B------:R-:W-:Y:S01]  /*3860*/  FFMA.FTZ R10, R25, UR38, -R134 ;  /* 0x00000026190a7c23 */ /* 0x000fe20008010886 */
[----:B------:R-:W-:Y:S01]  /*3870*/  LOP3.LUT R25, R252, 0xff, RZ, 0xc0, !PT ;  /* 0x000000fffc197812 */ /* 0x000fe200078ec0ff */
[----:B------:R-:W-:Y:S01]  /*3880*/  @!P4 FADD.FTZ R242, -R242, -RZ ;  /* 0x800000fff2f2c221 */ /* 0x000fe20000010100 */
[----:B------:R-:W1:Y:S02]  /*3890*/  MUFU.EX2 R248, R21 ;  /* 0x0000001500f87308 */ /* 0x000e640000000800 */
[----:B------:R-:W-:Y:S01]  /*38a0*/  ISETP.LE.U32.AND P4, PT, R25, UR42, PT ;  /* 0x0000002a19007c0c */ /* 0x000fe2000bf83070 */
[----:B---3--:R-:W-:Y:S01]  /*38b0*/  @!P6 FADD.FTZ R241, -R241, -RZ ;  /* 0x800000fff1f1e221 */ /* 0x008fe20000010100 */
[----:B------:R-:W-:Y:S01]  /*38c0*/  LOP3.LUT R25, R131, 0xffff, RZ, 0xc0, !PT ;  /* 0x0000ffff83197812 */ /* 0x000fe200078ec0ff */
[----:B----4-:R-:W-:Y:S01]  /*38d0*/  @!P3 FADD.FTZ R243, -R243, -RZ ;  /* 0x800000fff3f3b221 */ /* 0x010fe20000010100 */
[----:B------:R-:W-:Y:S01]  /*38e0*/  ISETP.LE.U32.AND P6, PT, R133, UR42, PT ;  /* 0x0000002a85007c0c */ /* 0x000fe2000bfc3070 */
[----:B------:R-:W-:Y:S01]  /*38f0*/  FFMA.FTZ R133, R26, UR38, -R183 ;  /* 0x000000261a857c23 */ /* 0x000fe200080108b7 */
[----:B------:R-:W-:Y:S01]  /*3900*/  SHF.R.U32.HI R25, RZ, 0x8, R25 ;  /* 0x00000008ff197819 */ /* 0x000fe20000011619 */
[----:B------:R-:W-:Y:S01]  /*3910*/  @!P0 FADD.FTZ R244, -R244, -RZ ;  /* 0x800000fff4f48221 */ /* 0x000fe20000010100 */
[----:B------:R-:W-:Y:S01]  /*3920*/  ISETP.LE.U32.AND P3, PT, R130, UR42, PT ;  /* 0x0000002a82007c0c */ /* 0x000fe2000bf63070 */
[----:B------:R-:W-:Y:S01]  /*3930*/  MUFU.EX2 R249, R22 ;  /* 0x0000001600f97308 */ /* 0x000fe20000000800 */
[----:B------:R-:W-:Y:S01]  /*3940*/  SHF.R.U32.HI R26, RZ, 0x18, R131 ;  /* 0x00000018ff1a7819 */ /* 0x000fe20000011683 */
[----:B------:R-:W-:Y:S01]  /*3950*/  FFMA.FTZ R183, R31, UR38, -R183 ;  /* 0x000000261fb77c23 */ /* 0x000fe200080108b7 */
[----:B------:R-:W-:Y:S01]  /*3960*/  LOP3.LUT R25, R25, 0xffff, RZ, 0xc0, !PT ;  /* 0x0000ffff19197812 */ /* 0x000fe200078ec0ff */
[----:B------:R-:W-:Y:S01]  /*3970*/  @!P4 FADD.FTZ R245, -R245, -RZ ;  /* 0x800000fff5f5c221 */ /* 0x000fe20000010100 */
[----:B------:R-:W-:Y:S02]  /*3980*/  ISETP.LE.U32.AND P0, PT, R26, UR42, PT ;  /* 0x0000002a1a007c0c */ /* 0x000fe4000bf03070 */
[----:B------:R-:W-:Y:S03]  /*3990*/  SHF.R.U32.HI R26, RZ, 0x10, R131 ;  /* 0x00000010ff1a7819 */ /* 0x000fe60000011683 */
[----:B------:R-:W3:Y:S01]  /*39a0*/  MUFU.EX2 R250, R23 ;  /* 0x0000001700fa7308 */ /* 0x000ee20000000800 */
[----:B------:R-:W-:Y:S01]  /*39b0*/  ISETP.LE.U32.AND P4, PT, R25, UR42, PT ;  /* 0x0000002a19007c0c */ /* 0x000fe2000bf83070 */
[----:B--2---:R-:W-:Y:S01]  /*39c0*/  @!P6 FADD.FTZ R247, -R247, -RZ ;  /* 0x800000fff7f7e221 */ /* 0x004fe20000010100 */
[C---:B------:R-:W-:Y:S01]  /*39d0*/  LOP3.LUT R25, R135.reuse, 0xffff, RZ, 0xc0, !PT ;  /* 0x0000ffff87197812 */ /* 0x040fe200078ec0ff */
[----:B------:R-:W-:Y:S01]  /*39e0*/  @!P3 FADD.FTZ R246, -R246, -RZ ;  /* 0x800000fff6f6b221 */ /* 0x000fe20000010100 */
[----:B------:R-:W-:Y:S02]  /*39f0*/  LOP3.LUT R26, R26, 0xff, RZ, 0xc0, !PT ;  /* 0x000000ff1a1a7812 */ /* 0x000fe400078ec0ff */
[----:B------:R-:W-:Y:S03]  /*3a00*/  SHF.R.U32.HI R25, RZ, 0x8, R25 ;  /* 0x00000008ff197819 */ /* 0x000fe60000011619 */
[----:B------:R-:W2:Y:S01]  /*3a10*/  MUFU.EX2 R251, R11 ;  /* 0x0000000b00fb7308 */ /* 0x000ea20000000800 */
[----:B------:R-:W-:Y:S02]  /*3a20*/  ISETP.LE.U32.AND P3, PT, R26, UR42, PT ;  /* 0x0000002a1a007c0c */ /* 0x000fe4000bf63070 */
[----:B------:R-:W-:Y:S02]  /*3a30*/  LOP3.LUT R26, R135, 0xff, RZ, 0xc0, !PT ;  /* 0x000000ff871a7812 */ /* 0x000fe400078ec0ff */
[----:B------:R-:W-:Y:S01]  /*3a40*/  LOP3.LUT R25, R25, 0xffff, RZ, 0xc0, !PT ;  /* 0x0000ffff19197812 */ /* 0x000fe200078ec0ff */
[----:B-1----:R-:W-:Y:S01]  /*3a50*/  @!P4 FADD.FTZ R248, -R248, -RZ ;  /* 0x800000fff8f8c221 */ /* 0x002fe20000010100 */
[----:B------:R-:W-:Y:S03]  /*3a60*/  ISETP.LE.U32.AND P6, PT, R26, UR42, PT ;  /* 0x0000002a1a007c0c */ /* 0x000fe6000bfc3070 */
[----:B------:R1:W4:Y:S01]  /*3a70*/  MUFU.EX2 R130, R133 ;  /* 0x0000008500827308 */ /* 0x0003220000000800 */
[--C-:B------:R-:W-:Y:S01]  /*3a80*/  SHF.R.U32.HI R26, RZ, 0x10, R135.reuse ;  /* 0x00000010ff1a7819 */ /* 0x100fe20000011687 */
[----:B---3--:R-:W-:Y:S01]  /*3a90*/  @!P0 FADD.FTZ R250, -R250, -RZ ;  /* 0x800000fffafa8221 */ /* 0x008fe20000010100 */
[----:B------:R-:W-:Y:S02]  /*3aa0*/  ISETP.LE.U32.AND P4, PT, R25, UR42, PT ;  /* 0x0000002a19007c0c */ /* 0x000fe4000bf83070 */
[----:B------:R-:W-:Y:S01]  /*3ab0*/  SHF.R.U32.HI R25, RZ, 0x18, R135 ;  /* 0x00000018ff197819 */ /* 0x000fe20000011687 */
[--C-:B------:R-:W-:Y:S01]  /*3ac0*/  FFMA.FTZ R135, R32, UR38, -R137.reuse ;  /* 0x0000002620877c23 */ /* 0x100fe20008010889 */
[----:B------:R-:W-:Y:S01]  /*3ad0*/  LOP3.LUT R26, R26, 0xff, RZ, 0xc0, !PT ;  /* 0x000000ff1a1a7812 */ /* 0x000fe200078ec0ff */
[----:B------:R-:W-:Y:S01]  /*3ae0*/  @!P3 FADD.FTZ R249, -R249, -RZ ;  /* 0x800000fff9f9b221 */ /* 0x000fe20000010100 */
[----:B------:R-:W-:Y:S01]  /*3af0*/  ISETP.LE.U32.AND P0, PT, R25, UR42, PT ;  /* 0x0000002a19007c0c */ /* 0x000fe2000bf03070 */
[----:B------:R-:W3:Y:S01]  /*3b00*/  MUFU.EX2 R252, R10 ;  /* 0x0000000a00fc7308 */ /* 0x000ee20000000800 */
[----:B------:R-:W-:Y:S01]  /*3b10*/  ISETP.LE.U32.AND P3, PT, R26, UR42, PT ;  /* 0x0000002a1a007c0c */ /* 0x000fe2000bf63070 */
[----:B--2---:R-:W-:Y:S01]  /*3b20*/  @!P6 FADD.FTZ R251, -R251, -RZ ;  /* 0x800000fffbfbe221 */ /* 0x004fe20000010100 */
[----:B------:R-:W-:Y:S01]  /*3b30*/  SHF.R.U32.HI R26, RZ, 0x8, R6 ;  /* 0x00000008ff1a7819 */ /* 0x000fe20000011606 */
[----:B------:R-:W-:Y:S01]  /*3b40*/  FFMA.FTZ R137, R33, UR38, -R137 ;  /* 0x0000002621897c23 */ /* 0x000fe20008010889 */
[----:B------:R-:W-:Y:S02]  /*3b50*/  LOP3.LUT R25, R9, 0xff, RZ, 0xc0, !PT ;  /* 0x000000ff09197812 */ /* 0x000fe400078ec0ff */
[----:B------:R-:W-:Y:S03]  /*3b60*/  LOP3.LUT R26, R26, 0xffff, RZ, 0xc0, !PT ;  /* 0x0000ffff1a1a7812 */ /* 0x000fe600078ec0ff */
[----:B------:R-:W2:Y:S01]  /*3b70*/  MUFU.EX2 R135, R135 ;  /* 0x0000008700877308 */ /* 0x000ea20000000800 */
[----:B------:R-:W-:Y:S01]  /*3b80*/  ISETP.LE.U32.AND P6, PT, R25, UR42, PT ;  /* 0x0000002a19007c0c */ /* 0x000fe2000bfc3070 */
[--C-:B-1----:R-:W-:Y:S01]  /*3b90*/  FFMA.FTZ R133, R28, UR38, -R134.reuse ;  /* 0x000000261c857c23 */ /* 0x102fe20008010886 */
[----:B------:R-:W-:Y:S01]  /*3ba0*/  LOP3.LUT R25, R5, 0xff, RZ, 0xc0, !PT ;  /* 0x000000ff05197812 */ /* 0x000fe200078ec0ff */
[----:B------:R-:W-:Y:S01]  /*3bb0*/  FFMA.FTZ R134, R29, UR38, -R134 ;  /* 0x000000261d867c23 */ /* 0x000fe20008010886 */
[----:B------:R-:W-:Y:S01]  /*3bc0*/  F2FP.RELU.BF16.F32.PACK_AB R33, R246, R245 ;  /* 0x000000f5f621723e */ /* 0x000fe200000018ff */
[----:B----4-:R-:W-:Y:S01]  /*3bd0*/  @!P3 FADD.FTZ R130, -R130, -RZ ;  /* 0x800000ff8282b221 */ /* 0x010fe20000010100 */
[----:B------:R-:W-:Y:S03]  /*3be0*/  ISETP.LE.U32.AND P3, PT, R26, UR42, PT ;  /* 0x0000002a1a007c0c */ /* 0x000fe6000bf63070 */
[----:B------:R-:W1:Y:S01]  /*3bf0*/  MUFU.EX2 R131, R27 ;  /* 0x0000001b00837308 */ /* 0x000e620000000800 */
[----:B------:R-:W-:Y:S01]  /*3c00*/  SHF.R.U32.HI R26, RZ, 0x8, R139 ;  /* 0x00000008ff1a7819 */ /* 0x000fe2000001168b */
[----:B---3--:R-:W-:Y:S01]  /*3c10*/  @!P4 FADD.FTZ R252, -R252, -RZ ;  /* 0x800000fffcfcc221 */ /* 0x008fe20000010100 */
[----:B------:R-:W-:Y:S01]  /*3c20*/  ISETP.LE.U32.AND P4, PT, R138, UR42, PT ;  /* 0x0000002a8a007c0c */ /* 0x000fe2000bf83070 */
[--C-:B------:R-:W-:Y:S01]  /*3c30*/  FFMA.FTZ R139, R34, UR38, -R129.reuse ;  /* 0x00000026228b7c23 */ /* 0x100fe20008010881 */
[----:B------:R-:W-:Y:S01]  /*3c40*/  F2FP.RELU.BF16.F32.PACK_AB R34, R232, R231 ;  /* 0x000000e7e822723e */ /* 0x000fe200000018ff */
[----:B------:R-:W-:Y:S01]  /*3c50*/  FFMA.FTZ R129, R35, UR38, -R129 ;  /* 0x0000002623817c23 */ /* 0x000fe20008010881 */
[----:B------:R-:W-:Y:S03]  /*3c60*/  F2FP.RELU.BF16.F32.PACK_AB R35, R244, R243 ;  /* 0x000000f3f423723e */ /* 0x000fe600000018ff */
[----:B------:R-:W3:Y:S01]  /*3c70*/  MUFU.EX2 R137, R137 ;  /* 0x0000008900897308 */ /* 0x000ee20000000800 */
[----:B--2---:R-:W-:Y:S01]  /*3c80*/  @!P2 FADD.FTZ R135, -R135, -RZ ;  /* 0x800000ff8787a221 */ /* 0x004fe20000010100 */
[----:B------:R-:W-:Y:S01]  /*3c90*/  ISETP.LE.U32.AND P2, PT, R25, UR42, PT ;  /* 0x0000002a19007c0c */ /* 0x000fe2000bf43070 */
[----:B------:R-:W-:Y:S01]  /*3ca0*/  STS [R195+0xe000], R34 ;  /* 0x00e00022c3007388 */ /* 0x000fe20000000800 */
[----:B------:R-:W-:Y:S02]  /*3cb0*/  LOP3.LUT R25, R26, 0xffff, RZ, 0xc0, !PT ;  /* 0x0000ffff1a197812 */ /* 0x000fe400078ec0ff */
[----:B------:R-:W-:Y:S04]  /*3cc0*/  F2FP.RELU.BF16.F32.PACK_AB R26, R234, R233 ;  /* 0x000000e9ea1a723e */ /* 0x000fe800000018ff */
[----:B------:R2:W4:Y:S01]  /*3cd0*/  MUFU.EX2 R138, R30 ;  /* 0x0000001e008a7308 */ /* 0x0005220000000800 */
[----:B------:R-:W-:Y:S01]  /*3ce0*/  F2FP.RELU.BF16.F32.PACK_AB R6, R236, R235 ;  /* 0x000000ebec06723e */ /* 0x000fe200000018ff */
[----:B-1----:R-:W-:Y:S01]  /*3cf0*/  @!P0 FADD.FTZ R131, -R131, -RZ ;  /* 0x800000ff83838221 */ /* 0x002fe20000010100 */
[----:B------:R1:W-:Y:S01]  /*3d00*/  STS [R195+0xe400], R26 ;  /* 0x00e4001ac3007388 */ /* 0x0003e20000000800 */
[----:B------:R-:W-:Y:S02]  /*3d10*/  F2FP.RELU.BF16.F32.PACK_AB R31, R238, R237 ;  /* 0x000000edee1f723e */ /* 0x000fe400000018ff */
[----:B------:R-:W-:Y:S01]  /*3d20*/  F2FP.RELU.BF16.F32.PACK_AB R29, R240, R239 ;  /* 0x000000eff01d723e */ /* 0x000fe200000018ff */
[----:B------:R-:W-:Y:S01]  /*3d30*/  STS [R200+0xe000], R35 ;  /* 0x00e00023c8007388 */ /* 0x000fe20000000800 */
[----:B------:R-:W-:Y:S01]  /*3d40*/  F2FP.RELU.BF16.F32.PACK_AB R27, R242, R241 ;  /* 0x000000f1f21b723e */ /* 0x000fe200000018ff */
[----:B---3--:R-:W-:Y:S01]  /*3d50*/  @!P3 FADD.FTZ R137, -R137, -RZ ;  /* 0x800000ff8989b221 */ /* 0x008fe20000010100 */
[----:B------:R-:W-:Y:S01]  /*3d60*/  ISETP.LE.U32.AND P3, PT, R25, UR42, PT ;  /* 0x0000002a19007c0c */ /* 0x000fe2000bf63070 */
[----:B------:R-:W-:Y:S01]  /*3d70*/  STS [R200+0xe400], R33 ;  /* 0x00e40021c8007388 */ /* 0x000fe20000000800 */
[----:B------:R-:W-:Y:S01]  /*3d80*/  F2FP.RELU.BF16.F32.PACK_AB R25, R248, R247 ;  /* 0x000000f7f819723e */ /* 0x000fe200000018ff */
[----:B------:R-:W3:Y:S01]  /*3d90*/  MUFU.EX2 R139, R139 ;  /* 0x0000008b008b7308 */ /* 0x000ee20000000800 */
[----:B------:R-:W-:Y:S01]  /*3da0*/  ISETP.LE.U32.AND P0, PT, R7, UR42, PT ;  /* 0x0000002a07007c0c */ /* 0x000fe2000bf03070 */
[----:B------:R-:W-:Y:S01]  /*3db0*/  STS [R195+0xf000], R6 ;  /* 0x00f00006c3007388 */ /* 0x000fe20000000800 */
[----:B--2---:R-:W-:Y:S01]  /*3dc0*/  F2FP.RELU.BF16.F32.PACK_AB R30, R250, R249 ;  /* 0x000000f9fa1e723e */ /* 0x004fe200000018ff */
[----:B----4-:R-:W-:Y:S02]  /*3dd0*/  @!P2 FADD.FTZ R138, -R138, -RZ ;  /* 0x800000ff8a8aa221 */ /* 0x010fe40000010100 */
[----:B------:R-:W-:Y:S01]  /*3de0*/  STS [R195+0xf400], R31 ;  /* 0x00f4001fc3007388 */ /* 0x000fe20000000800 */
[----:B------:R-:W-:Y:S03]  /*3df0*/  FSETP.GE.FTZ.AND P2, PT, R248, RZ, PT ;  /* 0x000000fff800720b */ /* 0x000fe60003f56000 */
[----:B------:R-:W2:Y:S01]  /*3e00*/  MUFU.EX2 R129, R129 ;  /* 0x0000008100817308 */ /* 0x000ea20000000800 */
[----:B------:R-:W-:Y:S04]  /*3e10*/  STS [R200+0xf000], R29 ;  /* 0x00f0001dc8007388 */ /* 0x000fe80000000800 */
[----:B------:R4:W-:Y:S01]  /*3e20*/  STS [R200+0xf400], R27 ;  /* 0x00f4001bc8007388 */ /* 0x0009e20000000800 */
[----:B-1----:R-:W-:Y:S04]  /*3e30*/  F2FP.RELU.BF16.F32.PACK_AB R26, R137, R135 ;  /* 0x00000087891a723e */ /* 0x002fe800000018ff */
[----:B------:R-:W1:Y:S01]  /*3e40*/  MUFU.EX2 R133, R133 ;  /* 0x0000008500857308 */ /* 0x000e620000000800 */
[----:B---3--:R-:W-:Y:S01]  /*3e50*/  @!P6 FADD.FTZ R139, -R139, -RZ ;  /* 0x800000ff8b8be221 */ /* 0x008fe20000010100 */
[----:B------:R3:W-:Y:S01]  /*3e60*/  STS [R199+0xe000], R25 ;  /* 0x00e00019c7007388 */ /* 0x0007e20000000800 */
[----:B------:R-:W-:Y:S03]  /*3e70*/  FSETP.GE.FTZ.AND P6, PT, R232, RZ, PT ;  /* 0x000000ffe800720b */ /* 0x000fe60003fd6000 */
[----:B------:R3:W-:Y:S04]  /*3e80*/  STS [R199+0xe400], R30 ;  /* 0x00e4001ec7007388 */ /* 0x0007e80000000800 */
[----:B------:R-:W3:Y:S01]  /*3e90*/  MUFU.EX2 R134, R134 ;  /* 0x0000008600867308 */ /* 0x000ee20000000800 */
[----:B--2---:R-:W-:Y:S01]  /*3ea0*/  @!P5 FADD.FTZ R129, -R129, -RZ ;  /* 0x800000ff8181d221 */ /* 0x004fe20000010100 */
[----:B------:R2:W-:Y:S01]  /*3eb0*/  STS [R201+0xe000], R26 ;  /* 0x00e0001ac9007388 */ /* 0x0005e20000000800 */
[----:B------:R-:W-:Y:S03]  /*3ec0*/  FSETP.GE.FTZ.AND P5, PT, R243, RZ, PT ;  /* 0x000000fff300720b */ /* 0x000fe60003fb6000 */
[----:B------:R-:W-:Y:S04]  /*3ed0*/  F2FP.RELU.BF16.F32.PACK_AB R34, R129, R139 ;  /* 0x0000008b8122723e */ /* 0x000fe800000018ff */
[----:B------:R-:W2:Y:S01]  /*3ee0*/  MUFU.EX2 R122, R183 ;  /* 0x000000b7007a7308 */ /* 0x000ea20000000800 */
[----:B-1----:R-:W-:Y:S01]  /*3ef0*/  @!P4 FADD.FTZ R133, -R133, -RZ ;  /* 0x800000ff8585c221 */ /* 0x002fe20000010100 */
[----:B------:R-:W-:Y:S01]  /*3f00*/  FSETP.GE.FTZ.AND P4, PT, R244, RZ, PT ;  /* 0x000000fff400720b */ /* 0x000fe20003f96000 */
[----:B------:R-:W-:Y:S01]  /*3f10*/  STS [R201+0xe400], R34 ;  /* 0x00e40022c9007388 */ /* 0x000fe20000000800 */
[----:B----4-:R-:W-:Y:S01]  /*3f20*/  F2FP.RELU.BF16.F32.PACK_AB R27, R252, R251 ;  /* 0x000000fbfc1b723e */ /* 0x010fe200000018ff */
[----:B---3--:R-:W-:Y:S01]  /*3f30*/  @!P3 FADD.FTZ R134, -R134, -RZ ;  /* 0x800000ff8686b221 */ /* 0x008fe20000010100 */
[----:B------:R-:W-:Y:S02]  /*3f40*/  FSETP.GE.FTZ.AND P3, PT, R247, RZ, PT ;  /* 0x000000fff700720b */ /* 0x000fe40003f76000 */
[----:B------:R-:W-:Y:S01]  /*3f50*/  F2FP.RELU.BF16.F32.PACK_AB R25, R131, R130 ;  /* 0x000000828319723e */ /* 0x000fe200000018ff */
[----:B------:R-:W-:Y:S01]  /*3f60*/  STS [R199+0xf000], R27 ;  /* 0x00f0001bc7007388 */ /* 0x000fe20000000800 */
[----:B------:R-:W-:Y:S01]  /*3f70*/  F2FP.RELU.BF16.F32.PACK_AB R30, R134, R133 ;  /* 0x00000085861e723e */ /* 0x000fe200000018ff */
[----:B--2---:R-:W-:Y:S02]  /*3f80*/  @!P0 FADD.FTZ R122, -R122, -RZ ;  /* 0x800000ff7a7a8221 */ /* 0x004fe40000010100 */
[----:B------:R-:W-:Y:S01]  /*3f90*/  STS [R199+0xf400], R25 ;  /* 0x00f40019c7007388 */ /* 0x000fe20000000800 */
[----:B------:R-:W-:Y:S02]  /*3fa0*/  SEL R183, R208, 0xffffffc0, !P1 ;  /* 0xffffffc0d0b77807 */ /* 0x000fe40004800000 */
[----:B------:R-:W-:Y:S01]  /*3fb0*/  FSETP.GE.FTZ.AND P0, PT, R231, RZ, PT ;  /* 0x000000ffe700720b */ /* 0x000fe20003f16000 */
[----:B------:R-:W-:Y:S01]  /*3fc0*/  STS [R201+0xf000], R30 ;  /* 0x00f0001ec9007388 */ /* 0x000fe20000000800 */
[----:B------:R-:W-:Y:S01]  /*3fd0*/  F2FP.RELU.BF16.F32.PACK_AB R26, R122, R138 ;  /* 0x0000008a7a1a723e */ /* 0x000fe200000018ff */
[----:B------:R-:W-:Y:S04]  /*3fe0*/  IMAD.IADD R121, R116, 0x1, R183 ;  /* 0x0000000174797824 */ /* 0x000fe800078e02b7 */
[----:B------:R-:W-:Y:S04]  /*3ff0*/  STS [R201+0xf400], R26 ;  /* 0x00f4001ac9007388 */ /* 0x000fe80000000800 */
[----:B------:R-:W1:Y:S08]  /*4000*/  LDSM.16.M88.4 R100, [R0+UR6+0x4000] ;  /* 0x004000060064783b */ /* 0x000e700008000200 */
[----:B------:R-:W2:Y:S08]  /*4010*/  LDSM.16.M88.4 R104, [R0+UR6+0x5000] ;  /* 0x005000060068783b */ /* 0x000eb00008000200 */
[----:B------:R-:W3:Y:S08]  /*4020*/  LDSM.16.M88.4 R108, [R120] ;  /* 0x00000000786c783b */ /* 0x000ef00000000200 */
[----:B------:R4:W3:Y:S08]  /*4030*/  LDSM.16.M88.4 R112, [R120+0x1000] ;  /* 0x001000007870783b */ /* 0x0008f00000000200 */
[----:B------:R-:W3:Y:S01]  /*4040*/  LDSM.16.M88.4 R116, [R121] ;  /* 0x000000007974783b */ /* 0x000ee20000000200 */
[-C--:B-1----:R-:W-:Y:S03]  /*4050*/  HMMA.16816.F32.BF16 R4, R100, R140.reuse, RZ ;  /* 0x0000008c6404723c */ /* 0x082fe600000418ff */
[----:B----4-:R-:W-:Y:S03]  /*4060*/  IMAD.IADD R120, R183, 0x1, R120 ;  /* 0x00000001b7787824 */ /* 0x010fe600078e0278 */
[C---:B--2---:R-:W-:Y:S06]  /*4070*/  HMMA.16816.F32.BF16 R8, R104.reuse, R140, RZ ;  /* 0x0000008c6808723c */ /* 0x044fec00000418ff */
[-C--:B------:R-:W-:Y:S06]  /*4080*/  HMMA.16816.F32.BF16 R12, R104, R142.reuse, RZ ;  /* 0x0000008e680c723c */ /* 0x080fec00000418ff */
[C---:B------:R-:W-:Y:S06]  /*4090*/  HMMA.16816.F32.BF16 R16, R100.reuse, R142, RZ ;  /* 0x0000008e6410723c */ /* 0x040fec00000418ff */
[-C--:B------:R-:W-:Y:S06]  /*40a0*/  HMMA.16816.F32.BF16 R20, R100, R144.reuse, RZ ;  /* 0x000000906414723c */ /* 0x080fec00000418ff */
[C---:B------:R-:W-:Y:S06]  /*40b0*/  HMMA.16816.F32.BF16 R24, R104.reuse, R144, RZ ;  /* 0x000000906818723c */ /* 0x040fec00000418ff */
[-C--:B------:R-:W-:Y:S01]  /*40c0*/  HMMA.16816.F32.BF16 R28, R104, R146.reuse, RZ ;  /* 0x00000092681c723c */ /* 0x080fe200000418ff */
[----:B------:R-:W-:Y:S05]  /*40d0*/  LDSM.16.M88.4 R104, [R120] ;  /* 0x000000007868783b */ /* 0x000fea0000000200 */
[----:B------:R-:W-:Y:S03]  /*40e0*/  HMMA.16816.F32.BF16 R32, R100, R146, RZ ;  /* 0x000000926420723c */ /* 0x000fe600000418ff */
[----:B------:R-:W1:Y:S03]  /*40f0*/  LDSM.16.M88.4 R100, [R121+0x1000] ;  /* 0x001000007964783b */ /* 0x000e660000000200 */
        /* <DEDUP_REMOVED lines=8> */
[----:B------:R-:W2:Y:S05]  /*4180*/  LDSM.16.M88.4 R108, [R120+0x1000] ;  /* 0x00100000786c783b */ /* 0x000eaa0000000200 */
        /* <DEDUP_REMOVED lines=8> */
[-C--:B------:R-:W-:Y:S06]  /*4210*/  HMMA.16816.F32.BF16 R4, R104, R164.reuse, R4 ;  /* 0x000000a46804723c */ /* 0x080fec0000041804 */
[C---:B--2---:R-:W-:Y:S06]  /*4220*/  HMMA.16816.F32.BF16 R8, R108.reuse, R164, R8 ;  /* 0x000000a46c08723c */ /* 0x044fec0000041808 */
[-C--:B------:R-:W-:Y:S06]  /*4230*/  HMMA.16816.F32.BF16 R12, R108, R166.reuse, R12 ;  /* 0x000000a66c0c723c */ /* 0x080fec000004180c */
[C---:B------:R-:W-:Y:S06]  /*4240*/  HMMA.16816.F32.BF16 R16, R104.reuse, R166, R16 ;  /* 0x000000a66810723c */ /* 0x040fec0000041810 */
[-C--:B------:R-:W-:Y:S05]  /*4250*/  HMMA.16816.F32.BF16 R20, R104, R168.reuse, R20 ;  /* 0x000000a86814723c */ /* 0x080fea0000041814 */
[C---:B------:R-:W-:Y:S01]  /*4260*/  FADD.FTZ R113, -R230.reuse, R4 ;  /* 0x00000004e6717221 */ /* 0x040fe20000010100 */
[C---:B------:R-:W-:Y:S05]  /*4270*/  HMMA.16816.F32.BF16 R24, R108.reuse, R168, R24 ;  /* 0x000000a86c18723c */ /* 0x040fea0000041818 */
[-C--:B------:R-:W-:Y:S01]  /*4280*/  FSEL R114, R113, R230.reuse, P0 ;  /* 0x000000e671727208 */ /* 0x080fe20000000000 */
[-C--:B------:R-:W-:Y:S03]  /*4290*/  HMMA.16816.F32.BF16 R28, R108, R170.reuse, R28 ;  /* 0x000000aa6c1c723c */ /* 0x080fe6000004181c */
[----:B------:R-:W-:Y:S02]  /*42a0*/  FSETP.GE.FTZ.AND P0, PT, R137, RZ, PT ;  /* 0x000000ff8900720b */ /* 0x000fe40003f16000 */
[C---:B------:R-:W-:Y:S01]  /*42b0*/  FADD.FTZ R5, -R230.reuse, R5 ;  /* 0x00000005e6057221 */ /* 0x040fe20000010100 */
[----:B------:R-:W-:Y:S05]  /*42c0*/  HMMA.16816.F32.BF16 R32, R104, R170, R32 ;  /* 0x000000aa6820723c */ /* 0x000fea0000041820 */
[----:B------:R-:W-:Y:S01]  /*42d0*/  FSEL R5, R5, R230, P6 ;  /* 0x000000e605057208 */ /* 0x000fe20003000000 */
[C---:B------:R-:W-:Y:S01]  /*42e0*/  FADD.FTZ R113, -R230.reuse, R16 ;  /* 0x00000010e6717221 */ /* 0x040fe20000010100 */
[C---:B------:R-:W-:Y:S01]  /*42f0*/  FADD.FTZ R17, -R230.reuse, R17 ;  /* 0x00000011e6117221 */ /* 0x040fe20000010100 */
[----:B------:R-:W-:Y:S03]  /*4300*/  FMUL.FTZ R231, R231, R114 ;  /* 0x00000072e7e77220 */ /* 0x000fe60000410000 */
[-C--:B------:R-:W-:Y:S01]  /*4310*/  FSEL R114, R113, R230.reuse, P5 ;  /* 0x000000e671727208 */ /* 0x080fe20002800000 */
[----:B------:R-:W-:Y:S01]  /*4320*/  FADD.FTZ R21, -R230, R21 ;  /* 0x00000015e6157221 */ /* 0x000fe20000010100 */
[----:B------:R-:W-:Y:S01]  /*4330*/  FSEL R17, R17, R230, P4 ;  /* 0x000000e611117208 */ /* 0x000fe20002000000 */
[----:B------:R-:W-:Y:S01]  /*4340*/  FMUL.FTZ R232, R232, R5 ;  /* 0x00000005e8e87220 */ /* 0x000fe20000410000 */
[----:B------:R-:W-:Y:S01]  /*4350*/  FADD.FTZ R115, -R230, R20 ;  /* 0x00000014e6737221 */ /* 0x000fe20000010100 */
[----:B------:R-:W-:Y:S01]  /*4360*/  FMUL.FTZ R243, R243, R114 ;  /* 0x00000072f3f37220 */ /* 0x000fe20000410000 */
[-C--:B------:R-:W-:Y:S01]  /*4370*/  FSEL R21, R21, R230.reuse, P2 ;  /* 0x000000e615157208 */ /* 0x080fe20001000000 */
[----:B------:R-:W-:Y:S01]  /*4380*/  FMUL.FTZ R244, R244, R17 ;  /* 0x00000011f4f47220 */ /* 0x000fe20000410000 */
[----:B------:R-:W-:Y:S02]  /*4390*/  FSETP.GE.FTZ.AND P2, PT, R135, RZ, PT ;  /* 0x000000ff8700720b */ /* 0x000fe40003f56000 */
[----:B------:R-:W-:Y:S01]  /*43a0*/  FSEL R126, R115, R230, P3 ;  /* 0x000000e6737e7208 */ /* 0x000fe20001800000 */
[----:B------:R-:W-:Y:S01]  /*43b0*/  FMUL.FTZ R248, R248, R21 ;  /* 0x00000015f8f87220 */ /* 0x000fe20000410000 */
[----:B------:R-:W-:Y:S01]  /*43c0*/  F2FP.BF16.F32.PACK_AB R243, R244, R243 ;  /* 0x000000f3f4f3723e */ /* 0x000fe200000010ff */
[----:B------:R-:W-:Y:S01]  /*43d0*/  FADD.FTZ R5, -R230, R32 ;  /* 0x00000020e6057221 */ /* 0x000fe20000010100 */
[----:B------:R-:W-:Y:S01]  /*43e0*/  F2FP.BF16.F32.PACK_AB R232, R232, R231 ;  /* 0x000000e7e8e8723e */ /* 0x000fe200000010ff */
[----:B------:R-:W-:Y:S01]  /*43f0*/  FMUL.FTZ R247, R247, R126 ;  /* 0x0000007ef7f77220 */ /* 0x000fe20000410000 */
[----:B------:R-:W-:Y:S01]  /*4400*/  FSETP.GE.FTZ.AND P3, PT, R233, RZ, PT ;  /* 0x000000ffe900720b */ /* 0x000fe20003f76000 */
[----:B------:R-:W-:Y:S01]  /*4410*/  FADD.FTZ R231, -R229, R6 ;  /* 0x00000006e5e77221 */ /* 0x000fe20000010100 */
[----:B------:R-:W-:Y:S01]  /*4420*/  FSEL R244, R5, R230, P2 ;  /* 0x000000e605f47208 */ /* 0x000fe20001000000 */
[----:B------:R-:W-:Y:S01]  /*4430*/  @P0 FADD.FTZ R230, -R230, R33 ;  /* 0x00000021e6e60221 */ /* 0x000fe20000010100 */
[----:B------:R-:W-:Y:S02]  /*4440*/  PLOP3.LUT P0, PT, PT, PT, UP3, 0x80, 0x0 ;  /* 0x000000000000781c */ /* 0x000fe40003f0f038 */
[----:B------:R-:W-:Y:S01]  /*4450*/  F2FP.BF16.F32.PACK_AB R248, R248, R247 ;  /* 0x000000f7f8f8723e */ /* 0x000fe200000010ff */
[----:B------:R-:W-:Y:S01]  /*4460*/  FADD.FTZ R247, -R229, R7 ;  /* 0x00000007e5f77221 */ /* 0x000fe20000010100 */
[----:B------:R-:W-:Y:S01]  /*4470*/  FSETP.GE.FTZ.AND P2, PT, R234, RZ, PT ;  /* 0x000000ffea00720b */ /* 0x000fe20003f56000 */
[----:B------:R-:W-:Y:S01]  /*4480*/  FMUL.FTZ R244, R135, R244 ;  /* 0x000000f487f47220 */ /* 0x000fe20000410000 */
[-C--:B------:R-:W-:Y:S01]  /*4490*/  FSEL R231, R231, R229.reuse, P3 ;  /* 0x000000e5e7e77208 */ /* 0x080fe20001800000 */
[----:B------:R-:W-:Y:S01]  /*44a0*/  FMUL.FTZ R230, R137, R230 ;  /* 0x000000e689e67220 */ /* 0x000fe20000410000 */
[----:B------:R-:W-:Y:S05]  /*44b0*/  FSEL R247, R247, R229, P2 ;  /* 0x000000e5f7f77208 */ /* 0x000fea0001000000 */
[----:B------:R-:W-:Y:S05]  /*44c0*/  @!P0 BRA `(.L_x_559) ;  /* 0x0000000000488947 */ /* 0x000fea0003800000 */
        /* <DEDUP_REMOVED lines=18> */
.L_x_559:
[C---:B-1----:R-:W-:Y:S01]  /*45f0*/  FADD.FTZ R4, -R229.reuse, R19 ;  /* 0x00000013e5047221 */ /* 0x042fe20000010100 */
[----:B------:R-:W-:Y:S01]  /*4600*/  FADD.FTZ R18, -R229, R18 ;  /* 0x00000012e5127221 */ /* 0x000fe20000010100 */
[----:B------:R-:W-:Y:S01]  /*4610*/  FSETP.GE.FTZ.AND P2, PT, R245, RZ, PT ;  /* 0x000000fff500720b */ /* 0x000fe20003f56000 */
[----:B------:R-:W-:Y:S01]  /*4620*/  FMUL.FTZ R231, R233, R231 ;  /* 0x000000e7e9e77220 */ /* 0x000fe20000410000 */
[----:B------:R-:W-:Y:S01]  /*4630*/  FSETP.GE.FTZ.AND P5, PT, R246, RZ, PT ;  /* 0x000000fff600720b */ /* 0x000fe20003fb6000 */
[----:B------:R-:W-:Y:S01]  /*4640*/  FMUL.FTZ R234, R234, R247 ;  /* 0x000000f7eaea7220 */ /* 0x000fe20000410000 */
[-C--:B------:R-:W-:Y:S01]  /*4650*/  FSEL R18, R18, R229.reuse, P2 ;  /* 0x000000e512127208 */ /* 0x080fe20001000000 */
[----:B------:R-:W-:Y:S01]  /*4660*/  STS [R195+0xa000], R232 ;  /* 0x00a000e8c3007388 */ /* 0x000fe20000000800 */
[----:B------:R-:W-:Y:S01]  /*4670*/  FSEL R5, R4, R229, P5 ;  /* 0x000000e504057208 */ /* 0x000fe20002800000 */
[----:B------:R-:W-:Y:S01]  /*4680*/  FADD.FTZ R6, -R229, R23 ;  /* 0x00000017e5067221 */ /* 0x000fe20000010100 */
[----:B------:R-:W-:Y:S01]  /*4690*/  F2FP.BF16.F32.PACK_AB R234, R234, R231 ;  /* 0x000000e7eaea723e */ /* 0x000fe200000010ff */
[----:B------:R-:W-:Y:S01]  /*46a0*/  FMUL.FTZ R18, R245, R18 ;  /* 0x00000012f5127220 */ /* 0x000fe20000410000 */
[----:B------:R-:W-:Y:S01]  /*46b0*/  FADD.FTZ R22, -R229, R22 ;  /* 0x00000016e5167221 */ /* 0x000fe20000010100 */
[----:B------:R-:W-:Y:S01]  /*46c0*/  FMUL.FTZ R5, R246, R5 ;  /* 0x00000005f6057220 */ /* 0x000fe20000410000 */
[----:B------:R-:W-:Y:S01]  /*46d0*/  FSETP.GE.FTZ.AND P2, PT, R129, RZ, PT ;  /* 0x000000ff8100720b */ /* 0x000fe20003f56000 */
[----:B------:R-:W-:Y:S01]  /*46e0*/  STS [R195+0xa400], R234 ;  /* 0x00a400eac3007388 */ /* 0x000fe20000000800 */
[----:B------:R-:W-:Y:S01]  /*46f0*/  FSETP.GE.FTZ.AND P4, PT, R249, RZ, PT ;  /* 0x000000fff900720b */ /* 0x000fe20003f96000 */
[----:B------:R-:W-:Y:S01]  /*4700*/  FADD.FTZ R34, -R229, R34 ;  /* 0x00000022e5227221 */ /* 0x000fe20000010100 */
[----:B------:R-:W-:Y:S01]  /*4710*/  F2FP.BF16.F32.PACK_AB R5, R5, R18 ;  /* 0x000000120505723e */ /* 0x000fe200000010ff */
[----:B-----5:R-:W-:Y:S01]  /*4720*/  FADD.FTZ R17, -R228, R12 ;  /* 0x0000000ce4117221 */ /* 0x020fe20000010100 */
[----:B------:R-:W-:Y:S01]  /*4730*/  FSETP.GE.FTZ.AND P3, PT, R250, RZ, PT ;  /* 0x000000fffa00720b */ /* 0x000fe20003f76000 */
[----:B------:R-:W-:Y:S01]  /*4740*/  FADD.FTZ R9, -R228, R9 ;  /* 0x00000009e4097221 */ /* 0x000fe20000010100 */
[-C--:B------:R-:W-:Y:S01]  /*4750*/  FSEL R22, R22, R229.reuse, P4 ;  /* 0x000000e516167208 */ /* 0x080fe20002000000 */
[----:B------:R1:W-:Y:S01]  /*4760*/  STS [R200+0xa400], R5 ;  /* 0x00a40005c8007388 */ /* 0x0003e20000000800 */
[----:B------:R-:W-:Y:S01]  /*4770*/  FSEL R7, R6, R229, P3 ;  /* 0x000000e506077208 */ /* 0x000fe20001800000 */
[----:B------:R-:W-:Y:S01]  /*4780*/  FADD.FTZ R25, -R228, R25 ;  /* 0x00000019e4197221 */ /* 0x000fe20000010100 */
[----:B------:R-:W-:Y:S01]  /*4790*/  FSETP.GE.FTZ.AND P3, PT, R139, RZ, PT ;  /* 0x000000ff8b00720b */ /* 0x000fe20003f76000 */
[----:B------:R-:W-:Y:S01]  /*47a0*/  FMUL.FTZ R22, R249, R22 ;  /* 0x00000016f9167220 */ /* 0x000fe20000410000 */
[----:B------:R-:W-:Y:S01]  /*47b0*/  FSETP.GE.FTZ.AND P4, PT, R235, RZ, PT ;  /* 0x000000ffeb00720b */ /* 0x000fe20003f96000 */
[----:B------:R-:W-:Y:S01]  /*47c0*/  FMUL.FTZ R7, R250, R7 ;  /* 0x00000007fa077220 */ /* 0x000fe20000410000 */
[----:B------:R-:W-:Y:S01]  /*47d0*/  FSEL R34, R34, R229, P3 ;  /* 0x000000e522227208 */ /* 0x000fe20001800000 */
[----:B------:R-:W-:Y:S01]  /*47e0*/  @P2 FADD.FTZ R229, -R229, R35 ;  /* 0x00000023e5e52221 */ /* 0x000fe20000010100 */
[----:B------:R-:W-:Y:S01]  /*47f0*/  FSETP.GE.FTZ.AND P2, PT, R239, RZ, PT ;  /* 0x000000ffef00720b */ /* 0x000fe20003f56000 */
[----:B------:R-:W-:Y:S01]  /*4800*/  FADD.FTZ R10, -R217, R10 ;  /* 0x0000000ad90a7221 */ /* 0x000fe20000010100 */
[----:B------:R-:W-:Y:S01]  /*4810*/  F2FP.BF16.F32.PACK_AB R22, R7, R22 ;  /* 0x000000160716723e */ /* 0x000fe200000010ff */
[----:B------:R-:W-:Y:S01]  /*4820*/  FADD.FTZ R7, -R228, R8 ;  /* 0x00000008e4077221 */ /* 0x000fe20000010100 */
[----:B------:R-:W-:Y:S01]  /*4830*/  FSETP.GE.FTZ.AND P3, PT, R236, RZ, PT ;  /* 0x000000ffec00720b */ /* 0x000fe20003f76000 */
[----:B------:R-:W-:Y:S01]  /*4840*/  FADD.FTZ R16, -R217, R11 ;  /* 0x0000000bd9107221 */ /* 0x000fe20000010100 */
[-C--:B------:R-:W-:Y:S01]  /*4850*/  FSEL R6, R17, R228.reuse, P2 ;  /* 0x000000e411067208 */ /* 0x080fe20001000000 */
[----:B------:R-:W-:Y:S01]  /*4860*/  FADD.FTZ R14, -R217, R14 ;  /* 0x0000000ed90e7221 */ /* 0x000fe20000010100 */
[----:B------:R-:W-:Y:S01]  /*4870*/  FSETP.GE.FTZ.AND P2, PT, R134, RZ, PT ;  /* 0x000000ff8600720b */ /* 0x000fe20003f56000 */
[----:B------:R-:W-:Y:S01]  /*4880*/  STS [R200+0xa000], R243 ;  /* 0x00a000f3c8007388 */ /* 0x000fe20000000800 */
[-C--:B------:R-:W-:Y:S01]  /*4890*/  FSEL R4, R7, R228.reuse, P4 ;  /* 0x000000e407047208 */ /* 0x080fe20002000000 */
[C---:B------:R-:W-:Y:S01]  /*48a0*/  FADD.FTZ R7, -R228.reuse, R13 ;  /* 0x0000000de4077221 */ /* 0x040fe20000010100 */
[----:B------:R-:W-:Y:S01]  /*48b0*/  FSEL R9, R9, R228, P3 ;  /* 0x000000e409097208 */ /* 0x000fe20001800000 */
[----:B------:R-:W-:Y:S01]  /*48c0*/  FADD.FTZ R13, -R228, R24 ;  /* 0x00000018e40d7221 */ /* 0x000fe20000010100 */
[----:B------:R-:W-:Y:S01]  /*48d0*/  FSETP.GE.FTZ.AND P3, PT, R240, RZ, PT ;  /* 0x000000fff000720b */ /* 0x000fe20003f76000 */
[----:B------:R-:W-:Y:S01]  /*48e0*/  FMUL.FTZ R6, R239, R6 ;  /* 0x00000006ef067220 */ /* 0x000fe20000410000 */
[----:B-1----:R-:W-:Y:S01]  /*48f0*/  FADD.FTZ R5, -R228, R28 ;  /* 0x0000001ce4057221 */ /* 0x002fe20000010100 */
[----:B------:R-:W-:Y:S01]  /*4900*/  FSETP.GE.FTZ.AND P5, PT, R251, RZ, PT ;  /* 0x000000fffb00720b */ /* 0x000fe20003fb6000 */
[----:B------:R-:W-:Y:S01]  /*4910*/  FMUL.FTZ R4, R235, R4 ;  /* 0x00000004eb047220 */ /* 0x000fe20000410000 */
[-C--:B------:R-:W-:Y:S01]  /*4920*/  FSEL R7, R7, R228.reuse, P3 ;  /* 0x000000e407077208 */ /* 0x080fe20001800000 */
[----:B------:R-:W-:Y:S01]  /*4930*/  FMUL.FTZ R9, R236, R9 ;  /* 0x00000009ec097220 */ /* 0x000fe20000410000 */
[----:B------:R-:W-:Y:S01]  /*4940*/  FSETP.GE.FTZ.AND P4, PT, R252, RZ, PT ;  /* 0x000000fffc00720b */ /* 0x000fe20003f96000 */
[----:B------:R-:W-:Y:S01]  /*4950*/  FADD.FTZ R26, -R217, R26 ;  /* 0x0000001ad91a7221 */ /* 0x000fe20000010100 */
[----:B------:R-:W-:Y:S01]  /*4960*/  FSETP.GE.FTZ.AND P3, PT, R133, RZ, PT ;  /* 0x000000ff8500720b */ /* 0x000fe20003f76000 */
[----:B------:R-:W-:Y:S01]  /*4970*/  FMUL.FTZ R7, R240, R7 ;  /* 0x00000007f0077220 */ /* 0x000fe20000410000 */
[-C--:B------:R-:W-:Y:S01]  /*4980*/  FSEL R8, R13, R228.reuse, P5 ;  /* 0x000000e40d087208 */ /* 0x080fe20002800000 */
[----:B------:R-:W-:Y:S01]  /*4990*/  FADD.FTZ R30, -R217, R30 ;  /* 0x0000001ed91e7221 */ /* 0x000fe20000010100 */
[----:B------:R-:W-:Y:S01]  /*49a0*/  FSEL R25, R25, R228, P4 ;  /* 0x000000e419197208 */ /* 0x000fe20002000000 */
[----:B------:R-:W-:Y:S01]  /*49b0*/  FMUL.FTZ R34, R139, R34 ;  /* 0x000000228b227220 */ /* 0x000fe20000410000 */
[----:B------:R-:W-:Y:S01]  /*49c0*/  FSEL R12, R5, R228, P3 ;  /* 0x000000e4050c7208 */ /* 0x000fe20001800000 */
[----:B------:R-:W-:Y:S01]  /*49d0*/  @P2 FADD.FTZ R228, -R228, R29 ;  /* 0x0000001de4e42221 */ /* 0x000fe20000010100 */
[----:B------:R-:W-:Y:S01]  /*49e0*/  FSETP.GE.FTZ.AND P3, PT, R237, RZ, PT ;  /* 0x000000ffed00720b */ /* 0x000fe20003f76000 */
[----:B------:R-:W-:Y:S01]  /*49f0*/  FMUL.FTZ R25, R252, R25 ;  /* 0x00000019fc197220 */ /* 0x000fe20000410000 */
[----:B------:R-:W-:Y:S01]  /*4a00*/  FSETP.GE.FTZ.AND P2, PT, R238, RZ, PT ;  /* 0x000000ffee00720b */ /* 0x000fe20003f56000 */
[----:B------:R-:W-:Y:S01]  /*4a10*/  FMUL.FTZ R12, R133, R12 ;  /* 0x0000000c850c7220 */ /* 0x000fe20000410000 */
[----:B------:R-:W-:Y:S01]  /*4a20*/  F2FP.BF16.F32.PACK_AB R7, R7, R6 ;  /* 0x000000060707723e */ /* 0x000fe200000010ff */
[----:B------:R-:W-:Y:S01]  /*4a30*/  FMUL.FTZ R5, R134, R228 ;  /* 0x000000e486057220 */ /* 0x000fe20000410000 */
[----:B------:R-:W-:Y:S01]  /*4a40*/  F2FP.BF16.F32.PACK_AB R4, R9, R4 ;  /* 0x000000040904723e */ /* 0x000fe200000010ff */
[----:B------:R-:W-:Y:S01]  /*4a50*/  FADD.FTZ R6, -R217, R15 ;  /* 0x0000000fd9067221 */ /* 0x000fe20000010100 */
[-C--:B------:R-:W-:Y:S01]  /*4a60*/  FSEL R10, R10, R217.reuse, P3 ;  /* 0x000000d90a0a7208 */ /* 0x080fe20001800000 */
[----:B------:R-:W-:Y:S01]  /*4a70*/  FMUL.FTZ R8, R251, R8 ;  /* 0x00000008fb087220 */ /* 0x000fe20000410000 */
[----:B------:R-:W-:Y:S01]  /*4a80*/  FSEL R9, R16, R217, P2 ;  /* 0x000000d910097208 */ /* 0x000fe20001000000 */
[----:B------:R-:W-:Y:S01]  /*4a90*/  STS [R195+0xb000], R4 ;  /* 0x00b00004c3007388 */ /* 0x000fe20000000800 */
[----:B------:R-:W-:Y:S01]  /*4aa0*/  FSETP.GE.FTZ.AND P6, PT, R242, RZ, PT ;  /* 0x000000fff200720b */ /* 0x000fe20003fd6000 */
[----:B------:R-:W-:Y:S01]  /*4ab0*/  FMUL.FTZ R10, R237, R10 ;  /* 0x0000000aed0a7220 */ /* 0x000fe20000410000 */
[----:B------:R-:W-:Y:S01]  /*4ac0*/  FSETP.GE.FTZ.AND P3, PT, R241, RZ, PT ;  /* 0x000000fff100720b */ /* 0x000fe20003f76000 */
[----:B------:R-:W-:Y:S01]  /*4ad0*/  FMUL.FTZ R9, R238, R9 ;  /* 0x00000009ee097220 */ /* 0x000fe20000410000 */
[----:B------:R-:W-:Y:S01]  /*4ae0*/  F2FP.BF16.F32.PACK_AB R102, R5, R12 ;  /* 0x0000000c0566723e */ /* 0x000fe200000010ff */
[----:B------:R-:W-:Y:S01]  /*4af0*/  FMUL.FTZ R129, R129, R229 ;  /* 0x000000e581817220 */ /* 0x000fe20000410000 */
[-C--:B------:R-:W-:Y:S01]  /*4b00*/  FSEL R5, R6, R217.reuse, P6 ;  /* 0x000000d906057208 */ /* 0x080fe20003000000 */
[C---:B------:R-:W-:Y:S01]  /*4b10*/  VIADD R100, R179.reuse, 0x40 ;  /* 0x00000040b3647836 */ /* 0x040fe20000000000 */
[----:B------:R-:W-:Y:S01]  /*4b20*/  FSEL R14, R14, R217, P3 ;  /* 0x000000d90e0e7208 */ /* 0x000fe20001800000 */
[----:B------:R-:W-:Y:S01]  /*4b30*/  @P1 VIADD R100, R179, 0xffffffc0 ;  /* 0xffffffc0b3641836 */ /* 0x000fe20000000000 */
[----:B------:R-:W-:Y:S01]  /*4b40*/  FSETP.GE.FTZ.AND P2, PT, R122, RZ, PT ;  /* 0x000000ff7a00720b */ /* 0x000fe20003f56000 */
[----:B------:R-:W-:Y:S01]  /*4b50*/  FMUL.FTZ R5, R242, R5 ;  /* 0x00000005f2057220 */ /* 0x000fe20000410000 */
[----:B------:R-:W-:Y:S01]  /*4b60*/  F2FP.BF16.F32.PACK_AB R24, R25, R8 ;  /* 0x000000081918723e */ /* 0x000fe200000010ff */
[----:B------:R-:W-:Y:S01]  /*4b70*/  FMUL.FTZ R14, R241, R14 ;  /* 0x0000000ef10e7220 */ /* 0x000fe20000410000 */
[----:B------:R-:W-:Y:S01]  /*4b80*/  F2FP.BF16.F32.PACK_AB R10, R9, R10 ;  /* 0x0000000a090a723e */ /* 0x000fe200000010ff */
[----:B------:R-:W-:Y:S01]  /*4b90*/  FADD.FTZ R8, -R217, R27 ;  /* 0x0000001bd9087221 */ /* 0x000fe20000010100 */
[----:B------:R-:W-:Y:S02]  /*4ba0*/  FSETP.GE.FTZ.AND P5, PT, R130, RZ, PT ;  /* 0x000000ff8200720b */ /* 0x000fe40003fb6000 */
[----:B------:R-:W-:Y:S01]  /*4bb0*/  FSETP.GE.FTZ.AND P4, PT, R131, RZ, PT ;  /* 0x000000ff8300720b */ /* 0x000fe20003f96000 */
[----:B------:R-:W-:Y:S01]  /*4bc0*/  STS [R195+0xb400], R10 ;  /* 0x00b4000ac3007388 */ /* 0x000fe20000000800 */
[----:B------:R-:W-:Y:S02]  /*4bd0*/  F2FP.BF16.F32.PACK_AB R5, R5, R14 ;  /* 0x0000000e0505723e */ /* 0x000fe400000010ff */
[-C--:B------:R-:W-:Y:S01]  /*4be0*/  FSEL R11, R26, R217.reuse, P5 ;  /* 0x000000d91a0b7208 */ /* 0x080fe20002800000 */
[----:B------:R-:W-:Y:S01]  /*4bf0*/  STS [R200+0xb000], R7 ;  /* 0x00b00007c8007388 */ /* 0x000fe20000000800 */
[----:B------:R-:W-:Y:S02]  /*4c00*/  FSETP.GE.FTZ.AND P3, PT, R138, RZ, PT ;  /* 0x000000ff8a00720b */ /* 0x000fe40003f76000 */
[-C--:B------:R-:W-:Y:S01]  /*4c10*/  FSEL R8, R8, R217.reuse, P4 ;  /* 0x000000d908087208 */ /* 0x080fe20002000000 */
[----:B------:R-:W-:Y:S01]  /*4c20*/  STS [R200+0xb400], R5 ;  /* 0x00b40005c8007388 */ /* 0x000fe20000000800 */
[----:B------:R-:W-:Y:S01]  /*4c30*/  FSEL R13, R30, R217, P3 ;  /* 0x000000d91e0d7208 */ /* 0x000fe20001800000 */
[----:B------:R-:W-:Y:S01]  /*4c40*/  @P2 FADD.FTZ R217, -R217, R31 ;  /* 0x0000001fd9d92221 */ /* 0x000fe20000010100 */
        /* <DEDUP_REMOVED lines=8> */
[----:B------:R-:W-:Y:S03]  /*4cd0*/  F2FP.BF16.F32.PACK_AB R28, R8, R11 ;  /* 0x0000000b081c723e */ /* 0x000fe600000010ff */
[----:B------:R-:W-:Y:S01]  /*4ce0*/  STS [R201+0xa000], R230 ;  /* 0x00a000e6c9007388 */ /* 0x000fe20000000800 */
[----:B------:R-:W-:Y:S03]  /*4cf0*/  F2FP.BF16.F32.PACK_AB R122, R122, R13 ;  /* 0x0000000d7a7a723e */ /* 0x000fe600000010ff */
[----:B------:R-:W-:Y:S04]  /*4d00*/  STS [R201+0xa400], R34 ;  /* 0x00a40022c9007388 */ /* 0x000fe80000000800 */
[----:B------:R-:W-:Y:S04]  /*4d10*/  STS [R199+0xb000], R24 ;  /* 0x00b00018c7007388 */ /* 0x000fe80000000800 */
[----:B------:R-:W-:Y:S04]  /*4d20*/  STS [R199+0xb400], R28 ;  /* 0x00b4001cc7007388 */ /* 0x000fe80000000800 */
        /* <DEDUP_REMOVED lines=47> */
[----:B------:R-:W-:Y:S01]  /*5020*/  IMAD.U32 R5, R5, -0x40, RZ ;  /* 0xffffffc005057824 */ /* 0x000fe200078e00ff */
        /* <DEDUP_REMOVED lines=24> */
.L_x_560:
[----:B------:R-:W-:Y:S01]  /*51b0*/  LDSM.16.M88.4 R20, [R182] ;  /* 0x00000000b614783b */ /* 0x000fe20000000200 */
[--C-:B------:R-:W-:Y:S01]  /*51c0*/  IMAD.IADD R116, R178, 0x1, R183.reuse ;  /* 0x00000001b2747824 */ /* 0x100fe200078e02b7 */
[----:B------:R-:W-:Y:S01]  /*51d0*/  ULOP3.LUT UR35, UR12, 0x1, URZ, 0xc0, !UPT ;  /* 0x000000010c237892 */ /* 0x000fe2000f8ec03f */
[----:B------:R-:W-:Y:S01]  /*51e0*/  IMAD.IADD R118, R182, 0x1, R183 ;  /* 0x00000001b6767824 */ /* 0x000fe200078e02b7 */
[----:B-1----:R-:W1:Y:S01]  /*51f0*/  LDSM.16.MT88.4 R8, [R179+0x2000] ;  /* 0x00200000b308783b */ /* 0x002e620000004200 */
[C---:B------:R-:W-:Y:S01]  /*5200*/  IMAD.IADD R117, R183.reuse, 0x1, R2 ;  /* 0x00000001b7757824 */ /* 0x040fe200078e0202 */
[----:B------:R-:W-:Y:S02]  /*5210*/  UISETP.NE.U32.AND UP0, UPT, UR35, 0x1, UPT ;  /* 0x000000012300788c */ /* 0x000fe4000bf05070 */
[----:B------:R-:W2:Y:S01]  /*5220*/  LDSM.16.MT88.4 R16, [R116] ;  /* 0x000000007410783b */ /* 0x000ea20000004200 */
[----:B------:R-:W-:Y:S02]  /*5230*/  UISETP.GT.AND UP2, UPT, UR12, UR4, UPT ;  /* 0x000000040c00728c */ /* 0x000fe4000bf44270 */
[----:B------:R-:W-:Y:S01]  /*5240*/  @UP3 UIADD3 UR36, UP1, UR10, -0x100, URZ ;  /* 0xffffff000a243890 */ /* 0x000fe2000ff3e03f */
[----:B------:R-:W-:Y:S01]  /*5250*/  LDSM.16.M88.4 R24, [R2] ;  /* 0x000000000218783b */ /* 0x000fe20000000200 */
[----:B------:R-:W-:Y:S02]  /*5260*/  UIADD3 UR12, UR12, -0x1, URZ ;  /* 0xffffffff0c0c7890 */ /* 0x000fe4000fffe03f */
[----:B------:R-:W-:Y:S01]  /*5270*/  @UP3 UIADD3.X UR35, UR11, -0x1, URZ, UP1, !UPT ;  /* 0xffffffff0b233890 */ /* 0x000fe20008ffe43f */
        /* <DEDUP_REMOVED lines=44> */
[C---:B------:R-:W-:Y:S05]  /*5540*/  HMMA.16816.F32.BF16 R4, R108.reuse, R112, R4 ;  /* 0x000000706c04723c */ /* 0x040fea0000041804 */
[----:B------:R-:W-:Y:S01]  /*5550*/  @P0 VIADD R101, R186, 0xffffffc0 ;  /* 0xffffffc0ba650836 */ /* 0x000fe20000000000 */
[C---:B------:R-:W-:Y:S06]  /*5560*/  HMMA.16816.F32.BF16 R8, R108.reuse, R114, R8 ;  /* 0x000000726c08723c */ /* 0x040fec0000041808 */
[C---:B-1----:R-:W-:Y:S06]  /*5570*/  HMMA.16816.F32.BF16 R12, R108.reuse, R20, R12 ;  /* 0x000000146c0c723c */ /* 0x042fec000004180c */
[----:B------:R-:W-:Y:S06]  /*5580*/  HMMA.16816.F32.BF16 R16, R108, R22, R16 ;  /* 0x000000166c10723c */ /* 0x000fec0000041810 */
[C---:B---3--:R-:W-:Y:S05]  /*5590*/  HMMA.16816.F32.BF16 R4, R28.reuse, R32, R4 ;  /* 0x000000201c04723c */ /* 0x048fea0000041804 */
[----:B------:R-:W-:Y:S01]  /*55a0*/  IADD3 R108, R183, R177, RZ ;  /* 0x000000b1b76c7210 */ /* 0x000fe20007ffe0ff */
[C---:B------:R-:W-:Y:S04]  /*55b0*/  HMMA.16816.F32.BF16 R8, R28.reuse, R34, R8 ;  /* 0x000000221c08723c */ /* 0x040fe80000041808 */
[----:B------:R-:W-:Y:S01]  /*55c0*/  LDSM.16.MT88.4 R20, [R108] ;  /* 0x000000006c14783b */ /* 0x000fe20000004200 */
[----:B------:R-:W-:Y:S01]  /*55d0*/  @P0 IMAD.WIDE R32, R101, R202, UR10 ;  /* 0x0000000a65200e25 */ /* 0x000fe2000f8e02ca */
[C---:B--2---:R-:W-:Y:S01]  /*55e0*/  HMMA.16816.F32.BF16 R12, R28.reuse, R24, R12 ;  /* 0x000000181c0c723c */ /* 0x044fe2000004180c */
[----:B------:R-:W-:Y:S01]  /*55f0*/  @UP3 UMOV UR10, UR36 ;  /* 0x00000024000a3c82 */ /* 0x000fe20008000000 */
[----:B------:R-:W-:Y:S02]  /*5600*/  @UP3 UMOV UR11, UR35 ;  /* 0x00000023000b3c82 */ /* 0x000fe40008000000 */
[----:B------:R-:W5:Y:S01]  /*5610*/  @P0 LDG.E R213, desc[UR40][R32.64] ;  /* 0x0000002820d50981 */ /* 0x000f62000c1e1900 */
[----:B------:R-:W-:Y:S01]  /*5620*/  IMAD.U32 R35, RZ, RZ, UR31 ;  /* 0x0000001fff237e24 */ /* 0x000fe2000f8e00ff */
[----:B------:R-:W-:Y:S01]  /*5630*/  HMMA.16816.F32.BF16 R16, R28, R26, R16 ;  /* 0x0000001a1c10723c */ /* 0x000fe20000041810 */
[----:B------:R-:W-:Y:S01]  /*5640*/  IMAD.U32 R25, RZ, RZ, UR32 ;  /* 0x00000020ff197e24 */ /* 0x000fe2000f8e00ff */
[----:B------:R-:W5:Y:S03]  /*5650*/  @P0 LDG.E R212, desc[UR40][R32.64+0x20] ;  /* 0x0000202820d40981 */ /* 0x000f66000c1e1900 */
[----:B------:R-:W-:Y:S01]  /*5660*/  IMAD.U32 R101, RZ, RZ, UR32 ;  /* 0x00000020ff657e24 */ /* 0x000fe2000f8e00ff */
[----:B------:R-:W5:Y:S01]  /*5670*/  @P0 LDG.E R211, desc[UR40][R32.64+0x80] ;  /* 0x0000802820d30981 */ /* 0x000f62000c1e1900 */
[-C--:B------:R-:W-:Y:S01]  /*5680*/  LEA R102, P3, R35, R220.reuse, 0x2 ;  /* 0x000000dc23667211 */ /* 0x080fe200078610ff */
[----:B------:R-:W-:Y:S02]  /*5690*/  IMAD.U32 R31, RZ, RZ, UR31 ;  /* 0x0000001fff1f7e24 */ /* 0x000fe4000f8e00ff */
[----:B------:R1:W5:Y:S01]  /*56a0*/  @P0 LDG.E R210, desc[UR40][R32.64+0xa0] ;  /* 0x0000a02820d20981 */ /* 0x000362000c1e1900 */
[-C--:B------:R-:W-:Y:S01]  /*56b0*/  LEA R34, P0, R25, R220.reuse, 0x2 ;  /* 0x000000dc19227211 */ /* 0x080fe200078010ff */
[----:B------:R-:W-:Y:S01]  /*56c0*/  IMAD.U32 R25, RZ, RZ, UR30 ;  /* 0x0000001eff197e24 */ /* 0x000fe2000f8e00ff */
[----:B------:R-:W-:Y:S01]  /*56d0*/  MOV R29, UR30 ;  /* 0x0000001e001d7c02 */ /* 0x000fe20008000f00 */
[----:B------:R-:W-:Y:S01]  /*56e0*/  REDG.E.ADD.F32.FTZ.RN.STRONG.GPU desc[UR40][R220.64], R4 ;  /* 0x00000004dc0079a6 */ /* 0x000fe2000c10f3a8 */
[-C--:B------:R-:W-:Y:S01]  /*56f0*/  LEA.HI.X.SX32 R35, R101, R221.reuse, 0x2, P0 ;  /* 0x000000dd65237211 */ /* 0x080fe200000f16ff */
[----:B------:R-:W-:Y:S01]  /*5700*/  IMAD.U32 R27, RZ, RZ, UR29 ;  /* 0x0000001dff1b7e24 */ /* 0x000fe2000f8e00ff */
[-C--:B------:R-:W-:Y:S01]  /*5710*/  LEA R104, P2, R29, R220.reuse, 0x2 ;  /* 0x000000dc1d687211 */ /* 0x080fe200078410ff */
[----:B------:R-:W-:Y:S01]  /*5720*/  IMAD.U32 R29, RZ, RZ, UR29 ;  /* 0x0000001dff1d7e24 */ /* 0x000fe2000f8e00ff */
[-C--:B------:R-:W-:Y:S01]  /*5730*/  LEA.HI.X.SX32 R103, R31, R221.reuse, 0x2, P3 ;  /* 0x000000dd1f677211 */ /* 0x080fe200018f16ff */
[----:B------:R2:W-:Y:S01]  /*5740*/  REDG.E.ADD.F32.FTZ.RN.STRONG.GPU desc[UR40][R34.64], R5 ;  /* 0x00000005220079a6 */ /* 0x0005e2000c10f3a8 */
[-C--:B------:R-:W-:Y:S01]  /*5750*/  LEA.HI.X.SX32 R105, R25, R221.reuse, 0x2, P2 ;  /* 0x000000dd19697211 */ /* 0x080fe200010f16ff */
[----:B------:R-:W-:Y:S01]  /*5760*/  IMAD.U32 R101, RZ, RZ, UR28 ;  /* 0x0000001cff657e24 */ /* 0x000fe2000f8e00ff */
[-C--:B------:R-:W-:Y:S01]  /*5770*/  LEA R106, P0, R27, R220.reuse, 0x2 ;  /* 0x000000dc1b6a7211 */ /* 0x080fe200078010ff */
[----:B------:R3:W-:Y:S01]  /*5780*/  REDG.E.ADD.F32.FTZ.RN.STRONG.GPU desc[UR40][R102.64], R6 ;  /* 0x00000006660079a6 */ /* 0x0007e2000c10f3a8 */
[----:B------:R-:W-:Y:S01]  /*5790*/  MOV R25, UR28 ;  /* 0x0000001c00197c02 */ /* 0x000fe20008000f00 */
[----:B------:R-:W-:Y:S01]  /*57a0*/  IMAD.U32 R31, RZ, RZ, UR27 ;  /* 0x0000001bff1f7e24 */ /* 0x000fe2000f8e00ff */
[-C--:B------:R-:W-:Y:S01]  /*57b0*/  LEA.HI.X.SX32 R107, R29, R221.reuse, 0x2, P0 ;  /* 0x000000dd1d6b7211 */ /* 0x080fe200000f16ff */
[----:B------:R4:W-:Y:S01]  /*57c0*/  REDG.E.ADD.F32.FTZ.RN.STRONG.GPU desc[UR40][R104.64], R7 ;  /* 0x00000007680079a6 */ /* 0x0009e2000c10f3a8 */
[-C--:B------:R-:W-:Y:S01]  /*57d0*/  LEA R24, P3, R25, R220.reuse, 0x2 ;  /* 0x000000dc19187211 */ /* 0x080fe200078610ff */
[----:B------:R-:W-:Y:S02]  /*57e0*/  IMAD.U32 R29, RZ, RZ, UR48 ;  /* 0x00000030ff1d7e24 */ /* 0x000fe4000f8e00ff */
[----:B------:R-:W-:Y:S01]  /*57f0*/  REDG.E.ADD.F32.FTZ.RN.STRONG.GPU desc[UR40][R106.64], R8 ;  /* 0x000000086a0079a6 */ /* 0x000fe2000c10f3a8 */
[-C--:B------:R-:W-:Y:S01]  /*5800*/  LEA.HI.X.SX32 R25, R101, R221.reuse, 0x2, P3 ;  /* 0x000000dd65197211 */ /* 0x080fe200018f16ff */
[----:B------:R-:W-:Y:S01]  /*5810*/  IMAD.U32 R27, RZ, RZ, UR47 ;  /* 0x0000002fff1b7e24 */ /* 0x000fe2000f8e00ff */
[-C--:B------:R-:W-:Y:S01]  /*5820*/  LEA R100, P0, R29, R220.reuse, 0x2 ;  /* 0x000000dc1d647211 */ /* 0x080fe200078010ff */
[----:B-1----:R-:W-:Y:S02]  /*5830*/  IMAD.U32 R33, RZ, RZ, UR27 ;  /* 0x0000001bff217e24 */ /* 0x002fe4000f8e00ff */
[----:B------:R1:W-:Y:S03]  /*5840*/  REDG.E.ADD.F32.FTZ.RN.STRONG.GPU desc[UR40][R24.64], R9 ;  /* 0x00000009180079a6 */ /* 0x0003e6000c10f3a8 */
[-C--:B------:R-:W-:Y:S01]  /*5850*/  LEA R28, P2, R33, R220.reuse, 0x2 ;  /* 0x000000dc211c7211 */ /* 0x080fe200078410ff */
[----:B------:R-:W-:Y:S03]  /*5860*/  IMAD.U32 R33, RZ, RZ, UR46 ;  /* 0x0000002eff217e24 */ /* 0x000fe6000f8e00ff */
[-C--:B------:R-:W-:Y:S01]  /*5870*/  LEA.HI.X.SX32 R29, R31, R221.reuse, 0x2, P2 ;  /* 0x000000dd1f1d7211 */ /* 0x080fe200010f16ff */
[----:B------:R-:W-:Y:S01]  /*5880*/  IMAD.U32 R31, RZ, RZ, UR45 ;  /* 0x0000002dff1f7e24 */ /* 0x000fe2000f8e00ff */
[----:B--2---:R-:W-:Y:S03]  /*5890*/  MOV R5, UR48 ;  /* 0x0000003000057c02 */ /* 0x004fe60008000f00 */
[----:B------:R2:W-:Y:S01]  /*58a0*/  REDG.E.ADD.F32.FTZ.RN.STRONG.GPU desc[UR40][R28.64], R10 ;  /* 0x0000000a1c0079a6 */ /* 0x0005e2000c10f3a8 */
[-C--:B------:R-:W-:Y:S01]  /*58b0*/  LEA.HI.X.SX32 R101, R5, R221.reuse, 0x2, P0 ;  /* 0x000000dd05657211 */ /* 0x080fe200000f16ff */
[----:B------:R-:W-:Y:S01]  /*58c0*/  IMAD.U32 R5, RZ, RZ, UR46 ;  /* 0x0000002eff057e24 */ /* 0x000fe2000f8e00ff */
[-C--:B---3--:R-:W-:Y:S01]  /*58d0*/  LEA R102, P2, R27, R220.reuse, 0x2 ;  /* 0x000000dc1b667211 */ /* 0x088fe200078410ff */
[----:B------:R-:W-:Y:S01]  /*58e0*/  IMAD.U32 R27, RZ, RZ, UR43 ;  /* 0x0000002bff1b7e24 */ /* 0x000fe2000f8e00ff */
[-C--:B------:R-:W-:Y:S01]  /*58f0*/  LEA R32, P4, R31, R220.reuse, 0x2 ;  /* 0x000000dc1f207211 */ /* 0x080fe200078810ff */
[----:B------:R3:W-:Y:S01]  /*5900*/  REDG.E.ADD.F32.FTZ.RN.STRONG.GPU desc[UR40][R100.64], R11 ;  /* 0x0000000b640079a6 */ /* 0x0007e2000c10f3a8 */
[----:B----4-:R-:W-:Y:S01]  /*5910*/  IMAD.U32 R7, RZ, RZ, UR47 ;  /* 0x0000002fff077e24 */ /* 0x010fe2000f8e00ff */
[-C--:B------:R-:W-:Y:S01]  /*5920*/  LEA R30, P0, R5, R220.reuse, 0x2 ;  /* 0x000000dc051e7211 */ /* 0x080fe200078010ff */
[----:B------:R-:W-:Y:S01]  /*5930*/  IMAD.U32 R5, RZ, RZ, UR8 ;  /* 0x00000008ff057e24 */ /* 0x000fe2000f8e00ff */
[----:B------:R-:W-:Y:S02]  /*5940*/  REDG.E.ADD.F32.FTZ.RN.STRONG.GPU desc[UR40][R220.64+0x80], R12 ;  /* 0x0000800cdc0079a6 */ /* 0x000fe4000c10f3a8 */
[-C--:B------:R-:W-:Y:S01]  /*5950*/  LEA.HI.X.SX32 R103, R7, R221.reuse, 0x2, P2 ;  /* 0x000000dd07677211 */ /* 0x080fe200010f16ff */
[----:B------:R-:W-:Y:S01]  /*5960*/  IMAD.U32 R7, RZ, RZ, UR8 ;  /* 0x00000008ff077e24 */ /* 0x000fe2000f8e00ff */
[----:B------:R-:W-:Y:S01]  /*5970*/  REDG.E.ADD.F32.FTZ.RN.STRONG.GPU desc[UR40][R34.64+0x80], R13 ;  /* 0x0000800d220079a6 */ /* 0x000fe2000c10f3a8 */
[-C--:B------:R-:W-:Y:S01]  /*5980*/  LEA.HI.X.SX32 R31, R33, R221.reuse, 0x2, P0 ;  /* 0x000000dd211f7211 */ /* 0x080fe200000f16ff */
[----:B-1----:R-:W-:Y:S01]  /*5990*/  IMAD.U32 R9, RZ, RZ, UR33 ;  /* 0x00000021ff097e24 */ /* 0x002fe2000f8e00ff */
[----:B------:R-:W-:Y:S01]  /*59a0*/  MOV R25, UR33 ;  /* 0x0000002100197c02 */ /* 0x000fe20008000f00 */
[----:B------:R-:W-:Y:S01]  /*59b0*/  REDG.E.ADD.F32.FTZ.RN.STRONG.GPU desc[UR40][R102.64], R14 ;  /* 0x0000000e660079a6 */ /* 0x000fe2000c10f3a8 */
[-C--:B------:R-:W-:Y:S02]  /*59c0*/  LEA R106, P0, R7, R220.reuse, 0x2 ;  /* 0x000000dc076a7211 */ /* 0x080fe400078010ff */
[-C--:B------:R-:W-:Y:S01]  /*59d0*/  LEA R104, P2, R25, R220.reuse, 0x2 ;  /* 0x000000dc19687211 */ /* 0x080fe200078410ff */
[----:B------:R-:W-:Y:S01]  /*59e0*/  REDG.E.ADD.F32.FTZ.RN.STRONG.GPU desc[UR40][R30.64], R15 ;  /* 0x0000000f1e0079a6 */ /* 0x000fe2000c10f3a8 */
[-C--:B------:R-:W-:Y:S02]  /*59f0*/  LEA.HI.X.SX32 R107, R5, R221.reuse, 0x2, P0 ;  /* 0x000000dd056b7211 */ /* 0x080fe400000f16ff */
[-C--:B------:R-:W-:Y:S01]  /*5a00*/  LEA.HI.X.SX32 R105, R9, R221.reuse, 0x2, P2 ;  /* 0x000000dd09697211 */ /* 0x080fe200010f16ff */
[----:B------:R-:W-:Y:S01]  /*5a10*/  LDSM.16.MT88.4 R4, [R180+0xa000] ;  /* 0x00a00000b404783b */ /* 0x000fe20000004200 */
[----:B--2---:R-:W-:Y:S01]  /*5a20*/  IMAD.U32 R29, RZ, RZ, UR45 ;  /* 0x0000002dff1d7e24 */ /* 0x004fe2000f8e00ff */
[----:B------:R-:W-:Y:S01]  /*5a30*/  PLOP3.LUT P2, PT, PT, PT, UP0, 0x80, 0x0 ;  /* 0x000000000000781c */ /* 0x000fe20003f4f008 */
[----:B------:R-:W-:Y:S01]  /*5a40*/  @UP3 UIADD3 UR26, UP0, UR26, -0x100, URZ ;  /* 0xffffff001a1a3890 */ /* 0x000fe2000ff1e03f */
[----:B------:R-:W-:Y:S01]  /*5a50*/  LDSM.16.MT88.4 R12, [R180+0xc000] ;  /* 0x00c00000b40c783b */ /* 0x000fe20000004200 */
[----:B------:R-:W-:Y:S01]  /*5a60*/  PLOP3.LUT P0, PT, PT, PT, UP2, 0x80, 0x0 ;  /* 0x000000000000781c */ /* 0x000fe20003f0f028 */
[----:B---3--:R-:W-:Y:S01]  /*5a70*/  IMAD.U32 R11, RZ, RZ, UR43 ;  /* 0x0000002bff0b7e24 */ /* 0x008fe2000f8e00ff */
[----:B------:R-:W-:Y:S01]  /*5a80*/  LEA R100, P3, R27, R220, 0x2 ;  /* 0x000000dc1b647211 */ /* 0x000fe200078610ff */
[----:B------:R-:W-:Y:S01]  /*5a90*/  @UP3 UIADD3.X UR5, UR5, -0x1, URZ, UP0, !UPT ;  /* 0xffffffff05053890 */ /* 0x000fe200087fe43f */
[-C--:B------:R-:W-:Y:S01]  /*5aa0*/  LEA.HI.X.SX32 R33, R29, R221.reuse, 0x2, P4 ;  /* 0x000000dd1d217211 */ /* 0x080fe200020f16ff */
[----:B------:R-:W-:Y:S01]  /*5ab0*/  LDSM.16.MT88.4 R24, [R180+0xa800] ;  /* 0x00a80000b418783b */ /* 0x000fe20000004200 */
[----:B------:R-:W-:Y:S03]  /*5ac0*/  LEA.HI.X.SX32 R101, R11, R221, 0x2, P3 ;  /* 0x000000dd0b657211 */ /* 0x000fe600018f16ff */
[----:B------:R-:W-:Y:S04]  /*5ad0*/  REDG.E.ADD.F32.FTZ.RN.STRONG.GPU desc[UR40][R32.64], R16 ;  /* 0x00000010200079a6 */ /* 0x000fe8000c10f3a8 */
[----:B------:R-:W-:Y:S04]  /*5ae0*/  REDG.E.ADD.F32.FTZ.RN.STRONG.GPU desc[UR40][R100.64], R17 ;  /* 0x00000011640079a6 */ /* 0x000fe8000c10f3a8 */
[----:B------:R-:W-:Y:S04]  /*5af0*/  REDG.E.ADD.F32.FTZ.RN.STRONG.GPU desc[UR40][R104.64], R18 ;  /* 0x00000012680079a6 */ /* 0x000fe8000c10f3a8 */
        /* <DEDUP_REMOVED lines=15> */
[----:B------:R-:W1:Y:S05]  /*5bf0*/  LDSM.16.MT88.4 R12, [R108+0x1000] ;  /* 0x001000006c0c783b */ /* 0x000e6a0000004200 */
[----:B------:R-:W-:Y:S01]  /*5c00*/  HMMA.16816.F32.BF16 R96, R4, R22, R96 ;  /* 0x000000160460723c */ /* 0x000fe20000041860 */
[----:B------:R-:W-:Y:S04]  /*5c10*/  LDSM.16.MT88.4 R4, [R180+0xb800] ;  /* 0x00b80000b404783b */ /* 0x000fe80000004200 */
[----:B------:R-:W1:Y:S01]  /*5c20*/  LDSM.16.MT88.4 R20, [R177+0x1800] ;  /* 0x00180000b114783b */ /* 0x000e620000004200 */
[-C--:B--2---:R-:W-:Y:S06]  /*5c30*/  HMMA.16816.F32.BF16 R68, R24, R28.reuse, R68 ;  /* 0x0000001c1844723c */ /* 0x084fec0000041844 */
[C---:B---3--:R-:W-:Y:S06]  /*5c40*/  HMMA.16816.F32.BF16 R72, R32.reuse, R28, R72 ;  /* 0x0000001c2048723c */ /* 0x048fec0000041848 */
[-C--:B------:R-:W-:Y:S06]  /*5c50*/  HMMA.16816.F32.BF16 R76, R32, R30.reuse, R76 ;  /* 0x0000001e204c723c */ /* 0x080fec000004184c */
[C---:B------:R-:W-:Y:S01]  /*5c60*/  HMMA.16816.F32.BF16 R80, R24.reuse, R30, R80 ;  /* 0x0000001e1850723c */ /* 0x040fe20000041850 */
[----:B------:R-:W2:Y:S05]  /*5c70*/  LDSM.16.MT88.4 R28, [R180+0xd800] ;  /* 0x00d80000b41c783b */ /* 0x000eaa0000004200 */
[-C--:B----4-:R-:W-:Y:S06]  /*5c80*/  HMMA.16816.F32.BF16 R84, R24, R100.reuse, R84 ;  /* 0x000000641854723c */ /* 0x090fec0000041854 */
[C---:B------:R-:W-:Y:S06]  /*5c90*/  HMMA.16816.F32.BF16 R88, R32.reuse, R100, R88 ;  /* 0x000000642058723c */ /* 0x040fec0000041858 */
[-C--:B------:R-:W-:Y:S01]  /*5ca0*/  HMMA.16816.F32.BF16 R92, R32, R102.reuse, R92 ;  /* 0x00000066205c723c */ /* 0x080fe2000004185c */
[----:B------:R-:W3:Y:S05]  /*5cb0*/  LDSM.16.MT88.4 R32, [R108+0x1800] ;  /* 0x001800006c20783b */ /* 0x000eea0000004200 */
[----:B------:R-:W-:Y:S06]  /*5cc0*/  HMMA.16816.F32.BF16 R96, R24, R102, R96 ;  /* 0x000000661860723c */ /* 0x000fec0000041860 */
[-C--:B-1----:R-:W-:Y:S06]  /*5cd0*/  HMMA.16816.F32.BF16 R68, R8, R16.reuse, R68 ;  /* 0x000000100844723c */ /* 0x082fec0000041844 */
[C---:B------:R-:W-:Y:S06]  /*5ce0*/  HMMA.16816.F32.BF16 R72, R104.reuse, R16, R72 ;  /* 0x000000106848723c */ /* 0x040fec0000041848 */
        /* <DEDUP_REMOVED lines=10> */
[-C--:B---3--:R-:W-:Y:S06]  /*5d90*/  HMMA.16816.F32.BF16 R84, R4, R32.reuse, R84 ;  /* 0x000000200454723c */ /* 0x088fec0000041854 */
[C---:B------:R-:W-:Y:S06]  /*5da0*/  HMMA.16816.F32.BF16 R88, R28.reuse, R32, R88 ;  /* 0x000000201c58723c */ /* 0x040fec0000041858 */
[-C--:B------:R-:W-:Y:S06]  /*5db0*/  HMMA.16816.F32.BF16 R92, R28, R34.reuse, R92 ;  /* 0x000000221c5c723c */ /* 0x080fec000004185c */
[----:B------:R-:W-:Y:S07]  /*5dc0*/  HMMA.16816.F32.BF16 R96, R4, R34, R96 ;  /* 0x000000220460723c */ /* 0x000fee0000041860 */
[C---:B------:R-:W-:Y:S04]  /*5dd0*/  VIADD R4, R177.reuse, 0xffffe000 ;  /* 0xffffe000b1047836 */ /* 0x040fe80000000000 */
[----:B------:R-:W-:Y:S04]  /*5de0*/  @P2 VIADD R4, R177, 0x2000 ;  /* 0x00002000b1042836 */ /* 0x000fe80000000000 */
[----:B------:R-:W-:Y:S01]  /*5df0*/  IMAD.MOV.U32 R177, RZ, RZ, R4 ;  /* 0x000000ffffb17224 */ /* 0x000fe200078e0004 */
[----:B------:R-:W-:Y:S08]  /*5e00*/  @P0 BRA `(.L_x_561) ;  /* 0xffffffc400580947 */ /* 0x000ff0000383ffff */
.L_x_558:
[----:B------:R-:W-:Y:S01]  /*5e10*/  BAR.SYNC.DEFER_BLOCKING 0x0 ;  /* 0x0000000000007b1d */ /* 0x000fe20000010000 */
[----:B------:R-:W-:Y:S02]  /*5e20*/  SHF.R.S32.HI R0, RZ, 0x1f, R191 ;  /* 0x0000001fff007819 */ /* 0x000fe400000114bf */
[----:B-1----:R-:W-:Y:S02]  /*5e30*/  SHF.R.S32.HI R13, RZ, 0x1f, R192 ;  /* 0x0000001fff0d7819 */ /* 0x002fe400000114c0 */
[----:B------:R-:W-:Y:S01]  /*5e40*/  MOV R12, R192 ;  /* 0x000000c0000c7202 */ /* 0x000fe20000000f00 */
[----:B------:R-:W-:Y:S01]  /*5e50*/  ULDC UR5, c[0x0][0x38c] ;  /* 0x0000e30000057ab9 */ /* 0x000fe20000000800 */
[----:B------:R-:W-:Y:S01]  /*5e60*/  ULDC UR4, c[0x0][0x390] ;  /* 0x0000e40000047ab9 */ /* 0x000fe20000000800 */
        /* <DEDUP_REMOVED lines=64> */
[----:B------:R-:W-:Y:S01]  /*6270*/  ULDC.64 UR4, c[0x0][0x458] ;  /* 0x0001160000047ab9 */ /* 0x000fe20000000a00 */
[----:B------:R-:W-:Y:S01]  /*6280*/  F2FP.BF16.F32.PACK_AB R69, R69, R68 ;  /* 0x000000444545723e */ /* 0x000fe200000010ff */
[C---:B------:R-:W-:Y:S01]  /*6290*/  IMAD R10, R0.reuse, UR4, RZ ;  /* 0x00000004000a7c24 */ /* 0x040fe2000f8e02ff */
[----:B------:R-:W-:Y:S01]  /*62a0*/  F2FP.BF16.F32.PACK_AB R71, R71, R70 ;  /* 0x000000464747723e */ /* 0x000fe200000010ff */
[----:B------:R-:W-:Y:S01]  /*62b0*/  IMAD.WIDE.U32 R4, R191, UR4, RZ ;  /* 0x00000004bf047c25 */ /* 0x000fe2000f8e00ff */
[----:B------:R-:W-:Y:S01]  /*62c0*/  ULDC.64 UR8, c[0x0][0x450] ;  /* 0x0001140000087ab9 */ /* 0x000fe20000000a00 */
[----:B------:R-:W-:Y:S01]  /*62d0*/  F2FP.BF16.F32.PACK_AB R81, R81, R80 ;  /* 0x000000505151723e */ /* 0x000fe200000010ff */
[----:B------:R-:W-:Y:S01]  /*62e0*/  STS [R194], R69 ;  /* 0x00000045c2007388 */ /* 0x000fe20000000800 */
[----:B------:R-:W-:Y:S01]  /*62f0*/  IMAD R10, R191, UR5, R10 ;  /* 0x00000005bf0a7c24 */ /* 0x000fe2000f8e020a */
[----:B------:R-:W-:Y:S01]  /*6300*/  F2FP.BF16.F32.PACK_AB R82, R83, R82 ;  /* 0x000000525352723e */ /* 0x000fe200000010ff */
[----:B------:R-:W-:Y:S01]  /*6310*/  IMAD R2, R0, UR8, RZ ;  /* 0x0000000800027c24 */ /* 0x000fe2000f8e02ff */
[----:B------:R-:W-:Y:S01]  /*6320*/  F2FP.BF16.F32.PACK_AB R73, R73, R72 ;  /* 0x000000484949723e */ /* 0x000fe200000010ff */
[----:B------:R-:W-:Y:S01]  /*6330*/  STS [R194+0x400], R71 ;  /* 0x00040047c2007388 */ /* 0x000fe20000000800 */
[----:B------:R-:W-:Y:S01]  /*6340*/  IADD3 R11, R5, R10, RZ ;  /* 0x0000000a050b7210 */ /* 0x000fe20007ffe0ff */
[----:B------:R-:W-:Y:S01]  /*6350*/  IMAD.WIDE.U32 R6, R191, UR8, RZ ;  /* 0x00000008bf067c25 */ /* 0x000fe2000f8e00ff */
[----:B------:R-:W-:Y:S01]  /*6360*/  MOV R10, R4 ;  /* 0x00000004000a7202 */ /* 0x000fe20000000f00 */
[----:B------:R-:W-:Y:S01]  /*6370*/  STS [R198], R81 ;  /* 0x00000051c6007388 */ /* 0x000fe20000000800 */
[----:B------:R-:W1:Y:S01]  /*6380*/  LDC.64 R4, c[0x0][0x438] ;  /* 0x00010e00ff047b82 */ /* 0x000e620000000a00 */
[----:B------:R-:W-:Y:S01]  /*6390*/  F2FP.BF16.F32.PACK_AB R75, R75, R74 ;  /* 0x0000004a4b4b723e */ /* 0x000fe200000010ff */
[----:B------:R-:W-:Y:S01]  /*63a0*/  IMAD R0, R191, UR9, R2 ;  /* 0x00000009bf007c24 */ /* 0x000fe2000f8e0202 */
[----:B------:R-:W-:Y:S01]  /*63b0*/  F2FP.BF16.F32.PACK_AB R77, R77, R76 ;  /* 0x0000004c4d4d723e */ /* 0x000fe200000010ff */
[----:B------:R-:W-:Y:S01]  /*63c0*/  STS [R197], R82 ;  /* 0x00000052c5007388 */ /* 0x000fe20000000800 */
[----:B------:R-:W-:Y:S01]  /*63d0*/  F2FP.BF16.F32.PACK_AB R79, R79, R78 ;  /* 0x0000004e4f4f723e */ /* 0x000fe200000010ff */
[----:B------:R-:W-:Y:S01]  /*63e0*/  UIMAD UR10, UR44, UR8, URZ ;  /* 0x000000082c0a72a4 */ /* 0x000fe2000f8e023f */
[----:B------:R-:W-:Y:S01]  /*63f0*/  F2FP.BF16.F32.PACK_AB R85, R85, R84 ;  /* 0x000000545555723e */ /* 0x000fe200000010ff */
[----:B------:R-:W-:Y:S01]  /*6400*/  STS [R194+0x2000], R73 ;  /* 0x00200049c2007388 */ /* 0x000fe20000000800 */
[----:B------:R-:W-:Y:S01]  /*6410*/  F2FP.BF16.F32.PACK_AB R87, R87, R86 ;  /* 0x000000565757723e */ /* 0x000fe200000010ff */
[----:B------:R-:W2:Y:S01]  /*6420*/  LDC.64 R8, c[0x0][0x468] ;  /* 0x00011a00ff087b82 */ /* 0x000ea20000000a00 */
[----:B------:R-:W-:Y:S01]  /*6430*/  F2FP.BF16.F32.PACK_AB R96, R97, R96 ;  /* 0x000000606160723e */ /* 0x000fe200000010ff */
[----:B------:R-:W-:Y:S01]  /*6440*/  STS [R194+0x2400], R75 ;  /* 0x0024004bc2007388 */ /* 0x000fe20000000800 */
        /* <DEDUP_REMOVED lines=8> */
[----:B------:R-:W-:Y:S01]  /*64d0*/  F2FP.BF16.F32.PACK_AB R94, R95, R94 ;  /* 0x0000005e5f5e723e */ /* 0x000fe200000010ff */
[----:B------:R-:W-:Y:S01]  /*64e0*/  USHF.L.U32 UR12, UR4, 0x6, URZ ;  /* 0x00000006040c7899 */ /* 0x000fe2000800063f */
[----:B------:R-:W-:Y:S01]  /*64f0*/  F2FP.BF16.F32.PACK_AB R37, R37, R36 ;  /* 0x000000242525723e */ /* 0x000fe200000010ff */
[----:B------:R-:W-:Y:S01]  /*6500*/  STS [R196], R85 ;  /* 0x00000055c4007388 */ /* 0x000fe20000000800 */
[----:B------:R-:W-:Y:S01]  /*6510*/  F2FP.BF16.F32.PACK_AB R39, R39, R38 ;  /* 0x000000262727723e */ /* 0x000fe200000010ff */
[----:B-1----:R-:W-:Y:S01]  /*6520*/  IMAD.WIDE.U32 R14, R4, UR7, R12 ;  /* 0x00000007040e7c25 */ /* 0x002fe2000f8e000c */
[----:B------:R-:W-:Y:S01]  /*6530*/  F2FP.BF16.F32.PACK_AB R49, R49, R48 ;  /* 0x000000303131723e */ /* 0x000fe200000010ff */
[----:B------:R-:W-:Y:S01]  /*6540*/  STS [R196+0x400], R87 ;  /* 0x00040057c4007388 */ /* 0x000fe20000000800 */
[----:B------:R-:W-:-:S02]  /*6550*/  F2FP.BF16.F32.PACK_AB R50, R51, R50 ;  /* 0x000000323332723e */ /* 0x000fc400000010ff */
[----:B------:R-:W-:Y:S01]  /*6560*/  IADD3 R7, R7, R0, RZ ;  /* 0x0000000007077210 */ /* 0x000fe20007ffe0ff */
[----:B------:R-:W-:Y:S01]  /*6570*/  STS [R209], R96 ;  /* 0x00000060d1007388 */ /* 0x000fe20000000800 */
[----:B------:R-:W-:Y:S01]  /*6580*/  MOV R24, UR8 ;  /* 0x0000000800187c02 */ /* 0x000fe20008000f00 */
[----:B------:R-:W-:Y:S01]  /*6590*/  IMAD R0, R4, UR18, RZ ;  /* 0x0000001204007c24 */ /* 0x000fe2000f8e02ff */
[----:B------:R-:W-:Y:S01]  /*65a0*/  F2FP.BF16.F32.PACK_AB R41, R41, R40 ;  /* 0x000000282929723e */ /* 0x000fe200000010ff */
[----:B------:R-:W-:Y:S01]  /*65b0*/  STS [R209+0x400], R98 ;  /* 0x00040062d1007388 */ /* 0x000fe20000000800 */
[----:B------:R-:W-:Y:S01]  /*65c0*/  F2FP.BF16.F32.PACK_AB R43, R43, R42 ;  /* 0x0000002a2b2b723e */ /* 0x000fe200000010ff */
[----:B------:R-:W-:Y:S01]  /*65d0*/  IMAD.WIDE.U32 R24, R24, UR24, R6 ;  /* 0x0000001818187c25 */ /* 0x000fe2000f8e0006 */
[----:B------:R-:W-:Y:S01]  /*65e0*/  F2FP.BF16.F32.PACK_AB R45, R45, R44 ;  /* 0x0000002c2d2d723e */ /* 0x000fe200000010ff */
[----:B------:R-:W-:Y:S01]  /*65f0*/  STS [R196+0x2000], R89 ;  /* 0x00200059c4007388 */ /* 0x000fe20000000800 */
[----:B------:R-:W-:Y:S01]  /*6600*/  F2FP.BF16.F32.PACK_AB R47, R47, R46 ;  /* 0x0000002e2f2f723e */ /* 0x000fe200000010ff */
[----:B------:R-:W1:Y:S01]  /*6610*/  LDC.64 R6, c[0x0][0x440] ;  /* 0x00011000ff067b82 */ /* 0x000e620000000a00 */
[----:B------:R-:W-:Y:S01]  /*6620*/  F2FP.BF16.F32.PACK_AB R53, R53, R52 ;  /* 0x000000343535723e */ /* 0x000fe200000010ff */
[----:B------:R-:W-:Y:S01]  /*6630*/  STS [R196+0x2400], R91 ;  /* 0x0024005bc4007388 */ /* 0x000fe20000000800 */
[----:B------:R-:W-:Y:S01]  /*6640*/  F2FP.BF16.F32.PACK_AB R55, R55, R54 ;  /* 0x000000363737723e */ /* 0x000fe200000010ff */
[----:B------:R-:W-:Y:S01]  /*6650*/  IMAD R0, R5, UR7, R0 ;  /* 0x0000000705007c24 */ /* 0x000fe2000f8e0200 */
[----:B------:R-:W-:Y:S01]  /*6660*/  F2FP.BF16.F32.PACK_AB R64, R65, R64 ;  /* 0x000000404140723e */ /* 0x000fe200000010ff */
[----:B------:R-:W-:Y:S01]  /*6670*/  STS [R209+0x2000], R92 ;  /* 0x0020005cd1007388 */ /* 0x000fe20000000800 */
[----:B------:R-:W-:Y:S01]  /*6680*/  F2FP.BF16.F32.PACK_AB R66, R67, R66 ;  /* 0x000000424342723e */ /* 0x000fe200000010ff */
[----:B------:R-:W3:Y:S01]  /*6690*/  LDC.64 R4, c[0x0][0x470] ;  /* 0x00011c00ff047b82 */ /* 0x000ee20000000a00 */
[----:B------:R-:W-:Y:S01]  /*66a0*/  F2FP.BF16.F32.PACK_AB R57, R57, R56 ;  /* 0x000000383939723e */ /* 0x000fe200000010ff */
[----:B------:R-:W-:Y:S01]  /*66b0*/  STS [R209+0x2400], R94 ;  /* 0x0024005ed1007388 */ /* 0x000fe20000000800 */
[----:B------:R-:W-:-:S02]  /*66c0*/  F2FP.BF16.F32.PACK_AB R59, R59, R58 ;  /* 0x0000003a3b3b723e */ /* 0x000fc400000010ff */
[----:B------:R-:W-:Y:S01]  /*66d0*/  F2FP.BF16.F32.PACK_AB R60, R61, R60 ;  /* 0x0000003c3d3c723e */ /* 0x000fe200000010ff */
[----:B------:R4:W-:Y:S01]  /*66e0*/  STS [R194+0x4000], R37 ;  /* 0x00400025c2007388 */ /* 0x0009e20000000800 */
[----:B------:R-:W-:Y:S02]  /*66f0*/  F2FP.BF16.F32.PACK_AB R62, R63, R62 ;  /* 0x0000003e3f3e723e */ /* 0x000fe400000010ff */
[----:B------:R-:W-:Y:S01]  /*6700*/  IADD3 R15, R15, R0, RZ ;  /* 0x000000000f0f7210 */ /* 0x000fe20007ffe0ff */
[----:B------:R4:W-:Y:S01]  /*6710*/  STS [R194+0x4400], R39 ;  /* 0x00440027c2007388 */ /* 0x0009e20000000800 */
[----:B--2---:R-:W-:-:S03]  /*6720*/  IMAD R0, R8, UR19, RZ ;  /* 0x0000001308007c24 */ /* 0x004fc6000f8e02ff */
[----:B------:R-:W-:Y:S01]  /*6730*/  STS [R198+0x4000], R49 ;  /* 0x00400031c6007388 */ /* 0x000fe20000000800 */
[----:B------:R-:W-:Y:S02]  /*6740*/  IMAD R9, R9, UR14, R0 ;  /* 0x0000000e09097c24 */ /* 0x000fe4000f8e0200 */
[----:B-1----:R-:W-:Y:S01]  /*6750*/  IMAD R0, R6, UR18, RZ ;  /* 0x0000001206007c24 */ /* 0x002fe2000f8e02ff */
[----:B------:R-:W-:Y:S01]  /*6760*/  STS [R197+0x4000], R50 ;  /* 0x00400032c5007388 */ /* 0x000fe20000000800 */
[----:B------:R-:W-:-:S03]  /*6770*/  IMAD.WIDE.U32 R14, R8, UR14, R14 ;  /* 0x0000000e080e7c25 */ /* 0x000fc6000f8e000e */
[----:B------:R1:W-:Y:S01]  /*6780*/  STS [R194+0x6000], R41 ;  /* 0x00600029c2007388 */ /* 0x0003e20000000800 */
[----:B------:R-:W-:-:S03]  /*6790*/  IMAD.WIDE.U32 R26, R6, UR7, R12 ;  /* 0x00000007061a7c25 */ /* 0x000fc6000f8e000c */
[----:B------:R2:W-:Y:S01]  /*67a0*/  STS [R194+0x6400], R43 ;  /* 0x0064002bc2007388 */ /* 0x0005e20000000800 */
[----:B------:R-:W-:Y:S01]  /*67b0*/  IMAD R7, R7, UR7, R0 ;  /* 0x0000000707077c24 */ /* 0x000fe2000f8e0200 */
[----:B------:R-:W-:Y:S01]  /*67c0*/  IADD3 R0, P0, R14, R24, RZ ;  /* 0x000000180e007210 */ /* 0x000fe20007f1e0ff */
[----:B---3--:R-:W-:Y:S01]  /*67d0*/  IMAD R2, R4, UR19, RZ ;  /* 0x0000001304027c24 */ /* 0x008fe2000f8e02ff */
[----:B------:R-:W-:Y:S01]  /*67e0*/  STS [R198+0x6000], R45 ;  /* 0x0060002dc6007388 */ /* 0x000fe20000000800 */
[----:B----4-:R-:W-:Y:S02]  /*67f0*/  IADD3 R37, R15, R9, RZ ;  /* 0x000000090f257210 */ /* 0x010fe40007ffe0ff */
[----:B------:R-:W-:Y:S01]  /*6800*/  IADD3 R7, R27, R7, RZ ;  /* 0x000000071b077210 */ /* 0x000fe20007ffe0ff */
[----:B------:R3:W-:Y:S01]  /*6810*/  STS [R198+0x6400], R47 ;  /* 0x0064002fc6007388 */ /* 0x0007e20000000800 */
[----:B------:R-:W-:Y:S01]  /*6820*/  MOV R39, UR4 ;  /* 0x0000000400277c02 */ /* 0x000fe20008000f00 */
[----:B------:R-:W-:Y:S01]  /*6830*/  IMAD R2, R5, UR14, R2 ;  /* 0x0000000e05027c24 */ /* 0x000fe2000f8e0202 */
[----:B------:R-:W-:Y:S01]  /*6840*/  MOV R6, R26 ;  /* 0x0000001a00067202 */ /* 0x000fe20000000f00 */
[----:B------:R-:W-:Y:S01]  /*6850*/  STS [R196+0x4000], R53 ;  /* 0x00400035c4007388 */ /* 0x000fe20000000800 */
[----:B------:R-:W-:Y:S01]  /*6860*/  IADD3.X R37, R37, UR10, R25, P0, !PT ;  /* 0x0000000a25257c10 */ /* 0x000fe200087fe419 */
[----:B------:R-:W-:Y:S01]  /*6870*/  IMAD.WIDE.U32 R38, R39, UR24, R10 ;  /* 0x0000001827267c25 */ /* 0x000fe2000f8e000a */
[----:B------:R-:W-:Y:S01]  /*6880*/  ULDC.64 UR10, c[0x0][0x3f0] ;  /* 0x0000fc00000a7ab9 */ /* 0x000fe20000000a00 */
[----:B------:R-:W-:Y:S01]  /*6890*/  STS [R196+0x4400], R55 ;  /* 0x00440037c4007388 */ /* 0x000fe20000000800 */
[----:B------:R-:W-:Y:S01]  /*68a0*/  LEA R40, P1, R0, UR10, 0x1 ;  /* 0x0000000a00287c11 */ /* 0x000fe2000f8208ff */
[----:B------:R-:W-:-:S02]  /*68b0*/  UIMAD UR24, UR24, UR5, UR44 ;  /* 0x00000005181872a4 */ /* 0x000fc4000f8e022c */
[----:B------:R-:W-:Y:S01]  /*68c0*/  STS [R209+0x4000], R64 ;  /* 0x00400040d1007388 */ /* 0x000fe20000000800 */
[----:B------:R-:W-:Y:S01]  /*68d0*/  USHF.L.U32 UR10, UR8, 0x6, URZ ;  /* 0x00000006080a7899 */ /* 0x000fe2000800063f */
[----:B-1----:R-:W-:Y:S01]  /*68e0*/  LEA.HI.X R41, R0, UR11, R37, 0x1, P1 ;  /* 0x0000000b00297c11 */ /* 0x002fe200088f0c25 */
[----:B------:R-:W-:Y:S01]  /*68f0*/  USHF.L.U64.HI UR11, UR8, 0x6, UR9 ;  /* 0x00000006080b7899 */ /* 0x000fe20008010209 */
[----:B------:R-:W-:Y:S01]  /*6900*/  STS [R209+0x4400], R66 ;  /* 0x00440042d1007388 */ /* 0x000fe20000000800 */
[----:B--2---:R-:W-:Y:S01]  /*6910*/  IMAD.WIDE.U32 R42, R4, UR14, R6 ;  /* 0x0000000e042a7c25 */ /* 0x004fe2000f8e0006 */
[----:B------:R-:W-:Y:S01]  /*6920*/  ULDC.64 UR8, c[0x0][0x3f8] ;  /* 0x0000fe0000087ab9 */ /* 0x000fe20000000a00 */
[----:B------:R-:W-:Y:S01]  /*6930*/  USHF.L.U64.HI UR4, UR4, 0x6, UR5 ;  /* 0x0000000604047899 */ /* 0x000fe20008010205 */
[----:B------:R-:W-:Y:S02]  /*6940*/  STS [R196+0x6000], R57 ;  /* 0x00600039c4007388 */ /* 0x000fe40000000800 */
[----:B------:R-:W-:-:S02]  /*6950*/  IADD3 R2, R43, R2, RZ ;  /* 0x000000022b027210 */ /* 0x000fc40007ffe0ff */
[----:B------:R-:W-:Y:S01]  /*6960*/  STS [R196+0x6400], R59 ;  /* 0x0064003bc4007388 */ /* 0x000fe20000000800 */
[----:B------:R-:W-:Y:S02]  /*6970*/  IADD3 R36, P0, R42, R38, RZ ;  /* 0x000000262a247210 */ /* 0x000fe40007f1e0ff */
[----:B------:R-:W-:Y:S01]  /*6980*/  IADD3 R42, P1, R40, UR10, RZ ;  /* 0x0000000a282a7c10 */ /* 0x000fe2000ff3e0ff */
[----:B------:R-:W-:Y:S01]  /*6990*/  STS [R209+0x6000], R60 ;  /* 0x0060003cd1007388 */ /* 0x000fe20000000800 */
[----:B------:R-:W-:Y:S02]  /*69a0*/  IADD3.X R37, R2, UR24, R39, P0, !PT ;  /* 0x0000001802257c10 */ /* 0x000fe400087fe427 */
[C---:B------:R-:W-:Y:S01]  /*69b0*/  LEA R38, P0, R36.reuse, UR8, 0x1 ;  /* 0x0000000824267c11 */ /* 0x040fe2000f8008ff */
[----:B------:R-:W-:Y:S01]  /*69c0*/  STS [R209+0x6400], R62 ;  /* 0x0064003ed1007388 */ /* 0x000fe20000000800 */
[----:B------:R-:W-:Y:S02]  /*69d0*/  IADD3.X R43, R41, UR11, RZ, P1, !PT ;  /* 0x0000000b292b7c10 */ /* 0x000fe40008ffe4ff */
[----:B------:R-:W-:Y:S01]  /*69e0*/  LEA.HI.X R39, R36, UR9, R37, 0x1, P0 ;  /* 0x0000000924277c11 */ /* 0x000fe200080f0c25 */
[----:B------:R-:W-:Y:S01]  /*69f0*/  BAR.SYNC.DEFER_BLOCKING 0x0 ;  /* 0x0000000000007b1d */ /* 0x000fe20000010000 */
[----:B------:R-:W-:-:S02]  /*6a00*/  IADD3 R36, P0, R38, UR12, RZ ;  /* 0x0000000c26247c10 */ /* 0x000fc4000ff1e0ff */
[----:B------:R-:W-:Y:S02]  /*6a10*/  IADD3 R46, P1, R42, UR10, RZ ;  /* 0x0000000a2a2e7c10 */ /* 0x000fe4000ff3e0ff */
[----:B------:R-:W-:Y:S02]  /*6a20*/  IADD3.X R37, R39, UR4, RZ, P0, !PT ;  /* 0x0000000427257c10 */ /* 0x000fe400087fe4ff */
[----:B---3--:R-:W-:Y:S02]  /*6a30*/  IADD3.X R47, R43, UR11, RZ, P1, !PT ;  /* 0x0000000b2b2f7c10 */ /* 0x008fe40008ffe4ff */
        /* <DEDUP_REMOVED lines=22> */
.L_x_555:
        /* <DEDUP_REMOVED lines=11> */
.L_x_562:
[----:B------:R-:W-:Y:S05]  /*6c50*/  EXIT ;  /* 0x000000000000794d */ /* 0x000fea0003800000 */
.L_x_564:
        /* <DEDUP_REMOVED lines=10> */
.L_x_1266:


//--------------------- .text._ZN5flash44flash_bwd_dq_dk_dv_loop_seqk_parallel_kernelI23Flash_bwd_kernel_traitsILi64ELi64ELi128ELi8ELi2ELi4ELi4ELb1ELb0EN7cutlass10bfloat16_tE19Flash_kernel_traitsILi64ELi64ELi128ELi8ES3_EELb0ELb1ELb0ELb0ELb1ELb1ELb1EEEvNS_16Flash_bwd_paramsE --------------------------
	.section	.text._ZN5flash44flash_bwd_dq_dk_dv_loop_seqk_parallel_kernelI23Flash_bwd_kernel_traitsILi64ELi64ELi128ELi8ELi2ELi4ELi4ELb1ELb0EN7cutlass10bfloat16_tE19Flash_kernel_traitsILi64ELi64ELi128ELi8ES3_EELb0ELb1ELb0ELb0ELb1ELb1ELb1EEEvNS_16Flash_bwd_paramsE,"ax",@progbits
	.align	128
        .global         _ZN5flash44flash_bwd_dq_dk_dv_loop_seqk_parallel_kernelI23Flash_bwd_kernel_traitsILi64ELi64ELi128ELi8ELi2ELi4ELi4ELb1ELb0EN7cutlass10bfloat16_tE19Flash_kernel_traitsILi64ELi64ELi128ELi8ES3_EELb0ELb1ELb0ELb0ELb1ELb1ELb1EEEvNS_16Flash_bwd_paramsE
        .type           _ZN5flash44flash_bwd_dq_dk_dv_loop_seqk_parallel_kernelI23Flash_bwd_kernel_traitsILi64ELi64ELi128ELi8ELi2ELi4ELi4ELb1ELb0EN7cutlass10bfloat16_tE19Flash_kernel_traitsILi64ELi64ELi128ELi8ES3_EELb0ELb1ELb0ELb0ELb1ELb1ELb1EEEvNS_16Flash_bwd_paramsE,@function
        .size           _ZN5flash44flash_bwd_dq_dk_dv_loop_seqk_parallel_kernelI23Flash_bwd_kernel_traitsILi64ELi64ELi128ELi8ELi2ELi4ELi4ELb1ELb0EN7cutlass10bfloat16_tE19Flash_kernel_traitsILi64ELi64ELi128ELi8ES3_EELb0ELb1ELb0ELb0ELb1ELb1ELb1EEEvNS_16Flash_bwd_paramsE,(.L_x_1267 - _ZN5flash44flash_bwd_dq_dk_dv_loop_seqk_parallel_kernelI23Flash_bwd_kernel_traitsILi64ELi64ELi128ELi8ELi2ELi4ELi4ELb1ELb0EN7cutlass10bfloat16_tE19Flash_kernel_traitsILi64ELi64ELi128ELi8ES3_EELb0ELb1ELb0ELb0ELb1ELb1ELb1EEEvNS_16Flash_bwd_paramsE)
        .other          _ZN5flash44flash_bwd_dq_dk_dv_loop_seqk_parallel_kernelI23Flash_bwd_kernel_traitsILi64ELi64ELi128ELi8ELi2ELi4ELi4ELb1ELb0EN7cutlass10bfloat16_tE19Flash_kernel_traitsILi64ELi64ELi128ELi8ES3_EELb0ELb1ELb0ELb0ELb1ELb1ELb1EEEvNS_16Flash_bwd_paramsE,@"STO_CUDA_ENTRY STV_DEFAULT"
_ZN5flash44flash_bwd_dq_dk_dv_loop_seqk_parallel_kernelI23Flash_bwd_kernel_traitsILi64ELi64ELi128ELi8ELi2ELi4ELi4ELb1ELb0EN7cutlass10bfloat16_tE19Flash_kernel_traitsILi64ELi64ELi128ELi8ES3_EELb0ELb1ELb0ELb0ELb1ELb1ELb1EEEvNS_16Flash_bwd_paramsE:
.text._ZN5flash44flash_bwd_dq_dk_dv_loop_seqk_parallel_kernelI23Flash_bwd_kernel_traitsILi64ELi64ELi128ELi8ELi2ELi4ELi4ELb1ELb0EN7cutlass10bfloat16_tE19Flash_kernel_traitsILi64ELi64ELi128ELi8ES3_EELb0ELb1ELb0ELb0ELb1ELb1ELb1EEEvNS_16Flash_bwd_paramsE:
        /* <DEDUP_REMOVED lines=17> */
[----:B------:R-:W3:Y:S08]  /*0110*/  S2UR UR16, SR_CTAID.Y ;  /* 0x00000000001079c3 */ /* 0x000ef00000002600 */
[----:B------:R-:W4:Y:S08]  /*0120*/  S2UR UR17, SR_CTAID.Z ;  /* 0x00000000001179c3 */ /* 0x000f300000002700 */
[----:B------:R-:W5:Y:S01]  /*0130*/  S2UR UR15, SR_CTAID.Z ;  /* 0x00000000000f79c3 */ /* 0x000f620000002700 */
[----:B--2---:R-:W-:-:S04]  /*0140*/  ULEA UR5, UR5, UR4, 0x18 ;  /* 0x0000000405057291 */ /* 0x004fc8000f8ec03f */
[----:B------:R-:W-:Y:S01]  /*0150*/  UIADD3 UR6, UR5, 0x6000, URZ ;  /* 0x0000600005067890 */ /* 0x000fe2000fffe03f */
[----:B-1----:R-:W-:Y:S01]  /*0160*/  SHF.R.S32.HI R15, RZ, 0x1f, R13 ;  /* 0x0000001fff0f7819 */ /* 0x002fe2000001140d */
[----:B------:R-:W-:Y:S01]  /*0170*/  IMAD.SHL.U32 R243, R13, 0x2, RZ ;  /* 0x000000020df37824 */ /* 0x000fe200078e00ff */
[----:B------:R-:W1:Y:S01]  /*0180*/  S2UR UR14, SR_CTAID.Y ;  /* 0x00000000000e79c3 */ /* 0x000e620000002600 */
[----:B------:R-:W-:Y:S01]  /*0190*/  UIADD3 UR4, UR5, 0xa000, URZ ;  /* 0x0000a00005047890 */ /* 0x000fe2000fffe03f */
[CC--:B------:R-:W-:Y:S01]  /*01a0*/  LEA.HI R9, R15.reuse, R13.reuse, RZ, 0x5 ;  /* 0x0000000d0f097211 */ /* 0x0c0fe200078f28ff */
[----:B---3--:R-:W-:Y:S01]  /*01b0*/  USHF.R.S32.HI UR22, URZ, 0x1f, UR16 ;  /* 0x0000001f3f167899 */ /* 0x008fe20008011410 */
[----:B------:R-:W-:Y:S01]  /*01c0*/  LEA.HI R14, R15, R13, RZ, 0x3 ;  /* 0x0000000d0f0e7211 */ /* 0x000fe200078f18ff */
[----:B------:R-:W-:Y:S01]  /*01d0*/  UIMAD.WIDE UR34, UR16, 0x80, URZ ;  /* 0x00000080102278a5 */ /* 0x000fe2000f8e023f */
[--C-:B------:R-:W-:Y:S01]  /*01e0*/  SHF.R.S32.HI R3, RZ, 0x5, R9.reuse ;  /* 0x00000005ff037819 */ /* 0x100fe20000011409 */
[----:B----4-:R-:W-:Y:S01]  /*01f0*/  USHF.R.S32.HI UR21, URZ, 0x1f, UR17 ;  /* 0x0000001f3f157899 */ /* 0x010fe20008011411 */
[----:B------:R-:W-:-:S02]  /*0200*/  SHF.R.S32.HI R0, RZ, 0x1f, R9 ;  /* 0x0000001fff007819 */ /* 0x000fc40000011409 */
[-C--:B------:R-:W-:Y:S02]  /*0210*/  LEA.HI R2, R9, R3.reuse, RZ, 0x1 ;  /* 0x0000000309027211 */ /* 0x080fe400078f08ff */
[----:B------:R-:W-:Y:S02]  /*0220*/  LEA.HI R0, R0, R3, RZ, 0x2 ;  /* 0x0000000300007211 */ /* 0x000fe400078f10ff */
[----:B------:R-:W-:Y:S01]  /*0230*/  LOP3.LUT R2, R2, 0xfffffffe, RZ, 0xc0, !PT ;  /* 0xfffffffe02027812 */ /* 0x000fe200078ec0ff */
[----:B-----5:R-:W-:Y:S01]  /*0240*/  USHF.R.S32.HI UR20, URZ, 0x1f, UR15 ;  /* 0x0000001f3f147899 */ /* 0x020fe2000801140f */
[----:B------:R-:W-:Y:S02]  /*0250*/  LOP3.LUT R0, R0, 0xfffffffc, RZ, 0xc0, !PT ;  /* 0xfffffffc00007812 */ /* 0x000fe400078ec0ff */
[-C--:B------:R-:W-:Y:S01]  /*0260*/  LEA.HI R5, R15, R13.reuse, RZ, 0x4 ;  /* 0x0000000d0f057211 */ /* 0x080fe200078f20ff */
[----:B------:R-:W-:Y:S01]  /*0270*/  IMAD.IADD R181, R3, 0x1, -R2 ;  /* 0x0000000103b57824 */ /* 0x000fe200078e0a02 */
[----:B------:R-:W-:Y:S01]  /*0280*/  LEA.HI R16, R15, R13, RZ, 0x2 ;  /* 0x0000000d0f107211 */ /* 0x000fe200078f10ff */
[----:B------:R-:W-:Y:S01]  /*0290*/  IMAD.IADD R175, R3, 0x1, -R0 ;  /* 0x0000000103af7824 */ /* 0x000fe200078e0a00 */
[----:B------:R-:W-:-:S02]  /*02a0*/  SHF.R.S32.HI R4, RZ, 0x4, R5 ;  /* 0x00000004ff047819 */ /* 0x000fc40000011405 */
[----:B------:R-:W-:Y:S01]  /*02b0*/  SHF.R.S32.HI R6, RZ, 0x3, R14 ;  /* 0x00000003ff067819 */ /* 0x000fe2000001140e */
[----:B-1----:R-:W-:Y:S01]  /*02c0*/  USHF.R.S32.HI UR19, URZ, 0x1f, UR14 ;  /* 0x0000001f3f137899 */ /* 0x002fe2000801140e */
[--C-:B------:R-:W-:Y:S02]  /*02d0*/  SHF.R.S32.HI R10, RZ, 0x2, R16.reuse ;  /* 0x00000002ff0a7819 */ /* 0x100fe40000011410 */
[----:B------:R-:W-:Y:S01]  /*02e0*/  SHF.R.S32.HI R2, RZ, 0x1f, R16 ;  /* 0x0000001fff027819 */ /* 0x000fe20000011410 */
[----:B------:R-:W-:Y:S01]  /*02f0*/  IMAD.SHL.U32 R6, R6, 0x40, RZ ;  /* 0x0000004006067824 */ /* 0x000fe200078e00ff */
[----:B------:R-:W-:Y:S02]  /*0300*/  LOP3.LUT R0, R14, 0xfffffff8, RZ, 0xc0, !PT ;  /* 0xfffffff80e007812 */ /* 0x000fe400078ec0ff */
[----:B------:R-:W-:Y:S02]  /*0310*/  LEA.HI R3, R5, R4, RZ, 0x1 ;  /* 0x0000000405037211 */ /* 0x000fe400078f08ff */
[----:B------:R-:W-:Y:S01]  /*0320*/  LEA.HI R2, R2, R10, RZ, 0x3 ;  /* 0x0000000a02027211 */ /* 0x000fe200078f18ff */
[----:B------:R-:W-:Y:S01]  /*0330*/  IMAD.IADD R0, R13, 0x1, -R0 ;  /* 0x000000010d007824 */ /* 0x000fe200078e0a00 */
[----:B------:R-:W-:-:S02]  /*0340*/  LOP3.LUT R7, R5, 0xfffffff0, RZ, 0xc0, !PT ;  /* 0xfffffff005077812 */ /* 0x000fc400078ec0ff */
[----:B------:R-:W-:Y:S02]  /*0350*/  LOP3.LUT R5, R3, 0xfffffffe, RZ, 0xc0, !PT ;  /* 0xfffffffe03057812 */ /* 0x000fe400078ec0ff */
[----:B------:R-:W-:Y:S02]  /*0360*/  LOP3.LUT R3, R2, 0xfffffff8, RZ, 0xc0, !PT ;  /* 0xfffffff802037812 */ /* 0x000fe400078ec0ff */
[----:B------:R-:W-:Y:S01]  /*0370*/  LOP3.LUT R2, R6, 0x1c0, RZ, 0xc0, !PT ;  /* 0x000001c006027812 */ /* 0x000fe200078ec0ff */
[C---:B------:R-:W-:Y:S01]  /*0380*/  IMAD.SHL.U32 R6, R0.reuse, 0x8, RZ ;  /* 0x0000000800067824 */ /* 0x040fe200078e00ff */
[----:B------:R-:W-:Y:S01]  /*0390*/  LOP3.LUT P4, RZ, R0, 0x2, RZ, 0xc0, !PT ;  /* 0x0000000200ff7812 */ /* 0x000fe2000788c0ff */
[----:B------:R-:W-:Y:S01]  /*03a0*/  IMAD.IADD R10, R10, 0x1, -R3 ;  /* 0x000000010a0a7824 */ /* 0x000fe200078e0a03 */
[----:B------:R-:W-:Y:S01]  /*03b0*/  LOP3.LUT P3, RZ, R0, 0x4, RZ, 0xc0, !PT ;  /* 0x0000000400ff7812 */ /* 0x000fe2000786c0ff */
[----:B------:R-:W-:Y:S01]  /*03c0*/  IMAD.IADD R11, R4, 0x1, -R5 ;  /* 0x00000001040b7824 */ /* 0x000fe200078e0a05 */
[----:B------:R-:W-:Y:S01]  /*03d0*/  LOP3.LUT R3, R2, 0x38, R6, 0xf8, !PT ;  /* 0x0000003802037812 */ /* 0x000fe200078ef806 */
[----:B------:R-:W-:Y:S01]  /*03e0*/  IMAD.IADD R5, R13, 0x1, -R7 ;  /* 0x000000010d057824 */ /* 0x000fe200078e0a07 */
[----:B------:R-:W-:Y:S01]  /*03f0*/  SHF.R.U32.HI R2, RZ, 0x3, R2 ;  /* 0x00000003ff027819 */ /* 0x000fe20000011602 */
[----:B------:R-:W-:Y:S01]  /*0400*/  IMAD.SHL.U32 R0, R0, 0x40, RZ ;  /* 0x0000004000007824 */ /* 0x000fe200078e00ff */
[----:B------:R-:W-:Y:S01]  /*0410*/  LEA.HI R6, R15, R13, RZ, 0x6 ;  /* 0x0000000d0f067211 */ /* 0x000fe200078f30ff */
[----:B------:R-:W-:Y:S01]  /*0420*/  IMAD.SHL.U32 R4, R11, 0x200, RZ ;  /* 0x000002000b047824 */ /* 0x000fe200078e00ff */
[----:B------:R-:W-:Y:S01]  /*0430*/  LOP3.LUT R240, R3, R2, RZ, 0x3c, !PT ;  /* 0x0000000203f07212 */ /* 0x000fe200078e3cff */
[----:B------:R-:W-:Y:S01]  /*0440*/  IMAD.SHL.U32 R2, R175, 0x10, RZ ;  /* 0x00000010af027824 */ /* 0x000fe200078e00ff */
[----:B------:R-:W-:-:S02]  /*0450*/  SHF.R.S32.HI R3, RZ, 0x1f, R5 ;  /* 0x0000001fff037819 */ /* 0x000fc40000011405 */
[----:B------:R-:W-:Y:S02]  /*0460*/  LOP3.LUT R0, R0, 0x1c0, RZ, 0xc0, !PT ;  /* 0x000001c000007812 */ /* 0x000fe400078ec0ff */
[----:B------:R-:W-:Y:S02]  /*0470*/  LEA.HI R12, R3, R5, RZ, 0x3 ;  /* 0x00000005030c7211 */ /* 0x000fe400078f18ff */
[C---:B------:R-:W-:Y:S02]  /*0480*/  LOP3.LUT R177, R0.reuse, 0x8, R14, 0xf8, !PT ;  /* 0x0000000800b17812 */ /* 0x040fe400078ef80e */
[----:B------:R-:W-:Y:S02]  /*0490*/  LOP3.LUT R3, R0, 0x30, R2, 0xf8, !PT ;  /* 0x0000003000037812 */ /* 0x000fe400078ef802 */
[----:B------:R-:W-:Y:S02]  /*04a0*/  SHF.R.S32.HI R6, RZ, 0x6, R6 ;  /* 0x00000006ff067819 */ /* 0x000fe40000011406 */
[----:B------:R-:W-:-:S02]  /*04b0*/  SHF.R.U32.HI R0, RZ, 0x3, R0 ;  /* 0x00000003ff007819 */ /* 0x000fc40000011600 */
[----:B------:R-:W-:Y:S01]  /*04c0*/  LOP3.LUT R3, R3, 0x8, R14, 0xf8, !PT ;  /* 0x0000000803037812 */ /* 0x000fe200078ef80e */
[C---:B------:R-:W-:Y:S01]  /*04d0*/  IMAD R2, R6.reuse, 0x800, R4 ;  /* 0x0000080006027824 */ /* 0x040fe200078e0204 */
[----:B------:R-:W-:Y:S01]  /*04e0*/  LOP3.LUT R177, R177, R0, RZ, 0x3c, !PT ;  /* 0x00000000b1b17212 */ /* 0x000fe200078e3cff */
[----:B------:R-:W-:Y:S01]  /*04f0*/  IMAD R240, R6, 0x200, R240 ;  /* 0x0000020006f07824 */ /* 0x000fe200078e02f0 */
[----:B------:R-:W-:Y:S02]  /*0500*/  LOP3.LUT R4, R4, R3, R0, 0xf6, !PT ;  /* 0x0000000304047212 */ /* 0x000fe400078ef600 */
[----:B------:R-:W-:Y:S01]  /*0510*/  LOP3.LUT R0, R16, 0x7ffffffc, RZ, 0xc0, !PT ;  /* 0x7ffffffc10007812 */ /* 0x000fe200078ec0ff */
[----:B------:R-:W-:Y:S01]  /*0520*/  IMAD.IADD R177, R2, 0x1, R177 ;  /* 0x0000000102b17824 */ /* 0x000fe200078e02b1 */
[----:B------:R-:W-:Y:S02]  /*0530*/  LOP3.LUT R2, R9, 0xffffffe0, RZ, 0xc0, !PT ;  /* 0xffffffe009027812 */ /* 0x000fe400078ec0ff */
[----:B------:R-:W-:Y:S01]  /*0540*/  LEA.HI R3, R15, R13, RZ, 0x7 ;  /* 0x0000000d0f037211 */ /* 0x000fe200078f38ff */
[C---:B------:R-:W-:Y:S01]  /*0550*/  IMAD.IADD R0, R13.reuse, 0x1, -R0 ;  /* 0x000000010d007824 */ /* 0x040fe200078e0a00 */
[----:B------:R-:W-:Y:S01]  /*0560*/  LOP3.LUT R7, R10, 0x1, RZ, 0xc0, !PT ;  /* 0x000000010a077812 */ /* 0x000fe200078ec0ff */
[----:B------:R-:W-:Y:S01]  /*0570*/  IMAD.IADD R251, R13, 0x1, -R2 ;  /* 0x000000010dfb7824 */ /* 0x000fe200078e0a02 */
[----:B------:R-:W-:Y:S01]  /*0580*/  LOP3.LUT R8, R12, 0xfffffff8, RZ, 0xc0, !PT ;  /* 0xfffffff80c087812 */ /* 0x000fe200078ec0ff */
[----:B------:R-:W-:Y:S01]  /*0590*/  IMAD.SHL.U32 R9, R0, 0x2, RZ ;  /* 0x0000000200097824 */ /* 0x000fe200078e00ff */
[----:B------:R-:W-:Y:S01]  /*05a0*/  SHF.R.S32.HI R3, RZ, 0x7, R3 ;  /* 0x00000007ff037819 */ /* 0x000fe20000011403 */
[----:B------:R-:W-:Y:S01]  /*05b0*/  IMAD.SHL.U32 R0, R10, 0x40, RZ ;  /* 0x000000400a007824 */ /* 0x000fe200078e00ff */
[----:B------:R-:W-:Y:S01]  /*05c0*/  ISETP.NE.U32.AND P0, PT, R7, 0x1, PT ;  /* 0x000000010700780c */ /* 0x000fe20003f05070 */
[----:B------:R-:W-:Y:S01]  /*05d0*/  IMAD.IADD R14, R5, 0x1, -R8 ;  /* 0x00000001050e7824 */ /* 0x000fe200078e0a08 */
[----:B------:R-:W-:Y:S01]  /*05e0*/  SHF.R.S32.HI R7, RZ, 0x1f, R251 ;  /* 0x0000001fff077819 */ /* 0x000fe200000114fb */
[----:B------:R-:W-:Y:S01]  /*05f0*/  IMAD.SHL.U32 R2, R6, 0x20, RZ ;  /* 0x0000002006027824 */ /* 0x000fe200078e00ff */
[----:B------:R-:W-:Y:S01]  /*0600*/  LOP3.LUT R0, R0, 0x1c0, RZ, 0xc0, !PT ;  /* 0x000001c000007812 */ /* 0x000fe200078ec0ff */
[C---:B------:R-:W-:Y:S01]  /*0610*/  IMAD.SHL.U32 R6, R3.reuse, 0x8, RZ ;  /* 0x0000000803067824 */ /* 0x040fe200078e00ff */
[----:B------:R-:W-:Y:S01]  /*0620*/  R2P PR, R10, 0x6 ;  /* 0x000000060a007804 */ /* 0x000fe20000000000 */
[----:B------:R-:W-:Y:S01]  /*0630*/  IMAD R5, R3, 0x1000, R9 ;  /* 0x0000100003057824 */ /* 0x000fe200078e0209 */
[----:B------:R-:W-:Y:S01]  /*0640*/  LEA.HI R3, R7, R251, RZ, 0x2 ;  /* 0x000000fb07037211 */ /* 0x000fe200078f10ff */
[----:B------:R-:W-:Y:S01]  /*0650*/  IMAD.SHL.U32 R10, R11, 0x10, RZ ;  /* 0x000000100b0a7824 */ /* 0x000fe200078e00ff */
[----:B------:R-:W-:Y:S01]  /*0660*/  LOP3.LUT R243, R2, 0x6, R243, 0xf8, !PT ;  /* 0x0000000602f37812 */ /* 0x000fe200078ef8f3 */
[----:B------:R-:W-:Y:S01]  /*0670*/  IMAD R7, R181, 0x400, R5 ;  /* 0x00000400b5077824 */ /* 0x000fe200078e0205 */
[----:B------:R-:W-:-:S02]  /*0680*/  SHF.R.S32.HI R3, RZ, 0x2, R3 ;  /* 0x00000002ff037819 */ /* 0x000fc40000011403 */
[----:B------:R-:W-:Y:S02]  /*0690*/  LOP3.LUT R8, R0, 0x20, R2, 0xf8, !PT ;  /* 0x0000002000087812 */ /* 0x000fe400078ef802 */
[----:B------:R-:W-:Y:S01]  /*06a0*/  SHF.R.U32.HI R2, RZ, 0x3, R0 ;  /* 0x00000003ff027819 */ /* 0x000fe20000011600 */
[----:B------:R-:W-:Y:S01]  /*06b0*/  IMAD R247, R181, 0x10, R3 ;  /* 0x00000010b5f77824 */ /* 0x000fe200078e0203 */
[----:B------:R-:W-:Y:S01]  /*06c0*/  LOP3.LUT R6, R6, 0x8, RZ, 0xc0, !PT ;  /* 0x0000000806067812 */ /* 0x000fe200078ec0ff */
[----:B------:R-:W-:Y:S01]  /*06d0*/  IMAD.SHL.U32 R3, R14, 0x40, RZ ;  /* 0x000000400e037824 */ /* 0x000fe200078e00ff */
[----:B------:R-:W-:Y:S02]  /*06e0*/  LOP3.LUT R5, R8, R2, RZ, 0x3c, !PT ;  /* 0x0000000208057212 */ /* 0x000fe400078e3cff */
[----:B------:R-:W-:Y:S01]  /*06f0*/  LOP3.LUT R8, R2, R0, R6, 0x1e, !PT ;  /* 0x0000000002087212 */ /* 0x000fe200078e1e06 */
[----:B------:R-:W-:Y:S01]  /*0700*/  VIADD R0, R247, 0xffffffc0 ;  /* 0xffffffc0f7007836 */ /* 0x000fe20000000000 */
[----:B------:R-:W-:Y:S01]  /*0710*/  LOP3.LUT R10, R6, 0x10, R10, 0xf8, !PT ;  /* 0x00000010060a7812 */ /* 0x000fe200078ef80a */
[----:B------:R-:W-:Y:S01]  /*0720*/  IMAD R6, R175, 0x400, R9 ;  /* 0x00000400af067824 */ /* 0x000fe200078e0209 */
[----:B------:R-:W-:Y:S01]  /*0730*/  LOP3.LUT R3, R3, 0x1c0, RZ, 0xc0, !PT ;  /* 0x000001c003037812 */ /* 0x000fe200078ec0ff */
[----:B------:R-:W-:Y:S01]  /*0740*/  IMAD.IADD R194, R5, 0x1, R7 ;  /* 0x0000000105c27824 */ /* 0x000fe200078e0207 */
[----:B------:R-:W-:Y:S01]  /*0750*/  SHF.R.S32.HI R2, RZ, 0x1f, R0 ;  /* 0x0000001fff027819 */ /* 0x000fe20000011400 */
[----:B------:R-:W-:Y:S01]  /*0760*/  IMAD.SHL.U32 R7, R11, 0x8, RZ ;  /* 0x000000080b077824 */ /* 0x000fe200078e00ff */
[----:B------:R-:W-:Y:S01]  /*0770*/  SHF.R.U32.HI R5, RZ, 0x3, R3 ;  /* 0x00000003ff057819 */ /* 0x000fe20000011603 */
[----:B------:R-:W-:Y:S01]  /*0780*/  IMAD.IADD R6, R6, 0x1, R8 ;  /* 0x0000000106067824 */ /* 0x000fe200078e0208 */
[----:B------:R-:W-:Y:S01]  /*0790*/  SHF.L.U64.HI R242, R0, 0x2, R2 ;  /* 0x0000000200f27819 */ /* 0x000fe20000010202 */
[----:B------:R-:W-:Y:S01]  /*07a0*/  IMAD.SHL.U32 R0, R12, 0x40, RZ ;  /* 0x000000400c007824 */ /* 0x000fe200078e00ff */
[----:B------:R-:W1:Y:S01]  /*07b0*/  LDC R8, c[0x0][0x2c4] ;  /* 0x0000b100ff087b82 */ /* 0x000e620000000800 */
[----:B------:R-:W-:-:S02]  /*07c0*/  LOP3.LUT R2, R3, 0x8, R7, 0xf8, !PT ;  /* 0x0000000803027812 */ /* 0x000fc400078ef807 */
[----:B------:R-:W-:Y:S02]  /*07d0*/  LOP3.LUT R3, R5, R10, R3, 0x1e, !PT ;  /* 0x0000000a05037212 */ /* 0x000fe400078e1e03 */
[----:B------:R-:W-:Y:S02]  /*07e0*/  LOP3.LUT R0, R0, 0xfffffe00, RZ, 0xc0, !PT ;  /* 0xfffffe0000007812 */ /* 0x000fe400078ec0ff */
[----:B------:R-:W-:Y:S02]  /*07f0*/  LOP3.LUT R2, R2, R5, RZ, 0x3c, !PT ;  /* 0x0000000502027212 */ /* 0x000fe400078e3cff */
[----:B------:R-:W-:Y:S01]  /*0800*/  LOP3.LUT R182, R3, R0, RZ, 0xfc, !PT ;  /* 0x0000000003b67212 */ /* 0x000fe200078efcff */
[--C-:B------:R-:W-:Y:S01]  /*0810*/  IMAD R181, R181, 0x400, R0.reuse ;  /* 0x00000400b5b57824 */ /* 0x100fe200078e0200 */
[----:B------:R-:W-:Y:S01]  /*0820*/  LEA R244, R6, UR6, 0x1 ;  /* 0x0000000606f47c11 */ /* 0x000fe2000f8e08ff */
[----:B------:R-:W-:Y:S01]  /*0830*/  IMAD R175, R175, 0x400, R0 ;  /* 0x00000400afaf7824 */ /* 0x000fe200078e0200 */
[----:B------:R-:W-:Y:S01]  /*0840*/  SEL R178, R178, 0xffffffc0, !P3 ;  /* 0xffffffc0b2b27807 */ /* 0x000fe20005800000 */
[----:B------:R-:W-:Y:S01]  /*0850*/  IMAD.MOV.U32 R0, RZ, RZ, 0x20 ;  /* 0x00000020ff007424 */ /* 0x000fe200078e00ff */
[----:B------:R-:W-:Y:S01]  /*0860*/  LEA R177, R177, UR5, 0x1 ;  /* 0x00000005b1b17c11 */ /* 0x000fe2000f8e08ff */
[----:B------:R-:W-:Y:S01]  /*0870*/  IMAD.IADD R175, R2, 0x1, R175 ;  /* 0x0000000102af7824 */ /* 0x000fe200078e02af */
[----:B------:R-:W-:Y:S01]  /*0880*/  LEA R194, R194, UR5, 0x1 ;  /* 0x00000005c2c27c11 */ /* 0x000fe2000f8e08ff */
[----:B------:R-:W-:Y:S01]  /*0890*/  VIADD R245, R244, 0x40 ;  /* 0x00000040f4f57836 */ /* 0x000fe20000000000 */
[----:B------:R-:W-:Y:S01]  /*08a0*/  SEL R179, R0, 0xffffffe0, !P4 ;  /* 0xffffffe000b37807 */ /* 0x000fe20006000000 */
[--C-:B------:R-:W-:Y:S01]  /*08b0*/  IMAD.IADD R178, R178, 0x1, R177.reuse ;  /* 0x00000001b2b27824 */ /* 0x100fe200078e02b1 */
[----:B------:R-:W-:Y:S01]  /*08c0*/  SEL R0, R0, 0xffffffe0, !P1 ;  /* 0xffffffe000007807 */ /* 0x000fe20004800000 */
[----:B------:R-:W-:Y:S01]  /*08d0*/  @P2 VIADD R245, R244, 0xffffffc0 ;  /* 0xffffffc0f4f52836 */ /* 0x000fe20000000000 */
[----:B------:R-:W-:Y:S01]  /*08e0*/  SEL R192, R192, 0x10, !P0 ;  /* 0x00000010c0c07807 */ /* 0x000fe20004000000 */
[----:B------:R-:W-:Y:S01]  /*08f0*/  IMAD.IADD R180, R179, 0x1, R177 ;  /* 0x00000001b3b47824 */ /* 0x000fe200078e02b1 */
[----:B-1----:R-:W-:Y:S01]  /*0900*/  IADD3 R241, R247, 0x1, -R8 ;  /* 0x00000001f7f17810 */ /* 0x002fe20007ffe808 */
[----:B------:R-:W-:Y:S01]  /*0910*/  IMAD.IADD R193, R194, 0x1, R0 ;  /* 0x00000001c2c17824 */ /* 0x000fe200078e0200 */
[----:B------:R-:W-:Y:S01]  /*0920*/  LEA R3, R4, UR5, 0x1 ;  /* 0x0000000504037c11 */ /* 0x000fe2000f8e08ff */
[----:B------:R-:W-:Y:S01]  /*0930*/  VIADD R250, R244, 0x420 ;  /* 0x00000420f4fa7836 */ /* 0x000fe20000000000 */
[----:B------:R-:W-:Y:S01]  /*0940*/  LEA R175, R175, UR4, 0x1 ;  /* 0x00000004afaf7c11 */ /* 0x000fe2000f8e08ff */
[----:B------:R-:W-:-:S02]  /*0950*/  IMAD.IADD R195, R194, 0x1, R192 ;  /* 0x00000001c2c37824 */ /* 0x000fc400078e02c0 */
[----:B------:R-:W-:Y:S02]  /*0960*/  IMAD.IADD R181, R181, 0x1, R2 ;  /* 0x00000001b5b57824 */ /* 0x000fe400078e0202 */
[----:B------:R-:W-:Y:S02]  /*0970*/  IMAD.IADD R179, R179, 0x1, R178 ;  /* 0x00000001b3b37824 */ /* 0x000fe400078e02b2 */
[----:B------:R-:W-:Y:S02]  /*0980*/  IMAD.IADD R248, R0, 0x1, R244 ;  /* 0x0000000100f87824 */ /* 0x000fe400078e02f4 */
[----:B------:R-:W-:Y:S02]  /*0990*/  @P1 VIADD R250, R244, 0x3e0 ;  /* 0x000003e0f4fa1836 */ /* 0x000fe40000000000 */
[----:B------:R-:W-:Y:S02]  /*09a0*/  IMAD.IADD R192, R192, 0x1, R193 ;  /* 0x00000001c0c07824 */ /* 0x000fe400078e02c1 */
[----:B------:R-:W-:-:S07]  /*09b0*/  IMAD.IADD R246, R0, 0x1, R245 ;  /* 0x0000000100f67824 */ /* 0x000fce00078e02f5 */
.L_x_573:
        /* <DEDUP_REMOVED lines=38> */
[----:B------:R-:W-:Y:S02]  /*0c20*/  UIADD3 UR9, UR4, 0x3f, URZ ;  /* 0x0000003f04097890 */ /* 0x000fe4000fffe03f */
[----:B------:R-:W3:Y:S01]  /*0c30*/  LDC.64 R6, c[0x0][0x488] ;  /* 0x00012200ff067b82 */ /* 0x000ee20000000a00 */
[----:B------:R-:W-:Y:S01]  /*0c40*/  ULDC.U8 UR6, c[0x0][0x3d8] ;  /* 0x0000f60000067ab9 */ /* 0x000fe20000000000 */
[----:B------:R-:W-:-:S02]  /*0c50*/  USHF.R.S32.HI UR36, URZ, 0x1f, UR9 ;  /* 0x0000001f3f247899 */ /* 0x000fc40008011409 */
[----:B------:R-:W-:Y:S02]  /*0c60*/  UISETP.NE.AND UP0, UPT, UR6, URZ, UPT ;  /* 0x0000003f0600728c */ /* 0x000fe4000bf05270 */
[----:B------:R-:W-:Y:S01]  /*0c70*/  ULEA.HI UR36, UR36, UR9, URZ, 0x6 ;  /* 0x0000000924247291 */ /* 0x000fe2000f8f303f */
[----:B------:R-:W-:Y:S01]  /*0c80*/  ULDC UR27, c[0x0][0x270] ;  /* 0x00009c00001b7ab9 */ /* 0x000fe20000000800 */
[----:B------:R-:W-:Y:S02]  /*0c90*/  ULDC UR26, c[0x0][0x2dc] ;  /* 0x0000b700001a7ab9 */ /* 0x000fe40000000800 */
[----:B------:R-:W-:Y:S02]  /*0ca0*/  ULOP3.LUT UR42, UR36, 0xffffffc0, URZ, 0xc0, !UPT ;  /* 0xffffffc0242a7892 */ /* 0x000fe4000f8ec03f */
[----:B------:R-:W-:Y:S02]  /*0cb0*/  UISETP.NE.AND.EX UP1, UPT, UR7, URZ, UPT, UP1 ;  /* 0x0000003f0700728c */ /* 0x000fe4000bf25310 */
[----:B------:R-:W-:Y:S01]  /*0cc0*/  UIMAD UR33, UR17, UR26, URZ ;  /* 0x0000001a112172a4 */ /* 0x000fe2000f8e023f */
        /* <DEDUP_REMOVED lines=26> */
[----:B------:R-:W-:-:S05]  /*0e70*/  MOV R4, R2 ;  /* 0x0000000200047202 */ /* 0x000fca0000000f00 */
[----:B------:R-:W-:-:S04]  /*0e80*/  IMAD.HI.U32 R0, R0, R4, RZ ;  /* 0x0000000400007227 */ /* 0x000fc800078e00ff */
[----:B------:R-:W-:-:S04]  /*0e90*/  IMAD.MOV R2, RZ, RZ, -R0 ;  /* 0x000000ffff027224 */ /* 0x000fc800078e0a00 */
[----:B------:R-:W-:Y:S02]  /*0ea0*/  IMAD R2, R8, R2, R4 ;  /* 0x0000000208027224 */ /* 0x000fe400078e0204 */
[----:B---3--:R-:W-:-:S03]  /*0eb0*/  IMAD.WIDE.U32 R4, R10, R6, RZ ;  /* 0x000000060a047225 */ /* 0x008fc600078e00ff */
[----:B------:R-:W-:-:S13]  /*0ec0*/  ISETP.GT.U32.AND P2, PT, R8, R2, PT ;  /* 0x000000020800720c */ /* 0x000fda0003f44070 */
[----:B------:R-:W-:Y:S01]  /*0ed0*/  @!P2 IMAD.IADD R2, R2, 0x1, -R8 ;  /* 0x000000010202a824 */ /* 0x000fe200078e0a08 */
[----:B------:R-:W-:-:S04]  /*0ee0*/  @!P2 IADD3 R0, R0, 0x1, RZ ;  /* 0x000000010000a810 */ /* 0x000fc80007ffe0ff */
[----:B------:R-:W-:Y:S02]  /*0ef0*/  ISETP.GE.U32.AND P3, PT, R2, R8, PT ;  /* 0x000000080200720c */ /* 0x000fe40003f66070 */
[----:B------:R-:W-:-:S04]  /*0f00*/  LOP3.LUT R2, R9, UR17, RZ, 0x3c, !PT ;  /* 0x0000001109027c12 */ /* 0x000fc8000f8e3cff */
[----:B------:R-:W-:Y:S01]  /*0f10*/  ISETP.GE.AND P0, PT, R2, RZ, PT ;  /* 0x000000ff0200720c */ /* 0x000fe20003f06270 */
[----:B------:R-:W-:-:S06]  /*0f20*/  IMAD R2, R10, R7, R5 ;  /* 0x000000070a027224 */ /* 0x000fcc00078e0205 */
[----:B------:R-:W-:Y:S01]  /*0f30*/  @P3 VIADD R0, R0, 0x1 ;  /* 0x0000000100003836 */ /* 0x000fe20000000000 */
[----:B------:R-:W-:-:S03]  /*0f40*/  ISETP.NE.AND P3, PT, RZ, UR7, PT ;  /* 0x00000007ff007c0c */ /* 0x000fc6000bf65270 */
[----:B------:R-:W-:Y:S01]  /*0f50*/  IMAD.MOV.U32 R16, RZ, RZ, R0 ;  /* 0x000000ffff107224 */ /* 0x000fe200078e0000 */
[----:B------:R-:W-:Y:S02]  /*0f60*/  SEL R31, R4, RZ, P3 ;  /* 0x000000ff041f7207 */ /* 0x000fe40001800000 */
[----:B------:R-:W-:Y:S02]  /*0f70*/  SEL R32, R2, RZ, P3 ;  /* 0x000000ff02207207 */ /* 0x000fe40001800000 */
        /* <DEDUP_REMOVED lines=13> */
.L_x_566:
[----:B------:R-:W-:Y:S01]  /*1050*/  UIMAD UR32, UR16, UR27, UR17 ;  /* 0x0000001b102072a4 */ /* 0x000fe2000f8e0211 */
[----:B------:R-:W-:-:S03]  /*1060*/  ULDC UR25, c[0x0][0x2d4] ;  /* 0x0000b50000197ab9 */ /* 0x000fc60000000800 */
[----:B------:R-:W-:-:S12]  /*1070*/  UIMAD UR32, UR32, UR25, URZ ;  /* 0x00000019202072a4 */ /* 0x000fd8000f8e023f */
.L_x_567:
[----:B------:R-:W1:Y:S01]  /*1080*/  S2R R34, SR_TID.X ;  /* 0x0000000000227919 */ /* 0x000e620000002100 */
[----:B------:R-:W2:Y:S01]  /*1090*/  LDC.64 R24, c[0x0][0x240] ;  /* 0x00009000ff187b82 */ /* 0x000ea20000000a00 */
[----:B------:R-:W-:Y:S01]  /*10a0*/  ULDC.64 UR8, c[0x0][0x250] ;  /* 0x0000940000087ab9 */ /* 0x000fe20000000a00 */
[----:B------:R-:W-:Y:S01]  /*10b0*/  ULDC.64 UR6, c[0x0][0x248] ;  /* 0x0000920000067ab9 */ /* 0x000fe20000000a00 */
[----:B------:R-:W-:Y:S01]  /*10c0*/  UIADD3 UR23, UP0, UR37, UR23, URZ ;  /* 0x0000001725177290 */ /* 0x000fe2000ff1e03f */
[----:B------:R-:W-:Y:S01]  /*10d0*/  ULDC.64 UR10, c[0x0][0x258] ;  /* 0x00009600000a7ab9 */ /* 0x000fe20000000a00 */
[----:B------:R-:W-:Y:S01]  /*10e0*/  ULDC.64 UR12, c[0x0][0x428] ;  /* 0x00010a00000c7ab9 */ /* 0x000fe20000000a00 */
[----:B------:R-:W-:Y:S02]  /*10f0*/  UIMAD UR45, UR21, UR10, URZ ;  /* 0x0000000a152d72a4 */ /* 0x000fe4000f8e023f */
[----:B------:R-:W3:Y:S01]  /*1100*/  LDC.64 R18, c[0x0][0x418] ;  /* 0x00010600ff127b82 */ /* 0x000ee20000000a00 */
[----:B------:R-:W-:-:S02]  /*1110*/  UIMAD UR46, UR21, UR12, URZ ;  /* 0x0000000c152e72a4 */ /* 0x000fc4000f8e023f */
[----:B------:R-:W-:Y:S02]  /*1120*/  UIMAD UR45, UR17, UR11, UR45 ;  /* 0x0000000b112d72a4 */ /* 0x000fe4000f8e022d */
[----:B------:R-:W-:Y:S02]  /*1130*/  UIADD3.X UR39, UR47, UR39, URZ, UP0, !UPT ;  /* 0x000000272f277290 */ /* 0x000fe400087fe43f */
[----:B------:R-:W-:Y:S01]  /*1140*/  UIMAD UR46, UR17, UR13, UR46 ;  /* 0x0000000d112e72a4 */ /* 0x000fe2000f8e022e */
[----:B------:R-:W4:Y:S01]  /*1150*/  LDC.64 R22, c[0x0][0x228] ;  /* 0x00008a00ff167b82 */ /* 0x000f220000000a00 */
[----:B------:R-:W-:Y:S01]  /*1160*/  UIMAD UR47, UR39, UR8, URZ ;  /* 0x00000008272f72a4 */ /* 0x000fe2000f8e023f */
[----:B------:R-:W-:-:S03]  /*1170*/  ULDC.64 UR48, c[0x0][0x2b0] ;  /* 0x0000ac0000307ab9 */ /* 0x000fc60000000a00 */
[----:B------:R-:W-:-:S03]  /*1180*/  UIMAD UR47, UR23, UR9, UR47 ;  /* 0x00000009172f72a4 */ /* 0x000fc6000f8e022f */
[----:B------:R-:W2:Y:S01]  /*1190*/  LDC.64 R26, c[0x0][0x420] ;  /* 0x00010800ff1a7b82 */ /* 0x000ea20000000a00 */
[----:B-1----:R-:W-:-:S07]  /*11a0*/  SHF.R.S32.HI R33, RZ, 0x1f, R34 ;  /* 0x0000001fff217819 */ /* 0x002fce0000011422 */
[----:B------:R-:W1:Y:S01]  /*11b0*/  LDC.64 R28, c[0x0][0x238] ;  /* 0x00008e00ff1c7b82 */ /* 0x000e620000000a00 */
[----:B---3--:R-:W-:Y:S01]  /*11c0*/  IMAD R11, R18, UR22, RZ ;  /* 0x00000016120b7c24 */ /* 0x008fe2000f8e02ff */
[----:B------:R-:W-:-:S03]  /*11d0*/  LEA.HI R2, R33, R34, RZ, 0x3 ;  /* 0x0000002221027211 */ /* 0x000fc600078f18ff */
[----:B------:R-:W-:Y:S01]  /*11e0*/  IMAD R19, R19, UR16, R11 ;  /* 0x0000001013137c24 */ /* 0x000fe2000f8e020b */
[----:B------:R-:W-:Y:S01]  /*11f0*/  SHF.R.S32.HI R0, RZ, 0x3, R2 ;  /* 0x00000003ff007819 */ /* 0x000fe20000011402 */
[----:B----4-:R-:W-:Y:S01]  /*1200*/  IMAD R20, R22, UR22, RZ ;  /* 0x0000001616147c24 */ /* 0x010fe2000f8e02ff */
[----:B------:R-:W-:Y:S02]  /*1210*/  LOP3.LUT R2, R2, 0xfffffff8, RZ, 0xc0, !PT ;  /* 0xfffffff802027812 */ /* 0x000fe400078ec0ff */
[----:B------:R-:W-:Y:S01]  /*1220*/  SHF.R.S32.HI R17, RZ, 0x1f, R0 ;  /* 0x0000001fff117819 */ /* 0x000fe20000011400 */
[----:B------:R-:W-:-:S04]  /*1230*/  IMAD.WIDE.U32 R6, R0, UR8, RZ ;  /* 0x0000000800067c25 */ /* 0x000fc8000f8e00ff */
[----:B------:R-:W-:Y:S01]  /*1240*/  IMAD.IADD R4, R34, 0x1, -R2 ;  /* 0x0000000122047824 */ /* 0x000fe200078e0a02 */
[----:B------:R-:W-:Y:S01]  /*1250*/  IADD3 R2, P0, R0, UR42, RZ ;  /* 0x0000002a00027c10 */ /* 0x000fe2000ff1e0ff */
[C---:B------:R-:W-:Y:S02]  /*1260*/  IMAD R8, R17.reuse, UR8, RZ ;  /* 0x0000000811087c24 */ /* 0x040fe4000f8e02ff */
[C---:B------:R-:W-:Y:S01]  /*1270*/  IMAD R5, R17.reuse, UR6, RZ ;  /* 0x0000000611057c24 */ /* 0x040fe2000f8e02ff */
[----:B------:R-:W-:Y:S01]  /*1280*/  IADD3.X R17, R17, UR43, RZ, P0, !PT ;  /* 0x0000002b11117c10 */ /* 0x000fe200087fe4ff */
[----:B------:R-:W-:Y:S02]  /*1290*/  IMAD.SHL.U32 R4, R4, 0x8, RZ ;  /* 0x0000000804047824 */ /* 0x000fe400078e00ff */
[C---:B------:R-:W-:Y:S02]  /*12a0*/  IMAD R10, R0.reuse, UR9, R8 ;  /* 0x00000009000a7c24 */ /* 0x040fe4000f8e0208 */
[C---:B------:R-:W-:Y:S01]  /*12b0*/  IMAD R14, R0.reuse, UR7, R5 ;  /* 0x00000007000e7c24 */ /* 0x040fe2000f8e0205 */
[----:B------:R-:W-:Y:S01]  /*12c0*/  SHF.R.S32.HI R5, RZ, 0x1f, R4 ;  /* 0x0000001fff057819 */ /* 0x000fe20000011404 */
[----:B------:R-:W-:-:S04]  /*12d0*/  IMAD.WIDE.U32 R8, R0, UR6, RZ ;  /* 0x0000000600087c25 */ /* 0x000fc8000f8e00ff */
[-C--:B--2---:R-:W-:Y:S02]  /*12e0*/  IMAD R0, R17, R24.reuse, RZ ;  /* 0x0000001811007224 */ /* 0x084fe400078e02ff */
[----:B------:R-:W-:-:S04]  /*12f0*/  IMAD.WIDE.U32 R12, R2, R24, R4 ;  /* 0x00000018020c7225 */ /* 0x000fc800078e0004 */
[----:B------:R-:W-:Y:S02]  /*1300*/  IMAD R0, R2, R25, R0 ;  /* 0x0000001902007224 */ /* 0x000fe400078e0200 */
[----:B------:R-:W-:Y:S02]  /*1310*/  IMAD.IADD R15, R9, 0x1, R14 ;  /* 0x00000001090f7824 */ /* 0x000fe400078e020e */
[----:B------:R-:W-:Y:S02]  /*1320*/  IMAD.MOV.U32 R14, RZ, RZ, R8 ;  /* 0x000000ffff0e7224 */ /* 0x000fe400078e0008 */
[----:B------:R-:W-:Y:S02]  /*1330*/  IMAD.IADD R9, R13, 0x1, R0 ;  /* 0x000000010d097824 */ /* 0x000fe400078e0200 */
[----:B------:R-:W-:Y:S02]  /*1340*/  IMAD.MOV.U32 R8, RZ, RZ, R12 ;  /* 0x000000ffff087224 */ /* 0x000fe400078e000c */
[----:B------:R-:W-:-:S02]  /*1350*/  IMAD.IADD R7, R7, 0x1, R10 ;  /* 0x0000000107077824 */ /* 0x000fc400078e020a */
[----:B------:R-:W-:-:S04]  /*1360*/  IMAD.WIDE.U32 R10, R18, UR16, R4 ;  /* 0x00000010120a7c25 */ /* 0x000fc8000f8e0004 */
[----:B------:R-:W-:Y:S02]  /*1370*/  IMAD.U32 R18, RZ, RZ, UR8 ;  /* 0x00000008ff127e24 */ /* 0x000fe4000f8e00ff */
[----:B------:R-:W-:Y:S02]  /*1380*/  IMAD R20, R23, UR16, R20 ;  /* 0x0000001017147c24 */ /* 0x000fe4000f8e0214 */
[----:B------:R-:W-:Y:S02]  /*1390*/  IMAD.WIDE.U32 R12, R22, UR16, R8 ;  /* 0x00000010160c7c25 */ /* 0x000fe4000f8e0008 */
[----:B------:R-:W2:Y:S02]  /*13a0*/  LDC.64 R22, c[0x0][0x230] ;  /* 0x00008c00ff167b82 */ /* 0x000ea40000000a00 */
[----:B------:R-:W-:Y:S02]  /*13b0*/  IMAD.IADD R11, R11, 0x1, R19 ;  /* 0x000000010b0b7824 */ /* 0x000fe400078e0213 */
[----:B------:R-:W-:-:S04]  /*13c0*/  IMAD.WIDE.U32 R18, R18, UR23, R6 ;  /* 0x0000001712127c25 */ /* 0x000fc8000f8e0006 */
[-C--:B------:R-:W-:Y:S02]  /*13d0*/  IMAD R0, R17, R26.reuse, RZ ;  /* 0x0000001a11007224 */ /* 0x080fe400078e02ff */
[----:B------:R-:W-:Y:S02]  /*13e0*/  IMAD.IADD R7, R13, 0x1, R20 ;  /* 0x000000010d077824 */ /* 0x000fe400078e0214 */
[----:B------:R-:W-:Y:S01]  /*13f0*/  IMAD.U32 R17, RZ, RZ, UR10 ;  /* 0x0000000aff117e24 */ /* 0x000fe2000f8e00ff */
[----:B------:R-:W-:Y:S01]  /*1400*/  ULDC.64 UR10, c[0x0][0x268] ;  /* 0x00009a00000a7ab9 */ /* 0x000fe20000000a00 */
[----:B------:R-:W-:Y:S02]  /*1410*/  IMAD.MOV.U32 R6, RZ, RZ, R12 ;  /* 0x000000ffff067224 */ /* 0x000fe400078e000c */
[----:B-1----:R-:W-:Y:S02]  /*1420*/  IMAD R20, R28, UR22, RZ ;  /* 0x000000161c147c24 */ /* 0x002fe4000f8e02ff */
[----:B------:R-:W-:-:S04]  /*1430*/  IMAD.WIDE.U32 R8, R2, R26, R10 ;  /* 0x0000001a02087225 */ /* 0x000fc800078e000a */
[----:B------:R-:W-:Y:S02]  /*1440*/  IMAD R13, R2, R27, R0 ;  /* 0x0000001b020d7224 */ /* 0x000fe400078e0200 */
[----:B------:R-:W-:-:S04]  /*1450*/  IMAD.WIDE.U32 R10, R17, UR17, R6 ;  /* 0x00000011110a7c25 */ /* 0x000fc8000f8e0006 */
[----:B------:R-:W-:Y:S02]  /*1460*/  IMAD R0, R29, UR16, R20 ;  /* 0x000000101d007c24 */ /* 0x000fe4000f8e0214 */
[----:B------:R-:W-:-:S04]  /*1470*/  IMAD.WIDE.U32 R6, R28, UR16, R4 ;  /* 0x000000101c067c25 */ /* 0x000fc8000f8e0004 */
[----:B------:R-:W-:Y:S02]  /*1480*/  IMAD.IADD R9, R9, 0x1, R13 ;  /* 0x0000000109097824 */ /* 0x000fe400078e020d */
[----:B------:R-:W-:Y:S01]  /*1490*/  IMAD.U32 R2, RZ, RZ, UR12 ;  /* 0x0000000cff027e24 */ /* 0x000fe2000f8e00ff */
[----:B------:R-:W-:Y:S01]  /*14a0*/  ULDC.64 UR12, c[0x0][0x210] ;  /* 0x00008400000c7ab9 */ /* 0x000fe20000000a00 */
[----:B------:R-:W-:Y:S01]  /*14b0*/  IMAD.IADD R7, R7, 0x1, R0 ;  /* 0x0000000107077824 */ /* 0x000fe200078e0200 */
[----:B------:R-:W-:Y:S01]  /*14c0*/  LEA R198, P2, R10, UR12, 0x1 ;  /* 0x0000000c0ac67c11 */ /* 0x000fe2000f8408ff */
[----:B------:R-:W-:Y:S01]  /*14d0*/  IMAD R0, R30, UR10, RZ ;  /* 0x0000000a1e007c24 */ /* 0x000fe2000f8e02ff */
[----:B------:R-:W-:Y:S01]  /*14e0*/  USHF.L.U32 UR12, UR8, 0x6, URZ ;  /* 0x00000006080c7899 */ /* 0x000fe2000800063f */
[----:B------:R-:W-:-:S04]  /*14f0*/  IMAD.WIDE.U32 R8, R2, UR17, R8 ;  /* 0x0000001102087c25 */ /* 0x000fc8000f8e0008 */
[C---:B------:R-:W-:Y:S02]  /*1500*/  IMAD R12, R16.reuse, UR11, R0 ;  /* 0x0000000b100c7c24 */ /* 0x040fe4000f8e0200 */
        /* <DEDUP_REMOVED lines=9> */
[----:B------:R-:W-:Y:S01]  /*15a0*/  ULDC.64 UR10, c[0x0][0x220] ;  /* 0x00008800000a7ab9 */ /* 0x000fe20000000a00 */
[----:B------:R-:W-:Y:S01]  /*15b0*/  LEA.HI.X R199, R10, UR13, R0, 0x1, P2 ;  /* 0x0000000d0ac77c11 */ /* 0x000fe200090f0c00 */
[----:B--2---:R-:W-:Y:S01]  /*15c0*/  IMAD R2, R22, UR22, RZ ;  /* 0x0000001616027c24 */ /* 0x004fe2000f8e02ff */
[----:B------:R-:W-:Y:S01]  /*15d0*/  IADD3.X R18, R12, UR47, R19, P0, !PT ;  /* 0x0000002f0c127c10 */ /* 0x000fe200087fe413 */
[----:B------:R-:W-:Y:S01]  /*15e0*/  UIADD3 UR13, UR36, -0x1, URZ ;  /* 0xffffffff240d7890 */ /* 0x000fe2000fffe03f */
[----:B------:R-:W-:Y:S01]  /*15f0*/  LEA R20, P0, R24, R198, 0x6 ;  /* 0x000000c618147211 */ /* 0x000fe200078030ff */
[----:B------:R-:W-:Y:S01]  /*1600*/  IMAD R2, R23, UR16, R2 ;  /* 0x0000001017027c24 */ /* 0x000fe2000f8e0202 */
[----:B------:R-:W-:Y:S01]  /*1610*/  LEA R8, P2, R6, UR10, 0x1 ;  /* 0x0000000a06087c11 */ /* 0x000fe2000f8408ff */
[----:B------:R-:W-:Y:S01]  /*1620*/  IMAD.U32 R13, RZ, RZ, UR6 ;  /* 0x00000006ff0d7e24 */ /* 0x000fe2000f8e00ff */
[----:B------:R-:W-:Y:S01]  /*1630*/  LEA.HI.X R21, R24, R199, R25, 0x6, P0 ;  /* 0x000000c718157211 */ /* 0x000fe200000f3419 */
[----:B------:R-:W-:Y:S01]  /*1640*/  UIADD3 UR46, UR42, UR44, URZ ;  /* 0x0000002c2a2e7290 */ /* 0x000fe2000fffe03f */
[----:B------:R-:W-:Y:S01]  /*1650*/  LEA.HI.X R9, R6, UR11, R18, 0x1, P2 ;  /* 0x0000000b06097c11 */ /* 0x000fe200090f0c12 */
[----:B------:R-:W-:Y:S01]  /*1660*/  ULDC.64 UR10, c[0x0][0x260] ;  /* 0x00009800000a7ab9 */ /* 0x000fe20000000a00 */
[----:B------:R-:W-:Y:S01]  /*1670*/  LEA R0, R240, UR5, 0x1 ;  /* 0x00000005f0007c11 */ /* 0x000fe2000f8e08ff */
[----:B------:R-:W-:Y:S01]  /*1680*/  @P3 BAR.SYNC.DEFER_BLOCKING 0x0 ;  /* 0x0000000000003b1d */ /* 0x000fe20000010000 */
[----:B------:R-:W-:Y:S01]  /*1690*/  IADD3 R6, P0, R8, UR12, RZ ;  /* 0x0000000c08067c10 */ /* 0x000fe2000ff1e0ff */
[----:B------:R-:W-:Y:S01]  /*16a0*/  IMAD.WIDE.U32 R14, R13, UR23, R14 ;  /* 0x000000170d0e7c25 */ /* 0x000fe2000f8e000e */
[----:B------:R-:W-:Y:S01]  /*16b0*/  USHF.L.U64.HI UR44, UR6, 0x6, UR7 ;  /* 0x00000006062c7899 */ /* 0x000fe20008010207 */
[C---:B------:R-:W-:Y:S01]  /*16c0*/  LEA R12, P1, R26.reuse, R196, 0x6 ;  /* 0x000000c41a0c7211 */ /* 0x040fe200078230ff */
[----:B------:R-:W-:Y:S01]  /*16d0*/  UIMAD.WIDE UR46, UR46, 0x4, UR48 ;  /* 0x000000042e2e78a5 */ /* 0x000fe2000f8e0230 */
[----:B------:R-:W-:Y:S01]  /*16e0*/  IADD3.X R7, R9, UR45, RZ, P0, !PT ;  /* 0x0000002d09077c10 */ /* 0x000fe200087fe4ff */
[----:B------:R-:W-:Y:S01]  /*16f0*/  ULDC.64 UR8, c[0x0][0x218] ;  /* 0x0000860000087ab9 */ /* 0x000fe20000000a00 */
[----:B------:R-:W-:Y:S01]  /*1700*/  LEA.HI.X R13, R26, R197, R27, 0x6, P1 ;  /* 0x000000c51a0d7211 */ /* 0x000fe200008f341b */
[----:B------:R-:W-:Y:S01]  /*1710*/  @!PT LDS RZ, [RZ] ;  /* 0x00000000fffff984 */ /* 0x000fe20000000800 */
[----:B------:R-:W-:Y:S01]  /*1720*/  @!PT LDS RZ, [RZ] ;  /* 0x00000000fffff984 */ /* 0x000fe20000000800 */
[----:B------:R-:W-:Y:S01]  /*1730*/  @!PT LDS RZ, [RZ] ;  /* 0x00000000fffff984 */ /* 0x000fe20000000800 */
[----:B------:R1:W-:Y:S04]  /*1740*/  LDGSTS.E.BYPASS.LTC128B.128 [R0+0xa000], desc[UR40][R8.64] ;  /* 0x0a00000008007fae */ /* 0x0003e8000b901d68 */
[----:B------:R2:W-:Y:S01]  /*1750*/  LDGSTS.E.BYPASS.LTC128B.128 [R0+0xb000], desc[UR40][R6.64] ;  /* 0x0b00000006007fae */ /* 0x0005e2000b901d68 */
[----:B-1----:R-:W-:Y:S01]  /*1760*/  IMAD.WIDE.U32 R8, R22, UR16, R4 ;  /* 0x0000001016087c25 */ /* 0x002fe2000f8e0004 */
[----:B------:R-:W-:-:S03]  /*1770*/  IADD3 R4, P0, R6, UR12, RZ ;  /* 0x0000000c06047c10 */ /* 0x000fc6000ff1e0ff */
[----:B------:R-:W-:Y:S01]  /*1780*/  IMAD.IADD R9, R9, 0x1, R2 ;  /* 0x0000000109097824 */ /* 0x000fe200078e0202 */
[----:B------:R-:W-:Y:S01]  /*1790*/  IADD3.X R5, R7, UR45, RZ, P0, !PT ;  /* 0x0000002d07057c10 */ /* 0x000fe200087fe4ff */
[----:B------:R-:W-:Y:S01]  /*17a0*/  IMAD R2, R30, UR10, RZ ;  /* 0x0000000a1e027c24 */ /* 0x000fe2000f8e02ff */
[----:B--2---:R-:W-:Y:S01]  /*17b0*/  IADD3 R6, P0, R4, UR12, RZ ;  /* 0x0000000c04067c10 */ /* 0x004fe2000ff1e0ff */
[C---:B------:R-:W-:Y:S01]  /*17c0*/  IMAD.WIDE.U32 R8, R16.reuse, UR10, R8 ;  /* 0x0000000a10087c25 */ /* 0x040fe2000f8e0008 */
[----:B------:R-:W-:Y:S01]  /*17d0*/  UIMAD UR10, UR39, UR6, URZ ;  /* 0x00000006270a72a4 */ /* 0x000fe2000f8e023f */
[----:B------:R1:W-:Y:S01]  /*17e0*/  LDGSTS.E.BYPASS.LTC128B.128 [R0+0xc000], desc[UR40][R4.64] ;  /* 0x0c00000004007fae */ /* 0x0003e2000b901d68 */
[----:B------:R-:W-:Y:S01]  /*17f0*/  IADD3.X R7, R5, UR45, RZ, P0, !PT ;  /* 0x0000002d05077c10 */ /* 0x000fe200087fe4ff */
[----:B------:R-:W-:Y:S01]  /*1800*/  IMAD R2, R16, UR11, R2 ;  /* 0x0000000b10027c24 */ /* 0x000fe2000f8e0202 */
[----:B------:R-:W-:Y:S01]  /*1810*/  ULEA.HI UR11, UR13, UR13, URZ, 0x1 ;  /* 0x0000000d0d0b7291 */ /* 0x000fe2000f8f083f */
[----:B------:R-:W-:Y:S01]  /*1820*/  IADD3 R8, P0, R8, R14, RZ ;  /* 0x0000000e08087210 */ /* 0x000fe20007f1e0ff */
[----:B------:R-:W-:Y:S01]  /*1830*/  UIMAD UR10, UR23, UR7, UR10 ;  /* 0x00000007170a72a4 */ /* 0x000fe2000f8e020a */
[----:B------:R-:W-:Y:S01]  /*1840*/  IMAD.IADD R2, R9, 0x1, R2 ;  /* 0x0000000109027824 */ /* 0x000fe200078e0202 */
[----:B------:R-:W-:Y:S01]  /*1850*/  ULOP3.LUT UR11, UR11, 0xfffffffe, URZ, 0xc0, !UPT ;  /* 0xfffffffe0b0b7892 */ /* 0x000fe2000f8ec03f */
[----:B------:R2:W-:Y:S01]  /*1860*/  LDGSTS.E.BYPASS.LTC128B.128 [R0+0xd000], desc[UR40][R6.64] ;  /* 0x0d00000006007fae */ /* 0x0005e2000b901d68 */
[----:B------:R-:W-:-:S02]  /*1870*/  USHF.L.U32 UR6, UR6, 0x6, URZ ;  /* 0x0000000606067899 */ /* 0x000fc4000800063f */
[----:B------:R-:W-:Y:S01]  /*1880*/  UIADD3 UR11, UR13, -UR11, URZ ;  /* 0x8000000b0d0b7290 */ /* 0x000fe2000fffe03f */
[----:B------:R-:W-:Y:S01]  /*1890*/  IADD3.X R14, R2, UR10, R15, P0, !PT ;  /* 0x0000000a020e7c10 */ /* 0x000fe200087fe40f */
[----:B------:R-:W-:Y:S01]  /*18a0*/  VIADD R2, R240, 0x1000 ;  /* 0x00001000f0027836 */ /* 0x000fe20000000000 */
[C---:B------:R-:W-:Y:S01]  /*18b0*/  LEA R10, P0, R8.reuse, UR8, 0x1 ;  /* 0x00000008080a7c11 */ /* 0x040fe2000f8008ff */
[----:B------:R-:W-:Y:S01]  /*18c0*/  UISETP.NE.AND UP0, UPT, UR11, 0x1, UPT ;  /* 0x000000010b00788c */ /* 0x000fe2000bf05270 */
[----:B------:R-:W0:Y:S01]  /*18d0*/  LDGDEPBAR ;  /* 0x00000000000079af */ /* 0x000e220000000000 */
[----:B------:R-:W-:Y:S01]  /*18e0*/  UMOV UR8, UR46 ;  /* 0x0000002e00087c82 */ /* 0x000fe20008000000 */
[----:B------:R-:W-:Y:S01]  /*18f0*/  LEA.HI.X R11, R8, UR9, R14, 0x1, P0 ;  /* 0x00000009080b7c11 */ /* 0x000fe200080f0c0e */
[----:B------:R-:W-:Y:S01]  /*1900*/  UMOV UR9, UR47 ;  /* 0x0000002f00097c82 */ /* 0x000fe20008000000 */
[----:B------:R-:W-:Y:S01]  /*1910*/  IADD3 R8, P0, R10, UR6, RZ ;  /* 0x000000060a087c10 */ /* 0x000fe2000ff1e0ff */
[----:B------:R-:W-:Y:S01]  /*1920*/  LDGSTS.E.BYPASS.LTC128B.128 [R0+0x4000], desc[UR40][R196.64] ;  /* 0x04000000c4007fae */ /* 0x000fe2000b901d68 */
[----:B------:R-:W-:-:S02]  /*1930*/  PLOP3.LUT P2, PT, PT, PT, UP0, 0x80, 0x0 ;  /* 0x000000000000781c */ /* 0x000fc40003f4f008 */
[----:B------:R-:W-:Y:S01]  /*1940*/  IADD3.X R9, R11, UR44, RZ, P0, !PT ;  /* 0x0000002c0b097c10 */ /* 0x000fe200087fe4ff */
[----:B------:R3:W-:Y:S01]  /*1950*/  LDGSTS.E.BYPASS.LTC128B.128 [R0+0x5000], desc[UR40][R12.64] ;  /* 0x050000000c007fae */ /* 0x0007e2000b901d68 */
[----:B------:R-:W-:Y:S01]  /*1960*/  SEL R2, R2, R240, !P2 ;  /* 0x000000f002027207 */ /* 0x000fe20005000000 */
[C---:B-1----:R-:W-:Y:S01]  /*1970*/  IMAD.SHL.U32 R4, R247.reuse, 0x4, RZ ;  /* 0x00000004f7047824 */ /* 0x042fe200078e00ff */
[----:B------:R-:W-:Y:S02]  /*1980*/  SHF.R.S32.HI R14, RZ, 0x1f, R247 ;  /* 0x0000001fff0e7819 */ /* 0x000fe400000114f7 */
[----:B------:R-:W-:Y:S02]  /*1990*/  LEA R226, R2, UR5, 0x1 ;  /* 0x0000000502e27c11 */ /* 0x000fe4000f8e08ff */
[----:B------:R-:W-:Y:S02]  /*19a0*/  SHF.L.U64.HI R5, R247, 0x2, R14 ;  /* 0x00000002f7057819 */ /* 0x000fe4000001020e */
[----:B------:R-:W-:Y:S01]  /*19b0*/  IADD3 R4, P1, R4, UR8, RZ ;  /* 0x0000000804047c10 */ /* 0x000fe2000ff3e0ff */
[----:B------:R-:W-:Y:S01]  /*19c0*/  LDGSTS.E.BYPASS.LTC128B.128 [R226], desc[UR40][R198.64] ;  /* 0x00000000c6e27fae */ /* 0x000fe2000b901d68 */
[----:B--2---:R-:W-:Y:S01]  /*19d0*/  IADD3 R6, P0, R8, UR6, RZ ;  /* 0x0000000608067c10 */ /* 0x004fe2000ff1e0ff */
[----:B------:R-:W-:Y:S01]  /*19e0*/  UIMAD UR10, UR27, UR26, URZ ;  /* 0x0000001a1b0a72a4 */ /* 0x000fe2000f8e023f */
[----:B------:R-:W-:Y:S01]  /*19f0*/  IADD3.X R5, R5, UR9, RZ, P1, !PT ;  /* 0x0000000905057c10 */ /* 0x000fe20008ffe4ff */
[----:B------:R-:W-:Y:S01]  /*1a00*/  LDGSTS.E.BYPASS.LTC128B.128 [R226+0x1000], desc[UR40][R20.64] ;  /* 0x0100000014e27fae */ /* 0x000fe2000b901d68 */
[----:B------:R-:W-:-:S03]  /*1a10*/  IADD3.X R7, R9, UR44, RZ, P0, !PT ;  /* 0x0000002c09077c10 */ /* 0x000fc600087fe4ff */
[----:B------:R-:W-:Y:S04]  /*1a20*/  LDGSTS.E.BYPASS.LTC128B.128 [R0+0x6000], desc[UR40][R10.64] ;  /* 0x060000000a007fae */ /* 0x000fe8000b901d68 */
[----:B------:R-:W-:Y:S04]  /*1a30*/  LDGSTS.E.BYPASS.LTC128B.128 [R0+0x7000], desc[UR40][R8.64] ;  /* 0x0700000008007fae */ /* 0x000fe8000b901d68 */
[----:B------:R-:W-:Y:S01]  /*1a40*/  LDGSTS.E.BYPASS.LTC128B.128 [R0+0x8000], desc[UR40][R6.64] ;  /* 0x0800000006007fae */ /* 0x000fe2000b901d68 */
[----:B---3--:R-:W-:Y:S01]  /*1a50*/  IADD3 R12, P0, R6, UR6, RZ ;  /* 0x00000006060c7c10 */ /* 0x008fe2000ff1e0ff */
[----:B------:R-:W-:-:S02]  /*1a60*/  USHF.L.U32 UR7, UR10, 0x6, URZ ;  /* 0x000000060a077899 */ /* 0x000fc4000800063f */
[----:B------:R-:W5:Y:S01]  /*1a70*/  LDG.E R236, desc[UR40][R4.64] ;  /* 0x0000002804ec7981 */ /* 0x000f62000c1e1900 */
[----:B------:R-:W-:-:S03]  /*1a80*/  IADD3.X R13, R7, UR44, RZ, P0, !PT ;  /* 0x0000002c070d7c10 */ /* 0x000fc600087fe4ff */
[----:B------:R-:W5:Y:S04]  /*1a90*/  LDG.E R235, desc[UR40][R4.64+0x20] ;  /* 0x0000202804eb7981 */ /* 0x000f68000c1e1900 */
[----:B------:R1:W-:Y:S01]  /*1aa0*/  LDGSTS.E.BYPASS.LTC128B.128 [R0+0x9000], desc[UR40][R12.64] ;  /* 0x090000000c007fae */ /* 0x0003e2000b901d68 */
[----:B------:R-:W-:Y:S02]  /*1ab0*/  USHF.R.S32.HI UR6, URZ, 0x1f, UR26 ;  /* 0x0000001f3f067899 */ /* 0x000fe4000801141a */
[----:B------:R-:W-:Y:S01]  /*1ac0*/  USHF.R.S32.HI UR11, URZ, 0x1f, UR7 ;  /* 0x0000001f3f0b7899 */ /* 0x000fe20008011407 */
[----:B------:R-:W0:Y:S01]  /*1ad0*/  LDGDEPBAR ;  /* 0x00000000000079af */ /* 0x000e220000000000 */
[----:B------:R-:W-:-:S03]  /*1ae0*/  UIMAD UR6, UR6, UR27, URZ ;  /* 0x0000001b060672a4 */ /* 0x000fc6000f8e023f */
[----:B------:R-:W5:Y:S04]  /*1af0*/  LDG.E R234, desc[UR40][R4.64+0x80] ;  /* 0x0000802804ea7981 */ /* 0x000f68000c1e1900 */
[----:B------:R2:W5:Y:S01]  /*1b00*/  LDG.E R233, desc[UR40][R4.64+0xa0] ;  /* 0x0000a02804e97981 */ /* 0x000562000c1e1900 */
[----:B------:R-:W-:Y:S01]  /*1b10*/  IMAD.U32 R2, RZ, RZ, UR30 ;  /* 0x0000001eff027e24 */ /* 0x000fe2000f8e00ff */
[----:B-1----:R-:W-:Y:S01]  /*1b20*/  LEA.HI R0, R33, R34, RZ, 0x5 ;  /* 0x0000002221007211 */ /* 0x002fe200078f28ff */
[----:B------:R-:W-:Y:S01]  /*1b30*/  UIMAD.WIDE UR44, UR16, UR25, UR42 ;  /* 0x00000019102c72a5 */ /* 0x000fe2000f8e022a */
[----:B------:R-:W-:-:S04]  /*1b40*/  DEPBAR.LE SB0, 0x1 ;  /* 0x000080400000791a */ /* 0x000fc80000000000 */
[----:B------:R-:W-:Y:S01]  /*1b50*/  SHF.R.S32.HI R0, RZ, 0x5, R0 ;  /* 0x00000005ff007819 */ /* 0x000fe20000011400 */
[----:B--2---:R-:W-:Y:S01]  /*1b60*/  IMAD.U32 R4, RZ, RZ, UR33 ;  /* 0x00000021ff047e24 */ /* 0x004fe2000f8e00ff */
[----:B------:R-:W-:-:S03]  /*1b70*/  UIMAD.WIDE.U32 UR46, UR26, UR27, URZ ;  /* 0x0000001b1a2e72a5 */ /* 0x000fc6000f8e003f */
[----:B------:R-:W-:Y:S01]  /*1b80*/  IMAD R0, R0, UR10, R251 ;  /* 0x0000000a00007c24 */ /* 0x000fe2000f8e02fb */
[----:B------:R-:W-:Y:S01]  /*1b90*/  UIMAD UR6, UR31, UR26, UR6 ;  /* 0x0000001a1f0672a4 */ /* 0x000fe2000f8e0206 */
[----:B------:R-:W-:Y:S03]  /*1ba0*/  BAR.SYNC.DEFER_BLOCKING 0x0 ;  /* 0x0000000000007b1d */ /* 0x000fe60000010000 */
[----:B------:R-:W-:Y:S02]  /*1bb0*/  IADD3 R4, P1, P0, R0, UR7, R4 ;  /* 0x0000000700047c10 */ /* 0x000fe4000f83e004 */
[----:B------:R-:W-:Y:S01]  /*1bc0*/  SHF.R.S32.HI R0, RZ, 0x1f, R0 ;  /* 0x0000001fff007819 */ /* 0x000fe20000011400 */
[----:B------:R-:W-:Y:S02]  /*1bd0*/  UIADD3 UR29, UP0, UR44, UR29, URZ ;  /* 0x0000001d2c1d7290 */ /* 0x000fe4000ff1e03f */
[----:B------:R-:W-:Y:S01]  /*1be0*/  UIADD3 UR6, UR47, UR6, URZ ;  /* 0x000000062f067290 */ /* 0x000fe2000fffe03f */
[----:B------:R-:W-:Y:S01]  /*1bf0*/  IADD3.X R0, R0, UR11, R2, P1, P0 ;  /* 0x0000000b00007c10 */ /* 0x000fe20008fe0402 */
[----:B------:R-:W-:Y:S01]  /*1c00*/  IMAD.U32 R6, RZ, RZ, UR46 ;  /* 0x0000002eff067e24 */ /* 0x000fe2000f8e00ff */
[----:B------:R-:W-:Y:S01]  /*1c10*/  IADD3 R4, P0, R4, R31, RZ ;  /* 0x0000001f04047210 */ /* 0x000fe20007f1e0ff */
[----:B------:R-:W-:-:S02]  /*1c20*/  UIADD3.X UR28, UR45, UR28, URZ, UP0, !UPT ;  /* 0x0000001c2d1c7290 */ /* 0x000fc400087fe43f */
[----:B------:R-:W-:Y:S02]  /*1c30*/  UIMAD UR6, UR6, UR29, URZ ;  /* 0x0000001d060672a4 */ /* 0x000fe4000f8e023f */
[----:B------:R-:W-:Y:S01]  /*1c40*/  IMAD.X R5, R0, 0x1, R32, P0 ;  /* 0x0000000100057824 */ /* 0x000fe200000e0620 */
[----:B------:R-:W-:Y:S02]  /*1c50*/  UIADD3 UR32, UR42, UR32, URZ ;  /* 0x000000202a207290 */ /* 0x000fe4000fffe03f */
[----:B------:R-:W-:Y:S01]  /*1c60*/  UIMAD UR28, UR28, UR46, UR6 ;  /* 0x0000002e1c1c72a4 */ /* 0x000fe2000f8e0206 */
[----:B------:R-:W-:Y:S01]  /*1c70*/  IMAD.WIDE.U32 R4, R6, UR29, R4 ;  /* 0x0000001d06047c25 */ /* 0x000fe2000f8e0004 */
[----:B------:R-:W-:Y:S01]  /*1c80*/  ULDC.64 UR26, c[0x0][0x478] ;  /* 0x00011e00001a7ab9 */ /* 0x000fe20000000a00 */
[----:B------:R-:W-:Y:S02]  /*1c90*/  ULDC.64 UR6, c[0x0][0x400] ;  /* 0x0001000000067ab9 */ /* 0x000fe40000000a00 */
[----:B------:R-:W-:Y:S01]  /*1ca0*/  IMAD.U32 R7, RZ, RZ, UR47 ;  /* 0x0000002fff077e24 */ /* 0x000fe2000f8e00ff */
[C---:B------:R-:W-:Y:S01]  /*1cb0*/  LEA R184, P0, R4.reuse, UR6, 0x2 ;  /* 0x0000000604b87c11 */ /* 0x040fe2000f8010ff */
[----:B------:R-:W-:Y:S01]  /*1cc0*/  VIADD R0, R5, UR28 ;  /* 0x0000001c05007c36 */ /* 0x000fe20008000000 */
[----:B------:R-:W-:Y:S01]  /*1cd0*/  UIADD3 UR6, -UR38, UR4, UR37 ;  /* 0x0000000426067290 */ /* 0x000fe2000fffe125 */
[----:B------:R1:W2:Y:S03]  /*1ce0*/  LDSM.16.M88.4 R140, [R177+0xa000] ;  /* 0x00a00000b18c783b */ /* 0x0002a60000000200 */
[----:B------:R-:W-:Y:S01]  /*1cf0*/  LEA.HI.X R185, R4, UR7, R0, 0x2, P0 ;  /* 0x0000000704b97c11 */ /* 0x000fe200080f1400 */
[----:B------:R-:W-:Y:S01]  /*1d00*/  ULDC UR7, c[0x0][0x398] ;  /* 0x0000e60000077ab9 */ /* 0x000fe20000000800 */
[----:B------:R1:W3:Y:S01]  /*1d10*/  LDSM.16.M88.4 R144, [R177+0xa800] ;  /* 0x00a80000b190783b */ /* 0x0002e20000000200 */
[----:B------:R-:W-:-:S03]  /*1d20*/  UIADD3 UR7, UR6, -UR7, URZ ;  /* 0x8000000706077290 */ /* 0x000fc6000fffe03f */
[----:B------:R1:W4:Y:S01]  /*1d30*/  LDSM.16.M88.4 R148, [R180+0xa000] ;  /* 0x00a00000b494783b */ /* 0x0003220000000200 */
[----:B------:R-:W-:-:S03]  /*1d40*/  USHF.R.S32.HI UR6, URZ, 0x1f, UR7 ;  /* 0x0000001f3f067899 */ /* 0x000fc60008011407 */
[----:B------:R1:W1:Y:S01]  /*1d50*/  LDSM.16.M88.4 R152, [R180+0xa800] ;  /* 0x00a80000b498783b */ /* 0x0002620000000200 */
[----:B------:R-:W-:-:S03]  /*1d60*/  ULEA.HI UR6, UR6, UR7, URZ, 0x6 ;  /* 0x0000000706067291 */ /* 0x000fc6000f8f303f */
[----:B------:R1:W1:Y:S01]  /*1d70*/  LDSM.16.M88.4 R156, [R178+0xa000] ;  /* 0x00a00000b29c783b */ /* 0x0002620000000200 */
[----:B------:R-:W-:-:S03]  /*1d80*/  USHF.R.S32.HI UR6, URZ, 0x6, UR6 ;  /* 0x000000063f067899 */ /* 0x000fc60008011406 */
[----:B------:R1:W1:Y:S01]  /*1d90*/  LDSM.16.M88.4 R160, [R178+0xa800] ;  /* 0x00a80000b2a0783b */ /* 0x0002620000000200 */
[----:B------:R-:W-:-:S03]  /*1da0*/  UISETP.LT.AND UP0, UPT, URZ, UR6, UPT ;  /* 0x000000063f00728c */ /* 0x000fc6000bf01270 */
[----:B------:R1:W1:Y:S01]  /*1db0*/  LDSM.16.M88.4 R164, [R179+0xa000] ;  /* 0x00a00000b3a4783b */ /* 0x0002620000000200 */
[----:B------:R-:W-:-:S03]  /*1dc0*/  USEL UR6, URZ, UR6, !UP0 ;  /* 0x000000063f067287 */ /* 0x000fc6000c000000 */
[----:B------:R1:W1:Y:S01]  /*1dd0*/  LDSM.16.M88.4 R168, [R179+0xa800] ;  /* 0x00a80000b3a8783b */ /* 0x0002620000000200 */
[----:B------:R-:W-:-:S06]  /*1de0*/  UISETP.GT.AND UP0, UPT, UR36, UR6, UPT ;  /* 0x000000062400728c */ /* 0x000fcc000bf04270 */
[----:B------:R-:W-:Y:S01]  /*1df0*/  PLOP3.LUT P0, PT, PT, PT, UP0, 0x80, 0x0 ;  /* 0x000000000000781c */ /* 0x000fe20003f0f008 */
[----:B------:R-:W-:Y:S01]  /*1e00*/  UIMAD.WIDE UR26, UR32, 0x4, UR26 ;  /* 0x00000004201a78a5 */ /* 0x000fe2000f8e021a */
        /* <DEDUP_REMOVED lines=32> */
[----:B-1234-:R-:W-:Y:S06]  /*2010*/  @!P0 BRA `(.L_x_568) ;  /* 0x0000003800988947 */ /* 0x01efec0003800000 */
[----:B------:R-:W-:Y:S01]  /*2020*/  LEA.HI R0, R33, R34, RZ, 0x4 ;  /* 0x0000002221007211 */ /* 0x000fe200078f20ff */
[----:B------:R-:W1:Y:S01]  /*2030*/  LDC R249, c[0x0][0x2dc] ;  /* 0x0000b700fff97b82 */ /* 0x000e620000000800 */
[----:B------:R-:W-:Y:S01]  /*2040*/  UMOV UR7, UR27 ;  /* 0x0000001b00077c82 */ /* 0x000fe20008000000 */
[----:B------:R-:W-:Y:S01]  /*2050*/  USHF.L.U32 UR27, UR10, 0x4, URZ ;  /* 0x000000040a1b7899 */ /* 0x000fe2000800063f */
[----:B------:R-:W-:Y:S01]  /*2060*/  LOP3.LUT R0, R0, 0xfffffff0, RZ, 0xc0, !PT ;  /* 0xfffffff000007812 */ /* 0x000fe200078ec0ff */
[----:B------:R-:W-:Y:S01]  /*2070*/  USHF.L.U32 UR28, UR10, 0x3, URZ ;  /* 0x000000030a1c7899 */ /* 0x000fe2000800063f */
[----:B------:R-:W-:Y:S01]  /*2080*/  VIADD R4, R181, 0x1000 ;  /* 0x00001000b5047836 */ /* 0x000fe20000000000 */
[----:B------:R-:W-:Y:S01]  /*2090*/  UIADD3 UR33, UR27, 0x20, URZ ;  /* 0x000000201b217890 */ /* 0x000fe2000fffe03f */
[C---:B------:R-:W-:Y:S01]  /*20a0*/  SHF.L.U64.HI R238, R247.reuse, 0x2, R14 ;  /* 0x00000002f7ee7819 */ /* 0x040fe2000001020e */
[----:B------:R-:W-:Y:S01]  /*20b0*/  IMAD.IADD R0, R34, 0x1, -R0 ;  /* 0x0000000122007824 */ /* 0x000fe200078e0a00 */
[----:B------:R-:W-:Y:S01]  /*20c0*/  UIADD3 UR42, UR37, UR4, URZ ;  /* 0x00000004252a7290 */ /* 0x000fe2000fffe03f */
[----:B------:R-:W-:Y:S01]  /*20d0*/  IMAD.MOV.U32 R174, RZ, RZ, 0x20 ;  /* 0x00000020ffae7424 */ /* 0x000fe200078e00ff */
[----:B------:R-:W-:Y:S01]  /*20e0*/  UIADD3 UR32, UR28, UR33, URZ ;  /* 0x000000211c207290 */ /* 0x000fe2000fffe03f */
[----:B------:R-:W-:Y:S01]  /*20f0*/  IMAD.MOV.U32 R128, RZ, RZ, 0x40 ;  /* 0x00000040ff807424 */ /* 0x000fe200078e00ff */
[----:B------:R-:W-:Y:S01]  /*2100*/  SHF.R.S32.HI R2, RZ, 0x1f, R0 ;  /* 0x0000001fff027819 */ /* 0x000fe20000011400 */
[----:B------:R-:W-:Y:S01]  /*2110*/  IMAD.SHL.U32 R239, R247, 0x4, RZ ;  /* 0x00000004f7ef7824 */ /* 0x000fe200078e00ff */
[----:B------:R-:W-:Y:S01]  /*2120*/  UIADD3 UR31, UR28, UR32, URZ ;  /* 0x000000201c1f7290 */ /* 0x000fe2000fffe03f */
[----:B------:R-:W-:Y:S01]  /*2130*/  IMAD.MOV.U32 R252, RZ, RZ, 0x28 ;  /* 0x00000028fffc7424 */ /* 0x000fe200078e00ff */
[----:B------:R-:W-:Y:S01]  /*2140*/  LEA.HI R2, R2, R0, RZ, 0x3 ;  /* 0x0000000002027211 */ /* 0x000fe200078f18ff */
[----:B------:R-:W-:Y:S01]  /*2150*/  IMAD.MOV.U32 R95, RZ, RZ, RZ ;  /* 0x000000ffff5f7224 */ /* 0x000fe200078e00ff */
[----:B------:R-:W-:Y:S01]  /*2160*/  UIADD3 UR30, UR28, UR31, URZ ;  /* 0x0000001f1c1e7290 */ /* 0x000fe2000fffe03f */
[----:B------:R-:W-:Y:S01]  /*2170*/  SEL R4, R4, R181, !P2 ;  /* 0x000000b504047207 */ /* 0x000fe20005000000 */
[----:B------:R-:W-:Y:S01]  /*2180*/  UMOV UR12, UR26 ;  /* 0x0000001a000c7c82 */ /* 0x000fe20008000000 */
[----:B------:R-:W-:Y:S01]  /*2190*/  LOP3.LUT R2, R2, 0xfffffff8, RZ, 0xc0, !PT ;  /* 0xfffffff802027812 */ /* 0x000fe200078ec0ff */
[----:B------:R-:W-:-:S02]  /*21a0*/  UIMAD UR26, UR10, 0x18, URZ ;  /* 0x000000180a1a78a4 */ /* 0x000fc4000f8e023f */
[----:B------:R-:W-:Y:S02]  /*21b0*/  USHF.L.U32 UR25, UR10, 0x5, URZ ;  /* 0x000000050a197899 */ /* 0x000fe4000800063f */
[----:B------:R-:W-:Y:S01]  /*21c0*/  IMAD.IADD R0, R0, 0x1, -R2 ;  /* 0x0000000100007824 */ /* 0x000fe200078e0a02 */
[----:B------:R-:W-:Y:S01]  /*21d0*/  UIMAD UR11, UR10, 0x28, URZ ;  /* 0x000000280a0b78a4 */ /* 0x000fe2000f8e023f */
[----:B------:R-:W-:Y:S01]  /*21e0*/  VIADD R2, R182, 0x1000 ;  /* 0x00001000b6027836 */ /* 0x000fe20000000000 */
[----:B------:R-:W-:Y:S02]  /*21f0*/  UIMAD UR4, UR10, 0x30, URZ ;  /* 0x000000300a0478a4 */ /* 0x000fe4000f8e023f */
[C---:B------:R-:W-:Y:S01]  /*2200*/  LOP3.LUT P0, RZ, R0.reuse, 0x2, RZ, 0xc0, !PT ;  /* 0x0000000200ff7812 */ /* 0x040fe2000780c0ff */
[----:B------:R-:W-:Y:S01]  /*2210*/  UIMAD UR45, UR10, 0x38, URZ ;  /* 0x000000380a2d78a4 */ /* 0x000fe2000f8e023f */
[----:B------:R-:W-:Y:S01]  /*2220*/  LOP3.LUT P1, RZ, R0, 0x4, RZ, 0xc0, !PT ;  /* 0x0000000400ff7812 */ /* 0x000fe2000782c0ff */
[----:B------:R-:W-:Y:S01]  /*2230*/  VIADD R0, R247, 0xffffffc0 ;  /* 0xffffffc0f7007836 */ /* 0x000fe20000000000 */
[----:B------:R-:W-:Y:S01]  /*2240*/  SEL R2, R2, R182, !P2 ;  /* 0x000000b602027207 */ /* 0x000fe20005000000 */
[----:B------:R-:W-:Y:S01]  /*2250*/  ULDC UR37, c[0x0][0x270] ;  /* 0x00009c0000257ab9 */ /* 0x000fe20000000800 */
[----:B------:R-:W-:-:S02]  /*2260*/  UIADD3 UR42, -UR38, 0x80, UR42 ;  /* 0x00000080262a7890 */ /* 0x000fc4000fffe12a */
[----:B------:R-:W-:Y:S01]  /*2270*/  UIADD3 UR29, UR28, UR30, URZ ;  /* 0x0000001e1c1d7290 */ /* 0x000fe2000fffe03f */
[----:B------:R-:W-:Y:S01]  /*2280*/  SEL R174, R174, 0xffffffe0, !P0 ;  /* 0xffffffe0aeae7807 */ /* 0x000fe20004000000 */
[----:B------:R-:W-:Y:S01]  /*2290*/  IMAD.SHL.U32 R237, R0, 0x4, RZ ;  /* 0x0000000400ed7824 */ /* 0x000fe200078e00ff */
[----:B------:R-:W-:Y:S01]  /*22a0*/  LEA R172, R2, UR5, 0x1 ;  /* 0x0000000502ac7c11 */ /* 0x000fe2000f8e08ff */
[----:B------:R-:W-:Y:S01]  /*22b0*/  UIADD3 UR10, UR28, UR29, URZ ;  /* 0x0000001d1c0a7290 */ /* 0x000fe2000fffe03f */
[----:B------:R-:W-:Y:S01]  /*22c0*/  LEA R173, R4, UR5, 0x1 ;  /* 0x0000000504ad7c11 */ /* 0x000fe2000f8e08ff */
[----:B------:R-:W-:Y:S01]  /*22d0*/  IMAD.IADD R176, R175, 0x1, R174 ;  /* 0x00000001afb07824 */ /* 0x000fe200078e02ae */
[----:B------:R-:W-:Y:S01]  /*22e0*/  SEL R128, R128, 0xffffffc0, !P1 ;  /* 0xffffffc080807807 */ /* 0x000fe20004800000 */
[----:B------:R-:W-:Y:S01]  /*22f0*/  ULDC UR44, c[0x0][0x39c] ;  /* 0x0000e700002c7ab9 */ /* 0x000fe20000000800 */
[----:B-1----:R-:W-:-:S07]  /*2300*/  ULDC UR43, c[0x0][0x2ec] ;  /* 0x0000bb00002b7ab9 */ /* 0x002fce0000000800 */
.L_x_571:
[----:B------:R-:W0:Y:S01]  /*2310*/  LDGDEPBAR ;  /* 0x00000000000079af */ /* 0x000e220000000000 */
[C---:B------:R-:W-:Y:S01]  /*2320*/  IADD3 R0, R173.reuse, R174, RZ ;  /* 0x000000aead007210 */ /* 0x040fe20007ffe0ff */
[----:B------:R-:W-:Y:S01]  /*2330*/  USHF.L.U32 UR36, UR13, 0x6, URZ ;  /* 0x000000060d247899 */ /* 0x000fe2000800063f */
[-C--:B------:R-:W-:Y:S01]  /*2340*/  IADD3 R2, R173, R128.reuse, RZ ;  /* 0x00000080ad027210 */ /* 0x080fe20007ffe0ff */
[----:B------:R-:W-:Y:S01]  /*2350*/  UISETP.GT.AND UP3, UPT, UR13, UR6, UPT ;  /* 0x000000060d00728c */ /* 0x000fe2000bf64270 */
[----:B-----5:R-:W-:Y:S01]  /*2360*/  FSETP.NEU.FTZ.AND P3, PT, R236, -INF , PT ;  /* 0xff800000ec00780b */ /* 0x020fe20003f7d000 */
[----:B------:R-:W-:Y:S01]  /*2370*/  UISETP.GE.AND UP0, UPT, UR36, UR42, UPT ;  /* 0x0000002a2400728c */ /* 0x000fe2000bf06270 */
[----:B------:R-:W-:Y:S02]  /*2380*/  MOV R183, 0x8 ;  /* 0x0000000800b77802 */ /* 0x000fe40000000f00 */
[----:B------:R-:W-:Y:S03]  /*2390*/  FSETP.NEU.FTZ.AND P2, PT, R235, -INF , PT ;  /* 0xff800000eb00780b */ /* 0x000fe60003f5d000 */
        /* <DEDUP_REMOVED lines=10> */
[----:B------:R1:W4:Y:S01]  /*2440*/  LDSM.16.M88.4 R112, [R0+0x1000] ;  /* 0x001000000070783b */ /* 0x0003220000000200 */
[C---:B--2---:R-:W-:Y:S07]  /*2450*/  HMMA.16816.F32.BF16 R8, R28.reuse, R16, RZ ;  /* 0x000000101c08723c */ /* 0x044fee00000418ff */
[----:B------:R-:W2:Y:S01]  /*2460*/  LDSM.16.M88.4 R116, [R180+0x6800] ;  /* 0x00680000b474783b */ /* 0x000ea20000000200 */
[-C--:B------:R-:W-:Y:S07]  /*2470*/  HMMA.16816.F32.BF16 R12, R28, R18.reuse, RZ ;  /* 0x000000121c0c723c */ /* 0x080fee00000418ff */
[----:B------:R-:W-:Y:S01]  /*2480*/  LDSM.16.M88.4 R120, [R2] ;  /* 0x000000000278783b */ /* 0x000fe20000000200 */
[C---:B------:R-:W-:Y:S07]  /*2490*/  HMMA.16816.F32.BF16 R16, R32.reuse, R18, RZ ;  /* 0x000000122010723c */ /* 0x040fee00000418ff */
[----:B------:R-:W2:Y:S01]  /*24a0*/  LDSM.16.M88.4 R124, [R178+0x6000] ;  /* 0x00600000b27c783b */ /* 0x000ea20000000200 */
[-C--:B---3--:R-:W-:Y:S03]  /*24b0*/  HMMA.16816.F32.BF16 R20, R32, R100.reuse, RZ ;  /* 0x000000642014723c */ /* 0x088fe600000418ff */
[----:B-1----:R-:W-:Y:S03]  /*24c0*/  IADD3 R0, R0, R128, RZ ;  /* 0x0000008000007210 */ /* 0x002fe60007ffe0ff */
[C---:B------:R-:W-:Y:S01]  /*24d0*/  HMMA.16816.F32.BF16 R24, R28.reuse, R100, RZ ;  /* 0x000000641c18723c */ /* 0x040fe200000418ff */
[----:B------:R-:W-:Y:S05]  /*24e0*/  LDSM.16.M88.4 R128, [R178+0x6800] ;  /* 0x00680000b280783b */ /* 0x000fea0000000200 */
[-C--:B------:R-:W-:Y:S03]  /*24f0*/  HMMA.16816.F32.BF16 R28, R28, R102.reuse, RZ ;  /* 0x000000661c1c723c */ /* 0x080fe600000418ff */
[----:B------:R-:W-:Y:S03]  /*2500*/  LDSM.16.M88.4 R132, [R0] ;  /* 0x000000000084783b */ /* 0x000fe60000000200 */
[----:B------:R-:W-:Y:S05]  /*2510*/  HMMA.16816.F32.BF16 R32, R32, R102, RZ ;  /* 0x000000662020723c */ /* 0x000fea00000418ff */
[----:B------:R1:W3:Y:S01]  /*2520*/  LDSM.16.M88.4 R100, [R2+0x1000] ;  /* 0x001000000264783b */ /* 0x0002e20000000200 */
[-C--:B----4-:R-:W-:Y:S06]  /*2530*/  HMMA.16816.F32.BF16 R4, R104, R108.reuse, R4 ;  /* 0x0000006c6804723c */ /* 0x090fec0000041804 */
[C---:B------:R-:W-:Y:S01]  /*2540*/  HMMA.16816.F32.BF16 R8, R112.reuse, R108, R8 ;  /* 0x0000006c7008723c */ /* 0x040fe20000041808 */
[----:B------:R-:W4:Y:S05]  /*2550*/  LDSM.16.M88.4 R136, [R179+0x6000] ;  /* 0x00600000b388783b */ /* 0x000f2a0000000200 */
[-C--:B------:R-:W-:Y:S01]  /*2560*/  HMMA.16816.F32.BF16 R12, R112, R110.reuse, R12 ;  /* 0x0000006e700c723c */ /* 0x080fe2000004180c */
[----:B------:R-:W-:Y:S05]  /*2570*/  MOV R108, 0x40 ;  /* 0x00000040006c7802 */ /* 0x000fea0000000f00 */
[C---:B------:R-:W-:Y:S01]  /*2580*/  HMMA.16816.F32.BF16 R16, R104.reuse, R110, R16 ;  /* 0x0000006e6810723c */ /* 0x040fe20000041810 */
[----:B-1----:R-:W-:Y:S05]  /*2590*/  MOV R2, UR36 ;  /* 0x0000002400027c02 */ /* 0x002fea0008000f00 */
[-C--:B--2---:R-:W-:Y:S06]  /*25a0*/  HMMA.16816.F32.BF16 R20, R104, R116.reuse, R20 ;  /* 0x000000746814723c */ /* 0x084fec0000041814 */
[C---:B------:R-:W-:Y:S06]  /*25b0*/  HMMA.16816.F32.BF16 R24, R112.reuse, R116, R24 ;  /* 0x000000747018723c */ /* 0x040fec0000041818 */
[-C--:B------:R-:W-:Y:S06]  /*25c0*/  HMMA.16816.F32.BF16 R28, R112, R118.reuse, R28 ;  /* 0x00000076701c723c */ /* 0x080fec000004181c */
[----:B------:R-:W-:Y:S01]  /*25d0*/  HMMA.16816.F32.BF16 R32, R104, R118, R32 ;  /* 0x000000766820723c */ /* 0x000fe20000041820 */
[----:B------:R1:W2:Y:S05]  /*25e0*/  LDSM.16.M88.4 R104, [R0+0x1000] ;  /* 0x001000000068783b */ /* 0x0002aa0000000200 */
[-C--:B------:R-:W-:Y:S06]  /*25f0*/  HMMA.16816.F32.BF16 R4, R120, R124.reuse, R4 ;  /* 0x0000007c7804723c */ /* 0x080fec0000041804 */
[C---:B---3--:R-:W-:Y:S06]  /*2600*/  HMMA.16816.F32.BF16 R8, R100.reuse, R124, R8 ;  /* 0x0000007c6408723c */ /* 0x048fec0000041808 */
[-C--:B------:R-:W-:Y:S06]  /*2610*/  HMMA.16816.F32.BF16 R12, R100, R126.reuse, R12 ;  /* 0x0000007e640c723c */ /* 0x080fec000004180c */
[C---:B------:R-:W-:Y:S01]  /*2620*/  HMMA.16816.F32.BF16 R16, R120.reuse, R126, R16 ;  /* 0x0000007e7810723c */ /* 0x040fe20000041810 */
[----:B-1----:R-:W-:Y:S04]  /*2630*/  MOV R0, UR18 ;  /* 0x0000001200007c02 */ /* 0x002fe80008000f00 */
[----:B------:R-:W-:Y:S01]  /*2640*/  @!P0 LEA R0, R0, R243, 0x7 ;  /* 0x000000f300008211 */ /* 0x000fe200078e38ff */
[-C--:B------:R-:W-:Y:S06]  /*2650*/  HMMA.16816.F32.BF16 R20, R120, R128.reuse, R20 ;  /* 0x000000807814723c */ /* 0x080fec0000041814 */
[C---:B------:R-:W-:Y:S06]  /*2660*/  HMMA.16816.F32.BF16 R24, R100.reuse, R128, R24 ;  /* 0x000000806418723c */ /* 0x040fec0000041818 */
[-C--:B------:R-:W-:Y:S05]  /*2670*/  HMMA.16816.F32.BF16 R28, R100, R130.reuse, R28 ;  /* 0x00000082641c723c */ /* 0x080fea000004181c */
[----:B------:R-:W-:Y:S01]  /*2680*/  SEL R128, R108, 0xffffffc0, !P1 ;  /* 0xffffffc06c807807 */ /* 0x000fe20004800000 */
[----:B------:R-:W-:Y:S06]  /*2690*/  HMMA.16816.F32.BF16 R32, R120, R130, R32 ;  /* 0x000000827820723c */ /* 0x000fec0000041820 */
[-C--:B----4-:R-:W-:Y:S06]  /*26a0*/  HMMA.16816.F32.BF16 R4, R132, R136.reuse, R4 ;  /* 0x000000888404723c */ /* 0x090fec0000041804 */
[C---:B--2---:R-:W-:Y:S06]  /*26b0*/  HMMA.16816.F32.BF16 R8, R104.reuse, R136, R8 ;  /* 0x000000886808723c */ /* 0x044fec0000041808 */
        /* <DEDUP_REMOVED lines=31> */
[----:B---3--:R-:W1:Y:S09]  /*28b0*/  LDSM.16.M88.4 R4, [R179+0x6800] ;  /* 0x00680000b304783b */ /* 0x008e720000000200 */
        /* <DEDUP_REMOVED lines=14> */
[----:B------:R-:W-:Y:S03]  /*29a0*/  @!P0 IADD3 R5, R2, UR38, R241 ;  /* 0x0000002602058c10 */ /* 0x000fe6000fffe0f1 */
[----:B------:R-:W-:Y:S01]  /*29b0*/  @!P0 VIADD R2, R0, 0x1 ;  /* 0x0000000100028836 */ /* 0x000fe20000000000 */
[----:B------:R-:W-:Y:S01]  /*29c0*/  MOV R4, R209 ;  /* 0x000000d100047202 */ /* 0x000fe20000000f00 */
[----:B------:R-:W-:Y:S04]  /*29d0*/  HMMA.16816.F32.BF16 R32, R132, R6, R32 ;  /* 0x000000068420723c */ /* 0x000fe80000041820 */
[C---:B------:R-:W-:Y:S01]  /*29e0*/  @!P0 VIMNMX R12, R5.reuse, UR38, PT ;  /* 0x00000026050c8c48 */ /* 0x040fe2000bfe0100 */
[----:B------:R-:W-:Y:S01]  /*29f0*/  FMUL.FTZ R20, R20, UR44 ;  /* 0x0000002c14147c20 */ /* 0x000fe20008410000 */
[----:B------:R-:W-:Y:S01]  /*2a00*/  @!P0 VIADDMNMX R11, R5, R183, UR38, PT ;  /* 0x00000026050b8e46 */ /* 0x000fe2000b8001b7 */
[----:B------:R-:W-:Y:S01]  /*2a10*/  FMUL.FTZ R21, R21, UR44 ;  /* 0x0000002c15157c20 */ /* 0x000fe20008410000 */
[CC--:B------:R-:W-:Y:S01]  /*2a20*/  @!P0 ISETP.GE.AND P4, PT, R0.reuse, R12.reuse, PT ;  /* 0x0000000c0000820c */ /* 0x0c0fe20003f86270 */
[----:B------:R-:W-:Y:S01]  /*2a30*/  MUFU.TANH R205, R20 ;  /* 0x0000001400cd7308 */ /* 0x000fe20000002400 */
[-C--:B------:R-:W-:Y:S01]  /*2a40*/  @!P0 ISETP.GE.AND P2, PT, R0, R11.reuse, PT ;  /* 0x0000000b0000820c */ /* 0x080fe20003f46270 */
[----:B------:R-:W-:Y:S01]  /*2a50*/  FMUL.FTZ R22, R22, UR44 ;  /* 0x0000002c16167c20 */ /* 0x000fe20008410000 */
[----:B------:R-:W-:Y:S01]  /*2a60*/  @!P0 FSEL R4, R209, -INF , !P4 ;  /* 0xff800000d1048808 */ /* 0x000fe20006000000 */
[----:B------:R-:W-:Y:S01]  /*2a70*/  FMUL.FTZ R23, R23, UR44 ;  /* 0x0000002c17177c20 */ /* 0x000fe20008410000 */
[----:B------:R-:W-:Y:S01]  /*2a80*/  @!P0 ISETP.GE.AND P3, PT, R2, R12, PT ;  /* 0x0000000c0200820c */ /* 0x000fe20003f66270 */
[----:B------:R-:W-:Y:S01]  /*2a90*/  FMUL.FTZ R24, R24, UR44 ;  /* 0x0000002c18187c20 */ /* 0x000fe20008410000 */
[----:B------:R-:W-:Y:S03]  /*2aa0*/  MOV R183, 0x20 ;  /* 0x0000002000b77802 */ /* 0x000fe60000000f00 */
[----:B------:R-:W1:Y:S01]  /*2ab0*/  MUFU.TANH R204, R21 ;  /* 0x0000001500cc7308 */ /* 0x000e620000002400 */
[----:B------:R-:W-:Y:S01]  /*2ac0*/  FFMA.FTZ R4, R4, UR43, -R10 ;  /* 0x0000002b04047c23 */ /* 0x000fe2000801080a */
[----:B------:R-:W-:Y:S01]  /*2ad0*/  FMUL.FTZ R28, R28, UR44 ;  /* 0x0000002c1c1c7c20 */ /* 0x000fe20008410000 */
[----:B------:R-:W-:Y:S01]  /*2ae0*/  FMUL.FTZ R29, R29, UR44 ;  /* 0x0000002c1d1d7c20 */ /* 0x000fe20008410000 */
[----:B------:R-:W-:Y:S01]  /*2af0*/  FMUL.FTZ R30, R30, UR44 ;  /* 0x0000002c1e1e7c20 */ /* 0x000fe20008410000 */
[----:B------:R-:W-:Y:S01]  /*2b00*/  FMUL.FTZ R31, R31, UR44 ;  /* 0x0000002c1f1f7c20 */ /* 0x000fe20008410000 */
[----:B------:R-:W-:Y:S01]  /*2b10*/  LEA R104, R181, UR5, 0x1 ;  /* 0x00000005b5687c11 */ /* 0x000fe2000f8e08ff */
[----:B------:R-:W-:Y:S03]  /*2b20*/  FMUL.FTZ R32, R32, UR44 ;  /* 0x0000002c20207c20 */ /* 0x000fe60008410000 */
[----:B------:R2:W-:Y:S01]  /*2b30*/  MUFU.EX2 R225, R4 ;  /* 0x0000000400e17308 */ /* 0x0005e20000000800 */
[----:B------:R-:W-:Y:S01]  /*2b40*/  @!P0 FSEL R13, R208, -INF , !P3 ;  /* 0xff800000d00d8808 */ /* 0x000fe20005800000 */
[----:B------:R-:W-:Y:S01]  /*2b50*/  FMUL.FTZ R33, R33, UR44 ;  /* 0x0000002c21217c20 */ /* 0x000fe20008410000 */
[----:B------:R-:W-:Y:S01]  /*2b60*/  @!P0 ISETP.GE.AND P3, PT, R2, R11, PT ;  /* 0x0000000b0200820c */ /* 0x000fe20003f66270 */
[----:B------:R-:W-:Y:S01]  /*2b70*/  IMAD.IADD R104, R174, 0x1, R104 ;  /* 0x00000001ae687824 */ /* 0x000fe200078e0268 */
[----:B------:R-:W-:Y:S01]  /*2b80*/  MOV R6, R120 ;  /* 0x0000007800067202 */ /* 0x000fe20000000f00 */
[----:B------:R-:W-:Y:S01]  /*2b90*/  FFMA.FTZ R13, R13, UR43, -R10 ;  /* 0x0000002b0d0d7c23 */ /* 0x000fe2000801080a */
[----:B------:R-:W-:Y:S03]  /*2ba0*/  @!P0 FSEL R8, R214, -INF , !P3 ;  /* 0xff800000d6088808 */ /* 0x000fe60005800000 */
[----:B------:R-:W4:Y:S01]  /*2bb0*/  MUFU.TANH R211, R22 ;  /* 0x0000001600d37308 */ /* 0x000f220000002400 */
[----:B------:R-:W-:Y:S01]  /*2bc0*/  FMUL.FTZ R34, R34, UR44 ;  /* 0x0000002c22227c20 */ /* 0x000fe20008410000 */
[----:B------:R-:W-:Y:S01]  /*2bd0*/  FMUL.FTZ R35, R35, UR44 ;  /* 0x0000002c23237c20 */ /* 0x000fe20008410000 */
[----:B------:R-:W-:Y:S01]  /*2be0*/  FMUL.FTZ R25, R25, UR44 ;  /* 0x0000002c19197c20 */ /* 0x000fe20008410000 */
[----:B------:R-:W-:Y:S01]  /*2bf0*/  FMUL.FTZ R26, R26, UR44 ;  /* 0x0000002c1a1a7c20 */ /* 0x000fe20008410000 */
[----:B------:R-:W-:Y:S05]  /*2c00*/  FMUL.FTZ R27, R27, UR44 ;  /* 0x0000002c1b1b7c20 */ /* 0x000fea0008410000 */
[----:B------:R3:W-:Y:S01]  /*2c10*/  MUFU.EX2 R224, R13 ;  /* 0x0000000d00e07308 */ /* 0x0007e20000000800 */
[----:B--2---:R-:W-:Y:S02]  /*2c20*/  MOV R4, R217 ;  /* 0x000000d900047202 */ /* 0x004fe40000000f00 */
[----:B------:R-:W-:Y:S02]  /*2c30*/  @!P0 FSEL R4, R217, -INF , !P2 ;  /* 0xff800000d9048808 */ /* 0x000fe40005000000 */
[----:B------:R-:W-:Y:S05]  /*2c40*/  FSETP.NEU.FTZ.AND P2, PT, R234, -INF , PT ;  /* 0xff800000ea00780b */ /* 0x000fea0003f5d000 */
[----:B------:R-:W2:Y:S01]  /*2c50*/  MUFU.TANH R210, R23 ;  /* 0x0000001700d27308 */ /* 0x000ea20000002400 */
[--C-:B------:R-:W-:Y:S09]  /*2c60*/  FFMA.FTZ R4, R4, UR43, -R9.reuse ;  /* 0x0000002b04047c23 */ /* 0x100ff20008010809 */
[----:B------:R1:W-:Y:S01]  /*2c70*/  MUFU.EX2 R231, R4 ;  /* 0x0000000400e77308 */ /* 0x0003e20000000800 */
[----:B---3--:R-:W-:Y:S09]  /*2c80*/  MOV R13, R124 ;  /* 0x0000007c000d7202 */ /* 0x008ff20000000f00 */
[----:B------:R-:W3:Y:S10]  /*2c90*/  MUFU.TANH R117, R24 ;  /* 0x0000001800757308 */ /* 0x000ef40000002400 */
[----:B------:R-:W-:Y:S01]  /*2ca0*/  MUFU.TANH R115, R28 ;  /* 0x0000001c00737308 */ /* 0x000fe20000002400 */
[----:B-1----:R-:W-:Y:S01]  /*2cb0*/  FFMA.FTZ R4, R8, UR43, -R9 ;  /* 0x0000002b08047c23 */ /* 0x002fe20008010809 */
[C---:B------:R-:W-:Y:S02]  /*2cc0*/  @!P0 VIADDMNMX R8, R5.reuse, R183, UR38, PT ;  /* 0x0000002605088e46 */ /* 0x040fe4000b8001b7 */
[----:B------:R-:W-:Y:S02]  /*2cd0*/  @!P0 VIADDMNMX R5, R5, R252, UR38, PT ;  /* 0x0000002605058e46 */ /* 0x000fe4000b8001fc */
[-C--:B------:R-:W-:Y:S04]  /*2ce0*/  @!P0 ISETP.GE.AND P4, PT, R0, R8.reuse, PT ;  /* 0x000000080000820c */ /* 0x080fe80003f86270 */
[----:B------:R-:W1:Y:S01]  /*2cf0*/  MUFU.TANH R116, R25 ;  /* 0x0000001900747308 */ /* 0x000e620000002400 */
[C---:B------:R-:W-:Y:S02]  /*2d00*/  @!P0 ISETP.GE.AND P5, PT, R2.reuse, R8, PT ;  /* 0x000000080200820c */ /* 0x040fe40003fa6270 */
[----:B------:R-:W-:Y:S02]  /*2d10*/  @!P0 FSEL R14, R125, -INF , !P4 ;  /* 0xff8000007d0e8808 */ /* 0x000fe40006000000 */
[-C--:B------:R-:W-:Y:S02]  /*2d20*/  @!P0 ISETP.GE.AND P3, PT, R2, R5.reuse, PT ;  /* 0x000000050200820c */ /* 0x080fe40003f66270 */
[----:B------:R-:W-:Y:S03]  /*2d30*/  @!P0 FSEL R13, R124, -INF , !P5 ;  /* 0xff8000007c0d8808 */ /* 0x000fe60006800000 */
[----:B------:R4:W-:Y:S01]  /*2d40*/  MUFU.EX2 R232, R4 ;  /* 0x0000000400e87308 */ /* 0x0009e20000000800 */
[-C--:B------:R-:W-:Y:S09]  /*2d50*/  @!P0 ISETP.GE.AND P4, PT, R0, R5.reuse, PT ;  /* 0x000000050000820c */ /* 0x080ff20003f86270 */
[----:B------:R-:W1:Y:S10]  /*2d60*/  MUFU.TANH R123, R26 ;  /* 0x0000001a007b7308 */ /* 0x000e740000002400 */
[----:B------:R-:W-:Y:S01]  /*2d70*/  MUFU.TANH R114, R29 ;  /* 0x0000001d00727308 */ /* 0x000fe20000002400 */
[----:B----4-:R-:W-:Y:S05]  /*2d80*/  FMUL.FTZ R4, R234, 1.4426950216293334961 ;  /* 0x3fb8aa3bea047820 */ /* 0x010fea0000410000 */
[----:B------:R-:W-:Y:S04]  /*2d90*/  FSEL R4, R4, RZ, P2 ;  /* 0x000000ff04047208 */ /* 0x000fe80001000000 */
[----:B------:R-:W4:Y:S01]  /*2da0*/  MUFU.TANH R122, R27 ;  /* 0x0000001b007a7308 */ /* 0x000f220000002400 */
[----:B------:R-:W-:Y:S01]  /*2db0*/  FSETP.NEU.FTZ.AND P2, PT, R233, -INF , PT ;  /* 0xff800000e900780b */ /* 0x000fe20003f5d000 */
[--C-:B------:R-:W-:Y:S01]  /*2dc0*/  FFMA.FTZ R2, R14, UR43, -R4.reuse ;  /* 0x0000002b0e027c23 */ /* 0x100fe20008010804 */
[----:B------:R-:W-:Y:S01]  /*2dd0*/  IMAD.MOV.U32 R14, RZ, RZ, R137 ;  /* 0x000000ffff0e7224 */ /* 0x000fe200078e0089 */
[----:B------:R-:W-:Y:S01]  /*2de0*/  @!P0 FSEL R14, R137, -INF , !P4 ;  /* 0xff800000890e8808 */ /* 0x000fe20006000000 */
[----:B------:R-:W-:Y:S05]  /*2df0*/  FFMA.FTZ R13, R13, UR43, -R4 ;  /* 0x0000002b0d0d7c23 */ /* 0x000fea0008010804 */
[----:B------:R2:W-:Y:S10]  /*2e00*/  MUFU.EX2 R187, R2 ;  /* 0x0000000200bb7308 */ /* 0x0005f40000000800 */
[----:B------:R3:W-:Y:S10]  /*2e10*/  MUFU.EX2 R186, R13 ;  /* 0x0000000d00ba7308 */ /* 0x0007f40000000800 */
[----:B------:R-:W4:Y:S01]  /*2e20*/  MUFU.TANH R200, R32 ;  /* 0x0000002000c87308 */ /* 0x000f220000002400 */
[----:B--2---:R-:W-:Y:S02]  /*2e30*/  FSEL R2, R15, RZ, P2 ;  /* 0x000000ff0f027208 */ /* 0x004fe40001000000 */
[----:B------:R-:W-:Y:S02]  /*2e40*/  MOV R15, R136 ;  /* 0x00000088000f7202 */ /* 0x000fe40000000f00 */
[----:B------:R-:W-:Y:S05]  /*2e50*/  @!P0 FSEL R15, R136, -INF , !P3 ;  /* 0xff800000880f8808 */ /* 0x000fea0005800000 */
[----:B------:R-:W2:Y:S01]  /*2e60*/  MUFU.TANH R201, R33 ;  /* 0x0000002100c97308 */ /* 0x000ea20000002400 */
[--C-:B---3--:R-:W-:Y:S01]  /*2e70*/  FFMA.FTZ R13, R14, UR43, -R2.reuse ;  /* 0x0000002b0e0d7c23 */ /* 0x108fe20008010802 */
[----:B------:R-:W-:Y:S04]  /*2e80*/  @!P0 IADD3 R14, R0, 0x8, RZ ;  /* 0x00000008000e8810 */ /* 0x000fe80007ffe0ff */
[CC--:B------:R-:W-:Y:S04]  /*2e90*/  @!P0 ISETP.GE.AND P2, PT, R14.reuse, R8.reuse, PT ;  /* 0x000000080e00820c */ /* 0x0c0fe80003f46270 */
[----:B------:R3:W-:Y:S01]  /*2ea0*/  MUFU.EX2 R191, R13 ;  /* 0x0000000d00bf7308 */ /* 0x0007e20000000800 */
[----:B------:R-:W-:Y:S09]  /*2eb0*/  @!P0 ISETP.GE.AND P3, PT, R14, R5, PT ;  /* 0x000000050e00820c */ /* 0x000ff20003f66270 */
[----:B------:R-:W-:Y:S10]  /*2ec0*/  MUFU.TANH R203, R34 ;  /* 0x0000002200cb7308 */ /* 0x000ff40000002400 */
[----:B------:R-:W-:Y:S01]  /*2ed0*/  MUFU.TANH R202, R35 ;  /* 0x0000002300ca7308 */ /* 0x000fe20000002400 */
[----:B---3--:R-:W-:Y:S01]  /*2ee0*/  FFMA.FTZ R13, R15, UR43, -R2 ;  /* 0x0000002b0f0d7c23 */ /* 0x008fe20008010802 */
[----:B------:R-:W-:Y:S02]  /*2ef0*/  MOV R15, R121 ;  /* 0x00000079000f7202 */ /* 0x000fe40000000f00 */
[----:B------:R-:W-:Y:S06]  /*2f00*/  @!P0 FSEL R15, R121, -INF , !P2 ;  /* 0xff800000790f8808 */ /* 0x000fec0005000000 */
[----:B------:R3:W-:Y:S01]  /*2f10*/  MUFU.EX2 R190, R13 ;  /* 0x0000000d00be7308 */ /* 0x0007e20000000800 */
[--C-:B------:R-:W-:Y:S01]  /*2f20*/  FFMA.FTZ R7, R15, UR43, -R4.reuse ;  /* 0x0000002b0f077c23 */ /* 0x100fe20008010804 */
[----:B------:R-:W-:Y:S08]  /*2f30*/  MOV R15, R129 ;  /* 0x00000081000f7202 */ /* 0x000ff00000000f00 */
[----:B------:R1:W-:Y:S10]  /*2f40*/  MUFU.EX2 R138, R7 ;  /* 0x00000007008a7308 */ /* 0x0003f40000000800 */
[----:B------:R-:W2:Y:S01]  /*2f50*/  MUFU.TANH R119, R30 ;  /* 0x0000001e00777308 */ /* 0x000ea20000002400 */
[----:B---3--:R-:W-:Y:S04]  /*2f60*/  @!P0 IADD3 R13, R0, 0x9, RZ ;  /* 0x00000009000d8810 */ /* 0x008fe80007ffe0ff */
[C---:B------:R-:W-:Y:S05]  /*2f70*/  @!P0 ISETP.GE.AND P2, PT, R13.reuse, R8, PT ;  /* 0x000000080d00820c */ /* 0x040fea0003f46270 */
[----:B------:R-:W3:Y:S01]  /*2f80*/  MUFU.TANH R118, R31 ;  /* 0x0000001f00767308 */ /* 0x000ee20000002400 */
[----:B------:R-:W-:Y:S02]  /*2f90*/  @!P0 FSEL R6, R120, -INF , !P2 ;  /* 0xff80000078068808 */ /* 0x000fe40005000000 */
[----:B-1----:R-:W-:Y:S02]  /*2fa0*/  MOV R7, R130 ;  /* 0x0000008200077202 */ /* 0x002fe40000000f00 */
[----:B------:R-:W-:Y:S01]  /*2fb0*/  @!P0 FSEL R7, R130, -INF , !P3 ;  /* 0xff80000082078808 */ /* 0x000fe20005800000 */
[----:B------:R-:W-:Y:S01]  /*2fc0*/  FFMA.FTZ R6, R6, UR43, -R4 ;  /* 0x0000002b06067c23 */ /* 0x000fe20008010804 */
[----:B------:R-:W-:Y:S03]  /*2fd0*/  @!P0 ISETP.GE.AND P2, PT, R13, R5, PT ;  /* 0x000000050d00820c */ /* 0x000fe60003f46270 */
[----:B------:R1:W-:Y:S01]  /*2fe0*/  MUFU.EX2 R135, R6 ;  /* 0x0000000600877308 */ /* 0x0003e20000000800 */
[----:B------:R-:W-:Y:S02]  /*2ff0*/  @!P0 FSEL R15, R129, -INF , !P2 ;  /* 0xff800000810f8808 */ /* 0x000fe40005000000 */
[----:B------:R-:W-:Y:S01]  /*3000*/  @!P0 ISETP.GE.AND P2, PT, R14, R12, PT ;  /* 0x0000000c0e00820c */ /* 0x000fe20003f46270 */
[--C-:B-1----:R-:W-:Y:S01]  /*3010*/  FFMA.FTZ R6, R7, UR43, -R2.reuse ;  /* 0x0000002b07067c23 */ /* 0x102fe20008010802 */
[----:B------:R-:W-:Y:S05]  /*3020*/  MOV R7, R206 ;  /* 0x000000ce00077202 */ /* 0x000fea0000000f00 */
[----:B------:R1:W-:Y:S02]  /*3030*/  MUFU.EX2 R189, R6 ;  /* 0x0000000600bd7308 */ /* 0x0003e40000000800 */
[----:B-1----:R-:W-:Y:S01]  /*3040*/  FFMA.FTZ R6, R15, UR43, -R2 ;  /* 0x0000002b0f067c23 */ /* 0x002fe20008010802 */
[----:B------:R-:W-:Y:S07]  /*3050*/  MOV R15, R204 ;  /* 0x000000cc000f7202 */ /* 0x000fee0000000f00 */
[----:B------:R1:W-:Y:S02]  /*3060*/  MUFU.EX2 R188, R6 ;  /* 0x0000000600bc7308 */ /* 0x0003e40000000800 */
[----:B-1----:R-:W-:Y:S01]  /*3070*/  IMAD.MOV.U32 R6, RZ, RZ, R207 ;  /* 0x000000ffff067224 */ /* 0x002fe200078e00cf */
        /* <DEDUP_REMOVED lines=8> */
[----:B------:R4:W3:Y:S01]  /*3100*/  MUFU.EX2 R220, R7 ;  /* 0x0000000700dc7308 */ /* 0x0008e20000000800 */
[----:B-1----:R-:W-:Y:S02]  /*3110*/  MOV R6, R213 ;  /* 0x000000d500067202 */ /* 0x002fe40000000f00 */
[----:B------:R-:W-:Y:S02]  /*3120*/  @!P0 FSEL R6, R213, -INF , !P2 ;  /* 0xff800000d5068808 */ /* 0x000fe40005000000 */
[-C--:B------:R-:W-:Y:S02]  /*3130*/  @!P0 ISETP.GE.AND P2, PT, R13, R11.reuse, PT ;  /* 0x0000000b0d00820c */ /* 0x080fe40003f46270 */
[----:B------:R-:W-:Y:S01]  /*3140*/  MOV R13, R212 ;  /* 0x000000d4000d7202 */ /* 0x000fe20000000f00 */
[--C-:B------:R-:W-:Y:S01]  /*3150*/  FFMA.FTZ R6, R6, UR43, -R9.reuse ;  /* 0x0000002b06067c23 */ /* 0x100fe20008010809 */
[----:B------:R-:W-:Y:S02]  /*3160*/  @!P0 FSEL R13, R212, -INF , !P2 ;  /* 0xff800000d40d8808 */ /* 0x000fe40005000000 */
[C---:B----4-:R-:W-:Y:S01]  /*3170*/  @!P0 IADD3 R7, R0.reuse, 0x10, RZ ;  /* 0x0000001000078810 */ /* 0x050fe20007ffe0ff */
[----:B------:R1:W-:Y:S02]  /*3180*/  MUFU.EX2 R230, R6 ;  /* 0x0000000600e67308 */ /* 0x0003e40000000800 */
[----:B------:R-:W-:Y:S01]  /*3190*/  FFMA.FTZ R13, R13, UR43, -R9 ;  /* 0x0000002b0d0d7c23 */ /* 0x000fe20008010809 */
[-C--:B------:R-:W-:Y:S04]  /*31a0*/  @!P0 ISETP.GE.AND P2, PT, R7, R12.reuse, PT ;  /* 0x0000000c0700820c */ /* 0x080fe80003f46270 */
[----:B------:R-:W-:Y:S03]  /*31b0*/  @!P0 FSEL R14, R205, -INF , !P2 ;  /* 0xff800000cd0e8808 */ /* 0x000fe60005000000 */
[----:B------:R4:W3:Y:S01]  /*31c0*/  MUFU.EX2 R229, R13 ;  /* 0x0000000d00e57308 */ /* 0x0008e20000000800 */
        /* <DEDUP_REMOVED lines=16> */
[--C-:B------:R-:W-:Y:S04]  /*32d0*/  FFMA.FTZ R14, R14, UR43, -R9.reuse ;  /* 0x0000002b0e0e7c23 */ /* 0x100fe80008010809 */
        /* <DEDUP_REMOVED lines=14> */
[----:B------:R-:W-:Y:S02]  /*33c0*/  @!P0 VIADD R0, R0, 0x19 ;  /* 0x0000001900008836 */ /* 0x000fe40000000000 */
[----:B------:R-:W-:Y:S01]  /*33d0*/  @!P0 ISETP.GE.AND P3, PT, R6, R5, PT ;  /* 0x000000050600820c */ /* 0x000fe20003f66270 */
[----:B------:R-:W-:Y:S01]  /*33e0*/  MUFU.EX2 R183, R7 ;  /* 0x0000000700b77308 */ /* 0x000fe20000000800 */
[----:B-1----:R-:W-:Y:S01]  /*33f0*/  FFMA.FTZ R13, R14, UR43, -R4 ;  /* 0x0000002b0e0d7c23 */ /* 0x002fe20008010804 */
[----:B------:R-:W-:Y:S08]  /*3400*/  MOV R14, R115 ;  /* 0x00000073000e7202 */ /* 0x000ff00000000f00 */
[----:B------:R1:W-:Y:S02]  /*3410*/  MUFU.EX2 R131, R13 ;  /* 0x0000000d00837308 */ /* 0x0003e40000000800 */
[----:B-1----:R-:W-:Y:S02]  /*3420*/  MOV R13, R122 ;  /* 0x0000007a000d7202 */ /* 0x002fe40000000f00 */
        /* <DEDUP_REMOVED lines=10> */
[----:B------:R-:W-:Y:S03]  /*34d0*/  @!P0 ISETP.GE.AND P2, PT, R6, R12, PT ;  /* 0x0000000c0600820c */ /* 0x000fe60003f46270 */
[----:B------:R-:W-:Y:S01]  /*34e0*/  FFMA.FTZ R4, R7, UR43, -R4 ;  /* 0x0000002b07047c23 */ /* 0x000fe20008010804 */
[----:B----4-:R-:W-:Y:S02]  /*34f0*/  MOV R8, R200 ;  /* 0x000000c800087202 */ /* 0x010fe40000000f00 */
[----:B------:R-:W-:Y:S01]  /*3500*/  @!P0 FSEL R8, R200, -INF , !P2 ;  /* 0xff800000c8088808 */ /* 0x000fe20005000000 */
[----:B------:R2:W-:Y:S01]  /*3510*/  MUFU.EX2 R126, R4 ;  /* 0x00000004007e7308 */ /* 0x0005e20000000800 */
[----:B------:R-:W-:Y:S03]  /*3520*/  @!P0 ISETP.GE.AND P2, PT, R0, R12, PT ;  /* 0x0000000c0000820c */ /* 0x000fe60003f46270 */
[--C-:B------:R-:W-:Y:S06]  /*3530*/  FFMA.FTZ R7, R8, UR43, -R10.reuse ;  /* 0x0000002b08077c23 */ /* 0x100fec000801080a */
[----:B------:R1:W-:Y:S01]  /*3540*/  MUFU.EX2 R216, R7 ;  /* 0x0000000700d87308 */ /* 0x0003e20000000800 */
[----:B--2---:R-:W-:Y:S02]  /*3550*/  MOV R4, R201 ;  /* 0x000000c900047202 */ /* 0x004fe40000000f00 */
[----:B------:R-:W-:Y:S02]  /*3560*/  @!P0 FSEL R4, R201, -INF , !P2 ;  /* 0xff800000c9048808 */ /* 0x000fe40005000000 */
[----:B------:R-:W-:Y:S02]  /*3570*/  @!P0 ISETP.GE.AND P2, PT, R6, R11, PT ;  /* 0x0000000b0600820c */ /* 0x000fe40003f46270 */
[----:B------:R-:W-:Y:S01]  /*3580*/  MOV R6, R119 ;  /* 0x0000007700067202 */ /* 0x000fe20000000f00 */
[----:B------:R-:W-:Y:S01]  /*3590*/  FFMA.FTZ R10, R4, UR43, -R10 ;  /* 0x0000002b040a7c23 */ /* 0x000fe2000801080a */
[----:B-1----:R-:W-:Y:S02]  /*35a0*/  MOV R7, R203 ;  /* 0x000000cb00077202 */ /* 0x002fe40000000f00 */
[----:B------:R-:W-:Y:S01]  /*35b0*/  @!P0 FSEL R7, R203, -INF , !P2 ;  /* 0xff800000cb078808 */ /* 0x000fe20005000000 */
[----:B------:R-:W1:Y:S01]  /*35c0*/  MUFU.EX2 R215, R10 ;  /* 0x0000000a00d77308 */ /* 0x000e620000000800 */
[----:B------:R-:W-:Y:S02]  /*35d0*/  @!P0 ISETP.GE.AND P2, PT, R0, R11, PT ;  /* 0x0000000b0000820c */ /* 0x000fe40003f46270 */
        /* <DEDUP_REMOVED lines=10> */
[----:B---3--:R-:W-:Y:S03]  /*3680*/  MOV R5, R118 ;  /* 0x0000007600057202 */ /* 0x008fe60000000f00 */
        /* <DEDUP_REMOVED lines=12> */
[----:B------:R-:W3:Y:S04]  /*3750*/  LDG.E R110, desc[UR40][R112.64+0x20] ;  /* 0x00002028706e7981 */ /* 0x000ee8000c1e1900 */
[----:B------:R-:W5:Y:S01]  /*3760*/  LDG.E R109, desc[UR40][R112.64+0x80] ;  /* 0x00008028706d7981 */ /* 0x000f62000c1e1900 */
[----:B--2---:R-:W-:Y:S02]  /*3770*/  F2FP.BF16.F32.PACK_AB R0, R220, R221 ;  /* 0x000000dddc00723e */ /* 0x004fe400000010ff */
[----:B-1----:R-:W-:Y:S01]  /*3780*/  F2FP.BF16.F32.PACK_AB R6, R229, R230 ;  /* 0x000000e6e506723e */ /* 0x002fe200000010ff */
[----:B------:R1:W5:Y:S01]  /*3790*/  LDG.E R108, desc[UR40][R112.64+0xa0] ;  /* 0x0000a028706c7981 */ /* 0x000362000c1e1900 */
[----:B----4-:R-:W-:Y:S03]  /*37a0*/  F2FP.BF16.F32.PACK_AB R4, R190, R191 ;  /* 0x000000bfbe04723e */ /* 0x010fe600000010ff */
[----:B------:R2:W-:Y:S01]  /*37b0*/  STS [R195+0xe000], R0 ;  /* 0x00e00000c3007388 */ /* 0x0005e20000000800 */
[----:B------:R-:W-:Y:S03]  /*37c0*/  F2FP.BF16.F32.PACK_AB R2, R215, R216 ;  /* 0x000000d8d702723e */ /* 0x000fe600000010ff */
[----:B------:R4:W-:Y:S04]  /*37d0*/  STS [R195+0xe400], R6 ;  /* 0x00e40006c3007388 */ /* 0x0009e80000000800 */
[----:B------:R1:W-:Y:S04]  /*37e0*/  STS [R194+0xf000], R5 ;  /* 0x00f00005c2007388 */ /* 0x0003e80000000800 */
[----:B------:R1:W-:Y:S01]  /*37f0*/  STS [R194+0xf400], R4 ;  /* 0x00f40004c2007388 */ /* 0x0003e20000000800 */
[----:B--2---:R-:W-:Y:S02]  /*3800*/  F2FP.BF16.F32.PACK_AB R0, R135, R138 ;  /* 0x0000008a8700723e */ /* 0x004fe400000010ff */
[----:B----4-:R-:W-:Y:S03]  /*3810*/  F2FP.BF16.F32.PACK_AB R6, R188, R189 ;  /* 0x000000bdbc06723e */ /* 0x010fe600000010ff */
[----:B------:R3:W-:Y:S01]  /*3820*/  STS [R195+0xf000], R0 ;  /* 0x00f00000c3007388 */ /* 0x0007e20000000800 */
[----:B-1----:R-:W-:Y:S03]  /*3830*/  F2FP.BF16.F32.PACK_AB R5, R219, R218 ;  /* 0x000000dadb05723e */ /* 0x002fe600000010ff */
        /* <DEDUP_REMOVED lines=14> */
[----:B------:R2:W-:Y:S04]  /*3920*/  STS [R192+0xf400], R2 ;  /* 0x00f40002c0007388 */ /* 0x0005e80000000800 */
[----:B------:R-:W-:Y:S01]  /*3930*/  LDSM.16.M88.4 R100, [R104+0x4000] ;  /* 0x004000006864783b */ /* 0x000fe20000000200 */
[----:B-1----:R-:W-:Y:S07]  /*3940*/  LEA R0, R181, UR5, 0x1 ;  /* 0x00000005b5007c11 */ /* 0x002fee000f8e08ff */
[----:B------:R-:W-:Y:S08]  /*3950*/  LDSM.16.M88.4 R104, [R104+0x5000] ;  /* 0x005000006868783b */ /* 0x000ff00000000200 */
[----:B------:R-:W1:Y:S01]  /*3960*/  LDSM.16.M88.4 R32, [R0+0x4000] ;  /* 0x004000000020783b */ /* 0x000e620000000200 */
[-C--:B--2---:R-:W-:Y:S07]  /*3970*/  IADD3 R2, R128, R0.reuse, RZ ;  /* 0x0000000080027210 */ /* 0x084fee0007ffe0ff */
[----:B------:R2:W3:Y:S02]  /*3980*/  LDSM.16.M88.4 R28, [R0+0x5000] ;  /* 0x00500000001c783b */ /* 0x0004e40000000200 */
[----:B--2---:R-:W-:Y:S04]  /*3990*/  IADD3 R0, R174, R0, RZ ;  /* 0x00000000ae007210 */ /* 0x004fe80007ffe0ff */
[----:B------:R-:W-:Y:S01]  /*39a0*/  IADD3 R0, R128, R0, RZ ;  /* 0x0000000080007210 */ /* 0x000fe20007ffe0ff */
[-C--:B-1----:R-:W-:Y:S06]  /*39b0*/  HMMA.16816.F32.BF16 R4, R32, R140.reuse, RZ ;  /* 0x0000008c2004723c */ /* 0x082fec00000418ff */
[C---:B---3--:R-:W-:Y:S06]  /*39c0*/  HMMA.16816.F32.BF16 R8, R28.reuse, R140, RZ ;  /* 0x0000008c1c08723c */ /* 0x048fec00000418ff */
[-C--:B------:R-:W-:Y:S06]  /*39d0*/  HMMA.16816.F32.BF16 R12, R28, R142.reuse, RZ ;  /* 0x0000008e1c0c723c */ /* 0x080fec00000418ff */
[C---:B------:R-:W-:Y:S06]  /*39e0*/  HMMA.16816.F32.BF16 R16, R32.reuse, R142, RZ ;  /* 0x0000008e2010723c */ /* 0x040fec00000418ff */
[-C--:B------:R-:W-:Y:S06]  /*39f0*/  HMMA.16816.F32.BF16 R20, R32, R144.reuse, RZ ;  /* 0x000000902014723c */ /* 0x080fec00000418ff */
[C---:B------:R-:W-:Y:S06]  /*3a00*/  HMMA.16816.F32.BF16 R24, R28.reuse, R144, RZ ;  /* 0x000000901c18723c */ /* 0x040fec00000418ff */
[-C--:B------:R-:W-:Y:S06]  /*3a10*/  HMMA.16816.F32.BF16 R28, R28, R146.reuse, RZ ;  /* 0x000000921c1c723c */ /* 0x080fec00000418ff */
[----:B------:R-:W-:Y:S06]  /*3a20*/  HMMA.16816.F32.BF16 R32, R32, R146, RZ ;  /* 0x000000922020723c */ /* 0x000fec00000418ff */
[-C--:B------:R-:W-:Y:S06]  /*3a30*/  HMMA.16816.F32.BF16 R4, R100, R148.reuse, R4 ;  /* 0x000000946404723c */ /* 0x080fec0000041804 */
[C---:B------:R-:W-:Y:S06]  /*3a40*/  HMMA.16816.F32.BF16 R8, R104.reuse, R148, R8 ;  /* 0x000000946808723c */ /* 0x040fec0000041808 */
[-C--:B------:R-:W-:Y:S06]  /*3a50*/  HMMA.16816.F32.BF16 R12, R104, R150.reuse, R12 ;  /* 0x00000096680c723c */ /* 0x080fec000004180c */
[C---:B------:R-:W-:Y:S06]  /*3a60*/  HMMA.16816.F32.BF16 R16, R100.reuse, R150, R16 ;  /* 0x000000966410723c */ /* 0x040fec0000041810 */
[-C--:B------:R-:W-:Y:S06]  /*3a70*/  HMMA.16816.F32.BF16 R20, R100, R152.reuse, R20 ;  /* 0x000000986414723c */ /* 0x080fec0000041814 */
[C---:B------:R-:W-:Y:S06]  /*3a80*/  HMMA.16816.F32.BF16 R24, R104.reuse, R152, R24 ;  /* 0x000000986818723c */ /* 0x040fec0000041818 */
[-C--:B------:R-:W-:Y:S01]  /*3a90*/  HMMA.16816.F32.BF16 R28, R104, R154.reuse, R28 ;  /* 0x0000009a681c723c */ /* 0x080fe2000004181c */
[----:B------:R-:W1:Y:S05]  /*3aa0*/  LDSM.16.M88.4 R104, [R2+0x4000] ;  /* 0x004000000268783b */ /* 0x000e6a0000000200 */
[----:B------:R-:W-:Y:S03]  /*3ab0*/  HMMA.16816.F32.BF16 R32, R100, R154, R32 ;  /* 0x0000009a6420723c */ /* 0x000fe60000041820 */
[----:B------:R2:W3:Y:S02]  /*3ac0*/  LDSM.16.M88.4 R100, [R2+0x5000] ;  /* 0x005000000264783b */ /* 0x0004e40000000200 */
[----:B--2---:R-:W-:Y:S01]  /*3ad0*/  FFMA.FTZ R2, -R209, R209, 1 ;  /* 0x3f800000d1027423 */ /* 0x004fe200000101d1 */
[-C--:B-1----:R-:W-:Y:S06]  /*3ae0*/  HMMA.16816.F32.BF16 R4, R104, R156.reuse, R4 ;  /* 0x0000009c6804723c */ /* 0x082fec0000041804 */
[C---:B---3--:R-:W-:Y:S06]  /*3af0*/  HMMA.16816.F32.BF16 R8, R100.reuse, R156, R8 ;  /* 0x0000009c6408723c */ /* 0x048fec0000041808 */
        /* <DEDUP_REMOVED lines=8> */
[----:B--2---:R-:W-:Y:S01]  /*3b80*/  LEA R0, R182, UR5, 0x1 ;  /* 0x00000005b6007c11 */ /* 0x004fe2000f8e08ff */
[-C--:B-1----:R-:W-:Y:S06]  /*3b90*/  HMMA.16816.F32.BF16 R4, R100, R164.reuse, R4 ;  /* 0x000000a46404723c */ /* 0x082fec0000041804 */
[C---:B---3--:R-:W-:Y:S06]  /*3ba0*/  HMMA.16816.F32.BF16 R8, R104.reuse, R164, R8 ;  /* 0x000000a46808723c */ /* 0x048fec0000041808 */
[-C--:B------:R-:W-:Y:S06]  /*3bb0*/  HMMA.16816.F32.BF16 R12, R104, R166.reuse, R12 ;  /* 0x000000a6680c723c */ /* 0x080fec000004180c */
[C---:B------:R-:W-:Y:S06]  /*3bc0*/  HMMA.16816.F32.BF16 R16, R100.reuse, R166, R16 ;  /* 0x000000a66410723c */ /* 0x040fec0000041810 */
[C---:B------:R-:W-:Y:S01]  /*3bd0*/  FADD.FTZ R5, -R111.reuse, R5 ;  /* 0x000000056f057221 */ /* 0x040fe20000010100 */
[-C--:B------:R-:W-:Y:S04]  /*3be0*/  HMMA.16816.F32.BF16 R20, R100, R168.reuse, R20 ;  /* 0x000000a86414723c */ /* 0x080fe80000041814 */
[----:B------:R-:W-:Y:S02]  /*3bf0*/  FMUL.FTZ R112, R224, R5 ;  /* 0x00000005e0707220 */ /* 0x000fe40000410000 */
[C---:B------:R-:W-:Y:S05]  /*3c00*/  HMMA.16816.F32.BF16 R24, R104.reuse, R168, R24 ;  /* 0x000000a86818723c */ /* 0x040fea0000041818 */
[----:B------:R-:W-:Y:S01]  /*3c10*/  FADD.FTZ R4, -R111, R4 ;  /* 0x000000046f047221 */ /* 0x000fe20000010100 */
[-C--:B------:R-:W-:Y:S05]  /*3c20*/  HMMA.16816.F32.BF16 R28, R104, R170.reuse, R28 ;  /* 0x000000aa681c723c */ /* 0x080fea000004181c */
[----:B------:R-:W-:Y:S01]  /*3c30*/  FFMA.FTZ R5, -R208, R208, 1 ;  /* 0x3f800000d0057423 */ /* 0x000fe200000101d0 */
[----:B------:R-:W-:Y:S05]  /*3c40*/  HMMA.16816.F32.BF16 R32, R100, R170, R32 ;  /* 0x000000aa6420723c */ /* 0x000fea0000041820 */
[----:B------:R-:W-:Y:S01]  /*3c50*/  FMUL.FTZ R113, R225, R4 ;  /* 0x00000004e1717220 */ /* 0x000fe20000410000 */
[----:B------:R-:W-:Y:S01]  /*3c60*/  FMUL.FTZ R5, R5, UR44 ;  /* 0x0000002c05057c20 */ /* 0x000fe20008410000 */
[----:B------:R-:W-:Y:S01]  /*3c70*/  FMUL.FTZ R100, R2, UR44 ;  /* 0x0000002c02647c20 */ /* 0x000fe20008410000 */
[C---:B------:R-:W-:Y:S03]  /*3c80*/  IADD3 R4, R0.reuse, 0x4000, RZ ;  /* 0x0000400000047810 */ /* 0x040fe60007ffe0ff */
[----:B------:R-:W-:Y:S01]  /*3c90*/  IADD3 R2, R0, 0x4040, RZ ;  /* 0x0000404000027810 */ /* 0x000fe20007ffe0ff */
[----:B------:R-:W-:Y:S01]  /*3ca0*/  FMUL.FTZ R100, R113, R100 ;  /* 0x0000006471647220 */ /* 0x000fe20000410000 */
[----:B------:R-:W-:Y:S01]  /*3cb0*/  FMUL.FTZ R5, R112, R5 ;  /* 0x0000000570057220 */ /* 0x000fe20000410000 */
[----:B------:R-:W-:Y:S01]  /*3cc0*/  @P1 IADD3 R2, R4, -0x40, RZ ;  /* 0xffffffc004021810 */ /* 0x000fe20007ffe0ff */
[C---:B------:R-:W-:Y:S01]  /*3cd0*/  FADD.FTZ R4, -R111.reuse, R16 ;  /* 0x000000106f047221 */ /* 0x040fe20000010100 */
[C---:B------:R-:W-:Y:S01]  /*3ce0*/  FADD.FTZ R17, -R111.reuse, R17 ;  /* 0x000000116f117221 */ /* 0x040fe20000010100 */
[----:B------:R-:W-:Y:S01]  /*3cf0*/  FADD.FTZ R101, -R111, R20 ;  /* 0x000000146f657221 */ /* 0x000fe20000010100 */
[----:B------:R-:W-:Y:S01]  /*3d00*/  F2FP.BF16.F32.PACK_AB R16, R5, R100 ;  /* 0x000000640510723e */ /* 0x000fe200000010ff */
[----:B------:R-:W-:Y:S01]  /*3d10*/  FMUL.FTZ R5, R221, R4 ;  /* 0x00000004dd057220 */ /* 0x000fe20000410000 */
[----:B------:R-:W-:Y:S01]  /*3d20*/  FMUL.FTZ R20, R220, R17 ;  /* 0x00000011dc147220 */ /* 0x000fe20000410000 */
[----:B------:R-:W-:Y:S01]  /*3d30*/  FFMA.FTZ R17, -R207, R207, 1 ;  /* 0x3f800000cf117423 */ /* 0x000fe200000101cf */
[----:B------:R-:W-:Y:S01]  /*3d40*/  FFMA.FTZ R4, -R206, R206, 1 ;  /* 0x3f800000ce047423 */ /* 0x000fe200000101ce */
[----:B------:R-:W-:Y:S01]  /*3d50*/  FADD.FTZ R21, -R111, R21 ;  /* 0x000000156f157221 */ /* 0x000fe20000010100 */
[----:B------:R-:W-:Y:S01]  /*3d60*/  FFMA.FTZ R100, -R205, R205, 1 ;  /* 0x3f800000cd647423 */ /* 0x000fe200000101cd */
[----:B------:R-:W-:Y:S01]  /*3d70*/  FMUL.FTZ R17, R17, UR44 ;  /* 0x0000002c11117c20 */ /* 0x000fe20008410000 */
[----:B------:R-:W-:Y:S01]  /*3d80*/  FMUL.FTZ R4, R4, UR44 ;  /* 0x0000002c04047c20 */ /* 0x000fe20008410000 */
[----:B------:R-:W-:Y:S01]  /*3d90*/  FMUL.FTZ R101, R218, R101 ;  /* 0x00000065da657220 */ /* 0x000fe20000410000 */
[----:B------:R-:W-:Y:S01]  /*3da0*/  FMUL.FTZ R102, R219, R21 ;  /* 0x00000015db667220 */ /* 0x000fe20000410000 */
[----:B------:R-:W-:Y:S01]  /*3db0*/  FMUL.FTZ R17, R5, R17 ;  /* 0x0000001105117220 */ /* 0x000fe20000410000 */
[----:B------:R-:W-:Y:S01]  /*3dc0*/  FMUL.FTZ R4, R20, R4 ;  /* 0x0000000414047220 */ /* 0x000fe20000410000 */
[----:B------:R-:W-:Y:S01]  /*3dd0*/  FADD.FTZ R20, -R111, R32 ;  /* 0x000000206f147221 */ /* 0x000fe20000010100 */
[----:B------:R-:W-:Y:S01]  /*3de0*/  FFMA.FTZ R5, -R200, R200, 1 ;  /* 0x3f800000c8057423 */ /* 0x000fe200000101c8 */
[----:B------:R-:W-:Y:S01]  /*3df0*/  FMUL.FTZ R100, R100, UR44 ;  /* 0x0000002c64647c20 */ /* 0x000fe20008410000 */
[----:B------:R-:W-:Y:S01]  /*3e00*/  FFMA.FTZ R21, -R204, R204, 1 ;  /* 0x3f800000cc157423 */ /* 0x000fe200000101cc */
[----:B------:R-:W-:Y:S01]  /*3e10*/  FADD.FTZ R6, -R110, R6 ;  /* 0x000000066e067221 */ /* 0x000fe20000010100 */
[----:B------:R-:W-:Y:S01]  /*3e20*/  FMUL.FTZ R20, R216, R20 ;  /* 0x00000014d8147220 */ /* 0x000fe20000410000 */
[----:B------:R-:W-:Y:S01]  /*3e30*/  FMUL.FTZ R5, R5, UR44 ;  /* 0x0000002c05057c20 */ /* 0x000fe20008410000 */
[----:B------:R-:W-:Y:S01]  /*3e40*/  FMUL.FTZ R100, R101, R100 ;  /* 0x0000006465647220 */ /* 0x000fe20000410000 */
[----:B------:R-:W-:Y:S01]  /*3e50*/  FMUL.FTZ R21, R21, UR44 ;  /* 0x0000002c15157c20 */ /* 0x000fe20008410000 */
[----:B------:R-:W-:Y:S01]  /*3e60*/  FMUL.FTZ R101, R231, R6 ;  /* 0x00000006e7657220 */ /* 0x000fe20000410000 */
[----:B------:R-:W-:Y:S01]  /*3e70*/  FADD.FTZ R33, -R111, R33 ;  /* 0x000000216f217221 */ /* 0x000fe20000010100 */
[----:B------:R-:W-:Y:S01]  /*3e80*/  FFMA.FTZ R6, -R217, R217, 1 ;  /* 0x3f800000d9067423 */ /* 0x000fe200000101d9 */
[----:B------:R-:W-:Y:S01]  /*3e90*/  FMUL.FTZ R5, R20, R5 ;  /* 0x0000000514057220 */ /* 0x000fe20000410000 */
[----:B------:R-:W-:Y:S01]  /*3ea0*/  FADD.FTZ R7, -R110, R7 ;  /* 0x000000076e077221 */ /* 0x000fe20000010100 */
[----:B------:R-:W-:Y:S01]  /*3eb0*/  FFMA.FTZ R32, -R214, R214, 1 ;  /* 0x3f800000d6207423 */ /* 0x000fe200000101d6 */
[----:B------:R-:W-:Y:S01]  /*3ec0*/  FFMA.FTZ R20, -R201, R201, 1 ;  /* 0x3f800000c9147423 */ /* 0x000fe200000101c9 */
[----:B------:R-:W-:Y:S01]  /*3ed0*/  FMUL.FTZ R21, R102, R21 ;  /* 0x0000001566157220 */ /* 0x000fe20000410000 */
[----:B------:R-:W-:Y:S01]  /*3ee0*/  FMUL.FTZ R102, R215, R33 ;  /* 0x00000021d7667220 */ /* 0x000fe20000410000 */
[----:B------:R-:W-:Y:S01]  /*3ef0*/  FMUL.FTZ R6, R6, UR44 ;  /* 0x0000002c06067c20 */ /* 0x000fe20008410000 */
[----:B------:R-:W-:Y:S01]  /*3f00*/  FMUL.FTZ R33, R232, R7 ;  /* 0x00000007e8217220 */ /* 0x000fe20000410000 */
[----:B------:R-:W-:Y:S01]  /*3f10*/  FMUL.FTZ R32, R32, UR44 ;  /* 0x0000002c20207c20 */ /* 0x000fe20008410000 */
[----:B------:R-:W-:Y:S01]  /*3f20*/  FMUL.FTZ R20, R20, UR44 ;  /* 0x0000002c14147c20 */ /* 0x000fe20008410000 */
[----:B------:R-:W-:Y:S01]  /*3f30*/  F2FP.BF16.F32.PACK_AB R7, R4, R17 ;  /* 0x000000110407723e */ /* 0x000fe200000010ff */
        /* <DEDUP_REMOVED lines=9> */
[----:B------:R-:W-:Y:S01]  /*3fd0*/  FADD.FTZ R5, -R110, R19 ;  /* 0x000000136e057221 */ /* 0x000fe20000010100 */
[----:B------:R-:W-:Y:S01]  /*3fe0*/  FFMA.FTZ R18, -R213, R213, 1 ;  /* 0x3f800000d5127423 */ /* 0x000fe200000101d5 */
[----:B------:R-:W-:Y:S01]  /*3ff0*/  FFMA.FTZ R17, -R212, R212, 1 ;  /* 0x3f800000d4117423 */ /* 0x000fe200000101d4 */
[----:B------:R-:W-:Y:S01]  /*4000*/  F2FP.BF16.F32.PACK_AB R21, R21, R100 ;  /* 0x000000641515723e */ /* 0x000fe200000010ff */
[----:B------:R-:W-:Y:S01]  /*4010*/  FMUL.FTZ R5, R229, R5 ;  /* 0x00000005e5057220 */ /* 0x000fe20000410000 */
[----:B------:R-:W-:Y:S01]  /*4020*/  FMUL.FTZ R33, R227, R22 ;  /* 0x00000016e3217220 */ /* 0x000fe20000410000 */
[----:B------:R-:W-:Y:S01]  /*4030*/  FMUL.FTZ R100, R228, R23 ;  /* 0x00000017e4647220 */ /* 0x000fe20000410000 */
[----:B------:R-:W-:Y:S01]  /*4040*/  FMUL.FTZ R18, R18, UR44 ;  /* 0x0000002c12127c20 */ /* 0x000fe20008410000 */
[----:B------:R-:W-:Y:S01]  /*4050*/  FMUL.FTZ R17, R17, UR44 ;  /* 0x0000002c11117c20 */ /* 0x000fe20008410000 */
[C---:B------:R-:W-:Y:S01]  /*4060*/  FADD.FTZ R34, -R110.reuse, R34 ;  /* 0x000000226e227221 */ /* 0x040fe20000010100 */
[----:B------:R-:W-:Y:S01]  /*4070*/  FADD.FTZ R35, -R110, R35 ;  /* 0x000000236e237221 */ /* 0x000fe20000010100 */
[----:B------:R-:W-:Y:S01]  /*4080*/  FFMA.FTZ R22, -R211, R211, 1 ;  /* 0x3f800000d3167423 */ /* 0x000fe200000101d3 */
[----:B------:R-:W-:Y:S01]  /*4090*/  FFMA.FTZ R19, -R210, R210, 1 ;  /* 0x3f800000d2137423 */ /* 0x000fe200000101d2 */
[----:B------:R-:W-:Y:S01]  /*40a0*/  FFMA.FTZ R32, -R203, R203, 1 ;  /* 0x3f800000cb207423 */ /* 0x000fe200000101cb */
[----:B------:R-:W-:Y:S01]  /*40b0*/  FFMA.FTZ R23, -R202, R202, 1 ;  /* 0x3f800000ca177423 */ /* 0x000fe200000101ca */
[----:B------:R-:W-:Y:S01]  /*40c0*/  FMUL.FTZ R18, R4, R18 ;  /* 0x0000001204127220 */ /* 0x000fe20000410000 */
[----:B------:R-:W-:Y:S01]  /*40d0*/  FMUL.FTZ R17, R5, R17 ;  /* 0x0000001105117220 */ /* 0x000fe20000410000 */
[----:B------:R-:W-:Y:S01]  /*40e0*/  FMUL.FTZ R4, R223, R34 ;  /* 0x00000022df047220 */ /* 0x000fe20000410000 */
[----:B------:R-:W-:Y:S01]  /*40f0*/  FMUL.FTZ R5, R222, R35 ;  /* 0x00000023de057220 */ /* 0x000fe20000410000 */
[----:B------:R-:W-:Y:S01]  /*4100*/  FMUL.FTZ R22, R22, UR44 ;  /* 0x0000002c16167c20 */ /* 0x000fe20008410000 */
[----:B------:R-:W-:Y:S01]  /*4110*/  FMUL.FTZ R19, R19, UR44 ;  /* 0x0000002c13137c20 */ /* 0x000fe20008410000 */
[----:B------:R-:W-:Y:S01]  /*4120*/  FMUL.FTZ R32, R32, UR44 ;  /* 0x0000002c20207c20 */ /* 0x000fe20008410000 */
[----:B------:R-:W-:Y:S01]  /*4130*/  FMUL.FTZ R23, R23, UR44 ;  /* 0x0000002c17177c20 */ /* 0x000fe20008410000 */
        /* <DEDUP_REMOVED lines=10> */
[----:B------:R-:W-:Y:S01]  /*41e0*/  VIADD R226, R226, UR36 ;  /* 0x00000024e2e27c36 */ /* 0x000fe20008000000 */
[----:B------:R-:W-:Y:S01]  /*41f0*/  IADD3 R173, R173, UR36, RZ ;  /* 0x00000024adad7c10 */ /* 0x000fe2000fffe0ff */
[C---:B-1----:R-:W-:Y:S05]  /*4200*/  IMAD.U32 R4, R33.reuse, -0x40, RZ ;  /* 0xffffffc021047824 */ /* 0x042fea00078e00ff */
[C---:B------:R-:W-:Y:S04]  /*4210*/  LEA R5, P0, R4.reuse, R198, 0x1 ;  /* 0x000000c604057211 */ /* 0x040fe800078008ff */
[----:B------:R-:W-:Y:S01]  /*4220*/  LEA.HI.X.SX32 R4, R4, R199, 0x1, P0 ;  /* 0x000000c704047211 */ /* 0x000fe200000f0eff */
[----:B------:R-:W-:Y:S03]  /*4230*/  IMAD.MOV.U32 R198, RZ, RZ, R5 ;  /* 0x000000ffffc67224 */ /* 0x000fe600078e0005 */
[----:B------:R-:W-:Y:S02]  /*4240*/  MOV R199, R4 ;  /* 0x0000000400c77202 */ /* 0x000fe40000000f00 */
        /* <DEDUP_REMOVED lines=8> */
.L_x_569:
[----:B------:R-:W-:Y:S01]  /*42d0*/  STS [R194+0xa000], R16 ;  /* 0x00a00010c2007388 */ /* 0x000fe20000000800 */
[----:B-----5:R-:W-:Y:S01]  /*42e0*/  FADD.FTZ R8, -R109, R8 ;  /* 0x000000086d087221 */ /* 0x020fe20000010100 */
[----:B-1----:R-:W-:Y:S01]  /*42f0*/  F2FP.BF16.F32.PACK_AB R4, R17, R18 ;  /* 0x000000121104723e */ /* 0x002fe200000010ff */
[----:B------:R-:W-:Y:S01]  /*4300*/  FADD.FTZ R9, -R109, R9 ;  /* 0x000000096d097221 */ /* 0x000fe20000010100 */
[----:B------:R1:W-:Y:S01]  /*4310*/  STS [R194+0xa400], R6 ;  /* 0x00a40006c2007388 */ /* 0x0003e20000000800 */
[----:B------:R-:W-:Y:S01]  /*4320*/  FMUL.FTZ R18, R187, R8 ;  /* 0x00000008bb127220 */ /* 0x000fe20000410000 */
[----:B------:R-:W-:Y:S01]  /*4330*/  FFMA.FTZ R8, -R125, R125, 1 ;  /* 0x3f8000007d087423 */ /* 0x000fe2000001017d */
[C---:B------:R-:W-:Y:S01]  /*4340*/  FADD.FTZ R12, -R109.reuse, R12 ;  /* 0x0000000c6d0c7221 */ /* 0x040fe20000010100 */
[----:B------:R2:W-:Y:S01]  /*4350*/  STS [R195+0xa000], R7 ;  /* 0x00a00007c3007388 */ /* 0x0005e20000000800 */
[----:B------:R-:W-:Y:S01]  /*4360*/  FMUL.FTZ R9, R186, R9 ;  /* 0x00000009ba097220 */ /* 0x000fe20000410000 */
[----:B------:R-:W-:Y:S01]  /*4370*/  FMUL.FTZ R8, R8, UR44 ;  /* 0x0000002c08087c20 */ /* 0x000fe20008410000 */
[----:B------:R-:W-:Y:S01]  /*4380*/  FMUL.FTZ R12, R138, R12 ;  /* 0x0000000c8a0c7220 */ /* 0x000fe20000410000 */
[----:B------:R3:W-:Y:S01]  /*4390*/  STS [R195+0xa400], R4 ;  /* 0x00a40004c3007388 */ /* 0x0007e20000000800 */
[----:B------:R-:W-:Y:S01]  /*43a0*/  FADD.FTZ R13, -R109, R13 ;  /* 0x0000000d6d0d7221 */ /* 0x000fe20000010100 */
[----:B------:R-:W-:Y:S01]  /*43b0*/  FFMA.FTZ R5, -R120, R120, 1 ;  /* 0x3f80000078057423 */ /* 0x000fe20000010178 */
[----:B------:R-:W-:Y:S01]  /*43c0*/  F2FP.BF16.F32.PACK_AB R17, R19, R22 ;  /* 0x000000161311723e */ /* 0x000fe200000010ff */
[----:B------:R-:W-:Y:S01]  /*43d0*/  FMUL.FTZ R22, R18, R8 ;  /* 0x0000000812167220 */ /* 0x000fe20000410000 */
[----:B------:R-:W-:Y:S01]  /*43e0*/  FADD.FTZ R25, -R109, R25 ;  /* 0x000000196d197221 */ /* 0x000fe20000010100 */
[----:B------:R-:W-:Y:S01]  /*43f0*/  FMUL.FTZ R13, R135, R13 ;  /* 0x0000000d870d7220 */ /* 0x000fe20000410000 */
[----:B------:R-:W-:Y:S01]  /*4400*/  FMUL.FTZ R5, R5, UR44 ;  /* 0x0000002c05057c20 */ /* 0x000fe20008410000 */
[----:B------:R-:W-:Y:S01]  /*4410*/  FADD.FTZ R28, -R109, R28 ;  /* 0x0000001c6d1c7221 */ /* 0x000fe20000010100 */
[----:B------:R-:W-:Y:S01]  /*4420*/  FADD.FTZ R10, -R108, R10 ;  /* 0x0000000a6c0a7221 */ /* 0x000fe20000010100 */
[----:B------:R-:W-:Y:S01]  /*4430*/  FMUL.FTZ R25, R131, R25 ;  /* 0x0000001983197220 */ /* 0x000fe20000410000 */
[----:B------:R-:W-:Y:S01]  /*4440*/  FADD.FTZ R24, -R109, R24 ;  /* 0x000000186d187221 */ /* 0x000fe20000010100 */
[----:B------:R-:W-:Y:S01]  /*4450*/  FFMA.FTZ R8, -R117, R117, 1 ;  /* 0x3f80000075087423 */ /* 0x000fe20000010175 */
[----:B------:R-:W-:Y:S01]  /*4460*/  FADD.FTZ R29, -R109, R29 ;  /* 0x0000001d6d1d7221 */ /* 0x000fe20000010100 */
[----:B------:R-:W-:Y:S01]  /*4470*/  FMUL.FTZ R28, R127, R28 ;  /* 0x0000001c7f1c7220 */ /* 0x000fe20000410000 */
[----:B------:R-:W-:Y:S01]  /*4480*/  FMUL.FTZ R24, R132, R24 ;  /* 0x0000001884187220 */ /* 0x000fe20000410000 */
[----:B------:R-:W-:Y:S01]  /*4490*/  FMUL.FTZ R8, R8, UR44 ;  /* 0x0000002c08087c20 */ /* 0x000fe20008410000 */
[----:B-1----:R-:W-:Y:S01]  /*44a0*/  FFMA.FTZ R6, -R121, R121, 1 ;  /* 0x3f80000079067423 */ /* 0x002fe20000010179 */
[----:B------:R-:W-:Y:S01]  /*44b0*/  FMUL.FTZ R29, R126, R29 ;  /* 0x0000001d7e1d7220 */ /* 0x000fe20000410000 */
[C---:B------:R-:W-:Y:S01]  /*44c0*/  FADD.FTZ R11, -R108.reuse, R11 ;  /* 0x0000000b6c0b7221 */ /* 0x040fe20000010100 */
[----:B------:R-:W-:Y:S01]  /*44d0*/  FADD.FTZ R14, -R108, R14 ;  /* 0x0000000e6c0e7221 */ /* 0x000fe20000010100 */
[----:B--2---:R-:W-:Y:S01]  /*44e0*/  FFMA.FTZ R7, -R124, R124, 1 ;  /* 0x3f8000007c077423 */ /* 0x004fe2000001017c */
[----:B------:R-:W-:Y:S01]  /*44f0*/  FMUL.FTZ R6, R6, UR44 ;  /* 0x0000002c06067c20 */ /* 0x000fe20008410000 */
[----:B------:R-:W-:Y:S01]  /*4500*/  FMUL.FTZ R24, R24, R8 ;  /* 0x0000000818187220 */ /* 0x000fe20000410000 */
[----:B------:R-:W-:Y:S01]  /*4510*/  FMUL.FTZ R11, R190, R11 ;  /* 0x0000000bbe0b7220 */ /* 0x000fe20000410000 */
[----:B------:R-:W-:Y:S01]  /*4520*/  FMUL.FTZ R7, R7, UR44 ;  /* 0x0000002c07077c20 */ /* 0x000fe20008410000 */
[----:B------:R-:W-:Y:S01]  /*4530*/  FMUL.FTZ R18, R12, R6 ;  /* 0x000000060c127220 */ /* 0x000fe20000410000 */
[----:B------:R-:W-:Y:S01]  /*4540*/  FFMA.FTZ R6, -R115, R115, 1 ;  /* 0x3f80000073067423 */ /* 0x000fe20000010173 */
[----:B------:R-:W-:Y:S01]  /*4550*/  FMUL.FTZ R12, R13, R5 ;  /* 0x000000050d0c7220 */ /* 0x000fe20000410000 */
[----:B------:R-:W-:Y:S01]  /*4560*/  FMUL.FTZ R19, R9, R7 ;  /* 0x0000000709137220 */ /* 0x000fe20000410000 */
[----:B------:R-:W-:Y:S01]  /*4570*/  FFMA.FTZ R7, -R116, R116, 1 ;  /* 0x3f80000074077423 */ /* 0x000fe20000010174 */
[----:B------:R-:W-:Y:S01]  /*4580*/  FMUL.FTZ R6, R6, UR44 ;  /* 0x0000002c06067c20 */ /* 0x000fe20008410000 */
[----:B------:R-:W-:Y:S01]  /*4590*/  FFMA.FTZ R5, -R114, R114, 1 ;  /* 0x3f80000072057423 */ /* 0x000fe20000010172 */
[----:B------:R-:W-:Y:S01]  /*45a0*/  FMUL.FTZ R13, R191, R10 ;  /* 0x0000000abf0d7220 */ /* 0x000fe20000410000 */
[----:B------:R-:W-:Y:S01]  /*45b0*/  FMUL.FTZ R7, R7, UR44 ;  /* 0x0000002c07077c20 */ /* 0x000fe20008410000 */
[----:B------:R-:W-:Y:S01]  /*45c0*/  FFMA.FTZ R10, -R137, R137, 1 ;  /* 0x3f800000890a7423 */ /* 0x000fe20000010189 */
[----:B------:R-:W-:Y:S01]  /*45d0*/  FMUL.FTZ R28, R28, R6 ;  /* 0x000000061c1c7220 */ /* 0x000fe20000410000 */
[----:B------:R-:W-:Y:S01]  /*45e0*/  FMUL.FTZ R5, R5, UR44 ;  /* 0x0000002c05057c20 */ /* 0x000fe20008410000 */
[----:B------:R-:W-:Y:S01]  /*45f0*/  FMUL.FTZ R9, R25, R7 ;  /* 0x0000000719097220 */ /* 0x000fe20000410000 */
[----:B------:R-:W-:Y:S01]  /*4600*/  FFMA.FTZ R7, -R136, R136, 1 ;  /* 0x3f80000088077423 */ /* 0x000fe20000010188 */
[----:B------:R-:W-:Y:S01]  /*4610*/  FFMA.FTZ R6, -R130, R130, 1 ;  /* 0x3f80000082067423 */ /* 0x000fe20000010182 */
[----:B------:R-:W-:Y:S01]  /*4620*/  FMUL.FTZ R10, R10, UR44 ;  /* 0x0000002c0a0a7c20 */ /* 0x000fe20008410000 */
[----:B------:R-:W-:Y:S01]  /*4630*/  FMUL.FTZ R8, R29, R5 ;  /* 0x000000051d087220 */ /* 0x000fe20000410000 */
[----:B------:R-:W-:Y:S01]  /*4640*/  FMUL.FTZ R7, R7, UR44 ;  /* 0x0000002c07077c20 */ /* 0x000fe20008410000 */
[----:B------:R-:W-:Y:S01]  /*4650*/  FMUL.FTZ R14, R189, R14 ;  /* 0x0000000ebd0e7220 */ /* 0x000fe20000410000 */
[----:B------:R-:W-:Y:S01]  /*4660*/  FMUL.FTZ R6, R6, UR44 ;  /* 0x0000002c06067c20 */ /* 0x000fe20008410000 */
[----:B------:R-:W-:Y:S01]  /*4670*/  FADD.FTZ R15, -R108, R15 ;  /* 0x0000000f6c0f7221 */ /* 0x000fe20000010100 */
[----:B------:R-:W-:Y:S01]  /*4680*/  FFMA.FTZ R5, -R129, R129, 1 ;  /* 0x3f80000081057423 */ /* 0x000fe20000010181 */
[----:B------:R-:W-:Y:S01]  /*4690*/  F2FP.BF16.F32.PACK_AB R12, R12, R18 ;  /* 0x000000120c0c723e */ /* 0x000fe200000010ff */
[----:B------:R-:W-:Y:S01]  /*46a0*/  FMUL.FTZ R18, R13, R10 ;  /* 0x0000000a0d127220 */ /* 0x000fe20000410000 */
[----:B------:R-:W-:Y:S01]  /*46b0*/  FMUL.FTZ R13, R11, R7 ;  /* 0x000000070b0d7220 */ /* 0x000fe20000410000 */
[----:B------:R-:W-:Y:S01]  /*46c0*/  FFMA.FTZ R10, -R123, R123, 1 ;  /* 0x3f8000007b0a7423 */ /* 0x000fe2000001017b */
[----:B---3--:R-:W-:Y:S01]  /*46d0*/  F2FP.BF16.F32.PACK_AB R4, R19, R22 ;  /* 0x000000161304723e */ /* 0x008fe200000010ff */
[----:B------:R-:W-:Y:S01]  /*46e0*/  FMUL.FTZ R14, R14, R6 ;  /* 0x000000060e0e7220 */ /* 0x000fe20000410000 */
[----:B------:R-:W-:Y:S01]  /*46f0*/  FMUL.FTZ R15, R188, R15 ;  /* 0x0000000fbc0f7220 */ /* 0x000fe20000410000 */
[----:B------:R-:W-:Y:S01]  /*4700*/  FMUL.FTZ R5, R5, UR44 ;  /* 0x0000002c05057c20 */ /* 0x000fe20008410000 */
[----:B------:R-:W-:Y:S01]  /*4710*/  FFMA.FTZ R7, -R122, R122, 1 ;  /* 0x3f8000007a077423 */ /* 0x000fe2000001017a */
[----:B------:R-:W-:Y:S01]  /*4720*/  FADD.FTZ R30, -R108, R30 ;  /* 0x0000001e6c1e7221 */ /* 0x000fe20000010100 */
[----:B------:R-:W-:Y:S01]  /*4730*/  FFMA.FTZ R6, -R119, R119, 1 ;  /* 0x3f80000077067423 */ /* 0x000fe20000010177 */
[----:B------:R-:W-:Y:S01]  /*4740*/  FMUL.FTZ R11, R10, UR44 ;  /* 0x0000002c0a0b7c20 */ /* 0x000fe20008410000 */
[----:B------:R-:W-:Y:S01]  /*4750*/  FMUL.FTZ R15, R15, R5 ;  /* 0x000000050f0f7220 */ /* 0x000fe20000410000 */
[----:B------:R-:W-:Y:S01]  /*4760*/  FMUL.FTZ R10, R7, UR44 ;  /* 0x0000002c070a7c20 */ /* 0x000fe20008410000 */
[----:B------:R1:W-:Y:S01]  /*4770*/  STS [R194+0xb000], R4 ;  /* 0x00b00004c2007388 */ /* 0x0003e20000000800 */
[----:B------:R-:W-:Y:S01]  /*4780*/  FMUL.FTZ R30, R134, R30 ;  /* 0x0000001e861e7220 */ /* 0x000fe20000410000 */
[----:B------:R-:W-:Y:S01]  /*4790*/  FFMA.FTZ R5, -R118, R118, 1 ;  /* 0x3f80000076057423 */ /* 0x000fe20000010176 */
[----:B------:R-:W-:Y:S01]  /*47a0*/  FMUL.FTZ R7, R6, UR44 ;  /* 0x0000002c06077c20 */ /* 0x000fe20008410000 */
[C---:B------:R-:W-:Y:S01]  /*47b0*/  FADD.FTZ R31, -R108.reuse, R31 ;  /* 0x0000001f6c1f7221 */ /* 0x040fe20000010100 */
[----:B------:R-:W-:Y:S01]  /*47c0*/  FADD.FTZ R27, -R108, R27 ;  /* 0x0000001b6c1b7221 */ /* 0x000fe20000010100 */
[----:B------:R-:W-:Y:S01]  /*47d0*/  FMUL.FTZ R6, R5, UR44 ;  /* 0x0000002c05067c20 */ /* 0x000fe20008410000 */
[----:B------:R-:W-:Y:S01]  /*47e0*/  FMUL.FTZ R30, R30, R7 ;  /* 0x000000071e1e7220 */ /* 0x000fe20000410000 */
[----:B------:R-:W-:Y:S01]  /*47f0*/  FMUL.FTZ R31, R133, R31 ;  /* 0x0000001f851f7220 */ /* 0x000fe20000410000 */
[----:B------:R-:W-:Y:S01]  /*4800*/  F2FP.BF16.F32.PACK_AB R7, R13, R18 ;  /* 0x000000120d07723e */ /* 0x000fe200000010ff */
[----:B------:R-:W-:Y:S01]  /*4810*/  FADD.FTZ R26, -R108, R26 ;  /* 0x0000001a6c1a7221 */ /* 0x000fe20000010100 */
[----:B------:R-:W-:Y:S01]  /*4820*/  FMUL.FTZ R27, R139, R27 ;  /* 0x0000001b8b1b7220 */ /* 0x000fe20000410000 */
[----:B------:R-:W-:Y:S01]  /*4830*/  FMUL.FTZ R31, R31, R6 ;  /* 0x000000061f1f7220 */ /* 0x000fe20000410000 */
[----:B------:R-:W-:Y:S01]  /*4840*/  F2FP.BF16.F32.PACK_AB R6, R15, R14 ;  /* 0x0000000e0f06723e */ /* 0x000fe200000010ff */
[----:B------:R-:W-:Y:S01]  /*4850*/  STS [R194+0xb400], R7 ;  /* 0x00b40007c2007388 */ /* 0x000fe20000000800 */
[----:B------:R-:W-:Y:S01]  /*4860*/  FMUL.FTZ R26, R183, R26 ;  /* 0x0000001ab71a7220 */ /* 0x000fe20000410000 */
        /* <DEDUP_REMOVED lines=8> */
[----:B------:R-:W-:Y:S01]  /*48f0*/  STS [R193+0xa000], R21 ;  /* 0x00a00015c1007388 */ /* 0x000fe20000000800 */
[----:B-1----:R-:W-:Y:S03]  /*4900*/  F2FP.BF16.F32.PACK_AB R4, R31, R30 ;  /* 0x0000001e1f04723e */ /* 0x002fe600000010ff */
[----:B------:R-:W-:Y:S04]  /*4910*/  STS [R193+0xa400], R17 ;  /* 0x00a40011c1007388 */ /* 0x000fe80000000800 */
        /* <DEDUP_REMOVED lines=44> */
[----:B----4-:R-:W-:Y:S01]  /*4be0*/  IMAD R2, R249, UR37, RZ ;  /* 0x00000025f9027c24 */ /* 0x010fe2000f8e02ff */
[-C--:B--2---:R-:W-:Y:S05]  /*4bf0*/  HMMA.16816.F32.BF16 R52, R4, R16.reuse, R52 ;  /* 0x000000100434723c */ /* 0x084fea0000041834 */
[----:B------:R-:W-:Y:S01]  /*4c00*/  LEA R2, -R2, RZ, 0x6 ;  /* 0x000000ff02027211 */ /* 0x000fe200078e31ff */
[C---:B------:R-:W-:Y:S05]  /*4c10*/  HMMA.16816.F32.BF16 R56, R12.reuse, R16, R56 ;  /* 0x000000100c38723c */ /* 0x040fea0000041838 */
[C---:B------:R-:W-:Y:S01]  /*4c20*/  LEA R184, P0, R2.reuse, R184, 0x2 ;  /* 0x000000b802b87211 */ /* 0x040fe200078010ff */
[-C--:B------:R-:W-:Y:S05]  /*4c30*/  HMMA.16816.F32.BF16 R60, R12, R18.reuse, R60 ;  /* 0x000000120c3c723c */ /* 0x080fea000004183c */
[----:B------:R-:W-:Y:S01]  /*4c40*/  LEA.HI.X.SX32 R185, R2, R185, 0x2, P0 ;  /* 0x000000b902b97211 */ /* 0x000fe200000f16ff */
        /* <DEDUP_REMOVED lines=19> */
[C---:B------:R-:W-:Y:S02]  /*4d80*/  LEA R4, P0, R5.reuse, R196, 0x6 ;  /* 0x000000c405047211 */ /* 0x040fe400078030ff */
[----:B------:R-:W-:Y:S02]  /*4d90*/  LEA R2, R240, UR5, 0x1 ;  /* 0x00000005f0027c11 */ /* 0x000fe4000f8e08ff */
[----:B--2---:R-:W-:Y:S03]  /*4da0*/  LEA.HI.X R5, R5, R197, R6, 0x6, P0 ;  /* 0x000000c505057211 */ /* 0x004fe600000f3406 */
[----:B------:R-:W-:Y:S01]  /*4db0*/  @!PT LDS RZ, [RZ] ;  /* 0x00000000fffff984 */ /* 0x000fe20000000800 */
[----:B------:R-:W-:Y:S01]  /*4dc0*/  @!PT LDS RZ, [RZ] ;  /* 0x00000000fffff984 */ /* 0x000fe20000000800 */
[----:B------:R-:W-:Y:S01]  /*4dd0*/  @!PT LDS RZ, [RZ] ;  /* 0x00000000fffff984 */ /* 0x000fe20000000800 */
[----:B------:R1:W-:Y:S04]  /*4de0*/  LDGSTS.E.BYPASS.LTC128B.128 [R2+0x4000], desc[UR40][R196.64] ;  /* 0x04000000c4027fae */ /* 0x0003e8000b901d68 */
[----:B------:R1:W-:Y:S04]  /*4df0*/  LDGSTS.E.BYPASS.LTC128B.128 [R2+0x5000], desc[UR40][R4.64] ;  /* 0x0500000004027fae */ /* 0x0003e8000b901d68 */
[----:B------:R-:W0:Y:S02]  /*4e00*/  LDGDEPBAR ;  /* 0x00000000000079af */ /* 0x000e240000000000 */
.L_x_570:
[----:B------:R-:W-:Y:S01]  /*4e10*/  LDSM.16.M88.4 R16, [R175] ;  /* 0x00000000af10783b */ /* 0x000fe20000000200 */
[----:B-1----:R-:W-:Y:S01]  /*4e20*/  VIADD R2, R0, 0x6000 ;  /* 0x0000600000027836 */ /* 0x002fe20000000000 */
[----:B------:R-:W-:Y:S01]  /*4e30*/  ULOP3.LUT UR36, UR13, 0x1, URZ, 0xc0, !UPT ;  /* 0x000000010d247892 */ /* 0x000fe2000f8ec03f */
[--C-:B------:R-:W-:Y:S01]  /*4e40*/  IMAD.IADD R116, R175, 0x1, R128.reuse ;  /* 0x00000001af747824 */ /* 0x100fe200078e0280 */
[----:B------:R-:W1:Y:S01]  /*4e50*/  LDSM.16.MT88.4 R8, [R0+0x6000] ;  /* 0x006000000008783b */ /* 0x000e620000004200 */
[----:B------:R-:W-:Y:S01]  /*4e60*/  IMAD.IADD R2, R2, 0x1, R128 ;  /* 0x0000000102027824 */ /* 0x000fe200078e0280 */
[----:B------:R-:W-:Y:S01]  /*4e70*/  UISETP.NE.U32.AND UP0, UPT, UR36, 0x1, UPT ;  /* 0x000000012400788c */ /* 0x000fe2000bf05070 */
[----:B------:R-:W-:Y:S01]  /*4e80*/  IMAD.IADD R117, R128, 0x1, R176 ;  /* 0x0000000180757824 */ /* 0x000fe200078e02b0 */
        /* <DEDUP_REMOVED lines=38> */
[----:B------:R3:W-:Y:S05]  /*50f0*/  LDSM.16.MT88.4 R32, [R0+0x9800] ;  /* 0x009800000020783b */ /* 0x0007ea0000004200 */
[C---:B-1----:R-:W-:Y:S06]  /*5100*/  HMMA.16816.F32.BF16 R12, R28.reuse, R20, R12 ;  /* 0x000000141c0c723c */ /* 0x042fec000004180c */
[----:B------:R-:W-:Y:S01]  /*5110*/  HMMA.16816.F32.BF16 R16, R28, R22, R16 ;  /* 0x000000161c10723c */ /* 0x000fe20000041810 */
[----:B------:R-:W1:Y:S04]  /*5120*/  LDSM.16.MT88.4 R20, [R2+0x3000] ;  /* 0x003000000214783b */ /* 0x000e680000004200 */
[----:B------:R-:W1:Y:S01]  /*5130*/  LDSM.16.M88.4 R28, [R117+0x2000] ;  /* 0x00200000751c783b */ /* 0x000e620000000200 */
[C---:B----4-:R-:W-:Y:S06]  /*5140*/  HMMA.16816.F32.BF16 R4, R100.reuse, R104, R4 ;  /* 0x000000686404723c */ /* 0x050fec0000041804 */
[C---:B------:R-:W-:Y:S01]  /*5150*/  HMMA.16816.F32.BF16 R8, R100.reuse, R106, R8 ;  /* 0x0000006a6408723c */ /* 0x040fe20000041808 */
[----:B------:R-:W-:Y:S01]  /*5160*/  LDSM.16.MT88.4 R104, [R3+0xd000] ;  /* 0x00d000000368783b */ /* 0x000fe20000004200 */
[----:B---3--:R-:W-:Y:S04]  /*5170*/  IMAD.U32 R0, RZ, RZ, UR28 ;  /* 0x0000001cff007e24 */ /* 0x008fe8000f8e00ff */
[C---:B--2---:R-:W-:Y:S06]  /*5180*/  HMMA.16816.F32.BF16 R12, R100.reuse, R24, R12 ;  /* 0x00000018640c723c */ /* 0x044fec000004180c */
[----:B------:R-:W-:Y:S01]  /*5190*/  HMMA.16816.F32.BF16 R16, R100, R26, R16 ;  /* 0x0000001a6410723c */ /* 0x000fe20000041810 */
[----:B------:R2:W3:Y:S04]  /*51a0*/  LDSM.16.MT88.4 R24, [R2+0x3800] ;  /* 0x003800000218783b */ /* 0x0004e80000004200 */
[----:B------:R-:W-:Y:S01]  /*51b0*/  LDSM.16.MT88.4 R100, [R172+0x1000] ;  /* 0x00100000ac64783b */ /* 0x000fe20000004200 */
[C---:B------:R-:W-:Y:S06]  /*51c0*/  HMMA.16816.F32.BF16 R4, R108.reuse, R112, R4 ;  /* 0x000000706c04723c */ /* 0x040fec0000041804 */
[C---:B------:R-:W-:Y:S06]  /*51d0*/  HMMA.16816.F32.BF16 R8, R108.reuse, R114, R8 ;  /* 0x000000726c08723c */ /* 0x040fec0000041808 */
[C---:B-1----:R-:W-:Y:S06]  /*51e0*/  HMMA.16816.F32.BF16 R12, R108.reuse, R20, R12 ;  /* 0x000000146c0c723c */ /* 0x042fec000004180c */
[----:B------:R-:W-:Y:S01]  /*51f0*/  HMMA.16816.F32.BF16 R16, R108, R22, R16 ;  /* 0x000000166c10723c */ /* 0x000fe20000041810 */
[----:B--2---:R-:W-:Y:S04]  /*5200*/  IMAD.U32 R2, RZ, RZ, UR26 ;  /* 0x0000001aff027e24 */ /* 0x004fe8000f8e00ff */
        /* <DEDUP_REMOVED lines=9> */
[C---:B---3--:R-:W-:Y:S02]  /*52a0*/  HMMA.16816.F32.BF16 R12, R28.reuse, R24, R12 ;  /* 0x000000181c0c723c */ /* 0x048fe4000004180c */
[----:B------:R-:W5:Y:S04]  /*52b0*/  @P2 LDG.E R235, desc[UR40][R20.64+0x20] ;  /* 0x0000202814eb2981 */ /* 0x000f68000c1e1900 */
[----:B------:R-:W-:Y:S01]  /*52c0*/  HMMA.16816.F32.BF16 R16, R28, R26, R16 ;  /* 0x0000001a1c10723c */ /* 0x000fe20000041810 */
[----:B------:R-:W5:Y:S01]  /*52d0*/  @P2 LDG.E R234, desc[UR40][R20.64+0x80] ;  /* 0x0000802814ea2981 */ /* 0x000f62000c1e1900 */
[----:B------:R-:W-:Y:S03]  /*52e0*/  IMAD.U32 R24, RZ, RZ, UR27 ;  /* 0x0000001bff187e24 */ /* 0x000fe6000f8e00ff */
[----:B------:R1:W5:Y:S01]  /*52f0*/  @P2 LDG.E R233, desc[UR40][R20.64+0xa0] ;  /* 0x0000a02814e92981 */ /* 0x000362000c1e1900 */
[-C--:B------:R-:W-:Y:S02]  /*5300*/  LEA R22, P2, R22, R184.reuse, 0x2 ;  /* 0x000000b816167211 */ /* 0x080fe400078410ff */
[-C--:B------:R-:W-:Y:S01]  /*5310*/  LEA R24, P3, R24, R184.reuse, 0x2 ;  /* 0x000000b818187211 */ /* 0x080fe200078610ff */
[----:B------:R2:W-:Y:S03]  /*5320*/  REDG.E.ADD.F32.FTZ.RN.STRONG.GPU desc[UR40][R184.64], R4 ;  /* 0x00000004b80079a6 */ /* 0x0005e6000c10f3a8 */
[-C--:B------:R-:W-:Y:S01]  /*5330*/  LEA.HI.X.SX32 R25, R23, R185.reuse, 0x2, P3 ;  /* 0x000000b917197211 */ /* 0x080fe200018f16ff */
[----:B------:R-:W-:Y:S01]  /*5340*/  LDSM.16.MT88.4 R28, [R3+0xc800] ;  /* 0x00c80000031c783b */ /* 0x000fe20000004200 */
[-C--:B------:R-:W-:Y:S01]  /*5350*/  LEA.HI.X.SX32 R23, R2, R185.reuse, 0x2, P2 ;  /* 0x000000b902177211 */ /* 0x080fe200010f16ff */
[----:B------:R-:W-:Y:S02]  /*5360*/  IMAD.U32 R2, RZ, RZ, UR4 ;  /* 0x00000004ff027e24 */ /* 0x000fe4000f8e00ff */
[----:B-1----:R-:W-:Y:S05]  /*5370*/  IMAD.U32 R20, RZ, RZ, UR28 ;  /* 0x0000001cff147e24 */ /* 0x002fea000f8e00ff */
[-C--:B------:R-:W-:Y:S01]  /*5380*/  LEA R20, P0, R20, R184.reuse, 0x2 ;  /* 0x000000b814147211 */ /* 0x080fe200078010ff */
[----:B--2---:R-:W-:Y:S03]  /*5390*/  IMAD.U32 R4, RZ, RZ, UR25 ;  /* 0x00000019ff047e24 */ /* 0x004fe6000f8e00ff */
[-C--:B------:R-:W-:Y:S02]  /*53a0*/  LEA.HI.X.SX32 R21, R0, R185.reuse, 0x2, P0 ;  /* 0x000000b900157211 */ /* 0x080fe400000f16ff */
[-C--:B------:R-:W-:Y:S02]  /*53b0*/  LEA R4, P0, R4, R184.reuse, 0x2 ;  /* 0x000000b804047211 */ /* 0x080fe400078010ff */
[----:B------:R-:W-:Y:S01]  /*53c0*/  MOV R0, UR25 ;  /* 0x0000001900007c02 */ /* 0x000fe20008000f00 */
[----:B------:R1:W-:Y:S04]  /*53d0*/  REDG.E.ADD.F32.FTZ.RN.STRONG.GPU desc[UR40][R20.64], R5 ;  /* 0x00000005140079a6 */ /* 0x0003e8000c10f3a8 */
[----:B------:R2:W-:Y:S04]  /*53e0*/  REDG.E.ADD.F32.FTZ.RN.STRONG.GPU desc[UR40][R24.64], R6 ;  /* 0x00000006180079a6 */ /* 0x0005e8000c10f3a8 */
[----:B------:R3:W-:Y:S01]  /*53f0*/  REDG.E.ADD.F32.FTZ.RN.STRONG.GPU desc[UR40][R22.64], R7 ;  /* 0x00000007160079a6 */ /* 0x0007e2000c10f3a8 */
[-C--:B-1----:R-:W-:Y:S01]  /*5400*/  LEA.HI.X.SX32 R5, R0, R185.reuse, 0x2, P0 ;  /* 0x000000b900057211 */ /* 0x082fe200000f16ff */
[----:B------:R-:W-:Y:S02]  /*5410*/  IMAD.U32 R0, RZ, RZ, UR11 ;  /* 0x0000000bff007e24 */ /* 0x000fe4000f8e00ff */
[----:B--2---:R-:W-:Y:S02]  /*5420*/  IMAD.U32 R24, RZ, RZ, UR11 ;  /* 0x0000000bff187e24 */ /* 0x004fe4000f8e00ff */
[----:B------:R1:W-:Y:S01]  /*5430*/  REDG.E.ADD.F32.FTZ.RN.STRONG.GPU desc[UR40][R4.64], R8 ;  /* 0x00000008040079a6 */ /* 0x0003e2000c10f3a8 */
[----:B------:R-:W-:Y:S02]  /*5440*/  IMAD.U32 R6, RZ, RZ, UR45 ;  /* 0x0000002dff067e24 */ /* 0x000fe4000f8e00ff */
[----:B---3--:R-:W-:Y:S01]  /*5450*/  IMAD.U32 R22, RZ, RZ, UR4 ;  /* 0x00000004ff167e24 */ /* 0x008fe2000f8e00ff */
[-C--:B------:R-:W-:Y:S02]  /*5460*/  LEA R24, P3, R24, R184.reuse, 0x2 ;  /* 0x000000b818187211 */ /* 0x080fe400078610ff */
[-C--:B------:R-:W-:Y:S02]  /*5470*/  LEA R6, P0, R6, R184.reuse, 0x2 ;  /* 0x000000b806067211 */ /* 0x080fe400078010ff */
[-C--:B------:R-:W-:Y:S02]  /*5480*/  LEA R22, P2, R22, R184.reuse, 0x2 ;  /* 0x000000b816167211 */ /* 0x080fe400078410ff */
[-C--:B------:R-:W-:Y:S02]  /*5490*/  LEA.HI.X.SX32 R25, R0, R185.reuse, 0x2, P3 ;  /* 0x000000b900197211 */ /* 0x080fe400018f16ff */
[-C--:B------:R-:W-:Y:S01]  /*54a0*/  LEA.HI.X.SX32 R23, R2, R185.reuse, 0x2, P2 ;  /* 0x000000b902177211 */ /* 0x080fe200010f16ff */
[----:B------:R-:W-:Y:S01]  /*54b0*/  IMAD.U32 R2, RZ, RZ, UR29 ;  /* 0x0000001dff027e24 */ /* 0x000fe2000f8e00ff */
[----:B------:R-:W-:Y:S01]  /*54c0*/  MOV R0, UR33 ;  /* 0x0000002100007c02 */ /* 0x000fe20008000f00 */
[----:B------:R2:W-:Y:S04]  /*54d0*/  REDG.E.ADD.F32.FTZ.RN.STRONG.GPU desc[UR40][R24.64], R9 ;  /* 0x00000009180079a6 */ /* 0x0005e8000c10f3a8 */
[----:B------:R3:W-:Y:S04]  /*54e0*/  REDG.E.ADD.F32.FTZ.RN.STRONG.GPU desc[UR40][R22.64], R10 ;  /* 0x0000000a160079a6 */ /* 0x0007e8000c10f3a8 */
[----:B------:R-:W-:Y:S01]  /*54f0*/  LDSM.16.MT88.4 R24, [R3+0xa800] ;  /* 0x00a800000318783b */ /* 0x000fe20000004200 */
[----:B-1----:R-:W-:Y:S02]  /*5500*/  IMAD.U32 R5, RZ, RZ, UR45 ;  /* 0x0000002dff057e24 */ /* 0x002fe4000f8e00ff */
[----:B------:R-:W-:Y:S02]  /*5510*/  IMAD.U32 R4, RZ, RZ, UR33 ;  /* 0x00000021ff047e24 */ /* 0x000fe4000f8e00ff */
[----:B------:R-:W-:Y:S01]  /*5520*/  IMAD.U32 R8, RZ, RZ, UR30 ;  /* 0x0000001eff087e24 */ /* 0x000fe2000f8e00ff */
[-C--:B------:R-:W-:Y:S02]  /*5530*/  LEA.HI.X.SX32 R7, R5, R185.reuse, 0x2, P0 ;  /* 0x000000b905077211 */ /* 0x080fe400000f16ff */
[-C--:B------:R-:W-:Y:S02]  /*5540*/  LEA R4, P2, R4, R184.reuse, 0x2 ;  /* 0x000000b804047211 */ /* 0x080fe400078410ff */
[-C--:B------:R-:W-:Y:S01]  /*5550*/  LEA R8, P3, R8, R184.reuse, 0x2 ;  /* 0x000000b808087211 */ /* 0x080fe200078610ff */
[----:B------:R1:W-:Y:S01]  /*5560*/  REDG.E.ADD.F32.FTZ.RN.STRONG.GPU desc[UR40][R6.64], R11 ;  /* 0x0000000b060079a6 */ /* 0x0003e2000c10f3a8 */
[-C--:B------:R-:W-:Y:S01]  /*5570*/  LEA.HI.X.SX32 R5, R0, R185.reuse, 0x2, P2 ;  /* 0x000000b900057211 */ /* 0x080fe200010f16ff */
[----:B------:R-:W-:Y:S02]  /*5580*/  IMAD.U32 R0, RZ, RZ, UR10 ;  /* 0x0000000aff007e24 */ /* 0x000fe4000f8e00ff */
[----:B------:R4:W-:Y:S01]  /*5590*/  REDG.E.ADD.F32.FTZ.RN.STRONG.GPU desc[UR40][R184.64+0x80], R12 ;  /* 0x0000800cb80079a6 */ /* 0x0009e2000c10f3a8 */
[----:B--2---:R-:W-:Y:S03]  /*55a0*/  IMAD.U32 R9, RZ, RZ, UR32 ;  /* 0x00000020ff097e24 */ /* 0x004fe6000f8e00ff */
[----:B------:R-:W-:Y:S01]  /*55b0*/  REDG.E.ADD.F32.FTZ.RN.STRONG.GPU desc[UR40][R20.64+0x80], R13 ;  /* 0x0000800d140079a6 */ /* 0x000fe2000c10f3a8 */
[----:B---3--:R-:W-:Y:S03]  /*55c0*/  IMAD.U32 R10, RZ, RZ, UR31 ;  /* 0x0000001fff0a7e24 */ /* 0x008fe6000f8e00ff */
[----:B------:R2:W-:Y:S02]  /*55d0*/  REDG.E.ADD.F32.FTZ.RN.STRONG.GPU desc[UR40][R4.64], R14 ;  /* 0x0000000e040079a6 */ /* 0x0005e4000c10f3a8 */
[-C--:B------:R-:W-:Y:S01]  /*55e0*/  LEA R10, P4, R10, R184.reuse, 0x2 ;  /* 0x000000b80a0a7211 */ /* 0x080fe200078810ff */
[----:B-1----:R-:W-:Y:S02]  /*55f0*/  IMAD.U32 R7, RZ, RZ, UR31 ;  /* 0x0000001fff077e24 */ /* 0x002fe4000f8e00ff */
[----:B------:R-:W-:Y:S02]  /*5600*/  IMAD.U32 R6, RZ, RZ, UR29 ;  /* 0x0000001dff067e24 */ /* 0x000fe4000f8e00ff */
[----:B----4-:R-:W-:Y:S01]  /*5610*/  IMAD.U32 R12, RZ, RZ, UR32 ;  /* 0x00000020ff0c7e24 */ /* 0x010fe2000f8e00ff */
[-C--:B------:R-:W-:Y:S02]  /*5620*/  LEA.HI.X.SX32 R11, R7, R185.reuse, 0x2, P4 ;  /* 0x000000b9070b7211 */ /* 0x080fe400020f16ff */
[-C--:B------:R-:W-:Y:S02]  /*5630*/  LEA R6, P2, R6, R184.reuse, 0x2 ;  /* 0x000000b806067211 */ /* 0x080fe400078410ff */
[-C--:B------:R-:W-:Y:S02]  /*5640*/  LEA R12, P0, R12, R184.reuse, 0x2 ;  /* 0x000000b80c0c7211 */ /* 0x080fe400078010ff */
[-C--:B------:R-:W-:Y:S01]  /*5650*/  LEA.HI.X.SX32 R7, R2, R185.reuse, 0x2, P2 ;  /* 0x000000b902077211 */ /* 0x080fe200010f16ff */
[----:B--2---:R-:W-:Y:S01]  /*5660*/  IMAD.U32 R4, RZ, RZ, UR10 ;  /* 0x0000000aff047e24 */ /* 0x004fe2000f8e00ff */
[-C--:B------:R-:W-:Y:S02]  /*5670*/  LEA.HI.X.SX32 R13, R9, R185.reuse, 0x2, P0 ;  /* 0x000000b9090d7211 */ /* 0x080fe400000f16ff */
[----:B------:R-:W-:Y:S02]  /*5680*/  MOV R5, UR30 ;  /* 0x0000001e00057c02 */ /* 0x000fe40008000f00 */
[----:B------:R-:W-:Y:S01]  /*5690*/  LEA R4, P0, R4, R184, 0x2 ;  /* 0x000000b804047211 */ /* 0x000fe200078010ff */
[----:B------:R-:W-:Y:S01]  /*56a0*/  REDG.E.ADD.F32.FTZ.RN.STRONG.GPU desc[UR40][R12.64], R15 ;  /* 0x0000000f0c0079a6 */ /* 0x000fe2000c10f3a8 */
[-C--:B------:R-:W-:Y:S02]  /*56b0*/  LEA.HI.X.SX32 R9, R5, R185.reuse, 0x2, P3 ;  /* 0x000000b905097211 */ /* 0x080fe400018f16ff */
[----:B------:R-:W-:Y:S01]  /*56c0*/  LEA.HI.X.SX32 R5, R0, R185, 0x2, P0 ;  /* 0x000000b900057211 */ /* 0x000fe200000f16ff */
[----:B------:R-:W-:Y:S01]  /*56d0*/  REDG.E.ADD.F32.FTZ.RN.STRONG.GPU desc[UR40][R10.64], R16 ;  /* 0x000000100a0079a6 */ /* 0x000fe2000c10f3a8 */
[----:B------:R-:W-:Y:S01]  /*56e0*/  IMAD.IADD R0, R128, 0x1, R172 ;  /* 0x0000000180007824 */ /* 0x000fe200078e02ac */
[----:B------:R-:W-:Y:S01]  /*56f0*/  PLOP3.LUT P2, PT, PT, PT, UP0, 0x80, 0x0 ;  /* 0x000000000000781c */ /* 0x000fe20003f4f008 */
[----:B------:R-:W-:Y:S01]  /*5700*/  @UP3 UIADD3 UR12, UP0, UR12, -0x100, URZ ;  /* 0xffffff000c0c3890 */ /* 0x000fe2000ff1e03f */
[----:B------:R-:W-:Y:S01]  /*5710*/  REDG.E.ADD.F32.FTZ.RN.STRONG.GPU desc[UR40][R8.64], R17 ;  /* 0x00000011080079a6 */ /* 0x000fe2000c10f3a8 */
[----:B------:R-:W-:Y:S02]  /*5720*/  PLOP3.LUT P0, PT, PT, PT, UP2, 0x80, 0x0 ;  /* 0x000000000000781c */ /* 0x000fe40003f0f028 */
[----:B------:R-:W-:Y:S01]  /*5730*/  @UP3 UIADD3.X UR7, UR7, -0x1, URZ, UP0, !UPT ;  /* 0xffffffff07073890 */ /* 0x000fe200087fe43f */
[----:B------:R-:W-:Y:S04]  /*5740*/  REDG.E.ADD.F32.FTZ.RN.STRONG.GPU desc[UR40][R6.64], R18 ;  /* 0x00000012060079a6 */ /* 0x000fe8000c10f3a8 */
        /* <DEDUP_REMOVED lines=51> */
.L_x_568:
[----:B------:R-:W1:Y:S01]  /*5a80*/  S2R R19, SR_TID.X ;  /* 0x0000000000137919 */ /* 0x000e620000002100 */
[----:B------:R-:W-:Y:S01]  /*5a90*/  ULDC UR4, c[0x0][0x390] ;  /* 0x0000e40000047ab9 */ /* 0x000fe20000000800 */
[----:B------:R-:W-:Y:S01]  /*5aa0*/  ULDC.64 UR8, c[0x0][0x450] ;  /* 0x0001140000087ab9 */ /* 0x000fe20000000a00 */
        /* <DEDUP_REMOVED lines=29> */
[----:B-1----:R-:W-:Y:S01]  /*5c80*/  SHF.R.S32.HI R16, RZ, 0x1f, R19 ;  /* 0x0000001fff107819 */ /* 0x002fe20000011413 */
[----:B------:R-:W-:Y:S01]  /*5c90*/  FMUL.FTZ R18, R89, UR4 ;  /* 0x0000000459127c20 */ /* 0x000fe20008410000 */
[----:B------:R1:W-:Y:S01]  /*5ca0*/  STS [R244], R0 ;  /* 0x00000000f4007388 */ /* 0x0003e20000000800 */
[----:B------:R-:W-:Y:S01]  /*5cb0*/  FMUL.FTZ R90, R90, UR4 ;  /* 0x000000045a5a7c20 */ /* 0x000fe20008410000 */
[----:B------:R-:W-:Y:S01]  /*5cc0*/  LEA.HI R16, R16, R19, RZ, 0x3 ;  /* 0x0000001310107211 */ /* 0x000fe200078f18ff */
[----:B------:R-:W-:Y:S01]  /*5cd0*/  FMUL.FTZ R15, R91, UR4 ;  /* 0x000000045b0f7c20 */ /* 0x000fe20008410000 */
[----:B------:R-:W-:Y:S01]  /*5ce0*/  F2FP.BF16.F32.PACK_AB R2, R2, R82 ;  /* 0x000000520202723e */ /* 0x000fe200000010ff */
[----:B------:R-:W-:Y:S01]  /*5cf0*/  STS [R244+0x400], R7 ;  /* 0x00040007f4007388 */ /* 0x000fe20000000800 */
[----:B------:R-:W-:Y:S01]  /*5d00*/  FMUL.FTZ R92, R92, UR4 ;  /* 0x000000045c5c7c20 */ /* 0x000fe20008410000 */
[----:B------:R-:W-:Y:S01]  /*5d10*/  FMUL.FTZ R93, R93, UR4 ;  /* 0x000000045d5d7c20 */ /* 0x000fe20008410000 */
[----:B------:R-:W-:Y:S01]  /*5d20*/  FMUL.FTZ R94, R94, UR4 ;  /* 0x000000045e5e7c20 */ /* 0x000fe20008410000 */
[----:B------:R-:W-:Y:S01]  /*5d30*/  FMUL.FTZ R95, R95, UR4 ;  /* 0x000000045f5f7c20 */ /* 0x000fe20008410000 */
[----:B------:R-:W-:Y:S01]  /*5d40*/  F2FP.BF16.F32.PACK_AB R6, R6, R72 ;  /* 0x000000480606723e */ /* 0x000fe200000010ff */
[----:B------:R2:W-:Y:S01]  /*5d50*/  STS [R248], R4 ;  /* 0x00000004f8007388 */ /* 0x0005e20000000800 */
[----:B------:R-:W-:Y:S01]  /*5d60*/  F2FP.BF16.F32.PACK_AB R5, R5, R74 ;  /* 0x0000004a0505723e */ /* 0x000fe200000010ff */
[----:B------:R-:W-:Y:S01]  /*5d70*/  ULDC.64 UR6, c[0x0][0x458] ;  /* 0x0001160000067ab9 */ /* 0x000fe20000000a00 */
[----:B------:R-:W-:Y:S01]  /*5d80*/  LOP3.LUT R8, R16, 0xfffffff8, RZ, 0xc0, !PT ;  /* 0xfffffff810087812 */ /* 0x000fe200078ec0ff */
[----:B------:R3:W-:Y:S01]  /*5d90*/  STS [R250], R2 ;  /* 0x00000002fa007388 */ /* 0x0007e20000000800 */
[----:B------:R-:W-:Y:S01]  /*5da0*/  F2FP.BF16.F32.PACK_AB R10, R10, R76 ;  /* 0x0000004c0a0a723e */ /* 0x000fe200000010ff */
[----:B------:R-:W-:Y:S01]  /*5db0*/  UIMAD UR4, UR39, UR8, URZ ;  /* 0x00000008270472a4 */ /* 0x000fe2000f8e023f */
[----:B------:R-:W-:Y:S01]  /*5dc0*/  F2FP.BF16.F32.PACK_AB R9, R9, R78 ;  /* 0x0000004e0909723e */ /* 0x000fe200000010ff */
[----:B------:R4:W-:Y:S01]  /*5dd0*/  STS [R244+0x2000], R6 ;  /* 0x00200006f4007388 */ /* 0x0009e20000000800 */
[----:B------:R-:W-:Y:S01]  /*5de0*/  F2FP.BF16.F32.PACK_AB R14, R14, R84 ;  /* 0x000000540e0e723e */ /* 0x000fe200000010ff */
[----:B------:R-:W-:Y:S01]  /*5df0*/  IMAD.IADD R19, R19, 0x1, -R8 ;  /* 0x0000000113137824 */ /* 0x000fe200078e0a08 */
[----:B------:R-:W-:Y:S01]  /*5e00*/  F2FP.BF16.F32.PACK_AB R13, R13, R86 ;  /* 0x000000560d0d723e */ /* 0x000fe200000010ff */
[----:B------:R4:W-:Y:S01]  /*5e10*/  STS [R244+0x2400], R5 ;  /* 0x00240005f4007388 */ /* 0x0009e20000000800 */
[----:B------:R-:W-:Y:S01]  /*5e20*/  F2FP.BF16.F32.PACK_AB R12, R12, R96 ;  /* 0x000000600c0c723e */ /* 0x000fe200000010ff */
[----:B------:R-:W-:Y:S01]  /*5e30*/  UIMAD UR4, UR23, UR9, UR4 ;  /* 0x00000009170472a4 */ /* 0x000fe2000f8e0204 */
[----:B-1----:R-:W-:Y:S01]  /*5e40*/  SHF.R.S32.HI R0, RZ, 0x3, R16 ;  /* 0x00000003ff007819 */ /* 0x002fe20000011410 */
[----:B------:R1:W-:Y:S01]  /*5e50*/  STS [R248+0x2000], R10 ;  /* 0x0020000af8007388 */ /* 0x0003e20000000800 */
[----:B------:R-:W1:Y:S01]  /*5e60*/  LDC.64 R16, c[0x0][0x438] ;  /* 0x00010e00ff107b82 */ /* 0x000e620000000a00 */
[----:B------:R-:W-:Y:S01]  /*5e70*/  F2FP.BF16.F32.PACK_AB R11, R11, R98 ;  /* 0x000000620b0b723e */ /* 0x000fe200000010ff */
[----:B------:R-:W-:Y:S01]  /*5e80*/  UIMAD UR39, UR39, UR6, URZ ;  /* 0x00000006272772a4 */ /* 0x000fe2000f8e023f */
[----:B------:R-:W-:Y:S01]  /*5e90*/  F2FP.BF16.F32.PACK_AB R18, R18, R88 ;  /* 0x000000581212723e */ /* 0x000fe200000010ff */
[----:B------:R-:W-:Y:S01]  /*5ea0*/  STS [R248+0x2400], R9 ;  /* 0x00240009f8007388 */ /* 0x000fe20000000800 */
[----:B------:R-:W-:Y:S01]  /*5eb0*/  F2FP.BF16.F32.PACK_AB R15, R15, R90 ;  /* 0x0000005a0f0f723e */ /* 0x000fe200000010ff */
[----:B------:R-:W-:Y:S01]  /*5ec0*/  ULDC.64 UR10, c[0x0][0x3f0] ;  /* 0x0000fc00000a7ab9 */ /* 0x000fe20000000a00 */
[----:B------:R-:W-:Y:S01]  /*5ed0*/  F2FP.BF16.F32.PACK_AB R93, R93, R92 ;  /* 0x0000005c5d5d723e */ /* 0x000fe200000010ff */
[----:B------:R-:W-:Y:S01]  /*5ee0*/  STS [R245], R14 ;  /* 0x0000000ef5007388 */ /* 0x000fe20000000800 */
[----:B--2---:R-:W-:-:S02]  /*5ef0*/  SHF.R.S32.HI R4, RZ, 0x1f, R0 ;  /* 0x0000001fff047819 */ /* 0x004fc40000011400 */
[----:B------:R-:W-:Y:S01]  /*5f00*/  F2FP.BF16.F32.PACK_AB R95, R95, R94 ;  /* 0x0000005e5f5f723e */ /* 0x000fe200000010ff */
[----:B------:R-:W-:Y:S01]  /*5f10*/  STS [R245+0x400], R13 ;  /* 0x0004000df5007388 */ /* 0x000fe20000000800 */
[----:B------:R-:W-:Y:S01]  /*5f20*/  F2FP.BF16.F32.PACK_AB R36, R37, R36 ;  /* 0x000000242524723e */ /* 0x000fe200000010ff */
[C---:B---3--:R-:W-:Y:S01]  /*5f30*/  IMAD R2, R4.reuse, UR6, RZ ;  /* 0x0000000604027c24 */ /* 0x048fe2000f8e02ff */
[----:B------:R-:W-:Y:S01]  /*5f40*/  F2FP.BF16.F32.PACK_AB R38, R39, R38 ;  /* 0x000000262726723e */ /* 0x000fe200000010ff */
[----:B----4-:R-:W-:Y:S01]  /*5f50*/  IMAD R6, R4, UR8, RZ ;  /* 0x0000000804067c24 */ /* 0x010fe2000f8e02ff */
[----:B------:R-:W-:Y:S01]  /*5f60*/  F2FP.BF16.F32.PACK_AB R48, R49, R48 ;  /* 0x000000303130723e */ /* 0x000fe200000010ff */
[----:B------:R2:W-:Y:S01]  /*5f70*/  STS [R246], R12 ;  /* 0x0000000cf6007388 */ /* 0x0005e20000000800 */
[----:B------:R-:W-:Y:S01]  /*5f80*/  F2FP.BF16.F32.PACK_AB R50, R51, R50 ;  /* 0x000000323332723e */ /* 0x000fe200000010ff */
[C---:B------:R-:W-:Y:S01]  /*5f90*/  IMAD.WIDE.U32 R4, R0.reuse, UR8, RZ ;  /* 0x0000000800047c25 */ /* 0x040fe2000f8e00ff */
[----:B------:R-:W-:Y:S01]  /*5fa0*/  F2FP.BF16.F32.PACK_AB R40, R41, R40 ;  /* 0x000000282928723e */ /* 0x000fe200000010ff */
[----:B------:R3:W-:Y:S01]  /*5fb0*/  STS [R246+0x400], R11 ;  /* 0x0004000bf6007388 */ /* 0x0007e20000000800 */
[----:B------:R-:W-:Y:S01]  /*5fc0*/  F2FP.BF16.F32.PACK_AB R42, R43, R42 ;  /* 0x0000002a2b2a723e */ /* 0x000fe200000010ff */
[C---:B------:R-:W-:Y:S01]  /*5fd0*/  IMAD R8, R0.reuse, UR9, R6 ;  /* 0x0000000900087c24 */ /* 0x040fe2000f8e0206 */
[----:B------:R-:W-:Y:S01]  /*5fe0*/  F2FP.BF16.F32.PACK_AB R44, R45, R44 ;  /* 0x0000002c2d2c723e */ /* 0x000fe200000010ff */
[----:B------:R-:W-:Y:S01]  /*5ff0*/  STS [R245+0x2000], R18 ;  /* 0x00200012f5007388 */ /* 0x000fe20000000800 */
[----:B------:R-:W-:Y:S01]  /*6000*/  F2FP.BF16.F32.PACK_AB R46, R47, R46 ;  /* 0x0000002e2f2e723e */ /* 0x000fe200000010ff */
[----:B------:R-:W-:Y:S01]  /*6010*/  IMAD.IADD R5, R5, 0x1, R8 ;  /* 0x0000000105057824 */ /* 0x000fe200078e0208 */
[----:B------:R-:W-:Y:S01]  /*6020*/  F2FP.BF16.F32.PACK_AB R52, R53, R52 ;  /* 0x000000343534723e */ /* 0x000fe200000010ff */
[----:B------:R4:W-:Y:S01]  /*6030*/  STS [R245+0x2400], R15 ;  /* 0x0024000ff5007388 */ /* 0x0009e20000000800 */
[----:B------:R-:W-:Y:S01]  /*6040*/  F2FP.BF16.F32.PACK_AB R54, R55, R54 ;  /* 0x000000363736723e */ /* 0x000fe200000010ff */
[C---:B------:R-:W-:Y:S01]  /*6050*/  IMAD R2, R0.reuse, UR7, R2 ;  /* 0x0000000700027c24 */ /* 0x040fe2000f8e0202 */
[----:B------:R-:W-:Y:S01]  /*6060*/  F2FP.BF16.F32.PACK_AB R64, R65, R64 ;  /* 0x000000404140723e */ /* 0x000fe200000010ff */
[----:B------:R-:W-:Y:S01]  /*6070*/  STS [R246+0x2000], R93 ;  /* 0x0020005df6007388 */ /* 0x000fe20000000800 */
[----:B------:R-:W-:Y:S01]  /*6080*/  F2FP.BF16.F32.PACK_AB R66, R67, R66 ;  /* 0x000000424342723e */ /* 0x000fe200000010ff */
[----:B------:R-:W-:Y:S01]  /*6090*/  IMAD.WIDE.U32 R6, R0, UR6, RZ ;  /* 0x0000000600067c25 */ /* 0x000fe2000f8e00ff */
[----:B------:R-:W-:Y:S01]  /*60a0*/  F2FP.BF16.F32.PACK_AB R56, R57, R56 ;  /* 0x000000383938723e */ /* 0x000fe200000010ff */
[----:B------:R-:W-:Y:S01]  /*60b0*/  STS [R246+0x2400], R95 ;  /* 0x0024005ff6007388 */ /* 0x000fe20000000800 */
[----:B------:R-:W-:Y:S01]  /*60c0*/  F2FP.BF16.F32.PACK_AB R58, R59, R58 ;  /* 0x0000003a3b3a723e */ /* 0x000fe200000010ff */
[----:B-1----:R-:W-:Y:S01]  /*60d0*/  IMAD R0, R16, UR19, RZ ;  /* 0x0000001310007c24 */ /* 0x002fe2000f8e02ff */
[----:B------:R-:W-:Y:S01]  /*60e0*/  MOV R10, UR8 ;  /* 0x00000008000a7c02 */ /* 0x000fe20008000f00 */
[----:B------:R-:W-:Y:S01]  /*60f0*/  STS [R244+0x4000], R36 ;  /* 0x00400024f4007388 */ /* 0x000fe20000000800 */
[----:B------:R-:W-:Y:S01]  /*6100*/  F2FP.BF16.F32.PACK_AB R60, R61, R60 ;  /* 0x0000003c3d3c723e */ /* 0x000fe200000010ff */
[----:B--2---:R-:W1:Y:S01]  /*6110*/  LDC.64 R12, c[0x0][0x468] ;  /* 0x00011a00ff0c7b82 */ /* 0x004e620000000a00 */
[----:B------:R-:W-:Y:S01]  /*6120*/  F2FP.BF16.F32.PACK_AB R62, R63, R62 ;  /* 0x0000003e3f3e723e */ /* 0x000fe200000010ff */
[----:B------:R-:W-:Y:S01]  /*6130*/  STS [R244+0x4400], R38 ;  /* 0x00440026f4007388 */ /* 0x000fe20000000800 */
[----:B---3--:R-:W-:-:S03]  /*6140*/  IMAD.WIDE.U32 R10, R10, UR23, R4 ;  /* 0x000000170a0a7c25 */ /* 0x008fc6000f8e0004 */
[----:B------:R-:W-:Y:S01]  /*6150*/  STS [R248+0x4000], R48 ;  /* 0x00400030f8007388 */ /* 0x000fe20000000800 */
[----:B------:R-:W-:Y:S02]  /*6160*/  IMAD.SHL.U32 R4, R19, 0x8, RZ ;  /* 0x0000000813047824 */ /* 0x000fe400078e00ff */
[----:B------:R-:W-:Y:S01]  /*6170*/  IMAD.IADD R9, R7, 0x1, R2 ;  /* 0x0000000107097824 */ /* 0x000fe200078e0202 */
[----:B------:R-:W-:Y:S01]  /*6180*/  STS [R250+0x4000], R50 ;  /* 0x00400032fa007388 */ /* 0x000fe20000000800 */
[----:B----4-:R-:W2:Y:S01]  /*6190*/  LDC.64 R14, c[0x0][0x440] ;  /* 0x00011000ff0e7b82 */ /* 0x010ea20000000a00 */
[----:B------:R-:W-:Y:S01]  /*61a0*/  SHF.R.S32.HI R5, RZ, 0x1f, R4 ;  /* 0x0000001fff057819 */ /* 0x000fe20000011404 */
[----:B------:R-:W-:Y:S01]  /*61b0*/  IMAD.MOV.U32 R8, RZ, RZ, R6 ;  /* 0x000000ffff087224 */ /* 0x000fe200078e0006 */
[----:B------:R-:W-:Y:S01]  /*61c0*/  STS [R244+0x6000], R40 ;  /* 0x00600028f4007388 */ /* 0x000fe20000000800 */
[----:B------:R-:W-:Y:S02]  /*61d0*/  IMAD R0, R17, UR14, R0 ;  /* 0x0000000e11007c24 */ /* 0x000fe4000f8e0200 */
[----:B------:R-:W-:Y:S01]  /*61e0*/  IMAD.WIDE.U32 R6, R16, UR14, R4 ;  /* 0x0000000e10067c25 */ /* 0x000fe2000f8e0004 */
[----:B------:R-:W-:Y:S01]  /*61f0*/  STS [R244+0x6400], R42 ;  /* 0x0064002af4007388 */ /* 0x000fe20000000800 */
[----:B------:R-:W3:Y:S03]  /*6200*/  LDC.64 R16, c[0x0][0x470] ;  /* 0x00011c00ff107b82 */ /* 0x000ee60000000a00 */
[----:B------:R-:W-:Y:S01]  /*6210*/  STS [R248+0x6000], R44 ;  /* 0x0060002cf8007388 */ /* 0x000fe20000000800 */
[----:B------:R-:W-:Y:S01]  /*6220*/  IADD3 R7, R7, R0, RZ ;  /* 0x0000000007077210 */ /* 0x000fe20007ffe0ff */
[----:B-1----:R-:W-:Y:S01]  /*6230*/  IMAD R2, R12, UR20, RZ ;  /* 0x000000140c027c24 */ /* 0x002fe2000f8e02ff */
[----:B------:R-:W-:Y:S01]  /*6240*/  LEA R0, R240, UR5, 0x1 ;  /* 0x00000005f0007c11 */ /* 0x000fe2000f8e08ff */
[----:B------:R-:W-:Y:S02]  /*6250*/  STS [R248+0x6400], R46 ;  /* 0x0064002ef8007388 */ /* 0x000fe40000000800 */
[----:B------:R-:W-:-:S02]  /*6260*/  IMAD R2, R13, UR15, R2 ;  /* 0x0000000f0d027c24 */ /* 0x000fc4000f8e0202 */
[----:B------:R-:W-:Y:S01]  /*6270*/  STS [R245+0x4000], R52 ;  /* 0x00400034f5007388 */ /* 0x000fe20000000800 */
[----:B------:R-:W-:-:S03]  /*6280*/  IMAD.WIDE.U32 R6, R12, UR15, R6 ;  /* 0x0000000f0c067c25 */ /* 0x000fc6000f8e0006 */
[----:B------:R-:W-:Y:S01]  /*6290*/  STS [R245+0x4400], R54 ;  /* 0x00440036f5007388 */ /* 0x000fe20000000800 */
[C---:B--2---:R-:W-:Y:S02]  /*62a0*/  IMAD R18, R14.reuse, UR19, RZ ;  /* 0x000000130e127c24 */ /* 0x044fe4000f8e02ff */
[----:B------:R-:W-:Y:S01]  /*62b0*/  IMAD.WIDE.U32 R4, R14, UR14, R4 ;  /* 0x0000000e0e047c25 */ /* 0x000fe2000f8e0004 */
[----:B------:R-:W-:Y:S03]  /*62c0*/  STS [R246+0x4000], R64 ;  /* 0x00400040f6007388 */ /* 0x000fe60000000800 */
[----:B------:R-:W-:Y:S01]  /*62d0*/  IMAD R15, R15, UR14, R18 ;  /* 0x0000000e0f0f7c24 */ /* 0x000fe2000f8e0212 */
[----:B------:R-:W-:Y:S01]  /*62e0*/  STS [R246+0x4400], R66 ;  /* 0x00440042f6007388 */ /* 0x000fe20000000800 */
[----:B------:R-:W-:Y:S01]  /*62f0*/  IMAD.IADD R7, R7, 0x1, R2 ;  /* 0x0000000107077824 */ /* 0x000fe200078e0202 */
[----:B------:R-:W-:Y:S01]  /*6300*/  IADD3 R2, P0, R6, R10, RZ ;  /* 0x0000000a06027210 */ /* 0x000fe20007f1e0ff */
[C---:B---3--:R-:W-:Y:S01]  /*6310*/  IMAD R10, R16.reuse, UR20, RZ ;  /* 0x00000014100a7c24 */ /* 0x048fe2000f8e02ff */
[----:B------:R-:W-:Y:S01]  /*6320*/  STS [R245+0x6000], R56 ;  /* 0x00600038f5007388 */ /* 0x000fe20000000800 */
[----:B------:R-:W-:Y:S01]  /*6330*/  IADD3 R5, R5, R15, RZ ;  /* 0x0000000f05057210 */ /* 0x000fe20007ffe0ff */
[----:B------:R-:W-:Y:S01]  /*6340*/  IMAD.U32 R12, RZ, RZ, UR6 ;  /* 0x00000006ff0c7e24 */ /* 0x000fe2000f8e00ff */
[----:B------:R-:W-:Y:S01]  /*6350*/  IADD3.X R11, R7, UR4, R11, P0, !PT ;  /* 0x00000004070b7c10 */ /* 0x000fe200087fe40b */
[----:B------:R-:W-:Y:S01]  /*6360*/  STS [R245+0x6400], R58 ;  /* 0x0064003af5007388 */ /* 0x000fe20000000800 */
[----:B------:R-:W-:Y:S01]  /*6370*/  IMAD R10, R17, UR15, R10 ;  /* 0x0000000f110a7c24 */ /* 0x000fe2000f8e020a */
[----:B------:R-:W-:Y:S01]  /*6380*/  USHF.L.U32 UR4, UR8, 0x6, URZ ;  /* 0x0000000608047899 */ /* 0x000fe2000800063f */
[----:B------:R-:W-:Y:S01]  /*6390*/  IMAD.WIDE.U32 R6, R16, UR15, R4 ;  /* 0x0000000f10067c25 */ /* 0x000fe2000f8e0004 */
[----:B------:R-:W-:Y:S01]  /*63a0*/  STS [R246+0x6000], R60 ;  /* 0x0060003cf6007388 */ /* 0x000fe20000000800 */
[----:B------:R-:W-:Y:S01]  /*63b0*/  LEA R4, P1, R2, UR10, 0x1 ;  /* 0x0000000a02047c11 */ /* 0x000fe2000f8208ff */
[----:B------:R-:W-:Y:S01]  /*63c0*/  USHF.L.U64.HI UR10, UR8, 0x6, UR9 ;  /* 0x00000006080a7899 */ /* 0x000fe20008010209 */
[----:B------:R-:W-:Y:S01]  /*63d0*/  IMAD.WIDE.U32 R8, R12, UR23, R8 ;  /* 0x000000170c087c25 */ /* 0x000fe2000f8e0008 */
[----:B------:R-:W-:Y:S01]  /*63e0*/  STS [R246+0x6400], R62 ;  /* 0x0064003ef6007388 */ /* 0x000fe20000000800 */
[----:B------:R-:W-:Y:S01]  /*63f0*/  UIMAD UR23, UR23, UR7, UR39 ;  /* 0x00000007171772a4 */ /* 0x000fe2000f8e0227 */
[----:B------:R-:W-:Y:S01]  /*6400*/  LEA.HI.X R5, R2, UR11, R11, 0x1, P1 ;  /* 0x0000000b02057c11 */ /* 0x000fe200088f0c0b */
[----:B------:R-:W-:Y:S01]  /*6410*/  IMAD.IADD R7, R7, 0x1, R10 ;  /* 0x0000000107077824 */ /* 0x000fe200078e020a */
[----:B------:R-:W-:Y:S01]  /*6420*/  BAR.SYNC.DEFER_BLOCKING 0x0 ;  /* 0x0000000000007b1d */ /* 0x000fe20000010000 */
[----:B------:R-:W-:Y:S01]  /*6430*/  USHF.L.U32 UR11, UR6, 0x6, URZ ;  /* 0x00000006060b7899 */ /* 0x000fe2000800063f */
[----:B------:R-:W-:Y:S01]  /*6440*/  IADD3 R10, P1, R4, UR4, RZ ;  /* 0x00000004040a7c10 */ /* 0x000fe2000ff3e0ff */
[----:B------:R-:W-:-:S03]  /*6450*/  USHF.L.U64.HI UR6, UR6, 0x6, UR7 ;  /* 0x0000000606067899 */ /* 0x000fc60008010207 */
[----:B------:R-:W-:Y:S01]  /*6460*/  ULDC.64 UR8, c[0x0][0x3f8] ;  /* 0x0000fe0000087ab9 */ /* 0x000fe20000000a00 */
        /* <DEDUP_REMOVED lines=11> */
[----:B---3--:R-:W-:-:S02]  /*6520*/  IADD3 R0, P0, R6, R8, RZ ;  /* 0x0000000806007210 */ /* 0x008fc40007f1e0ff */
[----:B------:R-:W-:Y:S02]  /*6530*/  IADD3 R8, P1, R10, UR4, RZ ;  /* 0x000000040a087c10 */ /* 0x000fe4000ff3e0ff */
[----:B------:R-:W-:Y:S02]  /*6540*/  IADD3.X R2, R7, UR23, R9, P0, !PT ;  /* 0x0000001707027c10 */ /* 0x000fe400087fe409 */
[C---:B------:R-:W-:Y:S02]  /*6550*/  LEA R12, P0, R0.reuse, UR8, 0x1 ;  /* 0x00000008000c7c11 */ /* 0x040fe4000f8008ff */
[----:B------:R-:W-:Y:S02]  /*6560*/  IADD3.X R9, R11, UR10, RZ, P1, !PT ;  /* 0x0000000a0b097c10 */ /* 0x000fe40008ffe4ff */
[----:B------:R-:W-:Y:S02]  /*6570*/  LEA.HI.X R13, R0, UR9, R2, 0x1, P0 ;  /* 0x00000009000d7c11 */ /* 0x000fe400080f0c02 */
[----:B------:R-:W-:Y:S01]  /*6580*/  IADD3 R6, P0, R12, UR11, RZ ;  /* 0x0000000b0c067c10 */ /* 0x000fe2000ff1e0ff */
[----:B------:R2:W-:Y:S01]  /*6590*/  STG.E.128 desc[UR40][R8.64], R36 ;  /* 0x0000002408007986 */ /* 0x0005e2000c101d28 */
[----:B------:R-:W-:-:S02]  /*65a0*/  IADD3 R14, P1, R8, UR4, RZ ;  /* 0x00000004080e7c10 */ /* 0x000fc4000ff3e0ff */
[----:B------:R-:W-:Y:S02]  /*65b0*/  IADD3.X R7, R13, UR6, RZ, P0, !PT ;  /* 0x000000060d077c10 */ /* 0x000fe400087fe4ff */
[----:B------:R-:W-:Y:S02]  /*65c0*/  IADD3.X R15, R9, UR10, RZ, P1, !PT ;  /* 0x0000000a090f7c10 */ /* 0x000fe40008ffe4ff */
[----:B-1----:R-:W-:-:S03]  /*65d0*/  IADD3 R4, P0, R6, UR11, RZ ;  /* 0x0000000b06047c10 */ /* 0x002fc6000ff1e0ff */
[----:B----4-:R1:W-:Y:S01]  /*65e0*/  STG.E.128 desc[UR40][R14.64], R32 ;  /* 0x000000200e007986 */ /* 0x0103e2000c101d28 */
[----:B------:R-:W-:-:S03]  /*65f0*/  IADD3.X R5, R7, UR6, RZ, P0, !PT ;  /* 0x0000000607057c10 */ /* 0x000fc600087fe4ff */
[----:B------:R1:W-:Y:S04]  /*6600*/  STG.E.128 desc[UR40][R12.64], R28 ;  /* 0x0000001c0c007986 */ /* 0x0003e8000c101d28 */
[----:B------:R1:W-:Y:S04]  /*6610*/  STG.E.128 desc[UR40][R6.64], R24 ;  /* 0x0000001806007986 */ /* 0x0003e8000c101d28 */
[----:B------:R1:W-:Y:S01]  /*6620*/  STG.E.128 desc[UR40][R4.64], R20 ;  /* 0x0000001404007986 */ /* 0x0003e2000c101d28 */
[----:B--2---:R-:W-:-:S04]  /*6630*/  IADD3 R8, P0, R4, UR11, RZ ;  /* 0x0000000b04087c10 */ /* 0x004fc8000ff1e0ff */
[----:B------:R-:W-:-:S05]  /*6640*/  IADD3.X R9, R5, UR6, RZ, P0, !PT ;  /* 0x0000000605097c10 */ /* 0x000fca00087fe4ff */
[----:B------:R1:W-:Y:S04]  /*6650*/  STG.E.128 desc[UR40][R8.64], R16 ;  /* 0x0000001008007986 */ /* 0x0003e8000c101d28 */
.L_x_565:
        /* <DEDUP_REMOVED lines=11> */
.L_x_572:
[----:B------:R-:W-:Y:S05]  /*6710*/  EXIT ;  /* 0x000000000000794d */ /* 0x000fea0003800000 */
.L_x_574:
        /* <DEDUP_REMOVED lines=14> */
.L_x_1267:


//--------------------- .text._ZN5flash44flash_bwd_dq_dk_dv_loop_seqk_parallel_kernelI23Flash_bwd_kernel_traitsILi64ELi64ELi128ELi8ELi2ELi4ELi4ELb1ELb0EN7cutlass10bfloat16_tE19Flash_kernel_traitsILi64ELi64ELi128ELi8ES3_EELb1ELb1ELb0ELb0ELb0ELb1ELb0EEEvNS_16Flash_bwd_paramsE --------------------------
	.section	.text._ZN5flash44flash_bwd_dq_dk_dv_loop_seqk_parallel_kernelI23Flash_bwd_kernel_traitsILi64ELi64ELi128ELi8ELi2ELi4ELi4ELb1ELb0EN7cutlass10bfloat16_tE19Flash_kernel_traitsILi64ELi64ELi128ELi8ES3_EELb1ELb1ELb0ELb0ELb0ELb1ELb0EEEvNS_16Flash_bwd_paramsE,"ax",@progbits
	.align	128
        .global         _ZN5flash44flash_bwd_dq_dk_dv_loop_seqk_parallel_kernelI23Flash_bwd_kernel_traitsILi64ELi64ELi128ELi8ELi2ELi4ELi4ELb1ELb0EN7cutlass10bfloat16_tE19Flash_kernel_traitsILi64ELi64ELi128ELi8ES3_EELb1ELb1ELb0ELb0ELb0ELb1ELb0EEEvNS_16Flash_bwd_paramsE
        .type           _ZN5flash44flash_bwd_dq_dk_dv_loop_seqk_parallel_kernelI23Flash_bwd_kernel_traitsILi64ELi64ELi128ELi8ELi2ELi4ELi4ELb1ELb0EN7cutlass10bfloat16_tE19Flash_kernel_traitsILi64ELi64ELi128ELi8ES3_EELb1ELb1ELb0ELb0ELb0ELb1ELb0EEEvNS_16Flash_bwd_paramsE,@function
        .size           _ZN5flash44flash_bwd_dq_dk_dv_loop_seqk_parallel_kernelI23Flash_bwd_kernel_traitsILi64ELi64ELi128ELi8ELi2ELi4ELi4ELb1ELb0EN7cutlass10bfloat16_tE19Flash_kernel_traitsILi64ELi64ELi128ELi8ES3_EELb1ELb1ELb0ELb0ELb0ELb1ELb0EEEvNS_16Flash_bwd_paramsE,(.L_x_1268 - _ZN5flash44flash_bwd_dq_dk_dv_loop_seqk_parallel_kernelI23Flash_bwd_kernel_traitsILi64ELi64ELi128ELi8ELi2ELi4ELi4ELb1ELb0EN7cutlass10bfloat16_tE19Flash_kernel_traitsILi64ELi64ELi128ELi8ES3_EELb1ELb1ELb0ELb0ELb0ELb1ELb0EEEvNS_16Flash_bwd_paramsE)
        .other          _ZN5flash44flash_bwd_dq_dk_dv_loop_seqk_parallel_kernelI23Flash_bwd_kernel_traitsILi64ELi64ELi128ELi8ELi2ELi4ELi4ELb1ELb0EN7cutlass10bfloat16_tE19Flash_kernel_traitsILi64ELi64ELi128ELi8ES3_EELb1ELb1ELb0ELb0ELb0ELb1ELb0EEEvNS_16Flash_bwd_paramsE,@"STO_CUDA_ENTRY STV_DEFAULT"
_ZN5flash44flash_bwd_dq_dk_dv_loop_seqk_parallel_kernelI23Flash_bwd_kernel_traitsILi64ELi64ELi128ELi8ELi2ELi4ELi4ELb1ELb0EN7cutlass10bfloat16_tE19Flash_kernel_traitsILi64ELi64ELi128ELi8ES3_EELb1ELb1ELb0ELb0ELb0ELb1ELb0EEEvNS_16Flash_bwd_paramsE:
.text._ZN5flash44flash_bwd_dq_dk_dv_loop_seqk_parallel_kernelI23Flash_bwd_kernel_traitsILi64ELi64ELi128ELi8ELi2ELi4ELi4ELb1ELb0EN7cutlass10bfloat16_tE19Flash_kernel_traitsILi64ELi64ELi128ELi8ES3_EELb1ELb1ELb0ELb0ELb0ELb1ELb0EEEvNS_16Flash_bwd_paramsE:
[----:B------:R-:W-:Y:S01]  /*0000*/  LDC R1, c[0x0][0x28] ;  /* 0x00000a00ff017b82 */ /* 0x000fe20000000800 */
[----:B------:R-:W1:Y:S01]  /*0010*/  S2R R185, SR_CTAID.X ;  /* 0x0000000000b97919 */ /* 0x000e620000002500 */
[----:B------:R-:W-:Y:S02]  /*0020*/  ULDC UR5, c[0x0][0x2c8] ;  /* 0x0000b20000057ab9 */ /* 0x000fe40000000800 */
[----:B------:R-:W-:-:S04]  /*0030*/  UIADD3 UR5, UR5, 0x7f, URZ ;  /* 0x0000007f05057890 */ /* 0x000fc8000fffe03f */
[----:B------:R-:W-:-:S04]  /*0040*/  USHF.R.S32.HI UR4, URZ, 0x1f, UR5 ;  /* 0x0000001f3f047899 */ /* 0x000fc80008011405 */
[----:B------:R-:W-:-:S04]  /*0050*/  ULEA.HI UR4, UR4, UR5, URZ, 0x7 ;  /* 0x0000000504047291 */ /* 0x000fc8000f8f383f */
[----:B------:R-:W-:-:S06]  /*0060*/  USHF.R.S32.HI UR7, URZ, 0x7, UR4 ;  /* 0x000000073f077899 */ /* 0x000fcc0008011404 */
[----:B-1----:R-:W-:-:S13]  /*0070*/  ISETP.GE.AND P0, PT, R185, UR7, PT ;  /* 0x00000007b9007c0c */ /* 0x002fda000bf06270 */
[----:B------:R-:W-:Y:S05]  /*0080*/  @P0 EXIT ;  /* 0x000000000000094d */ /* 0x000fea0003800000 */
[----:B------:R-:W1:Y:S01]  /*0090*/  S2R R12, SR_TID.X ;  /* 0x00000000000c7919 */ /* 0x000e620000002100 */
[----:B------:R-:W2:Y:S01]  /*00a0*/  S2UR UR6, SR_CgaCtaId ;  /* 0x00000000000679c3 */ /* 0x000ea20000008800 */
[----:B------:R-:W-:Y:S01]  /*00b0*/  UMOV UR4, 0x400 ;  /* 0x0000040000047882 */ /* 0x000fe20000000000 */
[----:B------:R-:W-:Y:S01]  /*00c0*/  IMAD.MOV.U32 R206, RZ, RZ, 0x20 ;  /* 0x00000020ffce7424 */ /* 0x000fe200078e00ff */
[----:B------:R-:W3:Y:S01]  /*00d0*/  S2R R178, SR_CTAID.Y ;  /* 0x0000000000b27919 */ /* 0x000ee20000002600 */
[----:B------:R-:W-:Y:S01]  /*00e0*/  IMAD.MOV.U32 R164, RZ, RZ, 0x40 ;  /* 0x00000040ffa47424 */ /* 0x000fe200078e00ff */
[----:B------:R-:W-:Y:S01]  /*00f0*/  ULDC.64 UR14, c[0x0][0x208] ;  /* 0x00008200000e7ab9 */ /* 0x000fe20000000a00 */
[----:B------:R-:W-:Y:S01]  /*0100*/  IMAD.MOV.U32 R195, RZ, RZ, -0x10 ;  /* 0xfffffff0ffc37424 */ /* 0x000fe200078e00ff */
[----:B------:R-:W4:Y:S01]  /*0110*/  S2R R177, SR_CTAID.Z ;  /* 0x0000000000b17919 */ /* 0x000f220000002700 */
[----:B------:R-:W-:Y:S01]  /*0120*/  ULDC.64 UR12, c[0x0][0x300] ;  /* 0x0000c000000c7ab9 */ /* 0x000fe20000000a00 */
[----:B--2---:R-:W-:-:S04]  /*0130*/  ULEA UR6, UR6, UR4, 0x18 ;  /* 0x0000000406067291 */ /* 0x004fc8000f8ec03f */
[----:B------:R-:W-:Y:S02]  /*0140*/  UIADD3 UR4, UR6, 0x6000, URZ ;  /* 0x0000600006047890 */ /* 0x000fe4000fffe03f */
[----:B------:R-:W-:Y:S01]  /*0150*/  UIADD3 UR5, UR6, 0xa000, URZ ;  /* 0x0000a00006057890 */ /* 0x000fe2000fffe03f */
[----:B-1----:R-:W-:Y:S01]  /*0160*/  SHF.R.S32.HI R2, RZ, 0x1f, R12 ;  /* 0x0000001fff027819 */ /* 0x002fe2000001140c */
[----:B------:R-:W-:-:S03]  /*0170*/  IMAD.U32 R171, RZ, RZ, UR6 ;  /* 0x00000006ffab7e24 */ /* 0x000fc6000f8e00ff */
[CC--:B------:R-:W-:Y:S02]  /*0180*/  LEA.HI R181, R2.reuse, R12.reuse, RZ, 0x5 ;  /* 0x0000000c02b57211 */ /* 0x0c0fe400078f28ff */
[CC--:B------:R-:W-:Y:S02]  /*0190*/  LEA.HI R4, R2.reuse, R12.reuse, RZ, 0x2 ;  /* 0x0000000c02047211 */ /* 0x0c0fe400078f10ff */
[CC--:B------:R-:W-:Y:S02]  /*01a0*/  LEA.HI R13, R2.reuse, R12.reuse, RZ, 0x3 ;  /* 0x0000000c020d7211 */ /* 0x0c0fe400078f18ff */
[----:B------:R-:W-:Y:S02]  /*01b0*/  LEA.HI R5, R2, R12, RZ, 0x4 ;  /* 0x0000000c02057211 */ /* 0x000fe400078f20ff */
[----:B------:R-:W-:Y:S02]  /*01c0*/  LOP3.LUT R7, R181, 0xffffffe0, RZ, 0xc0, !PT ;  /* 0xffffffe0b5077812 */ /* 0x000fe400078ec0ff */
[----:B------:R-:W-:-:S02]  /*01d0*/  LOP3.LUT R3, R4, 0x7ffffffc, RZ, 0xc0, !PT ;  /* 0x7ffffffc04037812 */ /* 0x000fc400078ec0ff */
[----:B------:R-:W-:Y:S01]  /*01e0*/  LOP3.LUT R8, R13, 0xfffffff8, RZ, 0xc0, !PT ;  /* 0xfffffff80d087812 */ /* 0x000fe200078ec0ff */
[C---:B------:R-:W-:Y:S01]  /*01f0*/  IMAD.IADD R7, R12.reuse, 0x1, -R7 ;  /* 0x000000010c077824 */ /* 0x040fe200078e0a07 */
[----:B------:R-:W-:Y:S01]  /*0200*/  LOP3.LUT R0, R5, 0xfffffff0, RZ, 0xc0, !PT ;  /* 0xfffffff005007812 */ /* 0x000fe200078ec0ff */
[----:B------:R-:W-:Y:S01]  /*0210*/  IMAD.IADD R3, R12, 0x1, -R3 ;  /* 0x000000010c037824 */ /* 0x000fe200078e0a03 */
[-C--:B------:R-:W-:Y:S01]  /*0220*/  LEA.HI R183, R2, R12.reuse, RZ, 0x6 ;  /* 0x0000000c02b77211 */ /* 0x080fe200078f30ff */
[----:B------:R-:W-:Y:S01]  /*0230*/  IMAD.IADD R8, R12, 0x1, -R8 ;  /* 0x000000010c087824 */ /* 0x000fe200078e0a08 */
[----:B------:R-:W-:Y:S01]  /*0240*/  LEA.HI R2, R2, R12, RZ, 0x7 ;  /* 0x0000000c02027211 */ /* 0x000fe200078f38ff */
[----:B------:R-:W-:Y:S01]  /*0250*/  IMAD.IADD R12, R12, 0x1, -R0 ;  /* 0x000000010c0c7824 */ /* 0x000fe200078e0a00 */
[--C-:B------:R-:W-:Y:S01]  /*0260*/  SHF.R.S32.HI R11, RZ, 0x5, R181.reuse ;  /* 0x00000005ff0b7819 */ /* 0x100fe200000114b5 */
[----:B------:R-:W-:Y:S01]  /*0270*/  IMAD.SHL.U32 R186, R8, 0x8, RZ ;  /* 0x0000000808ba7824 */ /* 0x000fe200078e00ff */
[----:B------:R-:W-:Y:S01]  /*0280*/  SHF.R.S32.HI R0, RZ, 0x1f, R181 ;  /* 0x0000001fff007819 */ /* 0x000fe200000114b5 */
[----:B------:R-:W-:Y:S01]  /*0290*/  IMAD.SHL.U32 R3, R3, 0x2, RZ ;  /* 0x0000000203037824 */ /* 0x000fe200078e00ff */
[----:B------:R-:W-:-:S02]  /*02a0*/  SHF.R.S32.HI R9, RZ, 0x4, R5 ;  /* 0x00000004ff097819 */ /* 0x000fc40000011405 */
[----:B------:R-:W-:Y:S02]  /*02b0*/  LEA.HI R0, R0, R11, RZ, 0x2 ;  /* 0x0000000b00007211 */ /* 0x000fe400078f10ff */
[--C-:B------:R-:W-:Y:S02]  /*02c0*/  SHF.R.S32.HI R10, RZ, 0x2, R4.reuse ;  /* 0x00000002ff0a7819 */ /* 0x100fe40000011404 */
[----:B------:R-:W-:Y:S02]  /*02d0*/  LOP3.LUT R0, R0, 0xfffffffc, RZ, 0xc0, !PT ;  /* 0xfffffffc00007812 */ /* 0x000fe400078ec0ff */
[----:B------:R-:W-:Y:S02]  /*02e0*/  SHF.R.S32.HI R184, RZ, 0x3, R13 ;  /* 0x00000003ffb87819 */ /* 0x000fe4000001140d */
[----:B------:R-:W-:Y:S01]  /*02f0*/  SHF.R.S32.HI R4, RZ, 0x1f, R4 ;  /* 0x0000001fff047819 */ /* 0x000fe20000011404 */
[----:B------:R-:W-:Y:S01]  /*0300*/  IMAD.IADD R0, R11, 0x1, -R0 ;  /* 0x000000010b007824 */ /* 0x000fe200078e0a00 */
[----:B------:R-:W-:Y:S01]  /*0310*/  LEA.HI R5, R5, R9, RZ, 0x1 ;  /* 0x0000000905057211 */ /* 0x000fe200078f08ff */
[----:B------:R-:W-:Y:S01]  /*0320*/  IMAD.SHL.U32 R6, R184, 0x40, RZ ;  /* 0x00000040b8067824 */ /* 0x000fe200078e00ff */
[----:B------:R-:W-:Y:S01]  /*0330*/  LOP3.LUT P4, RZ, R8, 0x2, RZ, 0xc0, !PT ;  /* 0x0000000208ff7812 */ /* 0x000fe2000788c0ff */
[----:B------:R-:W-:Y:S01]  /*0340*/  IMAD.SHL.U32 R172, R0, 0x10, RZ ;  /* 0x0000001000ac7824 */ /* 0x000fe200078e00ff */
[C---:B------:R-:W-:Y:S01]  /*0350*/  LOP3.LUT P3, RZ, R8.reuse, 0x4, RZ, 0xc0, !PT ;  /* 0x0000000408ff7812 */ /* 0x040fe2000786c0ff */
[----:B------:R-:W-:Y:S01]  /*0360*/  IMAD.SHL.U32 R8, R8, 0x40, RZ ;  /* 0x0000004008087824 */ /* 0x000fe200078e00ff */
[----:B------:R-:W-:-:S02]  /*0370*/  LEA.HI R4, R4, R10, RZ, 0x3 ;  /* 0x0000000a04047211 */ /* 0x000fc400078f18ff */
[----:B------:R-:W-:Y:S02]  /*0380*/  LOP3.LUT R5, R5, 0xfffffffe, RZ, 0xc0, !PT ;  /* 0xfffffffe05057812 */ /* 0x000fe400078ec0ff */
[----:B------:R-:W-:Y:S02]  /*0390*/  SHF.R.S32.HI R179, RZ, 0x1f, R7 ;  /* 0x0000001fffb37819 */ /* 0x000fe40000011407 */
[----:B------:R-:W-:Y:S01]  /*03a0*/  LEA.HI R181, R181, R11, RZ, 0x1 ;  /* 0x0000000bb5b57211 */ /* 0x000fe200078f08ff */
[----:B------:R-:W-:Y:S01]  /*03b0*/  IMAD.IADD R5, R9, 0x1, -R5 ;  /* 0x0000000109057824 */ /* 0x000fe200078e0a05 */
[----:B------:R-:W-:Y:S02]  /*03c0*/  LOP3.LUT R4, R4, 0xfffffff8, RZ, 0xc0, !PT ;  /* 0xfffffff804047812 */ /* 0x000fe400078ec0ff */
[----:B------:R-:W-:Y:S01]  /*03d0*/  LOP3.LUT R8, R8, 0x1c0, RZ, 0xc0, !PT ;  /* 0x000001c008087812 */ /* 0x000fe200078ec0ff */
[----:B------:R-:W-:Y:S01]  /*03e0*/  IMAD.SHL.U32 R9, R5, 0x200, RZ ;  /* 0x0000020005097824 */ /* 0x000fe200078e00ff */
[----:B------:R-:W-:Y:S01]  /*03f0*/  LOP3.LUT R6, R6, 0x1c0, RZ, 0xc0, !PT ;  /* 0x000001c006067812 */ /* 0x000fe200078ec0ff */
[----:B------:R-:W-:Y:S01]  /*0400*/  IMAD.IADD R4, R10, 0x1, -R4 ;  /* 0x000000010a047824 */ /* 0x000fe200078e0a04 */
[----:B------:R-:W-:-:S02]  /*0410*/  LEA.HI R179, R179, R7, RZ, 0x2 ;  /* 0x00000007b3b37211 */ /* 0x000fc400078f10ff */
[----:B------:R-:W-:Y:S02]  /*0420*/  SHF.R.S32.HI R7, RZ, 0x1f, R12 ;  /* 0x0000001fff077819 */ /* 0x000fe4000001140c */
[----:B------:R-:W-:Y:S02]  /*0430*/  LOP3.LUT R181, R181, 0xfffffffe, RZ, 0xc0, !PT ;  /* 0xfffffffeb5b57812 */ /* 0x000fe400078ec0ff */
[C---:B------:R-:W-:Y:S02]  /*0440*/  LOP3.LUT R166, R8.reuse, 0x8, R13, 0xf8, !PT ;  /* 0x0000000808a67812 */ /* 0x040fe400078ef80d */
[----:B------:R-:W-:Y:S01]  /*0450*/  LOP3.LUT R172, R8, 0x30, R172, 0xf8, !PT ;  /* 0x0000003008ac7812 */ /* 0x000fe200078ef8ac */
[----:B------:R-:W-:Y:S01]  /*0460*/  IMAD.IADD R181, R11, 0x1, -R181 ;  /* 0x000000010bb57824 */ /* 0x000fe200078e0ab5 */
[----:B------:R-:W-:Y:S02]  /*0470*/  SHF.R.U32.HI R182, RZ, 0x3, R6 ;  /* 0x00000003ffb67819 */ /* 0x000fe40000011606 */
[----:B------:R-:W-:-:S02]  /*0480*/  SHF.R.S32.HI R183, RZ, 0x6, R183 ;  /* 0x00000006ffb77819 */ /* 0x000fc400000114b7 */
[----:B------:R-:W-:Y:S02]  /*0490*/  SHF.R.U32.HI R8, RZ, 0x3, R8 ;  /* 0x00000003ff087819 */ /* 0x000fe40000011608 */
[----:B------:R-:W-:Y:S01]  /*04a0*/  LOP3.LUT R6, R6, 0x38, R186, 0xf8, !PT ;  /* 0x0000003806067812 */ /* 0x000fe200078ef8ba */
[----:B------:R-:W-:Y:S01]  /*04b0*/  IMAD R11, R183, 0x800, R9 ;  /* 0x00000800b70b7824 */ /* 0x000fe200078e0209 */
[----:B------:R-:W-:Y:S02]  /*04c0*/  LEA.HI R7, R7, R12, RZ, 0x3 ;  /* 0x0000000c07077211 */ /* 0x000fe400078f18ff */
[----:B------:R-:W-:Y:S02]  /*04d0*/  LOP3.LUT R166, R166, R8, RZ, 0x3c, !PT ;  /* 0x00000008a6a67212 */ /* 0x000fe400078e3cff */
[----:B------:R-:W-:Y:S02]  /*04e0*/  LOP3.LUT R182, R6, R182, RZ, 0x3c, !PT ;  /* 0x000000b606b67212 */ /* 0x000fe400078e3cff */
[C---:B------:R-:W-:Y:S01]  /*04f0*/  LOP3.LUT R10, R4.reuse, 0x1, RZ, 0xc0, !PT ;  /* 0x00000001040a7812 */ /* 0x040fe200078ec0ff */
[----:B------:R-:W-:Y:S01]  /*0500*/  IMAD.IADD R166, R11, 0x1, R166 ;  /* 0x000000010ba67824 */ /* 0x000fe200078e02a6 */
[----:B------:R-:W-:Y:S01]  /*0510*/  LOP3.LUT R6, R7, 0xfffffff8, RZ, 0xc0, !PT ;  /* 0xfffffff807067812 */ /* 0x000fe200078ec0ff */
[----:B------:R-:W-:Y:S01]  /*0520*/  IMAD.SHL.U32 R11, R4, 0x40, RZ ;  /* 0x00000040040b7824 */ /* 0x000fe200078e00ff */
[----:B------:R-:W-:Y:S01]  /*0530*/  ISETP.NE.U32.AND P0, PT, R10, 0x1, PT ;  /* 0x000000010a00780c */ /* 0x000fe20003f05070 */
[----:B------:R-:W-:Y:S01]  /*0540*/  IMAD.SHL.U32 R10, R183, 0x20, RZ ;  /* 0x00000020b70a7824 */ /* 0x000fe200078e00ff */
[----:B------:R-:W-:Y:S01]  /*0550*/  SHF.R.S32.HI R2, RZ, 0x7, R2 ;  /* 0x00000007ff027819 */ /* 0x000fe20000011402 */
[----:B------:R-:W-:Y:S01]  /*0560*/  IMAD.IADD R6, R12, 0x1, -R6 ;  /* 0x000000010c067824 */ /* 0x000fe200078e0a06 */
[----:B------:R-:W-:Y:S01]  /*0570*/  LOP3.LUT R172, R172, 0x8, R13, 0xf8, !PT ;  /* 0x00000008acac7812 */ /* 0x000fe200078ef80d */
[----:B------:R-:W-:Y:S01]  /*0580*/  IMAD.SHL.U32 R7, R7, 0x40, RZ ;  /* 0x0000004007077824 */ /* 0x000fe200078e00ff */
[----:B------:R-:W-:Y:S01]  /*0590*/  R2P PR, R4, 0x6 ;  /* 0x0000000604007804 */ /* 0x000fe20000000000 */
[----:B------:R-:W-:Y:S01]  /*05a0*/  IMAD.SHL.U32 R4, R2, 0x8, RZ ;  /* 0x0000000802047824 */ /* 0x000fe200078e00ff */
[----:B------:R-:W-:Y:S01]  /*05b0*/  LOP3.LUT R11, R11, 0x1c0, RZ, 0xc0, !PT ;  /* 0x000001c00b0b7812 */ /* 0x000fe200078ec0ff */
[----:B------:R-:W-:Y:S01]  /*05c0*/  IMAD.SHL.U32 R6, R6, 0x40, RZ ;  /* 0x0000004006067824 */ /* 0x000fe200078e00ff */
[----:B------:R-:W-:Y:S01]  /*05d0*/  LOP3.LUT R172, R9, R172, R8, 0xf6, !PT ;  /* 0x000000ac09ac7212 */ /* 0x000fe200078ef608 */
[----:B------:R-:W-:Y:S01]  /*05e0*/  IMAD R8, R2, 0x1000, R3 ;  /* 0x0000100002087824 */ /* 0x000fe200078e0203 */
[----:B------:R-:W-:Y:S01]  /*05f0*/  LOP3.LUT R4, R4, 0x8, RZ, 0xc0, !PT ;  /* 0x0000000804047812 */ /* 0x000fe200078ec0ff */
[C---:B------:R-:W-:Y:S01]  /*0600*/  IMAD.SHL.U32 R2, R5.reuse, 0x10, RZ ;  /* 0x0000001005027824 */ /* 0x040fe200078e00ff */
[----:B------:R-:W-:Y:S01]  /*0610*/  SHF.R.U32.HI R9, RZ, 0x3, R11 ;  /* 0x00000003ff097819 */ /* 0x000fe2000001160b */
[----:B------:R-:W-:Y:S01]  /*0620*/  IMAD.SHL.U32 R5, R5, 0x8, RZ ;  /* 0x0000000805057824 */ /* 0x000fe200078e00ff */
[----:B------:R-:W-:Y:S01]  /*0630*/  LOP3.LUT R10, R11, 0x20, R10, 0xf8, !PT ;  /* 0x000000200b0a7812 */ /* 0x000fe200078ef80a */
[----:B------:R-:W-:Y:S01]  /*0640*/  IMAD R3, R0, 0x400, R3 ;  /* 0x0000040000037824 */ /* 0x000fe200078e0203 */
[----:B------:R-:W-:Y:S01]  /*0650*/  LOP3.LUT R6, R6, 0x1c0, RZ, 0xc0, !PT ;  /* 0x000001c006067812 */ /* 0x000fe200078ec0ff */
[----:B------:R-:W-:Y:S01]  /*0660*/  IMAD R8, R181, 0x400, R8 ;  /* 0x00000400b5087824 */ /* 0x000fe200078e0208 */
[----:B------:R-:W-:Y:S01]  /*0670*/  LOP3.LUT R2, R4, 0x10, R2, 0xf8, !PT ;  /* 0x0000001004027812 */ /* 0x000fe200078ef802 */
[----:B------:R-:W-:Y:S01]  /*0680*/  IMAD R182, R183, 0x200, R182 ;  /* 0x00000200b7b67824 */ /* 0x000fe200078e02b6 */
[----:B------:R-:W-:-:S02]  /*0690*/  LOP3.LUT R188, R9, R11, R4, 0x1e, !PT ;  /* 0x0000000b09bc7212 */ /* 0x000fc400078e1e04 */
[----:B------:R-:W-:Y:S02]  /*06a0*/  LOP3.LUT R10, R10, R9, RZ, 0x3c, !PT ;  /* 0x000000090a0a7212 */ /* 0x000fe400078e3cff */
[----:B------:R-:W-:Y:S01]  /*06b0*/  SHF.R.U32.HI R4, RZ, 0x3, R6 ;  /* 0x00000003ff047819 */ /* 0x000fe20000011606 */
[----:B------:R-:W-:Y:S01]  /*06c0*/  IMAD.IADD R188, R3, 0x1, R188 ;  /* 0x0000000103bc7824 */ /* 0x000fe200078e02bc */
[----:B------:R-:W-:Y:S01]  /*06d0*/  LOP3.LUT R7, R7, 0xfffffe00, RZ, 0xc0, !PT ;  /* 0xfffffe0007077812 */ /* 0x000fe200078ec0ff */
[----:B------:R-:W-:Y:S01]  /*06e0*/  IMAD.IADD R189, R10, 0x1, R8 ;  /* 0x000000010abd7824 */ /* 0x000fe200078e0208 */
[----:B------:R-:W-:Y:S02]  /*06f0*/  LOP3.LUT R2, R4, R2, R6, 0x1e, !PT ;  /* 0x0000000204027212 */ /* 0x000fe400078e1e06 */
[----:B------:R-:W-:Y:S01]  /*0700*/  LOP3.LUT R5, R6, 0x8, R5, 0xf8, !PT ;  /* 0x0000000806057812 */ /* 0x000fe200078ef805 */
[--C-:B------:R-:W-:Y:S01]  /*0710*/  IMAD R173, R0, 0x400, R7.reuse ;  /* 0x0000040000ad7824 */ /* 0x100fe200078e0207 */
[----:B------:R-:W-:Y:S01]  /*0720*/  LOP3.LUT R180, R2, R7, RZ, 0xfc, !PT ;  /* 0x0000000702b47212 */ /* 0x000fe200078efcff */
[----:B------:R-:W-:Y:S01]  /*0730*/  IMAD R174, R181, 0x400, R7 ;  /* 0x00000400b5ae7824 */ /* 0x000fe200078e0207 */
[----:B------:R-:W-:-:S02]  /*0740*/  LOP3.LUT R5, R5, R4, RZ, 0x3c, !PT ;  /* 0x0000000405057212 */ /* 0x000fc400078e3cff */
[----:B------:R-:W-:Y:S01]  /*0750*/  SEL R3, R206, 0xffffffe0, !P4 ;  /* 0xffffffe0ce037807 */ /* 0x000fe20006000000 */
[----:B------:R-:W-:Y:S01]  /*0760*/  IMAD.SHL.U32 R170, R180, 0x2, RZ ;  /* 0x00000002b4aa7824 */ /* 0x000fe200078e00ff */
[----:B------:R-:W-:Y:S01]  /*0770*/  LEA R188, R188, UR4, 0x1 ;  /* 0x00000004bcbc7c11 */ /* 0x000fe2000f8e08ff */
[----:B------:R-:W-:Y:S01]  /*0780*/  IMAD.IADD R173, R5, 0x1, R173 ;  /* 0x0000000105ad7824 */ /* 0x000fe200078e02ad */
[----:B------:R-:W-:Y:S01]  /*0790*/  SEL R164, R164, 0xffffffc0, !P3 ;  /* 0xffffffc0a4a47807 */ /* 0x000fe20005800000 */
[----:B------:R-:W-:Y:S01]  /*07a0*/  IMAD.IADD R174, R174, 0x1, R5 ;  /* 0x00000001aeae7824 */ /* 0x000fe200078e0205 */
[----:B------:R-:W-:Y:S01]  /*07b0*/  LEA R166, R166, UR6, 0x1 ;  /* 0x00000006a6a67c11 */ /* 0x000fe2000f8e08ff */
[----:B------:R-:W-:Y:S01]  /*07c0*/  VIADD R190, R188, 0x40 ;  /* 0x00000040bcbe7836 */ /* 0x000fe20000000000 */
[----:B------:R-:W-:Y:S01]  /*07d0*/  SEL R206, R206, 0xffffffe0, !P1 ;  /* 0xffffffe0cece7807 */ /* 0x000fe20004800000 */
[----:B------:R-:W-:Y:S01]  /*07e0*/  @P2 VIADD R190, R188, 0xffffffc0 ;  /* 0xffffffc0bcbe2836 */ /* 0x000fe20000000000 */
[----:B------:R-:W-:Y:S01]  /*07f0*/  LEA R189, R189, UR6, 0x1 ;  /* 0x00000006bdbd7c11 */ /* 0x000fe2000f8e08ff */
[--C-:B------:R-:W-:Y:S01]  /*0800*/  IMAD.IADD R164, R164, 0x1, R166.reuse ;  /* 0x00000001a4a47824 */ /* 0x100fe200078e02a6 */
[----:B------:R-:W-:Y:S01]  /*0810*/  SEL R195, R195, 0x10, !P0 ;  /* 0x00000010c3c37807 */ /* 0x000fe20004000000 */
[----:B------:R-:W-:Y:S01]  /*0820*/  IMAD.IADD R165, R3, 0x1, R166 ;  /* 0x0000000103a57824 */ /* 0x000fe200078e02a6 */
[----:B------:R-:W-:Y:S01]  /*0830*/  SHF.R.S32.HI R179, RZ, 0x2, R179 ;  /* 0x00000002ffb37819 */ /* 0x000fe200000114b3 */
[C---:B------:R-:W-:Y:S01]  /*0840*/  IMAD.IADD R193, R189.reuse, 0x1, R206 ;  /* 0x00000001bdc17824 */ /* 0x040fe200078e02ce */
[----:B------:R-:W-:Y:S01]  /*0850*/  IADD3 R171, R170, 0x4000, R171 ;  /* 0x00004000aaab7810 */ /* 0x000fe20007ffe0ab */
[----:B------:R-:W-:Y:S01]  /*0860*/  VIADD R191, R188, 0x420 ;  /* 0x00000420bcbf7836 */ /* 0x000fe20000000000 */
[----:B------:R-:W-:Y:S01]  /*0870*/  LEA R172, R172, UR6, 0x1 ;  /* 0x00000006acac7c11 */ /* 0x000fe2000f8e08ff */
[----:B------:R-:W-:Y:S01]  /*0880*/  IMAD.IADD R194, R189, 0x1, R195 ;  /* 0x00000001bdc27824 */ /* 0x000fe200078e02c3 */
[----:B------:R-:W-:Y:S01]  /*0890*/  LEA R173, R173, UR5, 0x1 ;  /* 0x00000005adad7c11 */ /* 0x000fe2000f8e08ff */
[----:B------:R-:W-:-:S02]  /*08a0*/  IMAD.IADD R192, R206, 0x1, R188 ;  /* 0x00000001cec07824 */ /* 0x000fc400078e02bc */
[----:B------:R-:W-:Y:S02]  /*08b0*/  IMAD R179, R181, 0x10, R179 ;  /* 0x00000010b5b37824 */ /* 0x000fe400078e02b3 */
[----:B------:R-:W-:Y:S02]  /*08c0*/  IMAD.IADD R3, R3, 0x1, R164 ;  /* 0x0000000103037824 */ /* 0x000fe400078e02a4 */
[----:B------:R-:W-:Y:S02]  /*08d0*/  @P1 VIADD R191, R188, 0x3e0 ;  /* 0x000003e0bcbf1836 */ /* 0x000fe40000000000 */
[----:B------:R-:W-:Y:S02]  /*08e0*/  IMAD.IADD R195, R195, 0x1, R193 ;  /* 0x00000001c3c37824 */ /* 0x000fe400078e02c1 */
[----:B------:R-:W-:Y:S02]  /*08f0*/  VIADD R170, R170, UR4 ;  /* 0x00000004aaaa7c36 */ /* 0x000fe40008000000 */
[----:B---34-:R-:W-:-:S07]  /*0900*/  IMAD.IADD R206, R206, 0x1, R190 ;  /* 0x00000001cece7824 */ /* 0x018fce00078e02be */
.L_x_619:
[----:B-1----:R-:W1:Y:S01]  /*0910*/  LDC.64 R6, c[0x0][0x2f0] ;  /* 0x0000bc00ff067b82 */ /* 0x002e620000000a00 */
[C---:B--2---:R-:W-:Y:S01]  /*0920*/  IMAD.SHL.U32 R8, R178.reuse, 0x4, RZ ;  /* 0x00000004b2087824 */ /* 0x044fe200078e00ff */
[----:B----4-:R-:W-:Y:S01]  /*0930*/  SHF.R.S32.HI R14, RZ, 0x1f, R178 ;  /* 0x0000001fff0e7819 */ /* 0x010fe200000114b2 */
[----:B------:R-:W-:Y:S01]  /*0940*/  IMAD.MOV.U32 R13, RZ, RZ, -0x1 ;  /* 0xffffffffff0d7424 */ /* 0x000fe200078e00ff */
[----:B------:R-:W-:Y:S02]  /*0950*/  ISETP.NE.U32.AND P3, PT, RZ, UR12, PT ;  /* 0x0000000cff007c0c */ /* 0x000fe4000bf65070 */
[----:B------:R-:W-:Y:S02]  /*0960*/  SHF.L.U64.HI R0, R178, 0x2, R14 ;  /* 0x00000002b2007819 */ /* 0x000fe4000001020e */
[----:B------:R-:W2:Y:S01]  /*0970*/  LDC.64 R4, c[0x0][0x308] ;  /* 0x0000c200ff047b82 */ /* 0x000ea20000000a00 */
[----:B------:R-:W-:Y:S02]  /*0980*/  ISETP.NE.AND.EX P3, PT, RZ, UR13, PT, P3 ;  /* 0x0000000dff007c0c */ /* 0x000fe4000bf65330 */
[----:B-1----:R-:W-:-:S02]  /*0990*/  ISETP.NE.U32.AND P4, PT, R6, RZ, PT ;  /* 0x000000ff0600720c */ /* 0x002fc40003f85070 */
[----:B------:R-:W-:Y:S02]  /*09a0*/  IADD3 R6, P0, R8, R6, RZ ;  /* 0x0000000608067210 */ /* 0x000fe40007f1e0ff */
[----:B------:R-:W-:-:S03]  /*09b0*/  ISETP.NE.AND.EX P4, PT, R7, RZ, PT, P4 ;  /* 0x000000ff0700720c */ /* 0x000fc60003f85340 */
[----:B------:R-:W-:Y:S01]  /*09c0*/  IMAD.X R7, R0, 0x1, R7, P0 ;  /* 0x0000000100077824 */ /* 0x000fe200000e0607 */
[----:B--2---:R-:W-:-:S04]  /*09d0*/  ISETP.NE.U32.AND P2, PT, R4, RZ, PT ;  /* 0x000000ff0400720c */ /* 0x004fc80003f45070 */
[----:B------:R-:W-:-:S05]  /*09e0*/  ISETP.NE.AND.EX P2, PT, R5, RZ, PT, P2 ;  /* 0x000000ff0500720c */ /* 0x000fca0003f45320 */
[----:B------:R-:W2:Y:S04]  /*09f0*/  @P4 LDG.E R13, desc[UR14][R6.64] ;  /* 0x0000000e060d4981 */ /* 0x000ea8000c1e1900 */
[----:B------:R1:W2:Y:S01]  /*0a00*/  @P4 LDG.E R227, desc[UR14][R6.64+0x4] ;  /* 0x0000040e06e34981 */ /* 0x0002a2000c1e1900 */
[C---:B------:R-:W-:Y:S01]  /*0a10*/  @P3 IADD3 R10, P1, R8.reuse, UR12, RZ ;  /* 0x0000000c080a3c10 */ /* 0x040fe2000ff3e0ff */
[----:B------:R-:W-:Y:S01]  /*0a20*/  IMAD.MOV.U32 R226, RZ, RZ, RZ ;  /* 0x000000ffffe27224 */ /* 0x000fe200078e00ff */
[----:B------:R-:W3:Y:S01]  /*0a30*/  LDC.U8 R2, c[0x0][0x3c2] ;  /* 0x0000f080ff027b82 */ /* 0x000ee20000000000 */
[----:B------:R-:W-:Y:S02]  /*0a40*/  @P2 IADD3 R4, P0, R8, R4, RZ ;  /* 0x0000000408042210 */ /* 0x000fe40007f1e0ff */
[----:B------:R-:W-:-:S03]  /*0a50*/  @P3 IADD3.X R11, R0, UR13, RZ, P1, !PT ;  /* 0x0000000d000b3c10 */ /* 0x000fc60008ffe4ff */
[----:B------:R-:W-:Y:S02]  /*0a60*/  @P2 IMAD.X R5, R0, 0x1, R5, P0 ;  /* 0x0000000100052824 */ /* 0x000fe400000e0605 */
[----:B------:R-:W4:Y:S04]  /*0a70*/  @P3 LDG.E R226, desc[UR14][R10.64] ;  /* 0x0000000e0ae23981 */ /* 0x000f28000c1e1900 */
[----:B------:R-:W4:Y:S01]  /*0a80*/  @P2 LDG.E R225, desc[UR14][R4.64] ;  /* 0x0000000e04e12981 */ /* 0x000f22000c1e1900 */
[----:B-1----:R-:W1:Y:S01]  /*0a90*/  LDC.64 R6, c[0x0][0x2f8] ;  /* 0x0000be00ff067b82 */ /* 0x002e620000000a00 */
[----:B---3--:R-:W-:Y:S01]  /*0aa0*/  ISETP.NE.AND P3, PT, R2, RZ, PT ;  /* 0x000000ff0200720c */ /* 0x008fe20003f65270 */
[----:B------:R-:W-:-:S06]  /*0ab0*/  IMAD.MOV.U32 R228, RZ, RZ, -0x1 ;  /* 0xffffffffffe47424 */ /* 0x000fcc00078e00ff */
[----:B------:R-:W3:Y:S01]  /*0ac0*/  @!P2 LDC.64 R4, c[0x0][0x318] ;  /* 0x0000c600ff04ab82 */ /* 0x000ee20000000a00 */
[----:B-1----:R-:W-:-:S04]  /*0ad0*/  ISETP.EQ.U32.AND P1, PT, R6, RZ, PT ;  /* 0x000000ff0600720c */ /* 0x002fc80003f22070 */
[----:B------:R-:W-:Y:S02]  /*0ae0*/  ISETP.EQ.OR.EX P1, PT, R7, RZ, !P3, P1 ;  /* 0x000000ff0700720c */ /* 0x000fe40005f22710 */
[----:B------:R-:W-:-:S05]  /*0af0*/  IADD3 R8, P0, R8, R6, RZ ;  /* 0x0000000608087210 */ /* 0x000fca0007f1e0ff */
[----:B------:R-:W-:Y:S02]  /*0b00*/  IMAD.X R9, R0, 0x1, R7, P0 ;  /* 0x0000000100097824 */ /* 0x000fe400000e0607 */
[----:B------:R-:W1:Y:S04]  /*0b10*/  @!P2 LDC R0, c[0x0][0x2cc] ;  /* 0x0000b300ff00ab82 */ /* 0x000e680000000800 */
[----:B-----5:R1:W5:Y:S01]  /*0b20*/  @!P1 LDG.E R228, desc[UR14][R8.64] ;  /* 0x0000000e08e49981 */ /* 0x020362000c1e1900 */
[----:B------:R-:W-:-:S03]  /*0b30*/  ISETP.NE.U32.AND P1, PT, R6, RZ, PT ;  /* 0x000000ff0600720c */ /* 0x000fc60003f25070 */
[----:B------:R-:W2:Y:S01]  /*0b40*/  LDC R2, c[0x0][0x2c8] ;  /* 0x0000b200ff027b82 */ /* 0x000ea20000000800 */
[----:B------:R-:W-:Y:S02]  /*0b50*/  ISETP.NE.AND.EX P1, PT, R7, RZ, PT, P1 ;  /* 0x000000ff0700720c */ /* 0x000fe40003f25310 */
[----:B---3--:R-:W-:-:S04]  /*0b60*/  @!P2 ISETP.NE.U32.AND P0, PT, R4, RZ, PT ;  /* 0x000000ff0400a20c */ /* 0x008fc80003f05070 */
[----:B------:R-:W-:-:S04]  /*0b70*/  @!P2 ISETP.NE.AND.EX P0, PT, R5, RZ, PT, P0 ;  /* 0x000000ff0500a20c */ /* 0x000fc80003f05300 */
[----:B-1----:R-:W-:Y:S01]  /*0b80*/  @!P2 SEL R0, R0, RZ, P0 ;  /* 0x000000ff0000a207 */ /* 0x002fe20000000000 */
[----:B--2---:R-:W-:-:S06]  /*0b90*/  @P4 IMAD.IADD R227, R227, 0x1, -R13 ;  /* 0x00000001e3e34824 */ /* 0x004fcc00078e0a0d */
[----:B------:R-:W1:Y:S01]  /*0ba0*/  @!P4 LDC R227, c[0x0][0x2c4] ;  /* 0x0000b100ffe3cb82 */ /* 0x000e620000000800 */
[----:B----4-:R-:W-:Y:S01]  /*0bb0*/  @P2 IMAD.IADD R225, R225, 0x1, -R226 ;  /* 0x00000001e1e12824 */ /* 0x010fe200078e0ae2 */
[----:B------:R-:W-:Y:S06]  /*0bc0*/  @!P1 BRA `(.L_x_575) ;  /* 0x00000000000c9947 */ /* 0x000fec0003800000 */
[----:B------:R-:W2:Y:S02]  /*0bd0*/  @P3 LDG.E R2, desc[UR14][R8.64+0x4] ;  /* 0x0000040e08023981 */ /* 0x000ea4000c1e1900 */
[----:B--2--5:R-:W-:-:S06]  /*0be0*/  @P3 IADD3 R2, R2, -R228, RZ ;  /* 0x800000e402023210 */ /* 0x024fcc0007ffe0ff */
[----:B------:R2:W5:Y:S02]  /*0bf0*/  @!P3 LDG.E R2, desc[UR14][R8.64] ;  /* 0x0000000e0802b981 */ /* 0x000564000c1e1900 */
.L_x_575:
[----:B------:R-:W-:Y:S01]  /*0c00*/  IMAD.SHL.U32 R224, R185, 0x80, RZ ;  /* 0x00000080b9e07824 */ /* 0x000fe200078e00ff */
[----:B-----5:R-:W-:-:S04]  /*0c10*/  @!P2 IADD3 R225, R0, R2, -R226 ;  /* 0x0000000200e1a210 */ /* 0x020fc80007ffe8e2 */
[----:B------:R-:W-:-:S13]  /*0c20*/  ISETP.GT.AND P0, PT, R225, R224, PT ;  /* 0x000000e0e100720c */ /* 0x000fda0003f04270 */
[----:B------:R-:W-:Y:S05]  /*0c30*/  @!P0 BRA `(.L_x_576) ;  /* 0x0000007800788947 */ /* 0x000fea0003800000 */
[----:B------:R-:W3:Y:S01]  /*0c40*/  LDC R2, c[0x0][0x278] ;  /* 0x00009e00ff027b82 */ /* 0x000ee20000000800 */
[----:B------:R-:W-:Y:S02]  /*0c50*/  ISETP.NE.AND P0, PT, R228, -0x1, PT ;  /* 0xffffffffe400780c */ /* 0x000fe40003f05270 */
[----:B------:R-:W-:Y:S02]  /*0c60*/  ISETP.NE.AND P1, PT, R13, -0x1, PT ;  /* 0xffffffff0d00780c */ /* 0x000fe40003f25270 */
[C---:B------:R-:W-:Y:S02]  /*0c70*/  SHF.L.U32 R32, R178.reuse, 0x7, RZ ;  /* 0x00000007b2207819 */ /* 0x040fe400000006ff */
[----:B------:R-:W-:Y:S01]  /*0c80*/  SHF.L.U64.HI R20, R178, 0x7, R14 ;  /* 0x00000007b2147819 */ /* 0x000fe2000001020e */
[----:B------:R-:W4:Y:S01]  /*0c90*/  LDC.64 R4, c[0x0][0x228] ;  /* 0x00008a00ff047b82 */ /* 0x000f220000000a00 */
[----:B------:R-:W-:Y:S02]  /*0ca0*/  SEL R32, R32, RZ, P4 ;  /* 0x000000ff20207207 */ /* 0x000fe40002000000 */
[----:B------:R-:W-:-:S05]  /*0cb0*/  SEL R20, R20, RZ, P4 ;  /* 0x000000ff14147207 */ /* 0x000fca0002000000 */
[----:B------:R-:W5:Y:S01]  /*0cc0*/  LDC.64 R18, c[0x0][0x240] ;  /* 0x00009000ff127b82 */ /* 0x000f620000000a00 */
[----:B---3--:R-:W-:-:S07]  /*0cd0*/  IABS R6, R2 ;  /* 0x0000000200067213 */ /* 0x008fce0000000000 */
[----:B------:R-:W3:Y:S01]  /*0ce0*/  LDC R12, c[0x0][0x2d4] ;  /* 0x0000b500ff0c7b82 */ /* 0x000ee20000000800 */
[----:B--2---:R-:W2:Y:S01]  /*0cf0*/  I2F.RP R8, R6 ;  /* 0x0000000600087306 */ /* 0x004ea20000209400 */
[----:B----4-:R-:W-:-:S06]  /*0d00*/  IMAD.WIDE.U32 R22, R178, R4, RZ ;  /* 0x00000004b2167225 */ /* 0x010fcc00078e00ff */
[----:B------:R-:W4:Y:S01]  /*0d10*/  LDC R211, c[0x0][0x2dc] ;  /* 0x0000b700ffd37b82 */ /* 0x000f220000000800 */
[----:B-----5:R-:W-:-:S07]  /*0d20*/  IMAD.WIDE.U32 R10, R13, R18, RZ ;  /* 0x000000120d0a7225 */ /* 0x020fce00078e00ff */
[----:B------:R-:W5:Y:S01]  /*0d30*/  @P0 LDC.64 R16, c[0x0][0x250] ;  /* 0x00009400ff100b82 */ /* 0x000f620000000a00 */
[----:B--2---:R-:W2:Y:S01]  /*0d40*/  MUFU.RCP R8, R8 ;  /* 0x0000000800087308 */ /* 0x004ea20000001000 */
[----:B------:R-:W-:Y:S01]  /*0d50*/  SEL R29, R22, R10, !P1 ;  /* 0x0000000a161d7207 */ /* 0x000fe20004800000 */
[----:B---3--:R-:W-:-:S05]  /*0d60*/  IMAD.WIDE.U32 R30, R178, R12, RZ ;  /* 0x0000000cb21e7225 */ /* 0x008fca00078e00ff */
[----:B------:R-:W3:Y:S08]  /*0d70*/  LDC R24, c[0x0][0x2c4] ;  /* 0x0000b100ff187b82 */ /* 0x000ef00000000800 */
[----:B------:R-:W3:Y:S01]  /*0d80*/  LDC.U8 R25, c[0x0][0x480] ;  /* 0x00012000ff197b82 */ /* 0x000ee20000000000 */
[----:B--2---:R-:W-:-:S04]  /*0d90*/  IADD3 R8, R8, 0xffffffe, RZ ;  /* 0x0ffffffe08087810 */ /* 0x004fc80007ffe0ff */
[----:B------:R-:W2:Y:S02]  /*0da0*/  F2I.FTZ.U32.TRUNC.NTZ R9, R8 ;  /* 0x0000000800097305 */ /* 0x000ea4000021f000 */
[----:B--2---:R-:W-:Y:S01]  /*0db0*/  IADD3 R0, RZ, -R9, RZ ;  /* 0x80000009ff007210 */ /* 0x004fe20007ffe0ff */
[----:B------:R-:W-:-:S04]  /*0dc0*/  IMAD.MOV.U32 R8, RZ, RZ, RZ ;  /* 0x000000ffff087224 */ /* 0x000fc800078e00ff */
[----:B------:R-:W-:Y:S01]  /*0dd0*/  IMAD R21, R0, R6, RZ ;  /* 0x0000000600157224 */ /* 0x000fe200078e02ff */
[----:B------:R-:W-:-:S03]  /*0de0*/  IABS R0, R177 ;  /* 0x000000b100007213 */ /* 0x000fc60000000000 */
[----:B------:R-:W-:-:S04]  /*0df0*/  IMAD.HI.U32 R21, R9, R21, R8 ;  /* 0x0000001509157227 */ /* 0x000fc800078e0008 */
[----:B-1----:R-:W-:Y:S02]  /*0e00*/  VIADD R8, R227, 0x3f ;  /* 0x0000003fe3087836 */ /* 0x002fe40000000000 */
[----:B------:R-:W-:-:S03]  /*0e10*/  IMAD.HI.U32 R21, R21, R0, RZ ;  /* 0x0000000015157227 */ /* 0x000fc600078e00ff */
[----:B------:R-:W-:Y:S01]  /*0e20*/  SHF.R.S32.HI R223, RZ, 0x1f, R8 ;  /* 0x0000001fffdf7819 */ /* 0x000fe20000011408 */
[----:B------:R-:W-:Y:S01]  /*0e30*/  IMAD R9, R14, R4, RZ ;  /* 0x000000040e097224 */ /* 0x000fe200078e02ff */
[----:B------:R-:W-:Y:S01]  /*0e40*/  IADD3 R7, -R21, RZ, RZ ;  /* 0x000000ff15077210 */ /* 0x000fe20007ffe1ff */
[----:B------:R-:W1:Y:S01]  /*0e50*/  LDC.U8 R4, c[0x0][0x3d8] ;  /* 0x0000f600ff047b82 */ /* 0x000e620000000000 */
[----:B------:R-:W-:Y:S01]  /*0e60*/  LEA.HI R223, R223, R8, RZ, 0x6 ;  /* 0x00000008dfdf7211 */ /* 0x000fe200078f30ff */
[----:B------:R-:W-:Y:S02]  /*0e70*/  IMAD R5, R178, R5, R9 ;  /* 0x00000005b2057224 */ /* 0x000fe400078e0209 */
[C---:B------:R-:W-:Y:S02]  /*0e80*/  IMAD R7, R6.reuse, R7, R0 ;  /* 0x0000000706077224 */ /* 0x040fe400078e0200 */
[----:B------:R-:W-:Y:S01]  /*0e90*/  IMAD R8, R13, R19, RZ ;  /* 0x000000130d087224 */ /* 0x000fe200078e02ff */
[----:B------:R-:W-:Y:S01]  /*0ea0*/  IADD3 R28, R23, R5, RZ ;  /* 0x00000005171c7210 */ /* 0x000fe20007ffe0ff */
[----:B------:R-:W4:Y:S01]  /*0eb0*/  LDC R0, c[0x0][0x270] ;  /* 0x00009c00ff007b82 */ /* 0x000f220000000800 */
[----:B------:R-:W-:-:S02]  /*0ec0*/  ISETP.GT.U32.AND P5, PT, R6, R7, PT ;  /* 0x000000070600720c */ /* 0x000fc40003fa4070 */
[----:B------:R-:W-:Y:S02]  /*0ed0*/  @P1 IADD3 R28, R11, R8, RZ ;  /* 0x000000080b1c1210 */ /* 0x000fe40007ffe0ff */
[----:B------:R-:W-:-:S03]  /*0ee0*/  SHF.R.S32.HI R5, RZ, 0x1f, R12 ;  /* 0x0000001fff057819 */ /* 0x000fc6000001140c */
[----:B------:R-:W2:Y:S02]  /*0ef0*/  @!P1 LDC.64 R10, c[0x0][0x418] ;  /* 0x00010600ff0a9b82 */ /* 0x000ea40000000a00 */
[----:B------:R-:W-:-:S04]  /*0f00*/  IMAD R5, R5, R178, RZ ;  /* 0x000000b205057224 */ /* 0x000fc800078e02ff */
[----:B------:R-:W-:Y:S01]  /*0f10*/  @!P5 IMAD.IADD R7, R7, 0x1, -R6 ;  /* 0x000000010707d824 */ /* 0x000fe200078e0a06 */
[----:B------:R-:W-:Y:S01]  /*0f20*/  @!P5 IADD3 R21, R21, 0x1, RZ ;  /* 0x000000011515d810 */ /* 0x000fe20007ffe0ff */
[----:B------:R-:W-:Y:S01]  /*0f30*/  IMAD R5, R14, R12, R5 ;  /* 0x0000000c0e057224 */ /* 0x000fe200078e0205 */
[----:B------:R-:W-:Y:S01]  /*0f40*/  ISETP.NE.AND P5, PT, R2, RZ, PT ;  /* 0x000000ff0200720c */ /* 0x000fe20003fa5270 */
[----:B------:R-:W3:Y:S01]  /*0f50*/  @P1 LDC.64 R8, c[0x0][0x420] ;  /* 0x00010800ff081b82 */ /* 0x000ee20000000a00 */
[----:B------:R-:W-:Y:S01]  /*0f60*/  ISETP.GE.U32.AND P3, PT, R7, R6, PT ;  /* 0x000000060700720c */ /* 0x000fe20003f66070 */
[----:B------:R-:W-:Y:S01]  /*0f70*/  IMAD.IADD R5, R31, 0x1, R5 ;  /* 0x000000011f057824 */ /* 0x000fe200078e0205 */
[----:B------:R-:W-:Y:S02]  /*0f80*/  LOP3.LUT R7, R177, R2, RZ, 0x3c, !PT ;  /* 0x00000002b1077212 */ /* 0x000fe400078e3cff */
[----:B------:R-:W-:Y:S01]  /*0f90*/  @P0 IADD3 R6, R226, R228, RZ ;  /* 0x000000e4e2060210 */ /* 0x000fe20007ffe0ff */
[----:B----4-:R-:W-:Y:S01]  /*0fa0*/  IMAD.WIDE R36, R211, R0, RZ ;  /* 0x00000000d3247225 */ /* 0x010fe200078e02ff */
[----:B------:R-:W-:-:S03]  /*0fb0*/  ISETP.GE.AND P2, PT, R7, RZ, PT ;  /* 0x000000ff0700720c */ /* 0x000fc60003f46270 */
[C---:B-----5:R-:W-:Y:S02]  /*0fc0*/  @P0 IMAD R15, R6.reuse, R17, RZ ;  /* 0x00000011060f0224 */ /* 0x060fe400078e02ff */
[----:B------:R-:W-:-:S04]  /*0fd0*/  @P0 IMAD.WIDE.U32 R22, R6, R16, RZ ;  /* 0x0000001006160225 */ /* 0x000fc800078e00ff */
[----:B------:R-:W-:Y:S01]  /*0fe0*/  @P3 VIADD R21, R21, 0x1 ;  /* 0x0000000115153836 */ /* 0x000fe20000000000 */
[----:B-1----:R-:W-:Y:S01]  /*0ff0*/  ISETP.NE.AND P3, PT, R4, RZ, PT ;  /* 0x000000ff0400720c */ /* 0x002fe20003f65270 */
[-C--:B------:R-:W-:Y:S01]  /*1000*/  IMAD R27, R37, R30.reuse, RZ ;  /* 0x0000001e251b7224 */ /* 0x080fe200078e02ff */
[----:B------:R-:W-:Y:S01]  /*1010*/  @P0 IADD3 R15, R23, R15, RZ ;  /* 0x0000000f170f0210 */ /* 0x000fe20007ffe0ff */
[C---:B------:R-:W-:Y:S01]  /*1020*/  IMAD.WIDE.U32 R30, R36.reuse, R30, RZ ;  /* 0x0000001e241e7225 */ /* 0x040fe200078e00ff */
[----:B------:R-:W1:Y:S01]  /*1030*/  S2R R23, SR_CTAID.X ;  /* 0x0000000000177919 */ /* 0x000e620000002500 */
[----:B------:R-:W-:Y:S02]  /*1040*/  @!P2 IADD3 R21, -R21, RZ, RZ ;  /* 0x000000ff1515a210 */ /* 0x000fe40007ffe1ff */
[C---:B------:R-:W-:Y:S01]  /*1050*/  IMAD R27, R36.reuse, R5, R27 ;  /* 0x00000005241b7224 */ /* 0x040fe200078e021b */
[----:B------:R-:W-:Y:S01]  /*1060*/  @!P5 LOP3.LUT R21, RZ, R2, RZ, 0x33, !PT ;  /* 0x00000002ff15d212 */ /* 0x000fe200078e33ff */
[----:B------:R-:W-:-:S03]  /*1070*/  IMAD.WIDE.U32 R6, R36, R13, RZ ;  /* 0x0000000d24067225 */ /* 0x000fc600078e00ff */
[----:B------:R-:W-:Y:S01]  /*1080*/  IADD3 R27, R31, R27, RZ ;  /* 0x0000001b1f1b7210 */ /* 0x000fe20007ffe0ff */
[----:B------:R-:W-:Y:S01]  /*1090*/  IMAD R4, R37, R13, RZ ;  /* 0x0000000d25047224 */ /* 0x000fe200078e02ff */
[----:B------:R-:W-:Y:S01]  /*10a0*/  SEL R2, R30, R6, !P1 ;  /* 0x000000061e027207 */ /* 0x000fe20004800000 */
[----:B--2---:R-:W-:Y:S01]  /*10b0*/  @!P1 IMAD R30, R14, R10, RZ ;  /* 0x0000000a0e1e9224 */ /* 0x004fe200078e02ff */
[----:B------:R-:W2:Y:S01]  /*10c0*/  @P3 LDC R31, c[0x0][0x2e4] ;  /* 0x0000b900ff1f3b82 */ /* 0x000ea20000000800 */
[----:B------:R-:W-:Y:S01]  /*10d0*/  @P1 IMAD.IADD R27, R7, 0x1, R4 ;  /* 0x00000001071b1824 */ /* 0x000fe200078e0204 */
[----:B------:R-:W-:Y:S01]  /*10e0*/  LOP3.LUT R4, R223, 0xffffffc0, RZ, 0xc0, !PT ;  /* 0xffffffc0df047812 */ /* 0x000fe200078ec0ff */
[----:B------:R-:W-:Y:S01]  /*10f0*/  @!P1 IMAD R30, R178, R11, R30 ;  /* 0x0000000bb21e9224 */ /* 0x000fe200078e021e */
[----:B------:R-:W-:Y:S01]  /*1100*/  SHF.R.S32.HI R223, RZ, 0x6, R223 ;  /* 0x00000006ffdf7819 */ /* 0x000fe200000114df */
[----:B---3--:R-:W-:Y:S01]  /*1110*/  @P1 IMAD.WIDE.U32 R34, R13, R8, RZ ;  /* 0x000000080d221225 */ /* 0x008fe200078e00ff */
[----:B------:R-:W-:-:S02]  /*1120*/  IADD3 R11, R4, -0x40, RZ ;  /* 0xffffffc0040b7810 */ /* 0x000fc40007ffe0ff */
[----:B------:R-:W1:Y:S01]  /*1130*/  LDC.64 R6, c[0x0][0x488] ;  /* 0x00012200ff067b82 */ /* 0x000e620000000a00 */
[----:B------:R-:W-:Y:S01]  /*1140*/  @P1 IMAD R26, R13, R9, R35 ;  /* 0x000000090d1a1224 */ /* 0x000fe200078e0223 */
[----:B------:R-:W-:Y:S01]  /*1150*/  IADD3 R32, P2, R11, R32, RZ ;  /* 0x000000200b207210 */ /* 0x000fe20007f5e0ff */
[C---:B------:R-:W-:Y:S01]  /*1160*/  @P3 IMAD R9, R178.reuse, R24, RZ ;  /* 0x00000018b2093224 */ /* 0x040fe200078e02ff */
[----:B------:R-:W-:Y:S01]  /*1170*/  SHF.R.S32.HI R8, RZ, 0x1f, R11 ;  /* 0x0000001fff087819 */ /* 0x000fe2000001140b */
[----:B------:R-:W-:-:S03]  /*1180*/  @!P1 IMAD.WIDE.U32 R38, R178, R10, RZ ;  /* 0x0000000ab2269225 */ /* 0x000fc600078e00ff */
[----:B------:R-:W3:Y:S01]  /*1190*/  @P0 LDC.64 R4, c[0x0][0x248] ;  /* 0x00009200ff040b82 */ /* 0x000ee20000000a00 */
[----:B------:R-:W-:Y:S01]  /*11a0*/  @P3 SEL R9, R9, R13, !P1 ;  /* 0x0000000d09093207 */ /* 0x000fe20004800000 */
[----:B------:R-:W-:Y:S01]  /*11b0*/  IMAD.X R10, R8, 0x1, R20, P2 ;  /* 0x00000001080a7824 */ /* 0x000fe200010e0614 */
[----:B------:R-:W-:Y:S01]  /*11c0*/  @!P1 MOV R34, R38 ;  /* 0x0000002600229202 */ /* 0x000fe20000000f00 */
[----:B------:R-:W-:Y:S01]  /*11d0*/  IMAD R20, R37, R32, RZ ;  /* 0x0000002025147224 */ /* 0x000fe200078e02ff */
[----:B------:R-:W-:Y:S01]  /*11e0*/  @!P1 IADD3 R26, R39, R30, RZ ;  /* 0x0000001e271a9210 */ /* 0x000fe20007ffe0ff */
[----:B------:R-:W-:Y:S01]  /*11f0*/  IMAD.WIDE.U32 R32, R36, R32, RZ ;  /* 0x0000002024207225 */ /* 0x000fe200078e00ff */
[----:B------:R-:W-:-:S03]  /*1200*/  ISETP.NE.AND P2, PT, R25, RZ, PT ;  /* 0x000000ff1900720c */ /* 0x000fc60003f45270 */
[----:B--2---:R-:W-:Y:S02]  /*1210*/  @P3 IMAD R31, R177, R31, R9 ;  /* 0x0000001fb11f3224 */ /* 0x004fe400078e0209 */
[----:B------:R-:W-:Y:S01]  /*1220*/  IMAD R20, R36, R10, R20 ;  /* 0x0000000a24147224 */ /* 0x000fe200078e0214 */
[--C-:B------:R-:W-:Y:S01]  /*1230*/  SHF.R.S32.HI R10, RZ, 0x1f, R177.reuse ;  /* 0x0000001fff0a7819 */ /* 0x100fe200000114b1 */
[----:B------:R-:W-:Y:S02]  /*1240*/  @!P3 IMAD R9, R178, R0, R177 ;  /* 0x00000000b209b224 */ /* 0x000fe400078e02b1 */
[----:B-1----:R-:W-:-:S04]  /*1250*/  IMAD.WIDE.U32 R36, R23, R6, RZ ;  /* 0x0000000617247225 */ /* 0x002fc800078e00ff */
[----:B------:R-:W-:Y:S01]  /*1260*/  @P0 IMAD.IADD R38, R226, 0x1, R228 ;  /* 0x00000001e2260824 */ /* 0x000fe200078e02e4 */
[----:B------:R-:W-:Y:S01]  /*1270*/  SEL R35, R36, RZ, P2 ;  /* 0x000000ff24237207 */ /* 0x000fe20001000000 */
[----:B------:R-:W-:Y:S02]  /*1280*/  @!P3 IMAD R31, R9, R24, RZ ;  /* 0x00000018091fb224 */ /* 0x000fe400078e02ff */
[----:B------:R-:W-:Y:S01]  /*1290*/  IMAD R7, R23, R7, R37 ;  /* 0x0000000717077224 */ /* 0x000fe200078e0225 */
[----:B------:R-:W-:Y:S01]  /*12a0*/  SHF.R.S32.HI R23, RZ, 0x1f, R224 ;  /* 0x0000001fff177819 */ /* 0x000fe200000114e0 */
[C---:B---3--:R-:W-:Y:S02]  /*12b0*/  @P0 IMAD R24, R38.reuse, R5, RZ ;  /* 0x0000000526180224 */ /* 0x048fe400078e02ff */
[----:B------:R-:W-:Y:S01]  /*12c0*/  IMAD R37, R177, R211, RZ ;  /* 0x000000d3b1257224 */ /* 0x000fe200078e02ff */
[----:B------:R-:W-:Y:S01]  /*12d0*/  SEL R9, R7, RZ, P2 ;  /* 0x000000ff07097207 */ /* 0x000fe20001000000 */
[----:B------:R-:W-:-:S03]  /*12e0*/  @P0 IMAD.WIDE.U32 R38, R38, R4, RZ ;  /* 0x0000000426260225 */ /* 0x000fc600078e00ff */
[----:B------:R-:W-:Y:S02]  /*12f0*/  SHF.R.S32.HI R36, RZ, 0x1f, R37 ;  /* 0x0000001fff247819 */ /* 0x000fe40000011425 */
        /* <DEDUP_REMOVED lines=15> */
.L_x_577:
        /* <DEDUP_REMOVED lines=13> */
.L_x_578:
[----:B------:R-:W-:Y:S02]  /*14c0*/  IADD3 R6, R33, R20, RZ ;  /* 0x0000001421067210 */ /* 0x000fe40007ffe0ff */
[----:B------:R-:W-:Y:S01]  /*14d0*/  SHF.R.S32.HI R30, RZ, 0x1f, R21 ;  /* 0x0000001fff1e7819 */ /* 0x000fe20000011415 */
[----:B------:R-:W-:Y:S06]  /*14e0*/  @!P3 BRA `(.L_x_579) ;  /* 0x00000000001cb947 */ /* 0x000fec0003800000 */
[----:B------:R-:W1:Y:S01]  /*14f0*/  LDC R20, c[0x0][0x2c0] ;  /* 0x0000b000ff147b82 */ /* 0x000e620000000800 */
[----:B------:R-:W-:-:S05]  /*1500*/  @!P1 IMAD R13, R178, R12, RZ ;  /* 0x0000000cb20d9224 */ /* 0x000fca00078e02ff */
[----:B------:R-:W-:Y:S02]  /*1510*/  LEA R13, R178, R13, 0x7 ;  /* 0x0000000db20d7211 */ /* 0x000fe400078e38ff */
[----:B------:R-:W1:Y:S02]  /*1520*/  LDC R7, c[0x0][0x2e4] ;  /* 0x0000b900ff077b82 */ /* 0x000e640000000800 */
[----:B-1----:R-:W-:-:S05]  /*1530*/  LEA R7, R20, R7, 0x7 ;  /* 0x0000000714077211 */ /* 0x002fca00078e38ff */
[----:B------:R-:W-:Y:S01]  /*1540*/  IMAD R7, R7, R177, R13 ;  /* 0x000000b107077224 */ /* 0x000fe200078e020d */
[----:B------:R-:W-:Y:S06]  /*1550*/  BRA `(.L_x_580) ;  /* 0x0000000000087947 */ /* 0x000fec0003800000 */
.L_x_579:
[----:B------:R-:W-:-:S04]  /*1560*/  IMAD R7, R178, R0, R177 ;  /* 0x00000000b2077224 */ /* 0x000fc800078e02b1 */
[----:B------:R-:W-:-:S07]  /*1570*/  IMAD R7, R7, R12, RZ ;  /* 0x0000000c07077224 */ /* 0x000fce00078e02ff */
.L_x_580:
[----:B------:R-:W1:Y:S01]  /*1580*/  S2R R20, SR_TID.X ;  /* 0x0000000000147919 */ /* 0x000e620000002100 */
[----:B------:R-:W2:Y:S01]  /*1590*/  LDC.64 R12, c[0x0][0x420] ;  /* 0x00010800ff0c7b82 */ /* 0x000ea20000000a00 */
[----:B------:R-:W-:Y:S01]  /*15a0*/  IMAD R211, R211, R0, RZ ;  /* 0x00000000d3d37224 */ /* 0x000fe200078e02ff */
[----:B------:R-:W-:Y:S01]  /*15b0*/  IADD3 R38, P1, R186, R34, RZ ;  /* 0x00000022ba267210 */ /* 0x000fe20007f3e0ff */
[----:B------:R-:W-:Y:S01]  /*15c0*/  IMAD.IADD R7, R11, 0x1, R7 ;  /* 0x000000010b077824 */ /* 0x000fe200078e0207 */
[----:B------:R-:W-:Y:S01]  /*15d0*/  SHF.R.S32.HI R187, RZ, 0x1f, R186 ;  /* 0x0000001fffbb7819 */ /* 0x000fe200000114ba */
[----:B------:R-:W-:Y:S01]  /*15e0*/  IMAD.SHL.U32 R207, R211, 0x40, RZ ;  /* 0x00000040d3cf7824 */ /* 0x000fe200078e00ff */
[----:B------:R-:W-:Y:S01]  /*15f0*/  ULDC.64 UR4, c[0x0][0x428] ;  /* 0x00010a0000047ab9 */ /* 0x000fe20000000a00 */
[----:B------:R-:W-:Y:S01]  /*1600*/  IMAD.IADD R31, R11, 0x1, R31 ;  /* 0x000000010b1f7824 */ /* 0x000fe200078e021f */
[----:B------:R-:W-:Y:S01]  /*1610*/  ULDC UR8, c[0x0][0x398] ;  /* 0x0000e60000087ab9 */ /* 0x000fe20000000800 */
[----:B------:R-:W-:Y:S01]  /*1620*/  IMAD.X R39, R187, 0x1, R26, P1 ;  /* 0x00000001bb277824 */ /* 0x000fe200008e061a */
[----:B------:R-:W-:Y:S01]  /*1630*/  IADD3 R32, P3, P1, R32, R207, R37 ;  /* 0x000000cf20207210 */ /* 0x000fe2000797e025 */
[----:B------:R-:W-:Y:S01]  /*1640*/  IMAD R34, R10, UR4, RZ ;  /* 0x000000040a227c24 */ /* 0x000fe2000f8e02ff */
[----:B------:R-:W-:Y:S01]  /*1650*/  SHF.R.S32.HI R26, RZ, 0x1f, R207 ;  /* 0x0000001fff1a7819 */ /* 0x000fe200000114cf */
[----:B------:R-:W3:Y:S01]  /*1660*/  LDC.64 R234, c[0x0][0x2b0] ;  /* 0x0000ac00ffea7b82 */ /* 0x000ee20000000a00 */
[----:B------:R-:W-:Y:S01]  /*1670*/  IADD3 R37, -R225, R227, R224 ;  /* 0x000000e3e1257210 */ /* 0x000fe20007ffe1e0 */
[----:B------:R-:W-:Y:S01]  /*1680*/  IMAD R34, R177, UR5, R34 ;  /* 0x00000005b1227c24 */ /* 0x000fe2000f8e0222 */
[----:B------:R-:W-:Y:S01]  /*1690*/  IADD3.X R6, R6, R26, R36, P3, P1 ;  /* 0x0000001a06067210 */ /* 0x000fe20001fe2424 */
[----:B------:R-:W-:Y:S01]  /*16a0*/  ULDC.64 UR10, c[0x0][0x210] ;  /* 0x00008400000a7ab9 */ /* 0x000fe20000000a00 */
[----:B------:R-:W-:Y:S01]  /*16b0*/  SHF.R.S32.HI R26, RZ, 0x1f, R184 ;  /* 0x0000001fff1a7819 */ /* 0x000fe200000114b8 */
[----:B------:R-:W-:Y:S01]  /*16c0*/  BSSY B1, `(.L_x_576) ;  /* 0x00006f5000017945 */ /* 0x000fe20003800000 */
[----:B------:R-:W-:-:S02]  /*16d0*/  IADD3 R35, P3, P1, R35, R32, R2 ;  /* 0x0000002023237210 */ /* 0x000fc4000797e002 */
[----:B------:R-:W-:Y:S01]  /*16e0*/  IADD3 R37, R37, -UR8, RZ ;  /* 0x8000000825257c10 */ /* 0x000fe2000fffe0ff */
[----:B------:R-:W-:Y:S01]  /*16f0*/  ULDC.64 UR8, c[0x0][0x3e0] ;  /* 0x0000f80000087ab9 */ /* 0x000fe20000000a00 */
[----:B--2---:R-:W-:Y:S01]  /*1700*/  IMAD R33, R8, R12, RZ ;  /* 0x0000000c08217224 */ /* 0x004fe200078e02ff */
[----:B------:R-:W-:Y:S01]  /*1710*/  IADD3.X R6, R9, R6, R27, P3, P1 ;  /* 0x0000000609067210 */ /* 0x000fe20001fe241b */
[----:B------:R-:W-:-:S04]  /*1720*/  IMAD.WIDE.U32 R38, R11, R12, R38 ;  /* 0x0000000c0b267225 */ /* 0x000fc800078e0026 */
[----:B------:R-:W-:Y:S01]  /*1730*/  IMAD R33, R11, R13, R33 ;  /* 0x0000000d0b217224 */ /* 0x000fe200078e0221 */
[----:B------:R-:W-:Y:S02]  /*1740*/  IADD3 R11, P4, R184, R11, RZ ;  /* 0x0000000bb80b7210 */ /* 0x000fe40007f9e0ff */
[----:B-1----:R-:W-:Y:S01]  /*1750*/  SHF.R.S32.HI R2, RZ, 0x1f, R20 ;  /* 0x0000001fff027819 */ /* 0x002fe20000011414 */
[----:B------:R-:W-:Y:S01]  /*1760*/  IMAD.IADD R33, R39, 0x1, R33 ;  /* 0x0000000127217824 */ /* 0x000fe200078e0221 */
[----:B------:R-:W-:Y:S01]  /*1770*/  MOV R32, R38 ;  /* 0x0000002600207202 */ /* 0x000fe20000000f00 */
[----:B------:R-:W-:Y:S01]  /*1780*/  IMAD.X R36, R26, 0x1, R8, P4 ;  /* 0x000000011a247824 */ /* 0x000fe200020e0608 */
[----:B------:R-:W-:Y:S01]  /*1790*/  LEA.HI R8, R2, R20, RZ, 0x5 ;  /* 0x0000001402087211 */ /* 0x000fe200078f28ff */
[----:B------:R-:W1:Y:S01]  /*17a0*/  LDC.64 R38, c[0x0][0x478] ;  /* 0x00011e00ff267b82 */ /* 0x000e620000000a00 */
[----:B------:R-:W-:Y:S02]  /*17b0*/  IMAD.WIDE.U32 R40, R11, R18, R186 ;  /* 0x000000120b287225 */ /* 0x000fe400078e00ba */
[----:B------:R-:W-:-:S02]  /*17c0*/  LOP3.LUT R236, R8, 0xffffffe0, RZ, 0xc0, !PT ;  /* 0xffffffe008ec7812 */ /* 0x000fc400078ec0ff */
[----:B------:R-:W-:Y:S01]  /*17d0*/  SHF.R.S32.HI R8, RZ, 0x5, R8 ;  /* 0x00000005ff087819 */ /* 0x000fe20000011408 */
[----:B------:R-:W-:Y:S01]  /*17e0*/  IMAD R36, R36, R18, RZ ;  /* 0x0000001224247224 */ /* 0x000fe200078e02ff */
[----:B------:R-:W-:Y:S01]  /*17f0*/  IADD3 R40, P4, R29, R40, RZ ;  /* 0x000000281d287210 */ /* 0x000fe20007f9e0ff */
[----:B------:R-:W-:Y:S02]  /*1800*/  IMAD.IADD R236, R20, 0x1, -R236 ;  /* 0x0000000114ec7824 */ /* 0x000fe400078e0aec */
[----:B------:R-:W-:Y:S01]  /*1810*/  IMAD R36, R11, R19, R36 ;  /* 0x000000130b247224 */ /* 0x000fe200078e0224 */
[----:B------:R-:W-:Y:S01]  /*1820*/  SHF.R.S32.HI R11, RZ, 0x1f, R37 ;  /* 0x0000001fff0b7819 */ /* 0x000fe20000011425 */
[----:B------:R-:W-:Y:S02]  /*1830*/  IMAD R8, R8, R211, R236 ;  /* 0x000000d308087224 */ /* 0x000fe400078e02ec */
[----:B------:R-:W-:Y:S01]  /*1840*/  IMAD.WIDE.U32 R32, R177, UR4, R32 ;  /* 0x00000004b1207c25 */ /* 0x000fe2000f8e0020 */
[----:B------:R-:W-:Y:S01]  /*1850*/  ULDC.64 UR4, c[0x0][0x258] ;  /* 0x0000960000047ab9 */ /* 0x000fe20000000a00 */
[----:B------:R-:W-:-:S02]  /*1860*/  IADD3.X R41, R28, R41, R36, P4, !PT ;  /* 0x000000291c297210 */ /* 0x000fc400027fe424 */
[C---:B------:R-:W-:Y:S01]  /*1870*/  IADD3 R35, P1, R8.reuse, R35, RZ ;  /* 0x0000002308237210 */ /* 0x040fe20007f3e0ff */
[----:B------:R-:W-:Y:S01]  /*1880*/  IMAD.IADD R33, R33, 0x1, R34 ;  /* 0x0000000121217824 */ /* 0x000fe200078e0222 */
[----:B------:R-:W-:Y:S01]  /*1890*/  LEA.HI R11, R11, R37, RZ, 0x6 ;  /* 0x000000250b0b7211 */ /* 0x000fe200078f30ff */
[----:B------:R-:W-:Y:S01]  /*18a0*/  IMAD.WIDE.U32 R40, R177, UR4, R40 ;  /* 0x00000004b1287c25 */ /* 0x000fe2000f8e0028 */
[----:B------:R-:W-:Y:S02]  /*18b0*/  LEA.HI.X.SX32 R6, R8, R6, 0x1, P1 ;  /* 0x0000000608067211 */ /* 0x000fe400008f0eff */
[----:B------:R-:W-:Y:S01]  /*18c0*/  SHF.R.S32.HI R11, RZ, 0x6, R11 ;  /* 0x00000006ff0b7819 */ /* 0x000fe2000001140b */
[----:B------:R-:W-:Y:S01]  /*18d0*/  IMAD R8, R10, UR4, RZ ;  /* 0x000000040a087c24 */ /* 0x000fe2000f8e02ff */
[----:B------:R-:W-:Y:S01]  /*18e0*/  LEA R232, P4, R40, UR10, 0x1 ;  /* 0x0000000a28e87c11 */ /* 0x000fe2000f8808ff */
[----:B-1----:R-:W-:Y:S01]  /*18f0*/  IMAD.WIDE R38, R7, 0x4, R38 ;  /* 0x0000000407267825 */ /* 0x002fe200078e0226 */
[----:B------:R-:W-:-:S03]  /*1900*/  VIMNMX R205, RZ, R11, !PT ;  /* 0x0000000bffcd7248 */ /* 0x000fc60007fe0100 */
[----:B------:R-:W-:Y:S01]  /*1910*/  IMAD R8, R177, UR5, R8 ;  /* 0x00000005b1087c24 */ /* 0x000fe2000f8e0208 */
[----:B------:R-:W-:Y:S01]  /*1920*/  ULDC.64 UR4, c[0x0][0x400] ;  /* 0x0001000000047ab9 */ /* 0x000fe20000000a00 */
[-C--:B------:R-:W-:Y:S01]  /*1930*/  IMAD R7, R26, R12.reuse, RZ ;  /* 0x0000000c1a077224 */ /* 0x080fe200078e02ff */
[----:B------:R-:W-:Y:S01]  /*1940*/  LEA R239, P1, R35, UR4, 0x2 ;  /* 0x0000000423ef7c11 */ /* 0x000fe2000f8210ff */
[C---:B------:R-:W-:Y:S01]  /*1950*/  IMAD.WIDE.U32 R32, R184.reuse, R12, R32 ;  /* 0x0000000cb8207225 */ /* 0x040fe200078e0020 */
[----:B------:R-:W-:Y:S02]  /*1960*/  IADD3 R8, R41, R8, RZ ;  /* 0x0000000829087210 */ /* 0x000fe40007ffe0ff */
[----:B------:R-:W-:Y:S01]  /*1970*/  LEA.HI.X R238, R35, UR5, R6, 0x2, P1 ;  /* 0x0000000523ee7c11 */ /* 0x000fe200088f1406 */
[----:B------:R-:W-:Y:S01]  /*1980*/  IMAD R7, R184, R13, R7 ;  /* 0x0000000db8077224 */ /* 0x000fe200078e0207 */
[----:B------:R-:W-:Y:S01]  /*1990*/  LEA.HI.X R233, R40, UR11, R8, 0x1, P4 ;  /* 0x0000000b28e97c11 */ /* 0x000fe2000a0f0c08 */
[----:B------:R-:W-:Y:S01]  /*19a0*/  IMAD.MOV.U32 R209, RZ, RZ, R38 ;  /* 0x000000ffffd17224 */ /* 0x000fe200078e0026 */
[----:B------:R-:W-:Y:S01]  /*19b0*/  ISETP.GT.AND P4, PT, R223, R205, PT ;  /* 0x000000cddf00720c */ /* 0x000fe20003f84270 */
[----:B------:R-:W-:Y:S01]  /*19c0*/  IMAD.IADD R7, R33, 0x1, R7 ;  /* 0x0000000121077824 */ /* 0x000fe200078e0207 */
[----:B------:R-:W-:Y:S01]  /*19d0*/  LEA R230, P3, R32, UR8, 0x1 ;  /* 0x0000000820e67c11 */ /* 0x000fe2000f8608ff */
[----:B---3--:R-:W-:Y:S01]  /*19e0*/  IMAD.WIDE R234, R31, 0x4, R234 ;  /* 0x000000041fea7825 */ /* 0x008fe200078e02ea */
[----:B------:R-:W-:-:S02]  /*19f0*/  MOV R208, R39 ;  /* 0x0000002700d07202 */ /* 0x000fc40000000f00 */
[----:B------:R-:W-:Y:S01]  /*1a00*/  LEA.HI.X R231, R32, UR9, R7, 0x1, P3 ;  /* 0x0000000920e77c11 */ /* 0x000fe200098f0c07 */
[----:B------:R-:W-:-:S06]  /*1a10*/  VIADD R223, R223, 0xffffffff ;  /* 0xffffffffdfdf7836 */ /* 0x000fcc0000000000 */
[----:B------:R-:W-:Y:S05]  /*1a20*/  @P4 BRA `(.L_x_581) ;  /* 0x0000000800cc4947 */ /* 0x000fea0003800000 */
[----:B------:R-:W1:Y:S01]  /*1a30*/  @P0 LDC.64 R4, c[0x0][0x458] ;  /* 0x00011600ff040b82 */ /* 0x000e620000000a00 */
[CC--:B------:R-:W-:Y:S01]  /*1a40*/  @P0 IADD3 R16, R226.reuse, R228.reuse, RZ ;  /* 0x000000e4e2100210 */ /* 0x0c0fe20007ffe0ff */
[----:B------:R-:W-:Y:S01]  /*1a50*/  IMAD R225, R185, -0x80, R225 ;  /* 0xffffff80b9e17824 */ /* 0x000fe200078e02e1 */
        /* <DEDUP_REMOVED lines=24> */
.L_x_582:
        /* <DEDUP_REMOVED lines=13> */
.L_x_583:
[-C--:B------:R-:W-:Y:S01]  /*1cb0*/  IMAD R8, R23, R6.reuse, RZ ;  /* 0x0000000617087224 */ /* 0x080fe200078e02ff */
[-C--:B------:R-:W-:Y:S01]  /*1cc0*/  ISETP.GE.AND P3, PT, R184, R225.reuse, PT ;  /* 0x000000e1b800720c */ /* 0x080fe20003f66270 */
[----:B------:R-:W-:Y:S01]  /*1cd0*/  IMAD.WIDE.U32 R14, R224, R6, R186 ;  /* 0x00000006e00e7225 */ /* 0x000fe200078e00ba */
[----:B------:R-:W-:Y:S01]  /*1ce0*/  ISETP.GE.AND P2, PT, R0, R225, PT ;  /* 0x000000e10000720c */ /* 0x000fe20003f46270 */
[----:B------:R-:W-:Y:S01]  /*1cf0*/  ULDC.64 UR4, c[0x0][0x468] ;  /* 0x00011a0000047ab9 */ /* 0x000fe20000000a00 */
[----:B------:R-:W-:Y:S01]  /*1d00*/  IADD3 R0, R184, 0x60, RZ ;  /* 0x00000060b8007810 */ /* 0x000fe20007ffe0ff */
[----:B------:R-:W-:Y:S01]  /*1d10*/  IMAD R8, R224, R7, R8 ;  /* 0x00000007e0087224 */ /* 0x000fe200078e0208 */
[----:B------:R-:W-:Y:S01]  /*1d20*/  IADD3 R14, P0, R13, R14, RZ ;  /* 0x0000000e0d0e7210 */ /* 0x000fe20007f1e0ff */
[----:B------:R-:W-:Y:S01]  /*1d30*/  BSSY B0, `(.L_x_584) ;  /* 0x0000014000007945 */ /* 0x000fe20003800000 */
[----:B------:R-:W-:Y:S02]  /*1d40*/  IADD3 R9, R184, 0x40, RZ ;  /* 0x00000040b8097810 */ /* 0x000fe40007ffe0ff */
[----:B------:R-:W-:Y:S01]  /*1d50*/  IADD3.X R15, R12, R15, R8, P0, !PT ;  /* 0x0000000f0c0f7210 */ /* 0x000fe200007fe408 */
[----:B------:R-:W-:Y:S01]  /*1d60*/  IMAD R8, R10, UR4, RZ ;  /* 0x000000040a087c24 */ /* 0x000fe2000f8e02ff */
[----:B------:R-:W-:-:S02]  /*1d70*/  ISETP.GE.AND P0, PT, R0, R225, PT ;  /* 0x000000e10000720c */ /* 0x000fc40003f06270 */
[----:B------:R-:W-:Y:S01]  /*1d80*/  ISETP.GE.AND P1, PT, R9, R225, PT ;  /* 0x000000e10900720c */ /* 0x000fe20003f26270 */
        /* <DEDUP_REMOVED lines=14> */
.L_x_585:
[----:B------:R-:W-:Y:S05]  /*1e70*/  BSYNC B0 ;  /* 0x0000000000007941 */ /* 0x000fea0003800000 */
.L_x_584:
[----:B------:R-:W-:Y:S04]  /*1e80*/  BSSY B0, `(.L_x_586) ;  /* 0x000000e000007945 */ /* 0x000fe80003800000 */
        /* <DEDUP_REMOVED lines=8> */
[----:B-1----:R-:W-:-:S03]  /*1f10*/  LEA R16, P4, R12, UR4, 0x1 ;  /* 0x000000040c107c11 */ /* 0x002fc6000f8808ff */
[----:B------:R-:W-:-:S05]  /*1f20*/  IMAD R8, R9, R7, R8 ;  /* 0x0000000709087224 */ /* 0x000fca00078e0208 */
[----:B------:R-:W-:-:S04]  /*1f30*/  IADD3 R8, R13, R8, RZ ;  /* 0x000000080d087210 */ /* 0x000fc80007ffe0ff */
[----:B------:R-:W-:-:S05]  /*1f40*/  LEA.HI.X R17, R12, UR5, R8, 0x1, P4 ;  /* 0x000000050c117c11 */ /* 0x000fca000a0f0c08 */
[----:B------:R2:W-:Y:S02]  /*1f50*/  STG.E.128 desc[UR14][R16.64], RZ ;  /* 0x000000ff10007986 */ /* 0x0005e4000c101d0e */
.L_x_587:
[----:B------:R-:W-:Y:S05]  /*1f60*/  BSYNC B0 ;  /* 0x0000000000007941 */ /* 0x000fea0003800000 */
.L_x_586:
        /* <DEDUP_REMOVED lines=9> */
[----:B-12---:R-:W-:-:S03]  /*2000*/  LEA R16, P4, R12, UR4, 0x1 ;  /* 0x000000040c107c11 */ /* 0x006fc6000f8808ff */
[----:B------:R-:W-:-:S05]  /*2010*/  IMAD R8, R9, R7, R8 ;  /* 0x0000000709087224 */ /* 0x000fca00078e0208 */
[----:B------:R-:W-:-:S04]  /*2020*/  IADD3 R8, R13, R8, RZ ;  /* 0x000000080d087210 */ /* 0x000fc80007ffe0ff */
[----:B------:R-:W-:-:S05]  /*2030*/  LEA.HI.X R17, R12, UR5, R8, 0x1, P4 ;  /* 0x000000050c117c11 */ /* 0x000fca000a0f0c08 */
[----:B------:R3:W-:Y:S02]  /*2040*/  STG.E.128 desc[UR14][R16.64], RZ ;  /* 0x000000ff10007986 */ /* 0x0007e4000c101d0e */
.L_x_589:
[----:B------:R-:W-:Y:S05]  /*2050*/  BSYNC B0 ;  /* 0x0000000000007941 */ /* 0x000fea0003800000 */
.L_x_588:
[----:B------:R-:W-:Y:S04]  /*2060*/  BSSY B0, `(.L_x_590) ;  /* 0x000000d000007945 */ /* 0x000fe80003800000 */
[----:B------:R-:W-:Y:S05]  /*2070*/  @P0 BRA `(.L_x_591) ;  /* 0x00000000002c0947 */ /* 0x000fea0003800000 */
[----:B------:R-:W-:Y:S01]  /*2080*/  IADD3 R9, P4, R184, 0x60, RZ ;  /* 0x00000060b8097810 */ /* 0x000fe20007f9e0ff */
[----:B------:R-:W-:Y:S01]  /*2090*/  ULDC.64 UR4, c[0x0][0x3f0] ;  /* 0x0000fc0000047ab9 */ /* 0x000fe20000000a00 */
[----:B------:R-:W-:Y:S02]  /*20a0*/  MOV R15, R0 ;  /* 0x00000000000f7202 */ /* 0x000fe40000000f00 */
[----:B------:R-:W-:Y:S01]  /*20b0*/  IADD3.X R8, RZ, R26, RZ, P4, !PT ;  /* 0x0000001aff087210 */ /* 0x000fe200027fe4ff */
[----:B------:R-:W-:-:S04]  /*20c0*/  IMAD.WIDE.U32 R14, R9, R6, R14 ;  /* 0x00000006090e7225 */ /* 0x000fc800078e000e */
[----:B------:R-:W-:Y:S01]  /*20d0*/  IMAD R8, R8, R6, RZ ;  /* 0x0000000608087224 */ /* 0x000fe200078e02ff */
[----:B------:R-:W-:-:S03]  /*20e0*/  LEA R6, P4, R14, UR4, 0x1 ;  /* 0x000000040e067c11 */ /* 0x000fc6000f8808ff */
[----:B------:R-:W-:-:S05]  /*20f0*/  IMAD R8, R9, R7, R8 ;  /* 0x0000000709087224 */ /* 0x000fca00078e0208 */
[----:B------:R-:W-:-:S04]  /*2100*/  IADD3 R8, R15, R8, RZ ;  /* 0x000000080f087210 */ /* 0x000fc80007ffe0ff */
[----:B------:R-:W-:-:S05]  /*2110*/  LEA.HI.X R7, R14, UR5, R8, 0x1, P4 ;  /* 0x000000050e077c11 */ /* 0x000fca000a0f0c08 */
[----:B------:R4:W-:Y:S02]  /*2120*/  STG.E.128 desc[UR14][R6.64], RZ ;  /* 0x000000ff06007986 */ /* 0x0009e4000c101d0e */
.L_x_591:
[----:B------:R-:W-:Y:S05]  /*2130*/  BSYNC B0 ;  /* 0x0000000000007941 */ /* 0x000fea0003800000 */
.L_x_590:
        /* <DEDUP_REMOVED lines=22> */
.L_x_593:
[----:B------:R-:W-:Y:S05]  /*22a0*/  BSYNC B0 ;  /* 0x0000000000007941 */ /* 0x000fea0003800000 */
.L_x_592:
[----:B------:R-:W-:Y:S04]  /*22b0*/  BSSY B0, `(.L_x_594) ;  /* 0x000000e000007945 */ /* 0x000fe80003800000 */
[----:B------:R-:W-:Y:S05]  /*22c0*/  @P2 BRA `(.L_x_595) ;  /* 0x0000000000302947 */ /* 0x000fea0003800000 */
[----:B------:R-:W-:Y:S01]  /*22d0*/  IADD3 R0, P2, R184, 0x20, RZ ;  /* 0x00000020b8007810 */ /* 0x000fe20007f5e0ff */
[----:B----4-:R-:W-:Y:S01]  /*22e0*/  IMAD.MOV.U32 R10, RZ, RZ, R8 ;  /* 0x000000ffff0a7224 */ /* 0x010fe200078e0008 */
        /* <DEDUP_REMOVED lines=9> */
[----:B------:R4:W-:Y:S02]  /*2380*/  STG.E.128 desc[UR14][R12.64], RZ ;  /* 0x000000ff0c007986 */ /* 0x0009e4000c101d0e */
.L_x_595:
[----:B------:R-:W-:Y:S05]  /*2390*/  BSYNC B0 ;  /* 0x0000000000007941 */ /* 0x000fea0003800000 */
.L_x_594:
        /* <DEDUP_REMOVED lines=14> */
.L_x_597:
[----:B------:R-:W-:Y:S05]  /*2480*/  BSYNC B0 ;  /* 0x0000000000007941 */ /* 0x000fea0003800000 */
.L_x_596:
        /* <DEDUP_REMOVED lines=13> */
.L_x_581:
[----:B------:R-:W-:Y:S01]  /*2560*/  IMAD R9, R185, -0x80, R225 ;  /* 0xffffff80b9097824 */ /* 0x000fe200078e02e1 */
[----:B------:R-:W-:Y:S01]  /*2570*/  ULDC.64 UR4, c[0x0][0x268] ;  /* 0x00009a0000047ab9 */ /* 0x000fe20000000a00 */
[C---:B------:R-:W-:Y:S01]  /*2580*/  VIADD R6, R184.reuse, 0x20 ;  /* 0x00000020b8067836 */ /* 0x040fe20000000000 */
[----:B------:R-:W-:Y:S01]  /*2590*/  SHF.L.U32 R13, R13, 0x6, RZ ;  /* 0x000000060d0d7819 */ /* 0x000fe200000006ff */
[C---:B------:R-:W-:Y:S01]  /*25a0*/  VIADD R7, R184.reuse, 0x40 ;  /* 0x00000040b8077836 */ /* 0x040fe20000000000 */
[-C--:B------:R-:W-:Y:S01]  /*25b0*/  ISETP.GE.AND P6, PT, R184, R9.reuse, PT ;  /* 0x00000009b800720c */ /* 0x080fe20003fc6270 */
[-C--:B------:R-:W-:Y:S01]  /*25c0*/  IMAD R10, R23, R16.reuse, RZ ;  /* 0x00000010170a7224 */ /* 0x080fe200078e02ff */
[-C--:B------:R-:W-:Y:S01]  /*25d0*/  ISETP.GE.AND P5, PT, R6, R9.reuse, PT ;  /* 0x000000090600720c */ /* 0x080fe20003fa6270 */
[C---:B------:R-:W-:Y:S01]  /*25e0*/  IMAD.WIDE.U32 R28, R224.reuse, R16, R186 ;  /* 0x00000010e01c7225 */ /* 0x040fe200078e00ba */
[----:B------:R-:W-:Y:S02]  /*25f0*/  ISETP.GE.AND P4, PT, R7, R9, PT ;  /* 0x000000090700720c */ /* 0x000fe40003f86270 */
[----:B------:R-:W-:Y:S01]  /*2600*/  MOV R220, 0x7f800000 ;  /* 0x7f80000000dc7802 */ /* 0x000fe20000000f00 */
[----:B------:R-:W-:Y:S01]  /*2610*/  IMAD R7, R224, R17, R10 ;  /* 0x00000011e0077224 */ /* 0x000fe200078e020a */
[----:B------:R-:W-:Y:S01]  /*2620*/  IADD3 R34, P0, R22, R28, RZ ;  /* 0x0000001c16227210 */ /* 0x000fe20007f1e0ff */
[----:B------:R-:W-:-:S02]  /*2630*/  VIADD R8, R184, 0x60 ;  /* 0x00000060b8087836 */ /* 0x000fc40000000000 */
[----:B------:R-:W-:Y:S01]  /*2640*/  IMAD R22, R223, -0x40, R227 ;  /* 0xffffffc0df167824 */ /* 0x000fe200078e02e3 */
[----:B------:R-:W-:Y:S01]  /*2650*/  IADD3.X R35, R15, R29, R7, P0, !PT ;  /* 0x0000001d0f237210 */ /* 0x000fe200007fe407 */
[----:B------:R-:W-:Y:S01]  /*2660*/  IMAD R7, R30, UR4, RZ ;  /* 0x000000041e077c24 */ /* 0x000fe2000f8e02ff */
[----:B------:R-:W1:Y:S01]  /*2670*/  @!P6 LDC.64 R14, c[0x0][0x220] ;  /* 0x00008800ff0eeb82 */ /* 0x000e620000000a00 */
[----:B------:R-:W-:Y:S01]  /*2680*/  ISETP.GE.AND P3, PT, R8, R9, PT ;  /* 0x000000090800720c */ /* 0x000fe20003f66270 */
[----:B------:R-:W-:Y:S01]  /*2690*/  @!P6 IMAD R33, R26, R16, RZ ;  /* 0x000000101a21e224 */ /* 0x000fe200078e02ff */
[----:B------:R-:W-:Y:S01]  /*26a0*/  @!P5 IADD3 R27, P0, R184, 0x20, RZ ;  /* 0x00000020b81bd810 */ /* 0x000fe20007f1e0ff */
[----:B------:R-:W-:Y:S01]  /*26b0*/  IMAD.WIDE.U32 R34, R21, UR4, R34 ;  /* 0x0000000415227c25 */ /* 0x000fe2000f8e0022 */
[----:B------:R-:W-:-:S03]  /*26c0*/  ISETP.GE.AND P1, PT, R6, R22, PT ;  /* 0x000000160600720c */ /* 0x000fc60003f26270 */
[----:B------:R-:W2:Y:S01]  /*26d0*/  @!P5 LDC.64 R10, c[0x0][0x220] ;  /* 0x00008800ff0adb82 */ /* 0x000ea20000000a00 */
[----:B------:R-:W-:Y:S01]  /*26e0*/  IMAD R6, R21, UR5, R7 ;  /* 0x0000000515067c24 */ /* 0x000fe2000f8e0207 */
[----:B------:R-:W-:Y:S01]  /*26f0*/  ULDC.64 UR4, c[0x0][0x260] ;  /* 0x0000980000047ab9 */ /* 0x000fe20000000a00 */
[----:B------:R-:W-:Y:S01]  /*2700*/  @!P5 IMAD.X R32, RZ, RZ, R26, P0 ;  /* 0x000000ffff20d224 */ /* 0x000fe200000e061a */
[----:B------:R-:W-:Y:S01]  /*2710*/  @!P4 IADD3 R29, P0, R184, 0x40, RZ ;  /* 0x00000040b81dc810 */ /* 0x000fe20007f1e0ff */
[----:B------:R-:W-:Y:S02]  /*2720*/  IMAD.IADD R35, R35, 0x1, R6 ;  /* 0x0000000123237824 */ /* 0x000fe400078e0206 */
[----:B------:R-:W-:Y:S01]  /*2730*/  @!P5 IMAD R32, R32, R16, RZ ;  /* 0x000000102020d224 */ /* 0x000fe200078e02ff */
[----:B------:R-:W3:Y:S01]  /*2740*/  @!P4 LDC.64 R8, c[0x0][0x220] ;  /* 0x00008800ff08cb82 */ /* 0x000ee20000000a00 */
[----:B------:R-:W-:Y:S01]  /*2750*/  @!P4 IMAD.X R31, RZ, RZ, R26, P0 ;  /* 0x000000ffff1fc224 */ /* 0x000fe200000e061a */
[----:B------:R-:W-:Y:S01]  /*2760*/  @!P5 MOV R39, R35 ;  /* 0x000000230027d202 */ /* 0x000fe20000000f00 */
[----:B------:R-:W-:Y:S01]  /*2770*/  @!P5 IMAD.MOV.U32 R38, RZ, RZ, R34 ;  /* 0x000000ffff26d224 */ /* 0x000fe200078e0022 */
[C---:B------:R-:W-:Y:S01]  /*2780*/  @!P3 IADD3 R28, P0, R184.reuse, 0x60, RZ ;  /* 0x00000060b81cb810 */ /* 0x040fe20007f1e0ff */
[----:B------:R-:W-:-:S02]  /*2790*/  @!P6 IMAD R33, R184, R17, R33 ;  /* 0x00000011b821e224 */ /* 0x000fc400078e0221 */
[-C--:B------:R-:W-:Y:S01]  /*27a0*/  @!P6 IMAD.WIDE.U32 R36, R184, R16.reuse, R34 ;  /* 0x00000010b824e225 */ /* 0x080fe200078e0022 */
[----:B------:R-:W4:Y:S03]  /*27b0*/  @!P3 LDC.64 R6, c[0x0][0x220] ;  /* 0x00008800ff06bb82 */ /* 0x000f260000000a00 */
[C---:B------:R-:W-:Y:S02]  /*27c0*/  @!P5 IMAD R32, R27.reuse, R17, R32 ;  /* 0x000000111b20d224 */ /* 0x040fe400078e0220 */
[----:B------:R-:W-:-:S04]  /*27d0*/  @!P5 IMAD.WIDE.U32 R38, R27, R16, R38 ;  /* 0x000000101b26d225 */ /* 0x000fc800078e0026 */
[----:B------:R-:W-:Y:S01]  /*27e0*/  @!P3 IMAD.X R27, RZ, RZ, R26, P0 ;  /* 0x000000ffff1bb224 */ /* 0x000fe200000e061a */
[C---:B-1----:R-:W-:Y:S01]  /*27f0*/  @!P6 LEA R14, P0, R36.reuse, R14, 0x1 ;  /* 0x0000000e240ee211 */ /* 0x042fe200078008ff */
[----:B------:R-:W-:Y:S02]  /*2800*/  @!P6 IMAD.IADD R33, R37, 0x1, R33 ;  /* 0x000000012521e824 */ /* 0x000fe400078e0221 */
[----:B------:R-:W-:Y:S02]  /*2810*/  @!P4 IMAD R31, R31, R16, RZ ;  /* 0x000000101f1fc224 */ /* 0x000fe400078e02ff */
[----:B------:R-:W-:Y:S01]  /*2820*/  @!P4 IMAD.MOV.U32 R40, RZ, RZ, R34 ;  /* 0x000000ffff28c224 */ /* 0x000fe200078e0022 */
[----:B------:R-:W-:Y:S01]  /*2830*/  @!P6 LEA.HI.X R15, R36, R15, R33, 0x1, P0 ;  /* 0x0000000f240fe211 */ /* 0x000fe200000f0c21 */
[----:B------:R-:W-:Y:S01]  /*2840*/  @!P4 IMAD.MOV.U32 R41, RZ, RZ, R35 ;  /* 0x000000ffff29c224 */ /* 0x000fe200078e0023 */
[----:B--2---:R-:W-:Y:S01]  /*2850*/  @!P5 LEA R10, P0, R38, R10, 0x1 ;  /* 0x0000000a260ad211 */ /* 0x004fe200078008ff */
[----:B------:R-:W-:-:S02]  /*2860*/  @!P5 IMAD.IADD R32, R39, 0x1, R32 ;  /* 0x000000012720d824 */ /* 0x000fc400078e0220 */
[C---:B------:R-:W-:Y:S02]  /*2870*/  @!P4 IMAD R31, R29.reuse, R17, R31 ;  /* 0x000000111d1fc224 */ /* 0x040fe400078e021f */
[----:B------:R-:W-:Y:S01]  /*2880*/  @!P4 IMAD.WIDE.U32 R40, R29, R16, R40 ;  /* 0x000000101d28c225 */ /* 0x000fe200078e0028 */
[----:B------:R-:W-:-:S03]  /*2890*/  @!P5 LEA.HI.X R11, R38, R11, R32, 0x1, P0 ;  /* 0x0000000b260bd211 */ /* 0x000fc600000f0c20 */
[----:B------:R-:W-:Y:S01]  /*28a0*/  @!P3 IMAD R27, R27, R16, RZ ;  /* 0x000000101b1bb224 */ /* 0x000fe200078e02ff */
[----:B---3--:R-:W-:Y:S01]  /*28b0*/  @!P4 LEA R8, P0, R40, R8, 0x1 ;  /* 0x000000082808c211 */ /* 0x008fe200078008ff */
[----:B------:R-:W-:Y:S02]  /*28c0*/  @!P4 IMAD.IADD R31, R41, 0x1, R31 ;  /* 0x00000001291fc824 */ /* 0x000fe400078e021f */
[C---:B------:R-:W-:Y:S02]  /*28d0*/  @!P3 IMAD R27, R28.reuse, R17, R27 ;  /* 0x000000111c1bb224 */ /* 0x040fe400078e021b */
[----:B------:R-:W-:Y:S01]  /*28e0*/  @!P3 IMAD.WIDE.U32 R16, R28, R16, R34 ;  /* 0x000000101c10b225 */ /* 0x000fe200078e0022 */
[----:B------:R-:W-:-:S03]  /*28f0*/  @!P4 LEA.HI.X R9, R40, R9, R31, 0x1, P0 ;  /* 0x000000092809c211 */ /* 0x000fc600000f0c1f */
[----:B------:R-:W-:Y:S01]  /*2900*/  @!P3 IMAD.IADD R27, R17, 0x1, R27 ;  /* 0x00000001111bb824 */ /* 0x000fe200078e021b */
[----:B----4-:R-:W-:Y:S01]  /*2910*/  @!P3 LEA R32, P0, R16, R6, 0x1 ;  /* 0x000000061020b211 */ /* 0x010fe200078008ff */
[----:B------:R-:W-:-:S03]  /*2920*/  IMAD.WIDE.U32 R28, R12, 0x40, RZ ;  /* 0x000000400c1c7825 */ /* 0x000fc600078e00ff */
[----:B------:R-:W-:Y:S01]  /*2930*/  @!P3 LEA.HI.X R33, R16, R7, R27, 0x1, P0 ;  /* 0x000000071021b211 */ /* 0x000fe200000f0c1b */
[----:B------:R-:W-:Y:S01]  /*2940*/  IMAD.WIDE.U32 R34, R18, 0x40, RZ ;  /* 0x0000004012227825 */ /* 0x000fe200078e00ff */
[----:B------:R-:W-:-:S03]  /*2950*/  @!P1 IADD3 R6, P0, R230, R28, RZ ;  /* 0x0000001ce6069210 */ /* 0x000fc60007f1e0ff */
[----:B------:R-:W-:Y:S01]  /*2960*/  IMAD.SHL.U32 R19, R19, 0x40, RZ ;  /* 0x0000004013137824 */ /* 0x000fe200078e00ff */
[----:B------:R-:W-:Y:S01]  /*2970*/  @!P1 IADD3.X R7, R231, R29, R13, P0, !PT ;  /* 0x0000001de7079210 */ /* 0x000fe200007fe40d */
[----:B------:R-:W-:Y:S01]  /*2980*/  IMAD.WIDE.U32 R16, R224, R4, R186 ;  /* 0x00000004e0107225 */ /* 0x000fe200078e00ba */
[----:B------:R-:W-:Y:S02]  /*2990*/  @!P1 IADD3 R28, P0, R232, R34, RZ ;  /* 0x00000022e81c9210 */ /* 0x000fe40007f1e0ff */
[----:B------:R-:W-:Y:S01]  /*29a0*/  LEA.HI R13, R223, R223, RZ, 0x1 ;  /* 0x000000dfdf0d7211 */ /* 0x000fe200078f08ff */
[----:B------:R-:W-:Y:S01]  /*29b0*/  IMAD R12, R23, R4, RZ ;  /* 0x00000004170c7224 */ /* 0x000fe200078e02ff */
[----:B------:R-:W-:Y:S01]  /*29c0*/  @!P1 IADD3.X R29, R233, R35, R19, P0, !PT ;  /* 0x00000023e91d9210 */ /* 0x000fe200007fe413 */
[----:B------:R-:W-:Y:S01]  /*29d0*/  IMAD R36, R30, UR4, RZ ;  /* 0x000000041e247c24 */ /* 0x000fe2000f8e02ff */
[----:B------:R-:W-:Y:S01]  /*29e0*/  IADD3 R34, P0, R25, R16, RZ ;  /* 0x0000001019227210 */ /* 0x000fe20007f1e0ff */
[----:B------:R-:W-:-:S02]  /*29f0*/  IMAD R12, R224, R5, R12 ;  /* 0x00000005e00c7224 */ /* 0x000fc400078e020c */
[-C--:B------:R-:W-:Y:S02]  /*2a00*/  @!P6 IMAD R23, R26, R4.reuse, RZ ;  /* 0x000000041a17e224 */ /* 0x080fe400078e02ff */
[----:B------:R-:W-:Y:S01]  /*2a10*/  IMAD R36, R21, UR5, R36 ;  /* 0x0000000515247c24 */ /* 0x000fe2000f8e0224 */
[----:B------:R-:W-:Y:S01]  /*2a20*/  IADD3.X R35, R24, R17, R12, P0, !PT ;  /* 0x0000001118237210 */ /* 0x000fe200007fe40c */
[----:B------:R-:W-:Y:S01]  /*2a30*/  @P2 BAR.SYNC.DEFER_BLOCKING 0x0 ;  /* 0x0000000000002b1d */ /* 0x000fe20000010000 */
[----:B------:R-:W-:Y:S01]  /*2a40*/  LOP3.LUT R12, R13, 0xfffffffe, RZ, 0xc0, !PT ;  /* 0xfffffffe0d0c7812 */ /* 0x000fe200078ec0ff */
[C---:B------:R-:W-:Y:S01]  /*2a50*/  @!P6 IMAD R23, R184.reuse, R5, R23 ;  /* 0x00000005b817e224 */ /* 0x040fe200078e0217 */
[----:B------:R-:W-:Y:S01]  /*2a60*/  @!P4 IADD3 R16, P0, R184, 0x40, RZ ;  /* 0x00000040b810c810 */ /* 0x000fe20007f1e0ff */
[----:B------:R-:W-:Y:S01]  /*2a70*/  VIADD R222, R182, 0x1000 ;  /* 0x00001000b6de7836 */ /* 0x000fe20000000000 */
[----:B------:R-:W-:Y:S01]  /*2a80*/  @!P5 IADD3 R17, P2, R184, 0x20, RZ ;  /* 0x00000020b811d810 */ /* 0x000fe20007f5e0ff */
[----:B------:R-:W-:Y:S01]  /*2a90*/  IMAD.IADD R12, R223, 0x1, -R12 ;  /* 0x00000001df0c7824 */ /* 0x000fe200078e0a0c */
[----:B------:R-:W-:Y:S01]  /*2aa0*/  LEA R24, R182, UR6, 0x1 ;  /* 0x00000006b6187c11 */ /* 0x000fe2000f8e08ff */
[--C-:B------:R-:W-:Y:S01]  /*2ab0*/  @!P4 IMAD.X R19, RZ, RZ, R26.reuse, P0 ;  /* 0x000000ffff13c224 */ /* 0x100fe200000e061a */
[----:B------:R-:W-:Y:S01]  /*2ac0*/  @!P3 IADD3 R18, P0, R184, 0x60, RZ ;  /* 0x00000060b812b810 */ /* 0x000fe20007f1e0ff */
[----:B------:R-:W-:Y:S01]  /*2ad0*/  @!P5 IMAD.X R13, RZ, RZ, R26, P2 ;  /* 0x000000ffff0dd224 */ /* 0x000fe200010e061a */
[----:B------:R-:W-:Y:S01]  /*2ae0*/  ISETP.NE.AND P2, PT, R12, 0x1, PT ;  /* 0x000000010c00780c */ /* 0x000fe20003f45270 */
[----:B------:R-:W-:-:S02]  /*2af0*/  @!P4 IMAD R19, R19, R4, RZ ;  /* 0x000000041313c224 */ /* 0x000fc400078e02ff */
[----:B------:R-:W-:Y:S01]  /*2b00*/  IMAD.MOV.U32 R221, RZ, RZ, 0x7f800000 ;  /* 0x7f800000ffdd7424 */ /* 0x000fe200078e00ff */
[----:B------:R-:W-:Y:S01]  /*2b10*/  SEL R222, R222, R182, !P2 ;  /* 0x000000b6dede7207 */ /* 0x000fe20005000000 */
[----:B------:R-:W-:Y:S01]  /*2b20*/  @!P3 IMAD.X R12, RZ, RZ, R26, P0 ;  /* 0x000000ffff0cb224 */ /* 0x000fe200000e061a */
[----:B------:R-:W-:Y:S01]  /*2b30*/  ISETP.GE.AND P0, PT, R184, R22, PT ;  /* 0x00000016b800720c */ /* 0x000fe20003f06270 */
[----:B------:R-:W-:Y:S01]  /*2b40*/  IMAD.WIDE.U32 R26, R21, UR4, R34 ;  /* 0x00000004151a7c25 */ /* 0x000fe2000f8e0022 */
[----:B------:R-:W-:-:S03]  /*2b50*/  LEA R222, R222, UR6, 0x1 ;  /* 0x00000006dede7c11 */ /* 0x000fc6000f8e08ff */
[----:B------:R-:W-:Y:S02]  /*2b60*/  IMAD.MOV.U32 R218, RZ, RZ, 0x7f800000 ;  /* 0x7f800000ffda7424 */ /* 0x000fe400078e00ff */
[----:B------:R-:W-:Y:S01]  /*2b70*/  IMAD.MOV.U32 R219, RZ, RZ, 0x7f800000 ;  /* 0x7f800000ffdb7424 */ /* 0x000fe200078e00ff */
[----:B------:R1:W-:Y:S01]  /*2b80*/  @P6 STS.128 [R24+0xa000], RZ ;  /* 0x00a000ff18006388 */ /* 0x0003e20000000c00 */
[----:B------:R-:W-:Y:S01]  /*2b90*/  @!P5 IMAD R21, R13, R4, RZ ;  /* 0x000000040d15d224 */ /* 0x000fe200078e02ff */
[----:B------:R-:W-:Y:S01]  /*2ba0*/  LEA.HI R2, R2, R20, RZ, 0x4 ;  /* 0x0000001402027211 */ /* 0x000fe200078f20ff */
[----:B------:R-:W-:Y:S01]  /*2bb0*/  @!P3 IMAD R12, R12, R4, RZ ;  /* 0x000000040c0cb224 */ /* 0x000fe200078e02ff */
[----:B------:R-:W-:Y:S01]  /*2bc0*/  @!PT LDS RZ, [RZ] ;  /* 0x00000000fffff984 */ /* 0x000fe20000000800 */
[----:B------:R-:W-:Y:S01]  /*2bd0*/  @!PT LDS RZ, [RZ] ;  /* 0x00000000fffff984 */ /* 0x000fe20000000800 */
[----:B------:R-:W-:Y:S01]  /*2be0*/  @!PT LDS RZ, [RZ] ;  /* 0x00000000fffff984 */ /* 0x000fe20000000800 */
[----:B------:R-:W-:Y:S01]  /*2bf0*/  @!P6 LDGSTS.E.BYPASS.LTC128B.128 [R24+0xa000], desc[UR14][R14.64] ;  /* 0x0a0000000e18efae */ /* 0x000fe2000b901d4e */
[-C--:B------:R-:W-:Y:S02]  /*2c00*/  @!P5 IMAD R21, R17, R5.reuse, R21 ;  /* 0x000000051115d224 */ /* 0x080fe400078e0215 */
[----:B------:R-:W-:Y:S01]  /*2c10*/  IMAD.SHL.U32 R216, R211, 0x10, RZ ;  /* 0x00000010d3d87824 */ /* 0x000fe200078e00ff */
[----:B------:R1:W-:Y:S01]  /*2c20*/  @P5 STS.128 [R24+0xb000], RZ ;  /* 0x00b000ff18005388 */ /* 0x0003e20000000c00 */
[----:B------:R-:W-:-:S02]  /*2c30*/  @!P4 IMAD R19, R16, R5, R19 ;  /* 0x000000051013c224 */ /* 0x000fc400078e0213 */
[----:B------:R-:W-:Y:S01]  /*2c40*/  IMAD.SHL.U32 R217, R211, 0x8, RZ ;  /* 0x00000008d3d97824 */ /* 0x000fe200078e00ff */
[----:B------:R-:W-:Y:S01]  /*2c50*/  @!PT LDS RZ, [RZ] ;  /* 0x00000000fffff984 */ /* 0x000fe20000000800 */
[----:B------:R-:W-:Y:S01]  /*2c60*/  @!PT LDS RZ, [RZ] ;  /* 0x00000000fffff984 */ /* 0x000fe20000000800 */
[----:B------:R-:W-:Y:S01]  /*2c70*/  @!PT LDS RZ, [RZ] ;  /* 0x00000000fffff984 */ /* 0x000fe20000000800 */
[----:B------:R2:W-:Y:S01]  /*2c80*/  @!P5 LDGSTS.E.BYPASS.LTC128B.128 [R24+0xb000], desc[UR14][R10.64] ;  /* 0x0b0000000a18dfae */ /* 0x0005e2000b901d4e */
[----:B------:R-:W-:Y:S02]  /*2c90*/  @!P3 IMAD R5, R18, R5, R12 ;  /* 0x000000051205b224 */ /* 0x000fe400078e020c */
[----:B------:R-:W-:Y:S01]  /*2ca0*/  IMAD.MOV.U32 R167, RZ, RZ, 0x20 ;  /* 0x00000020ffa77424 */ /* 0x000fe200078e00ff */
[----:B------:R-:W3:Y:S01]  /*2cb0*/  @!P6 LDC.64 R12, c[0x0][0x218] ;  /* 0x00008600ff0ceb82 */ /* 0x000ee20000000a00 */
[----:B------:R1:W-:Y:S01]  /*2cc0*/  @P4 STS.128 [R24+0xc000], RZ ;  /* 0x00c000ff18004388 */ /* 0x0003e20000000c00 */
[----:B------:R-:W-:Y:S01]  /*2cd0*/  IMAD.IADD R37, R27, 0x1, R36 ;  /* 0x000000011b257824 */ /* 0x000fe200078e0224 */
[----:B------:R-:W-:Y:S01]  /*2ce0*/  @!P6 MOV R36, R26 ;  /* 0x0000001a0024e202 */ /* 0x000fe20000000f00 */
[----:B------:R-:W-:Y:S01]  /*2cf0*/  @!P5 IMAD.MOV.U32 R34, RZ, RZ, R26 ;  /* 0x000000ffff22d224 */ /* 0x000fe200078e001a */
[----:B------:R-:W-:Y:S01]  /*2d00*/  @!PT LDS RZ, [RZ] ;  /* 0x00000000fffff984 */ /* 0x000fe20000000800 */
[----:B------:R-:W-:Y:S01]  /*2d10*/  @!PT LDS RZ, [RZ] ;  /* 0x00000000fffff984 */ /* 0x000fe20000000800 */
[----:B------:R-:W-:Y:S01]  /*2d20*/  @!PT LDS RZ, [RZ] ;  /* 0x00000000fffff984 */ /* 0x000fe20000000800 */
[----:B------:R4:W-:Y:S01]  /*2d30*/  @!P4 LDGSTS.E.BYPASS.LTC128B.128 [R24+0xc000], desc[UR14][R8.64] ;  /* 0x0c0000000818cfae */ /* 0x0009e2000b901d4e */
[----:B------:R-:W-:-:S02]  /*2d40*/  @!P5 IMAD.MOV.U32 R35, RZ, RZ, R37 ;  /* 0x000000ffff23d224 */ /* 0x000fc400078e0025 */
[----:B------:R-:W-:Y:S01]  /*2d50*/  VIADD R169, R174, 0x1000 ;  /* 0x00001000aea97836 */ /* 0x000fe20000000000 */
[----:B------:R1:W-:Y:S01]  /*2d60*/  @P3 STS.128 [R24+0xd000], RZ ;  /* 0x00d000ff18003388 */ /* 0x0003e20000000c00 */
[--C-:B------:R-:W-:Y:S02]  /*2d70*/  @!P4 IMAD.MOV.U32 R31, RZ, RZ, R37.reuse ;  /* 0x000000ffff1fc224 */ /* 0x100fe400078e0025 */
[----:B------:R-:W-:Y:S01]  /*2d80*/  VIADD R168, R180, 0x1000 ;  /* 0x00001000b4a87836 */ /* 0x000fe20000000000 */
[----:B------:R-:W-:Y:S01]  /*2d90*/  @!PT LDS RZ, [RZ] ;  /* 0x00000000fffff984 */ /* 0x000fe20000000800 */
[----:B------:R-:W-:Y:S01]  /*2da0*/  @!PT LDS RZ, [RZ] ;  /* 0x00000000fffff984 */ /* 0x000fe20000000800 */
[----:B------:R-:W-:Y:S01]  /*2db0*/  @!PT LDS RZ, [RZ] ;  /* 0x00000000fffff984 */ /* 0x000fe20000000800 */
[----:B------:R-:W-:Y:S01]  /*2dc0*/  @!P3 LDGSTS.E.BYPASS.LTC128B.128 [R24+0xd000], desc[UR14][R32.64] ;  /* 0x0d0000002018bfae */ /* 0x000fe2000b901d4e */
[--C-:B------:R-:W-:Y:S01]  /*2dd0*/  @!P3 IMAD.MOV.U32 R27, RZ, RZ, R37.reuse ;  /* 0x000000ffff1bb224 */ /* 0x100fe200078e0025 */
[----:B------:R-:W-:Y:S01]  /*2de0*/  SHF.R.S32.HI R210, RZ, 0x1f, R236 ;  /* 0x0000001fffd27819 */ /* 0x000fe200000114ec */
[----:B------:R-:W-:Y:S01]  /*2df0*/  @!P6 IMAD.WIDE.U32 R36, R184, R4, R36 ;  /* 0x00000004b824e225 */ /* 0x000fe200078e0024 */
[----:B------:R-:W0:Y:S01]  /*2e00*/  LDGDEPBAR ;  /* 0x00000000000079af */ /* 0x000e220000000000 */
[----:B------:R-:W-:-:S02]  /*2e10*/  IADD3 R204, R227, 0x80, R224 ;  /* 0x00000080e3cc7810 */ /* 0x000fc40007ffe0e0 */
[----:B------:R-:W-:Y:S01]  /*2e20*/  MOV R175, 0x40 ;  /* 0x0000004000af7802 */ /* 0x000fe20000000f00 */
[----:B------:R1:W-:Y:S01]  /*2e30*/  @P0 STS.128 [R24+0x4000], RZ ;  /* 0x004000ff18000388 */ /* 0x0003e20000000c00 */
[----:B------:R-:W-:Y:S01]  /*2e40*/  @!P4 IMAD.MOV.U32 R30, RZ, RZ, R26 ;  /* 0x000000ffff1ec224 */ /* 0x000fe200078e001a */
[----:B--2---:R-:W2:Y:S01]  /*2e50*/  @!P5 LDC.64 R10, c[0x0][0x218] ;  /* 0x00008600ff0adb82 */ /* 0x004ea20000000a00 */
[----:B------:R-:W-:Y:S01]  /*2e60*/  @!P6 IADD3 R23, R37, R23, RZ ;  /* 0x000000172517e210 */ /* 0x000fe20007ffe0ff */
[----:B------:R-:W-:Y:S01]  /*2e70*/  @!PT LDS RZ, [RZ] ;  /* 0x00000000fffff984 */ /* 0x000fe20000000800 */
[----:B------:R-:W-:Y:S01]  /*2e80*/  @!PT LDS RZ, [RZ] ;  /* 0x00000000fffff984 */ /* 0x000fe20000000800 */
[----:B------:R-:W-:Y:S01]  /*2e90*/  @!PT LDS RZ, [RZ] ;  /* 0x00000000fffff984 */ /* 0x000fe20000000800 */
[----:B------:R-:W-:Y:S01]  /*2ea0*/  @!P0 LDGSTS.E.BYPASS.LTC128B.128 [R24+0x4000], desc[UR14][R230.64] ;  /* 0x04000000e6188fae */ /* 0x000fe2000b901d4e */
[-C--:B------:R-:W-:Y:S01]  /*2eb0*/  @!P5 IMAD.WIDE.U32 R34, R17, R4.reuse, R34 ;  /* 0x000000041122d225 */ /* 0x080fe200078e0022 */
[----:B------:R-:W-:Y:S02]  /*2ec0*/  IADD3 R207, -R207, RZ, RZ ;  /* 0x000000ffcfcf7210 */ /* 0x000fe40007ffe1ff */
[----:B------:R-:W-:Y:S01]  /*2ed0*/  CS2R R94, SRZ ;  /* 0x00000000005e7805 */ /* 0x000fe2000001ff00 */
[----:B------:R1:W-:Y:S01]  /*2ee0*/  @P1 STS.128 [R24+0x5000], RZ ;  /* 0x005000ff18001388 */ /* 0x0003e20000000c00 */
[-C--:B------:R-:W-:Y:S01]  /*2ef0*/  @!P4 IMAD.WIDE.U32 R30, R16, R4.reuse, R30 ;  /* 0x00000004101ec225 */ /* 0x080fe200078e001e */
[----:B------:R-:W-:Y:S01]  /*2f00*/  CS2R R92, SRZ ;  /* 0x00000000005c7805 */ /* 0x000fe2000001ff00 */
[----:B----4-:R-:W4:Y:S01]  /*2f10*/  @!P4 LDC.64 R8, c[0x0][0x218] ;  /* 0x00008600ff08cb82 */ /* 0x010f220000000a00 */
[----:B------:R-:W-:Y:S01]  /*2f20*/  @!PT LDS RZ, [RZ] ;  /* 0x00000000fffff984 */ /* 0x000fe20000000800 */
[----:B------:R-:W-:Y:S01]  /*2f30*/  @!PT LDS RZ, [RZ] ;  /* 0x00000000fffff984 */ /* 0x000fe20000000800 */
[----:B------:R-:W-:Y:S01]  /*2f40*/  @!PT LDS RZ, [RZ] ;  /* 0x00000000fffff984 */ /* 0x000fe20000000800 */
[----:B------:R1:W-:Y:S01]  /*2f50*/  @!P1 LDGSTS.E.BYPASS.LTC128B.128 [R24+0x5000], desc[UR14][R6.64] ;  /* 0x0500000006189fae */ /* 0x0003e2000b901d4e */
[----:B------:R-:W-:Y:S01]  /*2f60*/  @!P5 IMAD.IADD R21, R35, 0x1, R21 ;  /* 0x000000012315d824 */ /* 0x000fe200078e0215 */
[----:B------:R-:W-:Y:S01]  /*2f70*/  CS2R R98, SRZ ;  /* 0x0000000000627805 */ /* 0x000fe2000001ff00 */
[----:B------:R-:W-:Y:S01]  /*2f80*/  @!P3 IMAD.WIDE.U32 R26, R18, R4, R26 ;  /* 0x00000004121ab225 */ /* 0x000fe200078e001a */
[----:B------:R1:W-:Y:S01]  /*2f90*/  @P0 STS [R222], RZ ;  /* 0x000000ffde000388 */ /* 0x0003e20000000800 */
[----:B------:R-:W-:-:S02]  /*2fa0*/  CS2R R96, SRZ ;  /* 0x0000000000607805 */ /* 0x000fc4000001ff00 */
[----:B------:R-:W-:Y:S01]  /*2fb0*/  CS2R R90, SRZ ;  /* 0x00000000005a7805 */ /* 0x000fe2000001ff00 */
[----:B------:R-:W-:Y:S01]  /*2fc0*/  @!P4 IMAD.IADD R19, R31, 0x1, R19 ;  /* 0x000000011f13c824 */ /* 0x000fe200078e0213 */
[----:B------:R2:W-:Y:S01]  /*2fd0*/  @P0 STS [R222+0x4], RZ ;  /* 0x000004ffde000388 */ /* 0x0005e20000000800 */
[----:B------:R-:W-:Y:S01]  /*2fe0*/  @!P3 IMAD.IADD R5, R27, 0x1, R5 ;  /* 0x000000011b05b824 */ /* 0x000fe200078e0205 */
[----:B------:R-:W-:Y:S01]  /*2ff0*/  CS2R R88, SRZ ;  /* 0x0000000000587805 */ /* 0x000fe2000001ff00 */
[----:B------:R-:W-:Y:S01]  /*3000*/  VIADD R4, R179, 0x28 ;  /* 0x00000028b3047836 */ /* 0x000fe20000000000 */
[----:B------:R2:W-:Y:S01]  /*3010*/  @P0 STS [R222+0x8], RZ ;  /* 0x000008ffde000388 */ /* 0x0005e20000000800 */
[C---:B------:R-:W-:Y:S01]  /*3020*/  IMAD R215, R211.reuse, 0x18, RZ ;  /* 0x00000018d3d77824 */ /* 0x040fe200078e02ff */
[----:B------:R-:W-:Y:S01]  /*3030*/  CS2R R86, SRZ ;  /* 0x0000000000567805 */ /* 0x000fe2000001ff00 */
[C---:B------:R-:W-:Y:S01]  /*3040*/  IMAD.SHL.U32 R214, R211.reuse, 0x20, RZ ;  /* 0x00000020d3d67824 */ /* 0x040fe200078e00ff */
[----:B------:R4:W-:Y:S01]  /*3050*/  @P0 STS [R222+0xc], RZ ;  /* 0x00000cffde000388 */ /* 0x0009e20000000800 */
[C---:B------:R-:W-:Y:S01]  /*3060*/  IMAD R213, R211.reuse, 0x28, RZ ;  /* 0x00000028d3d57824 */ /* 0x040fe200078e02ff */
[----:B------:R-:W-:Y:S01]  /*3070*/  CS2R R84, SRZ ;  /* 0x0000000000547805 */ /* 0x000fe2000001ff00 */
[----:B------:R-:W-:Y:S01]  /*3080*/  IMAD R212, R211, 0x30, RZ ;  /* 0x00000030d3d47824 */ /* 0x000fe200078e02ff */
[----:B------:R-:W-:Y:S01]  /*3090*/  @!PT LDS RZ, [RZ] ;  /* 0x00000000fffff984 */ /* 0x000fe20000000800 */
[----:B------:R-:W-:Y:S01]  /*30a0*/  @!PT LDS RZ, [RZ] ;  /* 0x00000000fffff984 */ /* 0x000fe20000000800 */
[----:B------:R-:W-:Y:S01]  /*30b0*/  @!PT LDS RZ, [RZ] ;  /* 0x00000000fffff984 */ /* 0x000fe20000000800 */
[----:B------:R-:W-:Y:S01]  /*30c0*/  @!P0 LDGSTS.E.BYPASS.LTC128B.128 [R222], desc[UR14][R232.64] ;  /* 0x00000000e8de8fae */ /* 0x000fe2000b901d4e */
[----:B---3--:R-:W-:Y:S01]  /*30d0*/  @!P6 LEA R12, P0, R36, R12, 0x1 ;  /* 0x0000000c240ce211 */ /* 0x008fe200078008ff */
[----:B------:R-:W-:Y:S01]  /*30e0*/  VIADD R202, R224, 0x80 ;  /* 0x00000080e0ca7836 */ /* 0x000fe20000000000 */
[----:B------:R-:W-:Y:S01]  /*30f0*/  CS2R R78, SRZ ;  /* 0x00000000004e7805 */ /* 0x000fe2000001ff00 */
[----:B------:R3:W-:Y:S01]  /*3100*/  @P1 STS [R222+0x1000], RZ ;  /* 0x001000ffde001388 */ /* 0x0007e20000000800 */
[----:B------:R-:W-:Y:S01]  /*3110*/  @!P6 LEA.HI.X R13, R36, R13, R23, 0x1, P0 ;  /* 0x0000000d240de211 */ /* 0x000fe200000f0c17 */
[----:B------:R-:W-:Y:S01]  /*3120*/  IMAD.SHL.U32 R201, R183, 0x20, RZ ;  /* 0x00000020b7c97824 */ /* 0x000fe200078e00ff */
[----:B-1----:R-:W1:Y:S01]  /*3130*/  @!P3 LDC.64 R6, c[0x0][0x218] ;  /* 0x00008600ff06bb82 */ /* 0x002e620000000a00 */
[----:B--2---:R-:W-:Y:S01]  /*3140*/  @!P5 LEA R10, P0, R34, R10, 0x1 ;  /* 0x0000000a220ad211 */ /* 0x004fe200078008ff */
[----:B------:R3:W-:Y:S01]  /*3150*/  @P1 STS [R222+0x1004], RZ ;  /* 0x001004ffde001388 */ /* 0x0007e20000000800 */
[----:B------:R-:W-:Y:S01]  /*3160*/  IMAD.MOV.U32 R203, RZ, RZ, 0x40 ;  /* 0x00000040ffcb7424 */ /* 0x000fe200078e00ff */
[----:B------:R-:W-:-:S02]  /*3170*/  CS2R R76, SRZ ;  /* 0x00000000004c7805 */ /* 0x000fc4000001ff00 */
[----:B------:R-:W-:Y:S01]  /*3180*/  @!P5 LEA.HI.X R11, R34, R11, R21, 0x1, P0 ;  /* 0x0000000b220bd211 */ /* 0x000fe200000f0c15 */
[----:B------:R3:W-:Y:S01]  /*3190*/  @P1 STS [R222+0x1008], RZ ;  /* 0x001008ffde001388 */ /* 0x0007e20000000800 */
[----:B------:R-:W-:Y:S02]  /*31a0*/  CS2R R82, SRZ ;  /* 0x0000000000527805 */ /* 0x000fe4000001ff00 */
[----:B------:R-:W-:Y:S02]  /*31b0*/  CS2R R80, SRZ ;  /* 0x0000000000507805 */ /* 0x000fe4000001ff00 */
[----:B------:R-:W-:Y:S01]  /*31c0*/  CS2R R74, SRZ ;  /* 0x00000000004a7805 */ /* 0x000fe2000001ff00 */
[----:B------:R3:W-:Y:S01]  /*31d0*/  @P1 STS [R222+0x100c], RZ ;  /* 0x00100cffde001388 */ /* 0x0007e20000000800 */
[----:B------:R-:W-:Y:S02]  /*31e0*/  CS2R R72, SRZ ;  /* 0x0000000000487805 */ /* 0x000fe4000001ff00 */
[----:B------:R-:W-:-:S02]  /*31f0*/  CS2R R70, SRZ ;  /* 0x0000000000467805 */ /* 0x000fc4000001ff00 */
[----:B------:R-:W-:Y:S01]  /*3200*/  CS2R R68, SRZ ;  /* 0x0000000000447805 */ /* 0x000fe2000001ff00 */
[----:B------:R-:W-:Y:S01]  /*3210*/  @!PT LDS RZ, [RZ] ;  /* 0x00000000fffff984 */ /* 0x000fe20000000800 */
[----:B------:R-:W-:Y:S01]  /*3220*/  @!PT LDS RZ, [RZ] ;  /* 0x00000000fffff984 */ /* 0x000fe20000000800 */
[----:B------:R-:W-:Y:S01]  /*3230*/  @!PT LDS RZ, [RZ] ;  /* 0x00000000fffff984 */ /* 0x000fe20000000800 */
[----:B------:R-:W-:Y:S01]  /*3240*/  @!P1 LDGSTS.E.BYPASS.LTC128B.128 [R222+0x1000], desc[UR14][R28.64] ;  /* 0x010000001cde9fae */ /* 0x000fe2000b901d4e */
[C---:B----4-:R-:W-:Y:S02]  /*3250*/  @!P4 LEA R8, P1, R30.reuse, R8, 0x1 ;  /* 0x000000081e08c211 */ /* 0x050fe400078208ff */
[----:B------:R-:W-:Y:S02]  /*3260*/  CS2R R62, SRZ ;  /* 0x00000000003e7805 */ /* 0x000fe4000001ff00 */
[----:B------:R-:W-:Y:S01]  /*3270*/  CS2R R60, SRZ ;  /* 0x00000000003c7805 */ /* 0x000fe2000001ff00 */
[----:B------:R3:W-:Y:S01]  /*3280*/  @P6 STS.128 [R24+0x6000], RZ ;  /* 0x006000ff18006388 */ /* 0x0007e20000000c00 */
[----:B------:R-:W-:Y:S02]  /*3290*/  @!P4 LEA.HI.X R9, R30, R9, R19, 0x1, P1 ;  /* 0x000000091e09c211 */ /* 0x000fe400008f0c13 */
[----:B------:R-:W-:-:S02]  /*32a0*/  CS2R R66, SRZ ;  /* 0x0000000000427805 */ /* 0x000fc4000001ff00 */
[----:B------:R-:W-:Y:S01]  /*32b0*/  CS2R R64, SRZ ;  /* 0x0000000000407805 */ /* 0x000fe2000001ff00 */
[----:B------:R-:W-:Y:S01]  /*32c0*/  @!PT LDS RZ, [RZ] ;  /* 0x00000000fffff984 */ /* 0x000fe20000000800 */
[----:B------:R-:W-:Y:S01]  /*32d0*/  @!PT LDS RZ, [RZ] ;  /* 0x00000000fffff984 */ /* 0x000fe20000000800 */
[----:B------:R-:W-:Y:S01]  /*32e0*/  @!PT LDS RZ, [RZ] ;  /* 0x00000000fffff984 */ /* 0x000fe20000000800 */
[----:B------:R-:W-:Y:S01]  /*32f0*/  @!P6 LDGSTS.E.BYPASS.LTC128B.128 [R24+0x6000], desc[UR14][R12.64] ;  /* 0x060000000c18efae */ /* 0x000fe2000b901d4e */
[----:B------:R-:W-:Y:S02]  /*3300*/  CS2R R58, SRZ ;  /* 0x00000000003a7805 */ /* 0x000fe4000001ff00 */
[C---:B-1----:R-:W-:Y:S02]  /*3310*/  @!P3 LEA R6, P0, R26.reuse, R6, 0x1 ;  /* 0x000000061a06b211 */ /* 0x042fe400078008ff */
[----:B------:R-:W-:Y:S01]  /*3320*/  CS2R R56, SRZ ;  /* 0x0000000000387805 */ /* 0x000fe2000001ff00 */
[----:B------:R3:W-:Y:S01]  /*3330*/  @P5 STS.128 [R24+0x7000], RZ ;  /* 0x007000ff18005388 */ /* 0x0007e20000000c00 */
[----:B------:R-:W-:Y:S02]  /*3340*/  CS2R R54, SRZ ;  /* 0x0000000000367805 */ /* 0x000fe4000001ff00 */
[----:B------:R-:W-:Y:S01]  /*3350*/  @!P3 LEA.HI.X R7, R26, R7, R5, 0x1, P0 ;  /* 0x000000071a07b211 */ /* 0x000fe200000f0c05 */
[----:B------:R-:W-:Y:S01]  /*3360*/  VIADD R5, R179, 0x8 ;  /* 0x00000008b3057836 */ /* 0x000fe20000000000 */
[----:B------:R-:W-:Y:S01]  /*3370*/  @!PT LDS RZ, [RZ] ;  /* 0x00000000fffff984 */ /* 0x000fe20000000800 */
[----:B------:R-:W-:Y:S01]  /*3380*/  @!PT LDS RZ, [RZ] ;  /* 0x00000000fffff984 */ /* 0x000fe20000000800 */
[----:B------:R-:W-:Y:S01]  /*3390*/  @!PT LDS RZ, [RZ] ;  /* 0x00000000fffff984 */ /* 0x000fe20000000800 */
[----:B------:R-:W-:Y:S01]  /*33a0*/  @!P5 LDGSTS.E.BYPASS.LTC128B.128 [R24+0x7000], desc[UR14][R10.64] ;  /* 0x070000000a18dfae */ /* 0x000fe2000b901d4e */
[----:B------:R-:W-:-:S02]  /*33b0*/  ISETP.GE.AND P0, PT, R4, R22, PT ;  /* 0x000000160400720c */ /* 0x000fc40003f06270 */
[----:B------:R-:W-:Y:S02]  /*33c0*/  CS2R R52, SRZ ;  /* 0x0000000000347805 */ /* 0x000fe4000001ff00 */
[----:B------:R-:W-:Y:S01]  /*33d0*/  CS2R R46, SRZ ;  /* 0x00000000002e7805 */ /* 0x000fe2000001ff00 */
[----:B------:R3:W-:Y:S01]  /*33e0*/  @P4 STS.128 [R24+0x8000], RZ ;  /* 0x008000ff18004388 */ /* 0x0007e20000000c00 */
[----:B------:R-:W-:Y:S02]  /*33f0*/  CS2R R44, SRZ ;  /* 0x00000000002c7805 */ /* 0x000fe4000001ff00 */
[----:B------:R-:W-:Y:S02]  /*3400*/  CS2R R50, SRZ ;  /* 0x0000000000327805 */ /* 0x000fe4000001ff00 */
[----:B------:R-:W-:Y:S01]  /*3410*/  CS2R R48, SRZ ;  /* 0x0000000000307805 */ /* 0x000fe2000001ff00 */
[----:B------:R-:W-:Y:S01]  /*3420*/  @!PT LDS RZ, [RZ] ;  /* 0x00000000fffff984 */ /* 0x000fe20000000800 */
[----:B------:R-:W-:Y:S01]  /*3430*/  @!PT LDS RZ, [RZ] ;  /* 0x00000000fffff984 */ /* 0x000fe20000000800 */
[----:B------:R-:W-:Y:S01]  /*3440*/  @!PT LDS RZ, [RZ] ;  /* 0x00000000fffff984 */ /* 0x000fe20000000800 */
[----:B------:R1:W-:Y:S01]  /*3450*/  @!P4 LDGSTS.E.BYPASS.LTC128B.128 [R24+0x8000], desc[UR14][R8.64] ;  /* 0x080000000818cfae */ /* 0x0003e2000b901d4e */
[----:B------:R-:W-:-:S02]  /*3460*/  ISETP.GE.AND P4, PT, R179, R22, PT ;  /* 0x00000016b300720c */ /* 0x000fc40003f86270 */
[----:B------:R-:W-:Y:S02]  /*3470*/  CS2R R42, SRZ ;  /* 0x00000000002a7805 */ /* 0x000fe4000001ff00 */
[----:B------:R-:W-:Y:S01]  /*3480*/  CS2R R40, SRZ ;  /* 0x0000000000287805 */ /* 0x000fe2000001ff00 */
[----:B------:R3:W-:Y:S01]  /*3490*/  @P3 STS.128 [R24+0x9000], RZ ;  /* 0x009000ff18003388 */ /* 0x0007e20000000c00 */
[----:B------:R-:W-:Y:S01]  /*34a0*/  CS2R R38, SRZ ;  /* 0x0000000000267805 */ /* 0x000fe2000001ff00 */
[----:B------:R-:W-:Y:S01]  /*34b0*/  ULDC.U8 UR5, c[0x0][0x388] ;  /* 0x0000e20000057ab9 */ /* 0x000fe20000000000 */
[----:B------:R-:W-:Y:S01]  /*34c0*/  ULDC UR4, c[0x0][0x2ec] ;  /* 0x0000bb0000047ab9 */ /* 0x000fe20000000800 */
[----:B------:R-:W-:Y:S01]  /*34d0*/  @!PT LDS RZ, [RZ] ;  /* 0x00000000fffff984 */ /* 0x000fe20000000800 */
[----:B------:R-:W-:Y:S01]  /*34e0*/  @!PT LDS RZ, [RZ] ;  /* 0x00000000fffff984 */ /* 0x000fe20000000800 */
[----:B------:R-:W-:Y:S01]  /*34f0*/  @!PT LDS RZ, [RZ] ;  /* 0x00000000fffff984 */ /* 0x000fe20000000800 */
[----:B------:R2:W-:Y:S01]  /*3500*/  @!P3 LDGSTS.E.BYPASS.LTC128B.128 [R24+0x9000], desc[UR14][R6.64] ;  /* 0x090000000618bfae */ /* 0x0005e2000b901d4e */
[----:B------:R-:W-:Y:S01]  /*3510*/  ISETP.GE.AND P3, PT, R5, R22, PT ;  /* 0x000000160500720c */ /* 0x000fe20003f66270 */
[----:B------:R-:W-:Y:S02]  /*3520*/  @!P0 IMAD.WIDE R4, R4, 0x4, R234 ;  /* 0x0000000404048825 */ /* 0x000fe400078e02ea */
[----:B------:R-:W0:Y:S04]  /*3530*/  LDGDEPBAR ;  /* 0x00000000000079af */ /* 0x000e280000000000 */
[----:B------:R-:W5:Y:S01]  /*3540*/  @!P0 LDG.E R219, desc[UR14][R4.64] ;  /* 0x0000000e04db8981 */ /* 0x000f62000c1e1900 */
[----:B-1----:R-:W1:Y:S01]  /*3550*/  LDC.64 R8, c[0x0][0x3b8] ;  /* 0x0000ee00ff087b82 */ /* 0x002e620000000a00 */
[----:B--2---:R-:W-:Y:S01]  /*3560*/  VIADD R6, R179, 0x20 ;  /* 0x00000020b3067836 */ /* 0x004fe20000000000 */
[----:B------:R-:W-:-:S04]  /*3570*/  DEPBAR.LE SB0, 0x1 ;  /* 0x000080400000791a */ /* 0x000fc80000000000 */
[----:B------:R-:W-:Y:S01]  /*3580*/  ISETP.GE.AND P1, PT, R6, R22, PT ;  /* 0x000000160600720c */ /* 0x000fe20003f26270 */
[----:B------:R-:W-:-:S05]  /*3590*/  IMAD.WIDE R6, R179, 0x4, R234 ;  /* 0x00000004b3067825 */ /* 0x000fca00078e02ea */
[----:B------:R-:W5:Y:S04]  /*35a0*/  @!P4 LDG.E R220, desc[UR14][R6.64] ;  /* 0x0000000e06dcc981 */ /* 0x000f68000c1e1900 */
[----:B------:R-:W5:Y:S04]  /*35b0*/  @!P3 LDG.E R221, desc[UR14][R6.64+0x20] ;  /* 0x0000200e06ddb981 */ /* 0x000f68000c1e1900 */
[----:B------:R-:W5:Y:S01]  /*35c0*/  @!P1 LDG.E R218, desc[UR14][R6.64+0x80] ;  /* 0x0000800e06da9981 */ /* 0x000f62000c1e1900 */
[----:B------:R-:W-:Y:S06]  /*35d0*/  BAR.SYNC.DEFER_BLOCKING 0x0 ;  /* 0x0000000000007b1d */ /* 0x000fec0000010000 */
[----:B-1----:R-:W2:Y:S04]  /*35e0*/  LDG.E.64 R4, desc[UR14][R8.64] ;  /* 0x0000000e08047981 */ /* 0x002ea8000c1e1b00 */
[----:B------:R1:W4:Y:S01]  /*35f0*/  LDG.E.64 R6, desc[UR14][R8.64+0x8] ;  /* 0x0000080e08067981 */ /* 0x000322000c1e1b00 */
[----:B------:R-:W-:-:S03]  /*3600*/  LOP3.LUT R2, R2, 0xfffffff0, RZ, 0xc0, !PT ;  /* 0xfffffff002027812 */ /* 0x000fc600078ec0ff */
[----:B------:R3:W2:Y:S04]  /*3610*/  LDSM.16.M88.4 R132, [R166+0xa000] ;  /* 0x00a00000a684783b */ /* 0x0006a80000000200 */
[----:B------:R3:W2:Y:S04]  /*3620*/  LDSM.16.M88.4 R136, [R166+0xa800] ;  /* 0x00a80000a688783b */ /* 0x0006a80000000200 */
[----:B------:R3:W2:Y:S04]  /*3630*/  LDSM.16.M88.4 R140, [R165+0xa000] ;  /* 0x00a00000a58c783b */ /* 0x0006a80000000200 */
[----:B------:R3:W2:Y:S04]  /*3640*/  LDSM.16.M88.4 R144, [R165+0xa800] ;  /* 0x00a80000a590783b */ /* 0x0006a80000000200 */
[----:B------:R3:W2:Y:S04]  /*3650*/  LDSM.16.M88.4 R148, [R164+0xa000] ;  /* 0x00a00000a494783b */ /* 0x0006a80000000200 */
[----:B------:R3:W2:Y:S04]  /*3660*/  LDSM.16.M88.4 R152, [R164+0xa800] ;  /* 0x00a80000a498783b */ /* 0x0006a80000000200 */
[----:B------:R3:W2:Y:S04]  /*3670*/  LDSM.16.M88.4 R156, [R3+0xa000] ;  /* 0x00a00000039c783b */ /* 0x0006a80000000200 */
[----:B------:R3:W2:Y:S01]  /*3680*/  LDSM.16.M88.4 R160, [R3+0xa800] ;  /* 0x00a8000003a0783b */ /* 0x0006a20000000200 */
[----:B------:R-:W-:-:S05]  /*3690*/  IMAD.IADD R20, R20, 0x1, -R2 ;  /* 0x0000000114147824 */ /* 0x000fca00078e0a02 */
[----:B------:R-:W-:Y:S01]  /*36a0*/  SHF.R.S32.HI R2, RZ, 0x1f, R20 ;  /* 0x0000001fff027819 */ /* 0x000fe20000011414 */
[----:B------:R-:W-:-:S03]  /*36b0*/  VIADD R200, R216, 0x20 ;  /* 0x00000020d8c87836 */ /* 0x000fc60000000000 */
[----:B------:R-:W-:Y:S01]  /*36c0*/  LEA.HI R2, R2, R20, RZ, 0x3 ;  /* 0x0000001402027211 */ /* 0x000fe200078f18ff */
[----:B-1----:R-:W-:Y:S02]  /*36d0*/  IMAD R8, R178, R0, R177 ;  /* 0x00000000b2087224 */ /* 0x002fe400078e02b1 */
[----:B------:R-:W-:Y:S01]  /*36e0*/  IMAD.IADD R199, R217, 0x1, R200 ;  /* 0x00000001d9c77824 */ /* 0x000fe200078e02c8 */
[----:B------:R-:W-:Y:S01]  /*36f0*/  LOP3.LUT R0, R2, 0xfffffff8, RZ, 0xc0, !PT ;  /* 0xfffffff802007812 */ /* 0x000fe200078ec0ff */
[----:B------:R-:W-:-:S03]  /*3700*/  IMAD.SHL.U32 R2, R8, 0x20, RZ ;  /* 0x0000002008027824 */ /* 0x000fc600078e00ff */
[----:B------:R-:W-:Y:S01]  /*3710*/  IADD3 R198, R217, R199, RZ ;  /* 0x000000c7d9c67210 */ /* 0x000fe20007ffe0ff */
[----:B------:R-:W-:-:S04]  /*3720*/  IMAD.IADD R0, R20, 0x1, -R0 ;  /* 0x0000000114007824 */ /* 0x000fc800078e0a00 */
[C---:B------:R-:W-:Y:S01]  /*3730*/  IMAD.IADD R197, R217.reuse, 0x1, R198 ;  /* 0x00000001d9c57824 */ /* 0x040fe200078e02c6 */
[C---:B------:R-:W-:Y:S02]  /*3740*/  LOP3.LUT P0, RZ, R0.reuse, 0x2, RZ, 0xc0, !PT ;  /* 0x0000000200ff7812 */ /* 0x040fe4000780c0ff */
[----:B------:R-:W-:Y:S01]  /*3750*/  LOP3.LUT P1, RZ, R0, 0x4, RZ, 0xc0, !PT ;  /* 0x0000000400ff7812 */ /* 0x000fe2000782c0ff */
[----:B------:R-:W-:Y:S01]  /*3760*/  IMAD.IADD R196, R217, 0x1, R197 ;  /* 0x00000001d9c47824 */ /* 0x000fe200078e02c5 */
[----:B------:R-:W-:Y:S02]  /*3770*/  SEL R167, R167, 0xffffffe0, !P0 ;  /* 0xffffffe0a7a77807 */ /* 0x000fe40004000000 */
[----:B------:R-:W-:Y:S02]  /*3780*/  SEL R169, R169, R174, !P2 ;  /* 0x000000aea9a97207 */ /* 0x000fe40005000000 */
[----:B------:R-:W-:Y:S01]  /*3790*/  SEL R168, R168, R180, !P2 ;  /* 0x000000b4a8a87207 */ /* 0x000fe20005000000 */
[----:B------:R-:W-:Y:S01]  /*37a0*/  IMAD R211, R211, 0x38, RZ ;  /* 0x00000038d3d37824 */ /* 0x000fe200078e02ff */
[----:B------:R-:W-:Y:S01]  /*37b0*/  CS2R R36, SRZ ;  /* 0x0000000000247805 */ /* 0x000fe2000001ff00 */
[----:B------:R-:W-:Y:S01]  /*37c0*/  IMAD.SHL.U32 R0, R174, 0x2, RZ ;  /* 0x00000002ae007824 */ /* 0x000fe200078e00ff */
[----:B------:R-:W-:Y:S01]  /*37d0*/  LEA R169, R169, UR6, 0x1 ;  /* 0x00000006a9a97c11 */ /* 0x000fe2000f8e08ff */
[----:B------:R-:W-:Y:S01]  /*37e0*/  IMAD.IADD R204, R204, 0x1, -R225 ;  /* 0x00000001cccc7824 */ /* 0x000fe200078e0ae1 */
[----:B------:R-:W-:Y:S01]  /*37f0*/  LEA R168, R168, UR6, 0x1 ;  /* 0x00000006a8a87c11 */ /* 0x000fe2000f8e08ff */
[----:B------:R-:W-:Y:S01]  /*3800*/  IMAD.IADD R229, R217, 0x1, R196 ;  /* 0x00000001d9e57824 */ /* 0x000fe200078e02c4 */
[----:B------:R-:W-:-:S02]  /*3810*/  SEL R175, R175, 0xffffffc0, !P1 ;  /* 0xffffffc0afaf7807 */ /* 0x000fc40004800000 */
[----:B--2---:R-:W-:Y:S02]  /*3820*/  R2UR UR11, R5 ;  /* 0x00000000050b72ca */ /* 0x004fe400000e0000 */
[----:B------:R-:W-:Y:S02]  /*3830*/  R2UR UR16, R4 ;  /* 0x00000000041072ca */ /* 0x000fe400000e0000 */
[----:B----4-:R-:W-:Y:S02]  /*3840*/  IADD3 R236, P4, P3, R2, R6, R236 ;  /* 0x0000000602ec7210 */ /* 0x010fe40007b9e0ec */
[----:B------:R-:W-:-:S03]  /*3850*/  SHF.R.S32.HI R2, RZ, 0x1f, R2 ;  /* 0x0000001fff027819 */ /* 0x000fc60000011402 */
[----:B------:R-:W-:Y:S01]  /*3860*/  IMAD.WIDE.U32 R236, R236, -0x2daee0ad, RZ ;  /* 0xd2511f53ecec7825 */ /* 0x000fe200078e00ff */
[----:B------:R-:W-:-:S03]  /*3870*/  IADD3.X R210, R2, R7, R210, P4, P3 ;  /* 0x0000000702d27210 */ /* 0x000fc600027e64d2 */
[----:B---3--:R-:W-:-:S07]  /*3880*/  IMAD.IADD R2, R173, 0x1, R167 ;  /* 0x00000001ad027824 */ /* 0x008fce00078e02a7 */
.L_x_601:
[----:B-----5:R-:W-:Y:S01]  /*3890*/  FSETP.NEU.FTZ.AND P3, PT, R221, -INF , PT ;  /* 0xff800000dd00780b */ /* 0x020fe20003f7d000 */
[----:B------:R-:W0:Y:S01]  /*38a0*/  LDGDEPBAR ;  /* 0x00000000000079af */ /* 0x000e220000000000 */
[----:B------:R-:W-:Y:S01]  /*38b0*/  FSETP.NEU.FTZ.AND P4, PT, R220, -INF , PT ;  /* 0xff800000dc00780b */ /* 0x000fe20003f9d000 */
[----:B------:R-:W-:Y:S01]  /*38c0*/  IMAD.IADD R176, R169, 0x1, R167 ;  /* 0x00000001a9b07824 */ /* 0x000fe200078e02a7 */
[----:B------:R-:W-:Y:S01]  /*38d0*/  FSETP.NEU.FTZ.AND P0, PT, R219, -INF , PT ;  /* 0xff800000db00780b */ /* 0x000fe20003f1d000 */
[----:B------:R-:W-:Y:S01]  /*38e0*/  IMAD.IADD R128, R169, 0x1, R175 ;  /* 0x00000001a9807824 */ /* 0x000fe200078e02af */
[C---:B------:R-:W-:Y:S01]  /*38f0*/  FSETP.NEU.FTZ.AND P2, PT, R218.reuse, -INF , PT ;  /* 0xff800000da00780b */ /* 0x040fe20003f5d000 */
[----:B------:R-:W-:Y:S01]  /*3900*/  UIADD3 UR8, UR16, -0x61c88647, URZ ;  /* 0x9e3779b910087890 */ /* 0x000fe2000fffe03f */
[----:B------:R-:W-:Y:S01]  /*3910*/  FMUL.FTZ R242, R218, 1.4426950216293334961 ;  /* 0x3fb8aa3bdaf27820 */ /* 0x000fe20000410000 */
[----:B------:R-:W-:Y:S01]  /*3920*/  UIADD3 UR10, UR11, -0x4498517b, URZ ;  /* 0xbb67ae850b0a7890 */ /* 0x000fe2000fffe03f */
[----:B------:R-:W-:Y:S01]  /*3930*/  IMAD.MOV.U32 R250, RZ, RZ, R209 ;  /* 0x000000fffffa7224 */ /* 0x000fe200078e00d1 */
[----:B------:R-:W-:Y:S01]  /*3940*/  UIADD3 UR9, UR16, 0x3c6ef372, URZ ;  /* 0x3c6ef37210097890 */ /* 0x000fe2000fffe03f */
[----:B------:R-:W-:Y:S01]  /*3950*/  IMAD.MOV.U32 R251, RZ, RZ, R208 ;  /* 0x000000fffffb7224 */ /* 0x000fe200078e00d0 */
[----:B------:R-:W-:Y:S01]  /*3960*/  FSEL R242, R242, RZ, P2 ;  /* 0x000000fff2f27208 */ /* 0x000fe20001000000 */
        /* <DEDUP_REMOVED lines=30> */
[----:B------:R-:W-:Y:S01]  /*3b50*/  LOP3.LUT R116, R210, UR16, RZ, 0x3c, !PT ;  /* 0x00000010d2747c12 */ /* 0x000fe2000f8e3cff */
[----:B------:R-:W-:Y:S05]  /*3b60*/  HMMA.16816.F32.BF16 R32, R104, R118, R32 ;  /* 0x000000766820723c */ /* 0x000fea0000041820 */
[----:B------:R-:W-:Y:S01]  /*3b70*/  IMAD.IADD R112, R176, 0x1, R175 ;  /* 0x00000001b0707824 */ /* 0x000fe200078e02af */
[-C--:B------:R-:W-:Y:S04]  /*3b80*/  HMMA.16816.F32.BF16 R4, R120, R124.reuse, R4 ;  /* 0x0000007c7804723c */ /* 0x080fe80000041804 */
[----:B------:R-:W1:Y:S01]  /*3b90*/  LDSM.16.M88.4 R104, [R112] ;  /* 0x000000007068783b */ /* 0x000e620000000200 */
[----:B------:R-:W-:Y:S01]  /*3ba0*/  IMAD R118, R223, 0x4, R181 ;  /* 0x00000004df767824 */ /* 0x000fe200078e02b5 */
[C---:B---3--:R-:W-:Y:S05]  /*3bb0*/  HMMA.16816.F32.BF16 R8, R128.reuse, R124, R8 ;  /* 0x0000007c8008723c */ /* 0x048fea0000041808 */
[----:B------:R-:W-:Y:S01]  /*3bc0*/  VIADD R117, R118, 0x2 ;  /* 0x0000000276757836 */ /* 0x000fe20000000000 */
[-C--:B------:R-:W-:Y:S01]  /*3bd0*/  HMMA.16816.F32.BF16 R12, R128, R126.reuse, R12 ;  /* 0x0000007e800c723c */ /* 0x080fe2000004180c */
[----:B------:R-:W2:Y:S04]  /*3be0*/  LDSM.16.M88.4 R112, [R112+0x1000] ;  /* 0x001000007070783b */ /* 0x000ea80000000200 */
[----:B------:R-:W-:Y:S01]  /*3bf0*/  IMAD R124, R185, 0x4, R183 ;  /* 0x00000004b97c7824 */ /* 0x000fe200078e02b7 */
[C---:B------:R-:W-:Y:S05]  /*3c00*/  HMMA.16816.F32.BF16 R16, R120.reuse, R126, R16 ;  /* 0x0000007e7810723c */ /* 0x040fea0000041810 */
[----:B------:R-:W-:Y:S01]  /*3c10*/  LOP3.LUT R124, R237, UR11, R124, 0x96, !PT ;  /* 0x0000000bed7c7c12 */ /* 0x000fe2000f8e967c */
[-C--:B------:R-:W-:Y:S05]  /*3c20*/  HMMA.16816.F32.BF16 R20, R120, R100.reuse, R20 ;  /* 0x000000647814723c */ /* 0x080fea0000041814 */
[----:B------:R-:W-:Y:S01]  /*3c30*/  IMAD.SHL.U32 R126, R223, 0x40, RZ ;  /* 0x00000040df7e7824 */ /* 0x000fe200078e00ff */
[C---:B------:R-:W-:Y:S04]  /*3c40*/  HMMA.16816.F32.BF16 R24, R128.reuse, R100, R24 ;  /* 0x000000648018723c */ /* 0x040fe80000041818 */
[----:B------:R-:W-:Y:S01]  /*3c50*/  ISETP.GE.AND P6, PT, R126, R204, PT ;  /* 0x000000cc7e00720c */ /* 0x000fe20003fc6270 */
[----:B------:R-:W-:Y:S01]  /*3c60*/  IMAD.WIDE.U32 R124, R124, -0x326172a9, RZ ;  /* 0xcd9e8d577c7c7825 */ /* 0x000fe200078e00ff */
[-C--:B------:R-:W-:Y:S03]  /*3c70*/  HMMA.16816.F32.BF16 R28, R128, R102.reuse, R28 ;  /* 0x00000066801c723c */ /* 0x080fe6000004181c */
[----:B------:R-:W-:Y:S02]  /*3c80*/  ISETP.LT.AND P6, PT, R202, R225, P6 ;  /* 0x000000e1ca00720c */ /* 0x000fe400037c1270 */
[----:B------:R-:W-:Y:S01]  /*3c90*/  IMAD.WIDE.U32 R118, R118, -0x326172a9, RZ ;  /* 0xcd9e8d5776767825 */ /* 0x000fe200078e00ff */
[----:B------:R-:W-:Y:S05]  /*3ca0*/  HMMA.16816.F32.BF16 R32, R120, R102, R32 ;  /* 0x000000667820723c */ /* 0x000fea0000041820 */
[-C--:B------:R-:W-:Y:S01]  /*3cb0*/  LOP3.LUT R101, R119, R116.reuse, RZ, 0x3c, !PT ;  /* 0x0000007477657212 */ /* 0x080fe200078e3cff */
[----:B------:R-:W-:Y:S01]  /*3cc0*/  IMAD.WIDE.U32 R240, R117, -0x326172a9, RZ ;  /* 0xcd9e8d5775f07825 */ /* 0x000fe200078e00ff */
[----:B------:R-:W-:Y:S01]  /*3cd0*/  LOP3.LUT R118, R125, UR8, R118, 0x96, !PT ;  /* 0x000000087d767c12 */ /* 0x000fe2000f8e9676 */
[-C--:B-1----:R-:W-:Y:S02]  /*3ce0*/  HMMA.16816.F32.BF16 R4, R104, R108.reuse, R4 ;  /* 0x0000006c6804723c */ /* 0x082fe40000041804 */
[----:B------:R-:W1:Y:S03]  /*3cf0*/  @!P6 S2R R127, SR_TID.X ;  /* 0x00000000007fe919 */ /* 0x000e660000002100 */
[----:B------:R-:W-:Y:S01]  /*3d00*/  LOP3.LUT R100, R241, R116, RZ, 0x3c, !PT ;  /* 0x00000074f1647212 */ /* 0x000fe200078e3cff */
[----:B------:R-:W-:Y:S01]  /*3d10*/  FMUL.FTZ R175, R220, 1.4426950216293334961 ;  /* 0x3fb8aa3bdcaf7820 */ /* 0x000fe20000410000 */
[----:B------:R-:W-:Y:S01]  /*3d20*/  LOP3.LUT R116, R125, UR8, R240, 0x96, !PT ;  /* 0x000000087d747c12 */ /* 0x000fe2000f8e96f0 */
[----:B------:R-:W-:Y:S01]  /*3d30*/  UIADD3 UR8, UR11, 0x76cf5d0a, URZ ;  /* 0x76cf5d0a0b087890 */ /* 0x000fe2000fffe03f */
[C---:B--2---:R-:W-:Y:S04]  /*3d40*/  HMMA.16816.F32.BF16 R8, R112.reuse, R108, R8 ;  /* 0x0000006c7008723c */ /* 0x044fe80000041808 */
[----:B------:R-:W-:Y:S01]  /*3d50*/  LOP3.LUT R128, R236, UR10, RZ, 0x3c, !PT ;  /* 0x0000000aec807c12 */ /* 0x000fe2000f8e3cff */
[----:B------:R-:W-:Y:S01]  /*3d60*/  IMAD.WIDE.U32 R240, R101, -0x2daee0ad, RZ ;  /* 0xd2511f5365f07825 */ /* 0x000fe200078e00ff */
[----:B------:R-:W-:Y:S01]  /*3d70*/  @!P6 IADD3 R102, -R227, 0x1, R179 ;  /* 0x00000001e366e810 */ /* 0x000fe20007ffe1b3 */
[-C--:B------:R-:W-:Y:S04]  /*3d80*/  HMMA.16816.F32.BF16 R12, R112, R110.reuse, R12 ;  /* 0x0000006e700c723c */ /* 0x080fe8000004180c */
[----:B------:R-:W-:Y:S01]  /*3d90*/  LOP3.LUT R125, R128, R241, RZ, 0x3c, !PT ;  /* 0x000000f1807d7212 */ /* 0x000fe200078e3cff */
[----:B------:R-:W-:Y:S01]  /*3da0*/  IMAD.WIDE.U32 R118, R118, -0x2daee0ad, RZ ;  /* 0xd2511f5376767825 */ /* 0x000fe200078e00ff */
[--C-:B------:R-:W-:Y:S01]  /*3db0*/  @!P6 IADD3 R126, R126, R102, R225.reuse ;  /* 0x000000667e7ee210 */ /* 0x100fe20007ffe0e1 */
[C---:B------:R-:W-:Y:S04]  /*3dc0*/  HMMA.16816.F32.BF16 R16, R104.reuse, R110, R16 ;  /* 0x0000006e6810723c */ /* 0x040fe80000041810 */
[----:B------:R-:W-:Y:S01]  /*3dd0*/  FSEL R175, R175, RZ, P4 ;  /* 0x000000ffafaf7208 */ /* 0x000fe20002000000 */
[----:B------:R-:W-:Y:S01]  /*3de0*/  IMAD.WIDE.U32 R130, R100, -0x2daee0ad, RZ ;  /* 0xd2511f5364827825 */ /* 0x000fe200078e00ff */
[----:B------:R-:W-:Y:S01]  /*3df0*/  LOP3.LUT R100, R124, UR9, RZ, 0x3c, !PT ;  /* 0x000000097c647c12 */ /* 0x000fe2000f8e3cff */
[----:B------:R-:W-:Y:S01]  /*3e00*/  UIADD3 UR9, UR11, 0x32370b8f, URZ ;  /* 0x32370b8f0b097890 */ /* 0x000fe2000fffe03f */
[----:B------:R-:W-:Y:S03]  /*3e10*/  LOP3.LUT R124, R119, UR8, R240, 0x96, !PT ;  /* 0x00000008777c7c12 */ /* 0x000fe6000f8e96f0 */
[----:B------:R-:W-:Y:S01]  /*3e20*/  LOP3.LUT R119, R128, R131, RZ, 0x3c, !PT ;  /* 0x0000008380777212 */ /* 0x000fe200078e3cff */
[----:B------:R-:W-:Y:S04]  /*3e30*/  IMAD.WIDE.U32 R116, R116, -0x2daee0ad, RZ ;  /* 0xd2511f5374747825 */ /* 0x000fe800078e00ff */
[----:B------:R-:W-:Y:S01]  /*3e40*/  FMUL.FTZ R109, R221, 1.4426950216293334961 ;  /* 0x3fb8aa3bdd6d7820 */ /* 0x000fe20000410000 */
[----:B------:R-:W-:Y:S01]  /*3e50*/  FMUL.FTZ R108, R219, 1.4426950216293334961 ;  /* 0x3fb8aa3bdb6c7820 */ /* 0x000fe20000410000 */
[----:B------:R-:W-:Y:S01]  /*3e60*/  IMAD.WIDE.U32 R120, R125, -0x326172a9, RZ ;  /* 0xcd9e8d577d787825 */ /* 0x000fe200078e00ff */
[----:B------:R-:W-:Y:S01]  /*3e70*/  LOP3.LUT R101, R117, UR8, R130, 0x96, !PT ;  /* 0x0000000875657c12 */ /* 0x000fe2000f8e9682 */
[----:B------:R-:W-:Y:S01]  /*3e80*/  UIADD3 UR8, UR16, -0x255992d5, URZ ;  /* 0xdaa66d2b10087890 */ /* 0x000fe2000fffe03f */
[----:B------:R-:W-:Y:S01]  /*3e90*/  FSEL R109, R109, RZ, P3 ;  /* 0x000000ff6d6d7208 */ /* 0x000fe20001800000 */
[----:B------:R-:W-:Y:S01]  /*3ea0*/  IMAD.WIDE.U32 R124, R124, -0x326172a9, RZ ;  /* 0xcd9e8d577c7c7825 */ /* 0x000fe200078e00ff */
[----:B------:R-:W-:Y:S02]  /*3eb0*/  LOP3.LUT R121, R100, R121, RZ, 0x3c, !PT ;  /* 0x0000007964797212 */ /* 0x000fe400078e3cff */
[----:B------:R-:W-:Y:S01]  /*3ec0*/  FSEL R108, R108, RZ, P0 ;  /* 0x000000ff6c6c7208 */ /* 0x000fe20000000000 */
[----:B------:R-:W-:Y:S01]  /*3ed0*/  IMAD.WIDE.U32 R128, R119, -0x326172a9, RZ ;  /* 0xcd9e8d5777807825 */ /* 0x000fe200078e00ff */
[----:B------:R-:W-:Y:S02]  /*3ee0*/  LOP3.LUT R119, R125, UR8, R120, 0x96, !PT ;  /* 0x000000087d777c12 */ /* 0x000fe4000f8e9678 */
[----:B------:R-:W-:Y:S01]  /*3ef0*/  @!P6 VIMNMX R125, R126, R225, PT ;  /* 0x000000e17e7de248 */ /* 0x000fe20003fe0100 */
[----:B------:R-:W-:Y:S01]  /*3f00*/  IMAD.WIDE.U32 R122, R101, -0x326172a9, RZ ;  /* 0xcd9e8d57657a7825 */ /* 0x000fe200078e00ff */
[----:B------:R-:W-:Y:S02]  /*3f10*/  LOP3.LUT R120, R100, R129, RZ, 0x3c, !PT ;  /* 0x0000008164787212 */ /* 0x000fe400078e3cff */
[----:B------:R-:W2:Y:S01]  /*3f20*/  LDSM.16.M88.4 R100, [R3+0x6800] ;  /* 0x006800000364783b */ /* 0x000ea20000000200 */
[----:B-1----:R-:W-:Y:S01]  /*3f30*/  @!P6 IMAD.SHL.U32 R127, R127, 0x2, RZ ;  /* 0x000000027f7fe824 */ /* 0x002fe200078e00ff */
[----:B------:R-:W-:Y:S01]  /*3f40*/  LOP3.LUT R117, R123, UR8, R128, 0x96, !PT ;  /* 0x000000087b757c12 */ /* 0x000fe2000f8e9680 */
[----:B------:R-:W-:Y:S01]  /*3f50*/  UIADD3 UR8, UR11, -0x126145ec, URZ ;  /* 0xed9eba140b087890 */ /* 0x000fe2000fffe03f */
[C---:B------:R-:W-:Y:S02]  /*3f60*/  @!P6 VIADDMNMX R123, R126.reuse, 0x8, R225, PT ;  /* 0x000000087e7be846 */ /* 0x040fe400038001e1 */
[----:B------:R-:W-:Y:S02]  /*3f70*/  @!P6 LOP3.LUT R128, R201, 0x6, R127, 0xf8, !PT ;  /* 0x00000006c980e812 */ /* 0x000fe400078ef87f */
[C-C-:B------:R-:W-:Y:S02]  /*3f80*/  @!P6 VIADDMNMX R127, R126.reuse, 0x20, R225.reuse, PT ;  /* 0x000000207e7fe846 */ /* 0x140fe400038001e1 */
[----:B------:R-:W-:Y:S01]  /*3f90*/  @!P6 VIADDMNMX R126, R126, 0x28, R225, PT ;  /* 0x000000287e7ee846 */ /* 0x000fe200038001e1 */
[----:B------:R-:W-:Y:S04]  /*3fa0*/  @!P6 IMAD R128, R185, 0x80, R128 ;  /* 0x00000080b980e824 */ /* 0x000fe800078e0280 */
[C---:B------:R-:W-:Y:S01]  /*3fb0*/  @!P6 VIADD R129, R128.reuse, 0x1 ;  /* 0x000000018081e836 */ /* 0x040fe20000000000 */
[CC--:B------:R-:W-:Y:S01]  /*3fc0*/  @!P6 ISETP.GE.AND P3, PT, R128.reuse, R125.reuse, PT ;  /* 0x0000007d8000e20c */ /* 0x0c0fe20003f66270 */
[C---:B------:R-:W-:Y:S02]  /*3fd0*/  @!P6 VIADD R111, R128.reuse, 0x8 ;  /* 0x00000008806fe836 */ /* 0x040fe40000000000 */
[----:B------:R-:W-:Y:S01]  /*3fe0*/  @!P6 VIADD R110, R128, 0x9 ;  /* 0x00000009806ee836 */ /* 0x000fe20000000000 */
[C---:B------:R-:W-:Y:S02]  /*3ff0*/  @!P6 ISETP.GE.AND P5, PT, R129.reuse, R125, PT ;  /* 0x0000007d8100e20c */ /* 0x040fe40003fa6270 */
[----:B------:R-:W-:Y:S02]  /*4000*/  @!P6 ISETP.GE.AND P4, PT, R129, R123, PT ;  /* 0x0000007b8100e20c */ /* 0x000fe40003f86270 */
[----:B------:R-:W-:Y:S02]  /*4010*/  @!P6 FSEL R5, R5, -INF , !P5 ;  /* 0xff8000000505e808 */ /* 0x000fe40006800000 */
[-C--:B------:R-:W-:Y:S02]  /*4020*/  @!P6 ISETP.GE.AND P0, PT, R129, R127.reuse, PT ;  /* 0x0000007f8100e20c */ /* 0x080fe40003f06270 */
[----:B------:R-:W-:Y:S01]  /*4030*/  @!P6 FSEL R4, R4, -INF , !P3 ;  /* 0xff8000000404e808 */ /* 0x000fe20005800000 */
[--C-:B------:R-:W-:Y:S01]  /*4040*/  FFMA.FTZ R5, R5, UR4, -R175.reuse ;  /* 0x0000000405057c23 */ /* 0x100fe200080108af */
[C---:B------:R-:W-:Y:S02]  /*4050*/  @!P6 ISETP.GE.AND P5, PT, R128.reuse, R127, PT ;  /* 0x0000007f8000e20c */ /* 0x040fe40003fa6270 */
[----:B------:R-:W-:Y:S01]  /*4060*/  @!P6 ISETP.GE.AND P3, PT, R128, R123, PT ;  /* 0x0000007b8000e20c */ /* 0x000fe20003f66270 */
[----:B------:R-:W-:Y:S01]  /*4070*/  FFMA.FTZ R4, R4, UR4, -R175 ;  /* 0x0000000404047c23 */ /* 0x000fe200080108af */
[----:B------:R-:W-:Y:S02]  /*4080*/  @!P6 FSEL R7, R7, -INF , !P4 ;  /* 0xff8000000707e808 */ /* 0x000fe40006000000 */
[----:B------:R-:W-:Y:S02]  /*4090*/  @!P6 FSEL R8, R8, -INF , !P5 ;  /* 0xff8000000808e808 */ /* 0x000fe40006800000 */
[----:B------:R-:W-:Y:S01]  /*40a0*/  @!P6 FSEL R9, R9, -INF , !P0 ;  /* 0xff8000000909e808 */ /* 0x000fe20004000000 */
[--C-:B------:R-:W-:Y:S01]  /*40b0*/  FFMA.FTZ R7, R7, UR4, -R109.reuse ;  /* 0x0000000407077c23 */ /* 0x100fe2000801086d */
[----:B------:R-:W-:Y:S01]  /*40c0*/  @!P6 FSEL R6, R6, -INF , !P3 ;  /* 0xff8000000606e808 */ /* 0x000fe20005800000 */
[-C--:B--2---:R-:W-:Y:S03]  /*40d0*/  HMMA.16816.F32.BF16 R20, R104, R100.reuse, R20 ;  /* 0x000000646814723c */ /* 0x084fe60000041814 */
[CC--:B------:R-:W-:Y:S01]  /*40e0*/  @!P6 ISETP.GE.AND P4, PT, R111.reuse, R127.reuse, PT ;  /* 0x0000007f6f00e20c */ /* 0x0c0fe20003f86270 */
[----:B------:R-:W-:Y:S01]  /*40f0*/  FFMA.FTZ R6, R6, UR4, -R109 ;  /* 0x0000000406067c23 */ /* 0x000fe2000801086d */
[----:B------:R-:W-:Y:S01]  /*4100*/  @!P6 ISETP.GE.AND P5, PT, R110, R127, PT ;  /* 0x0000007f6e00e20c */ /* 0x000fe20003fa6270 */
[--C-:B------:R-:W-:Y:S01]  /*4110*/  FFMA.FTZ R8, R8, UR4, -R242.reuse ;  /* 0x0000000408087c23 */ /* 0x100fe200080108f2 */
[-C--:B------:R-:W-:Y:S01]  /*4120*/  @!P6 ISETP.GE.AND P0, PT, R111, R126.reuse, PT ;  /* 0x0000007e6f00e20c */ /* 0x080fe20003f06270 */
[--C-:B------:R-:W-:Y:S01]  /*4130*/  FFMA.FTZ R9, R9, UR4, -R242.reuse ;  /* 0x0000000409097c23 */ /* 0x100fe200080108f2 */
[-C--:B------:R-:W-:Y:S01]  /*4140*/  @!P6 ISETP.GE.AND P2, PT, R129, R126.reuse, PT ;  /* 0x0000007e8100e20c */ /* 0x080fe20003f46270 */
[C---:B------:R-:W-:Y:S04]  /*4150*/  HMMA.16816.F32.BF16 R24, R112.reuse, R100, R24 ;  /* 0x000000647018723c */ /* 0x040fe80000041818 */
[-C--:B------:R-:W-:Y:S02]  /*4160*/  @!P6 ISETP.GE.AND P3, PT, R128, R126.reuse, PT ;  /* 0x0000007e8000e20c */ /* 0x080fe40003f66270 */
[----:B------:R-:W-:Y:S01]  /*4170*/  @!P6 FSEL R12, R12, -INF , !P4 ;  /* 0xff8000000c0ce808 */ /* 0x000fe20006000000 */
[-C--:B------:R-:W-:Y:S01]  /*4180*/  HMMA.16816.F32.BF16 R28, R112, R102.reuse, R28 ;  /* 0x00000066701c723c */ /* 0x080fe2000004181c */
[----:B------:R-:W-:Y:S02]  /*4190*/  MUFU.EX2 R112, R6 ;  /* 0x0000000600707308 */ /* 0x000fe40000000800 */
[-C--:B------:R-:W-:Y:S01]  /*41a0*/  @!P6 ISETP.GE.AND P4, PT, R110, R126.reuse, PT ;  /* 0x0000007e6e00e20c */ /* 0x080fe20003f86270 */
[--C-:B------:R-:W-:Y:S01]  /*41b0*/  FFMA.FTZ R12, R12, UR4, -R242.reuse ;  /* 0x000000040c0c7c23 */ /* 0x100fe200080108f2 */
[----:B------:R-:W-:Y:S01]  /*41c0*/  @!P6 FSEL R13, R13, -INF , !P5 ;  /* 0xff8000000d0de808 */ /* 0x000fe20006800000 */
[----:B------:R-:W-:Y:S05]  /*41d0*/  HMMA.16816.F32.BF16 R32, R104, R102, R32 ;  /* 0x000000666820723c */ /* 0x000fea0000041820 */
[----:B------:R1:W-:Y:S01]  /*41e0*/  MUFU.EX2 R113, R7 ;  /* 0x0000000700717308 */ /* 0x0003e20000000800 */
[----:B------:R-:W-:Y:S01]  /*41f0*/  @!P6 ISETP.GE.AND P5, PT, R110, R125, PT ;  /* 0x0000007d6e00e20c */ /* 0x000fe20003fa6270 */
[----:B------:R-:W-:Y:S01]  /*4200*/  FFMA.FTZ R13, R13, UR4, -R242 ;  /* 0x000000040d0d7c23 */ /* 0x000fe200080108f2 */
[----:B------:R-:W-:Y:S03]  /*4210*/  @!P6 FSEL R14, R14, -INF , !P0 ;  /* 0xff8000000e0ee808 */ /* 0x000fe60004000000 */
[----:B------:R-:W-:Y:S01]  /*4220*/  @!P6 VIADD R100, R128, 0x11 ;  /* 0x000000118064e836 */ /* 0x000fe20000000000 */
[----:B------:R-:W-:Y:S02]  /*4230*/  @!P6 FSEL R10, R10, -INF , !P3 ;  /* 0xff8000000a0ae808 */ /* 0x000fe40005800000 */
[----:B------:R-:W-:Y:S01]  /*4240*/  @!P6 ISETP.GE.AND P0, PT, R110, R123, PT ;  /* 0x0000007b6e00e20c */ /* 0x000fe20003f06270 */
[--C-:B------:R-:W-:Y:S01]  /*4250*/  FFMA.FTZ R14, R14, UR4, -R108.reuse ;  /* 0x000000040e0e7c23 */ /* 0x100fe2000801086c */
[----:B------:R-:W-:Y:S01]  /*4260*/  @!P6 FSEL R11, R11, -INF , !P2 ;  /* 0xff8000000b0be808 */ /* 0x000fe20005000000 */
[--C-:B------:R-:W-:Y:S01]  /*4270*/  FFMA.FTZ R10, R10, UR4, -R108.reuse ;  /* 0x000000040a0a7c23 */ /* 0x100fe2000801086c */
[C---:B------:R-:W-:Y:S01]  /*4280*/  @!P6 ISETP.GE.AND P3, PT, R111.reuse, R125, PT ;  /* 0x0000007d6f00e20c */ /* 0x040fe20003f66270 */
[----:B------:R-:W-:Y:S01]  /*4290*/  @!P6 VIADD R110, R128, 0x10 ;  /* 0x00000010806ee836 */ /* 0x000fe20000000000 */
[----:B------:R-:W-:Y:S01]  /*42a0*/  @!P6 ISETP.GE.AND P2, PT, R111, R123, PT ;  /* 0x0000007b6f00e20c */ /* 0x000fe20003f46270 */
[--C-:B------:R-:W-:Y:S01]  /*42b0*/  FFMA.FTZ R11, R11, UR4, -R108.reuse ;  /* 0x000000040b0b7c23 */ /* 0x100fe2000801086c */
[----:B------:R-:W-:Y:S01]  /*42c0*/  @!P6 FSEL R15, R15, -INF , !P4 ;  /* 0xff8000000f0fe808 */ /* 0x000fe20006000000 */
[----:B------:R-:W-:Y:S01]  /*42d0*/  MUFU.EX2 R114, R8 ;  /* 0x0000000800727308 */ /* 0x000fe20000000800 */
[----:B------:R-:W-:Y:S01]  /*42e0*/  @!P6 FSEL R16, R16, -INF , !P3 ;  /* 0xff8000001010e808 */ /* 0x000fe20005800000 */
[----:B-1----:R-:W-:Y:S01]  /*42f0*/  IMAD.WIDE.U32 R6, R117, -0x2daee0ad, RZ ;  /* 0xd2511f5375067825 */ /* 0x002fe200078e00ff */
[----:B------:R-:W-:Y:S02]  /*4300*/  @!P6 FSEL R17, R17, -INF , !P5 ;  /* 0xff8000001111e808 */ /* 0x000fe40006800000 */
[----:B------:R-:W-:Y:S01]  /*4310*/  @!P6 FSEL R18, R18, -INF , !P2 ;  /* 0xff8000001212e808 */ /* 0x000fe20005000000 */
[----:B------:R-:W-:Y:S01]  /*4320*/  FFMA.FTZ R16, R16, UR4, -R175 ;  /* 0x0000000410107c23 */ /* 0x000fe200080108af */
[C---:B------:R-:W-:Y:S03]  /*4330*/  @!P6 ISETP.GE.AND P4, PT, R110.reuse, R125, PT ;  /* 0x0000007d6e00e20c */ /* 0x040fe60003f86270 */
[----:B------:R-:W-:Y:S01]  /*4340*/  MUFU.EX2 R115, R9 ;  /* 0x0000000900737308 */ /* 0x000fe20000000800 */
[----:B------:R-:W-:Y:S01]  /*4350*/  @!P6 ISETP.GE.AND P3, PT, R110, R123, PT ;  /* 0x0000007b6e00e20c */ /* 0x000fe20003f66270 */
[--C-:B------:R-:W-:Y:S01]  /*4360*/  FFMA.FTZ R18, R18, UR4, -R109.reuse ;  /* 0x0000000412127c23 */ /* 0x100fe2000801086d */
[C---:B------:R-:W-:Y:S02]  /*4370*/  @!P6 ISETP.GE.AND P5, PT, R110.reuse, R127, PT ;  /* 0x0000007f6e00e20c */ /* 0x040fe40003fa6270 */
[-C--:B------:R-:W-:Y:S02]  /*4380*/  @!P6 ISETP.GE.AND P2, PT, R110, R126.reuse, PT ;  /* 0x0000007e6e00e20c */ /* 0x080fe40003f46270 */
[----:B------:R-:W-:Y:S03]  /*4390*/  @!P6 FSEL R19, R19, -INF , !P0 ;  /* 0xff8000001313e808 */ /* 0x000fe60004000000 */
[----:B------:R1:W2:Y:S01]  /*43a0*/  MUFU.EX2 R110, R4 ;  /* 0x00000004006e7308 */ /* 0x0002a20000000800 */
[----:B------:R-:W-:Y:S02]  /*43b0*/  @!P6 ISETP.GE.AND P0, PT, R100, R125, PT ;  /* 0x0000007d6400e20c */ /* 0x000fe40003f06270 */
[----:B------:R-:W-:Y:S01]  /*43c0*/  @!P6 FSEL R20, R20, -INF , !P4 ;  /* 0xff8000001414e808 */ /* 0x000fe20006000000 */
[----:B------:R-:W-:Y:S01]  /*43d0*/  FFMA.FTZ R19, R19, UR4, -R109 ;  /* 0x0000000413137c23 */ /* 0x000fe2000801086d */
[----:B------:R-:W-:Y:S02]  /*43e0*/  @!P6 FSEL R21, R21, -INF , !P0 ;  /* 0xff8000001515e808 */ /* 0x000fe40004000000 */
[----:B------:R-:W-:Y:S01]  /*43f0*/  @!P6 ISETP.GE.AND P4, PT, R100, R123, PT ;  /* 0x0000007b6400e20c */ /* 0x000fe20003f86270 */
[--C-:B------:R-:W-:Y:S01]  /*4400*/  FFMA.FTZ R20, R20, UR4, -R175.reuse ;  /* 0x0000000414147c23 */ /* 0x100fe200080108af */
[-C--:B------:R-:W-:Y:S01]  /*4410*/  @!P6 ISETP.GE.AND P0, PT, R100, R127.reuse, PT ;  /* 0x0000007f6400e20c */ /* 0x080fe20003f06270 */
[----:B------:R-:W-:Y:S01]  /*4420*/  FFMA.FTZ R21, R21, UR4, -R175 ;  /* 0x0000000415157c23 */ /* 0x000fe200080108af */
[----:B------:R-:W-:Y:S01]  /*4430*/  @!P6 FSEL R22, R22, -INF , !P3 ;  /* 0xff8000001616e808 */ /* 0x000fe20005800000 */
[----:B------:R3:W4:Y:S01]  /*4440*/  MUFU.EX2 R111, R5 ;  /* 0x00000005006f7308 */ /* 0x0007220000000800 */
[----:B------:R-:W-:Y:S02]  /*4450*/  @!P6 FSEL R23, R23, -INF , !P4 ;  /* 0xff8000001717e808 */ /* 0x000fe40006000000 */
[----:B------:R-:W-:Y:S01]  /*4460*/  @!P6 FSEL R24, R24, -INF , !P5 ;  /* 0xff8000001818e808 */ /* 0x000fe20006800000 */
[--C-:B------:R-:W-:Y:S01]  /*4470*/  FFMA.FTZ R22, R22, UR4, -R109.reuse ;  /* 0x0000000416167c23 */ /* 0x100fe2000801086d */
[----:B------:R-:W-:Y:S01]  /*4480*/  @!P6 FSEL R25, R25, -INF , !P0 ;  /* 0xff8000001919e808 */ /* 0x000fe20004000000 */
[----:B-1----:R-:W-:Y:S01]  /*4490*/  @!P6 VIADD R4, R128, 0x18 ;  /* 0x000000188004e836 */ /* 0x002fe20000000000 */
[----:B------:R-:W-:Y:S01]  /*44a0*/  @!P6 FSEL R26, R26, -INF , !P2 ;  /* 0xff8000001a1ae808 */ /* 0x000fe20005000000 */
[----:B------:R-:W-:Y:S01]  /*44b0*/  @!P6 VIADD R128, R128, 0x19 ;  /* 0x000000198080e836 */ /* 0x000fe20000000000 */
[-C--:B------:R-:W-:Y:S01]  /*44c0*/  @!P6 ISETP.GE.AND P3, PT, R100, R126.reuse, PT ;  /* 0x0000007e6400e20c */ /* 0x080fe20003f66270 */
[----:B------:R-:W-:Y:S01]  /*44d0*/  FFMA.FTZ R23, R23, UR4, -R109 ;  /* 0x0000000417177c23 */ /* 0x000fe2000801086d */
[-C--:B------:R-:W-:Y:S01]  /*44e0*/  @!P6 ISETP.GE.AND P4, PT, R4, R127.reuse, PT ;  /* 0x0000007f0400e20c */ /* 0x080fe20003f86270 */
[----:B------:R-:W-:Y:S01]  /*44f0*/  FFMA.FTZ R26, R26, UR4, -R108 ;  /* 0x000000041a1a7c23 */ /* 0x000fe2000801086c */
[----:B------:R-:W-:Y:S01]  /*4500*/  @!P6 ISETP.GE.AND P5, PT, R128, R127, PT ;  /* 0x0000007f8000e20c */ /* 0x000fe20003fa6270 */
[--C-:B------:R-:W-:Y:S01]  /*4510*/  FFMA.FTZ R24, R24, UR4, -R242.reuse ;  /* 0x0000000418187c23 */ /* 0x100fe200080108f2 */
[-C--:B------:R-:W-:Y:S01]  /*4520*/  @!P6 ISETP.GE.AND P0, PT, R4, R126.reuse, PT ;  /* 0x0000007e0400e20c */ /* 0x080fe20003f06270 */
[----:B------:R-:W-:Y:S01]  /*4530*/  FFMA.FTZ R25, R25, UR4, -R242 ;  /* 0x0000000419197c23 */ /* 0x000fe200080108f2 */
[----:B------:R-:W-:Y:S01]  /*4540*/  @!P6 ISETP.GE.AND P2, PT, R128, R126, PT ;  /* 0x0000007e8000e20c */ /* 0x000fe20003f46270 */
[----:B------:R-:W-:Y:S01]  /*4550*/  IMAD.WIDE.U32 R126, R121, -0x2daee0ad, RZ ;  /* 0xd2511f53797e7825 */ /* 0x000fe200078e00ff */
[----:B------:R-:W-:Y:S01]  /*4560*/  @!P6 FSEL R27, R27, -INF , !P3 ;  /* 0xff8000001b1be808 */ /* 0x000fe20005800000 */
[----:B------:R-:W-:Y:S01]  /*4570*/  MUFU.EX2 R117, R11 ;  /* 0x0000000b00757308 */ /* 0x000fe20000000800 */
[----:B------:R-:W-:Y:S01]  /*4580*/  @!P6 FSEL R28, R28, -INF , !P4 ;  /* 0xff8000001c1ce808 */ /* 0x000fe20006000000 */
[----:B------:R-:W-:Y:S01]  /*4590*/  IMAD.WIDE.U32 R120, R120, -0x2daee0ad, RZ ;  /* 0xd2511f5378787825 */ /* 0x000fe200078e00ff */
[----:B------:R-:W-:Y:S02]  /*45a0*/  LOP3.LUT R118, R127, UR9, R118, 0x96, !PT ;  /* 0x000000097f767c12 */ /* 0x000fe4000f8e9676 */
[-C--:B------:R-:W-:Y:S01]  /*45b0*/  @!P6 ISETP.GE.AND P3, PT, R4, R125.reuse, PT ;  /* 0x0000007d0400e20c */ /* 0x080fe20003f66270 */
[----:B------:R-:W-:Y:S01]  /*45c0*/  FFMA.FTZ R28, R28, UR4, -R242 ;  /* 0x000000041c1c7c23 */ /* 0x000fe200080108f2 */
[----:B------:R-:W-:Y:S01]  /*45d0*/  LOP3.LUT R116, R121, UR9, R116, 0x96, !PT ;  /* 0x0000000979747c12 */ /* 0x000fe2000f8e9674 */
[----:B------:R-:W-:Y:S01]  /*45e0*/  IMAD.WIDE.U32 R100, R119, -0x2daee0ad, RZ ;  /* 0xd2511f5377647825 */ /* 0x000fe200078e00ff */
[----:B------:R-:W-:Y:S01]  /*45f0*/  @!P6 ISETP.GE.AND P4, PT, R128, R125, PT ;  /* 0x0000007d8000e20c */ /* 0x000fe20003f86270 */
[----:B------:R-:W-:Y:S01]  /*4600*/  UIADD3 UR9, UR16, 0x78dde6e4, URZ ;  /* 0x78dde6e410097890 */ /* 0x000fe2000fffe03f */
[----:B------:R-:W-:Y:S01]  /*4610*/  LOP3.LUT R125, R7, UR8, R120, 0x96, !PT ;  /* 0x00000008077d7c12 */ /* 0x000fe2000f8e9678 */
[----:B------:R-:W-:Y:S01]  /*4620*/  IMAD.WIDE.U32 R8, R116, -0x326172a9, RZ ;  /* 0xcd9e8d5774087825 */ /* 0x000fe200078e00ff */
[----:B------:R-:W-:Y:S01]  /*4630*/  LOP3.LUT R126, R101, UR8, R126, 0x96, !PT ;  /* 0x00000008657e7c12 */ /* 0x000fe2000f8e967e */
[----:B------:R1:W-:Y:S01]  /*4640*/  MUFU.EX2 R116, R10 ;  /* 0x0000000a00747308 */ /* 0x0003e20000000800 */
[----:B------:R-:W-:Y:S01]  /*4650*/  @!P6 FSEL R29, R29, -INF , !P5 ;  /* 0xff8000001d1de808 */ /* 0x000fe20006800000 */
[----:B------:R-:W-:Y:S01]  /*4660*/  IMAD.WIDE.U32 R118, R118, -0x326172a9, RZ ;  /* 0xcd9e8d5776767825 */ /* 0x000fe200078e00ff */
[-C--:B------:R-:W-:Y:S01]  /*4670*/  @!P6 ISETP.GE.AND P5, PT, R4, R123.reuse, PT ;  /* 0x0000007b0400e20c */ /* 0x080fe20003fa6270 */
[----:B------:R-:W-:Y:S01]  /*4680*/  UIADD3 UR8, UR16, 0x1715609d, URZ ;  /* 0x1715609d10087890 */ /* 0x000fe2000fffe03f */
[----:B------:R-:W-:Y:S01]  /*4690*/  LOP3.LUT R122, R9, UR9, R122, 0x96, !PT ;  /* 0x00000009097a7c12 */ /* 0x000fe2000f8e967a */
[----:B------:R-:W-:Y:S01]  /*46a0*/  FFMA.FTZ R242, R29, UR4, -R242 ;  /* 0x000000041df27c23 */ /* 0x000fe200080108f2 */
[----:B------:R-:W-:Y:S01]  /*46b0*/  LOP3.LUT R4, R119, UR9, R124, 0x96, !PT ;  /* 0x0000000977047c12 */ /* 0x000fe2000f8e967c */
[----:B------:R-:W-:Y:S01]  /*46c0*/  IMAD.WIDE.U32 R124, R125, -0x326172a9, RZ ;  /* 0xcd9e8d577d7c7825 */ /* 0x000fe200078e00ff */
[----:B------:R-:W-:Y:S01]  /*46d0*/  @!P6 FSEL R30, R30, -INF , !P0 ;  /* 0xff8000001e1ee808 */ /* 0x000fe20004000000 */
[----:B------:R-:W-:Y:S01]  /*46e0*/  MUFU.EX2 R241, R28 ;  /* 0x0000001c00f17308 */ /* 0x000fe20000000800 */
[----:B------:R-:W-:Y:S01]  /*46f0*/  @!P6 ISETP.GE.AND P0, PT, R128, R123, PT ;  /* 0x0000007b8000e20c */ /* 0x000fe20003f06270 */
[----:B------:R-:W-:Y:S01]  /*4700*/  IMAD.WIDE.U32 R126, R126, -0x326172a9, RZ ;  /* 0xcd9e8d577e7e7825 */ /* 0x000fe200078e00ff */
[----:B------:R-:W-:Y:S01]  /*4710*/  LOP3.LUT R123, R125, UR8, R8, 0x96, !PT ;  /* 0x000000087d7b7c12 */ /* 0x000fe2000f8e9608 */
[----:B------:R-:W-:Y:S01]  /*4720*/  UIADD3 UR9, UR11, -0x56f99767, URZ ;  /* 0xa90668990b097890 */ /* 0x000fe2000fffe03f */
[----:B------:R-:W-:Y:S01]  /*4730*/  @!P6 FSEL R35, R35, -INF , !P0 ;  /* 0xff8000002323e808 */ /* 0x000fe20004000000 */
[----:B------:R-:W-:Y:S01]  /*4740*/  FFMA.FTZ R30, R30, UR4, -R108 ;  /* 0x000000041e1e7c23 */ /* 0x000fe2000801086c */
[----:B---3--:R-:W-:Y:S01]  /*4750*/  LOP3.LUT R5, R127, UR8, R118, 0x96, !PT ;  /* 0x000000087f057c12 */ /* 0x008fe2000f8e9676 */
[----:B-1----:R-:W-:Y:S01]  /*4760*/  IMAD.WIDE.U32 R10, R122, -0x2daee0ad, RZ ;  /* 0xd2511f537a0a7825 */ /* 0x002fe200078e00ff */
[----:B------:R-:W-:Y:S01]  /*4770*/  @!P6 FSEL R32, R32, -INF , !P3 ;  /* 0xff8000002020e808 */ /* 0x000fe20005800000 */
[----:B------:R-:W-:Y:S01]  /*4780*/  UIADD3 UR8, UR11, 0x646e171e, URZ ;  /* 0x646e171e0b087890 */ /* 0x000fe2000fffe03f */
[----:B------:R-:W-:Y:S01]  /*4790*/  @!P6 FSEL R33, R33, -INF , !P4 ;  /* 0xff8000002121e808 */ /* 0x000fe20006000000 */
[----:B------:R-:W-:Y:S01]  /*47a0*/  IMAD.WIDE.U32 R8, R4, -0x2daee0ad, RZ ;  /* 0xd2511f5304087825 */ /* 0x000fe200078e00ff */
[----:B------:R-:W-:Y:S01]  /*47b0*/  LOP3.LUT R101, R11, UR9, R6, 0x96, !PT ;  /* 0x000000090b657c12 */ /* 0x000fe2000f8e9606 */
[----:B------:R-:W-:Y:S01]  /*47c0*/  MUFU.EX2 R245, R30 ;  /* 0x0000001e00f57308 */ /* 0x000fe20000000800 */
[----:B------:R-:W-:Y:S01]  /*47d0*/  @!P6 FSEL R34, R34, -INF , !P5 ;  /* 0xff8000002222e808 */ /* 0x000fe20006800000 */
[----:B------:R-:W-:Y:S01]  /*47e0*/  IMAD.WIDE.U32 R4, R5, -0x2daee0ad, RZ ;  /* 0xd2511f5305047825 */ /* 0x000fe200078e00ff */
[----:B------:R-:W-:Y:S02]  /*47f0*/  LOP3.LUT R9, R9, UR9, R100, 0x96, !PT ;  /* 0x0000000909097c12 */ /* 0x000fe4000f8e9664 */
[----:B------:R-:W-:Y:S01]  /*4800*/  @!P6 FSEL R31, R31, -INF , !P2 ;  /* 0xff8000001f1fe808 */ /* 0x000fe20005000000 */
[----:B------:R-:W-:Y:S01]  /*4810*/  IMAD.WIDE.U32 R122, R123, -0x2daee0ad, RZ ;  /* 0xd2511f537b7a7825 */ /* 0x000fe200078e00ff */
[----:B------:R-:W-:Y:S03]  /*4820*/  LOP3.LUT R7, R5, UR8, R8, 0x96, !PT ;  /* 0x0000000805077c12 */ /* 0x000fe6000f8e9608 */
[----:B------:R1:W-:Y:S01]  /*4830*/  MUFU.EX2 R118, R12 ;  /* 0x0000000c00767308 */ /* 0x0003e20000000800 */
[----:B------:R-:W-:Y:S01]  /*4840*/  LOP3.LUT R100, R4, 0xff, RZ, 0xc0, !PT ;  /* 0x000000ff04647812 */ /* 0x000fe200078ec0ff */
[----:B------:R-:W-:Y:S01]  /*4850*/  IMAD.WIDE.U32 R106, R101, -0x326172a9, RZ ;  /* 0xcd9e8d57656a7825 */ /* 0x000fe200078e00ff */
[----:B------:R-:W-:Y:S02]  /*4860*/  SHF.R.U32.HI R11, RZ, 0x18, R122 ;  /* 0x00000018ff0b7819 */ /* 0x000fe4000001167a */
[----:B------:R-:W-:Y:S01]  /*4870*/  LOP3.LUT R6, R123, UR8, R10, 0x96, !PT ;  /* 0x000000087b067c12 */ /* 0x000fe2000f8e960a */
[----:B------:R-:W-:Y:S01]  /*4880*/  UIADD3 UR8, UR16, -0x4ab325aa, URZ ;  /* 0xb54cda5610087890 */ /* 0x000fe2000fffe03f */
[----:B------:R-:W-:Y:S01]  /*4890*/  SHF.R.U32.HI R10, RZ, 0x10, R122 ;  /* 0x00000010ff0a7819 */ /* 0x000fe2000001167a */
[----:B------:R-:W-:Y:S01]  /*48a0*/  IMAD.WIDE.U32 R102, R9, -0x326172a9, RZ ;  /* 0xcd9e8d5709667825 */ /* 0x000fe200078e00ff */
[----:B------:R-:W-:Y:S01]  /*48b0*/  LOP3.LUT R9, R122, 0xffff, RZ, 0xc0, !PT ;  /* 0x0000ffff7a097812 */ /* 0x000fe200078ec0ff */
[----:B------:R-:W-:Y:S01]  /*48c0*/  MUFU.EX2 R119, R13 ;  /* 0x0000000d00777308 */ /* 0x000fe20000000800 */
[----:B------:R-:W-:Y:S01]  /*48d0*/  ISETP.LE.U32.AND P2, PT, R100, UR5, PT ;  /* 0x0000000564007c0c */ /* 0x000fe2000bf43070 */
[----:B------:R-:W-:Y:S01]  /*48e0*/  FFMA.FTZ R32, R32, UR4, -R175 ;  /* 0x0000000420207c23 */ /* 0x000fe200080108af */
[----:B------:R-:W-:Y:S01]  /*48f0*/  LOP3.LUT R104, R107, UR8, R124, 0x96, !PT ;  /* 0x000000086b687c12 */ /* 0x000fe2000f8e967c */
[----:B------:R-:W-:Y:S01]  /*4900*/  FFMA.FTZ R34, R34, UR4, -R109 ;  /* 0x0000000422227c23 */ /* 0x000fe2000801086d */
[----:B------:R-:W-:Y:S01]  /*4910*/  LOP3.LUT R126, R103, UR8, R126, 0x96, !PT ;  /* 0x00000008677e7c12 */ /* 0x000fe2000f8e967e */
[--C-:B------:R-:W-:Y:S01]  /*4920*/  FFMA.FTZ R123, R17, UR4, -R175.reuse ;  /* 0x00000004117b7c23 */ /* 0x100fe200080108af */
[----:B-1----:R-:W-:Y:S03]  /*4930*/  LOP3.LUT R12, R122, 0xff, RZ, 0xc0, !PT ;  /* 0x000000ff7a0c7812 */ /* 0x002fe600078ec0ff */
[----:B------:R1:W-:Y:S01]  /*4940*/  MUFU.EX2 R124, R18 ;  /* 0x00000012007c7308 */ /* 0x0003e20000000800 */
[C---:B------:R-:W-:Y:S01]  /*4950*/  LOP3.LUT R17, R126.reuse, 0xffff, RZ, 0xc0, !PT ;  /* 0x0000ffff7e117812 */ /* 0x040fe200078ec0ff */
[----:B------:R-:W-:Y:S01]  /*4960*/  FFMA.FTZ R175, R33, UR4, -R175 ;  /* 0x0000000421af7c23 */ /* 0x000fe200080108af */
[----:B------:R-:W-:Y:S01]  /*4970*/  LOP3.LUT R105, R126, 0xff, RZ, 0xc0, !PT ;  /* 0x000000ff7e697812 */ /* 0x000fe200078ec0ff */
[----:B------:R-:W-:Y:S01]  /*4980*/  FFMA.FTZ R109, R35, UR4, -R109 ;  /* 0x00000004236d7c23 */ /* 0x000fe2000801086d */
[----:B------:R-:W-:Y:S01]  /*4990*/  SHF.R.U32.HI R17, RZ, 0x8, R17 ;  /* 0x00000008ff117819 */ /* 0x000fe20000011611 */
[--C-:B------:R-:W-:Y:S01]  /*49a0*/  FFMA.FTZ R121, R15, UR4, -R108.reuse ;  /* 0x000000040f797c23 */ /* 0x100fe2000801086c */
[----:B------:R-:W-:Y:S03]  /*49b0*/  ISETP.LE.U32.AND P3, PT, R105, UR5, PT ;  /* 0x0000000569007c0c */ /* 0x000fe6000bf63070 */
[----:B------:R-:W3:Y:S01]  /*49c0*/  MUFU.EX2 R243, R32 ;  /* 0x0000002000f37308 */ /* 0x000ee20000000800 */
[----:B------:R-:W-:Y:S01]  /*49d0*/  LOP3.LUT R17, R17, 0xffff, RZ, 0xc0, !PT ;  /* 0x0000ffff11117812 */ /* 0x000fe200078ec0ff */
[----:B------:R-:W-:Y:S01]  /*49e0*/  FFMA.FTZ R27, R27, UR4, -R108 ;  /* 0x000000041b1b7c23 */ /* 0x000fe2000801086c */
[----:B------:R-:W-:Y:S01]  /*49f0*/  SHF.R.U32.HI R105, RZ, 0x18, R126 ;  /* 0x00000018ff697819 */ /* 0x000fe2000001167e */
[----:B------:R-:W-:Y:S01]  /*4a00*/  FFMA.FTZ R108, R31, UR4, -R108 ;  /* 0x000000041f6c7c23 */ /* 0x000fe2000801086c */
[----:B------:R-:W-:Y:S02]  /*4a10*/  ISETP.LE.U32.AND P0, PT, R17, UR5, PT ;  /* 0x0000000511007c0c */ /* 0x000fe4000bf03070 */
[----:B------:R-:W-:Y:S03]  /*4a20*/  SHF.R.U32.HI R126, RZ, 0x10, R126 ;  /* 0x00000010ff7e7819 */ /* 0x000fe6000001167e */
[----:B------:R3:W-:Y:S01]  /*4a30*/  MUFU.EX2 R120, R14 ;  /* 0x0000000e00787308 */ /* 0x0007e20000000800 */
[----:B-1----:R-:W-:Y:S02]  /*4a40*/  LOP3.LUT R18, R104, 0xffff, RZ, 0xc0, !PT ;  /* 0x0000ffff68127812 */ /* 0x002fe400078ec0ff */
[----:B------:R-:W-:Y:S01]  /*4a50*/  ISETP.LE.U32.AND P4, PT, R105, UR5, PT ;  /* 0x0000000569007c0c */ /* 0x000fe2000bf83070 */
[----:B--2---:R-:W-:Y:S01]  /*4a60*/  @!P3 FADD.FTZ R110, -R110, -RZ ;  /* 0x800000ff6e6eb221 */ /* 0x004fe20000010100 */
[----:B------:R-:W-:Y:S02]  /*4a70*/  SHF.R.U32.HI R18, RZ, 0x8, R18 ;  /* 0x00000008ff127819 */ /* 0x000fe40000011612 */
[----:B------:R-:W-:Y:S03]  /*4a80*/  SHF.R.U32.HI R17, RZ, 0x10, R104 ;  /* 0x00000010ff117819 */ /* 0x000fe60000011668 */
[----:B------:R1:W-:Y:S01]  /*4a90*/  MUFU.EX2 R122, R16 ;  /* 0x00000010007a7308 */ /* 0x0003e20000000800 */
[----:B------:R-:W-:Y:S01]  /*4aa0*/  LOP3.LUT R18, R18, 0xffff, RZ, 0xc0, !PT ;  /* 0x0000ffff12127812 */ /* 0x000fe200078ec0ff */
[----:B----4-:R-:W-:Y:S01]  /*4ab0*/  @!P0 FADD.FTZ R111, -R111, -RZ ;  /* 0x800000ff6f6f8221 */ /* 0x010fe20000010100 */
[----:B------:R-:W-:Y:S01]  /*4ac0*/  LOP3.LUT R126, R126, 0xff, RZ, 0xc0, !PT ;  /* 0x000000ff7e7e7812 */ /* 0x000fe200078ec0ff */
[----:B---3--:R-:W-:Y:S01]  /*4ad0*/  @!P2 FADD.FTZ R243, -R243, -RZ ;  /* 0x800000fff3f3a221 */ /* 0x008fe20000010100 */
[----:B------:R-:W-:Y:S02]  /*4ae0*/  LOP3.LUT R17, R17, 0xff, RZ, 0xc0, !PT ;  /* 0x000000ff11117812 */ /* 0x000fe400078ec0ff */
[----:B------:R-:W-:Y:S03]  /*4af0*/  ISETP.LE.U32.AND P0, PT, R18, UR5, PT ;  /* 0x0000000512007c0c */ /* 0x000fe6000bf03070 */
[----:B------:R2:W-:Y:S01]  /*4b00*/  MUFU.EX2 R125, R19 ;  /* 0x00000013007d7308 */ /* 0x0005e20000000800 */
[----:B------:R-:W-:Y:S01]  /*4b10*/  ISETP.LE.U32.AND P5, PT, R126, UR5, PT ;  /* 0x000000057e007c0c */ /* 0x000fe2000bfa3070 */
[----:B------:R-:W-:Y:S01]  /*4b20*/  @!P4 FADD.FTZ R113, -R113, -RZ ;  /* 0x800000ff7171c221 */ /* 0x000fe20000010100 */
[C---:B------:R-:W-:Y:S02]  /*4b30*/  LOP3.LUT R15, R102.reuse, 0xffff, RZ, 0xc0, !PT ;  /* 0x0000ffff660f7812 */ /* 0x040fe400078ec0ff */
[----:B------:R-:W-:Y:S02]  /*4b40*/  LOP3.LUT R101, R102, 0xff, RZ, 0xc0, !PT ;  /* 0x000000ff66657812 */ /* 0x000fe400078ec0ff */
[--C-:B------:R-:W-:Y:S03]  /*4b50*/  SHF.R.U32.HI R14, RZ, 0x10, R102.reuse ;  /* 0x00000010ff0e7819 */ /* 0x100fe60000011666 */
[----:B------:R-:W-:Y:S01]  /*4b60*/  MUFU.EX2 R246, R34 ;  /* 0x0000002200f67308 */ /* 0x000fe20000000800 */
[----:B------:R-:W-:Y:S02]  /*4b70*/  SHF.R.U32.HI R13, RZ, 0x18, R102 ;  /* 0x00000018ff0d7819 */ /* 0x000fe40000011666 */
[----:B------:R-:W-:Y:S01]  /*4b80*/  ISETP.LE.U32.AND P3, PT, R17, UR5, PT ;  /* 0x0000000511007c0c */ /* 0x000fe2000bf63070 */
[----:B------:R-:W-:Y:S01]  /*4b90*/  @!P0 FADD.FTZ R115, -R115, -RZ ;  /* 0x800000ff73738221 */ /* 0x000fe20000010100 */
[----:B------:R-:W-:Y:S01]  /*4ba0*/  LOP3.LUT R102, R106, 0xff, RZ, 0xc0, !PT ;  /* 0x000000ff6a667812 */ /* 0x000fe200078ec0ff */
[----:B------:R-:W-:Y:S01]  /*4bb0*/  @!P5 FADD.FTZ R112, -R112, -RZ ;  /* 0x800000ff7070d221 */ /* 0x000fe20000010100 */
[--C-:B------:R-:W-:Y:S03]  /*4bc0*/  SHF.R.U32.HI R100, RZ, 0x10, R106.reuse ;  /* 0x00000010ff647819 */ /* 0x100fe6000001166a */
[----:B------:R-:W-:Y:S01]  /*4bd0*/  MUFU.EX2 R248, R108 ;  /* 0x0000006c00f87308 */ /* 0x000fe20000000800 */
[----:B------:R-:W-:Y:S02]  /*4be0*/  ISETP.LE.U32.AND P4, PT, R102, UR5, PT ;  /* 0x0000000566007c0c */ /* 0x000fe4000bf83070 */
[----:B-1----:R-:W-:Y:S02]  /*4bf0*/  SHF.R.U32.HI R16, RZ, 0x18, R106 ;  /* 0x00000018ff107819 */ /* 0x002fe4000001166a */
[----:B--2---:R-:W-:Y:S02]  /*4c00*/  LOP3.LUT R19, R104, 0xff, RZ, 0xc0, !PT ;  /* 0x000000ff68137812 */ /* 0x004fe400078ec0ff */
[----:B------:R-:W-:Y:S03]  /*4c10*/  SHF.R.U32.HI R104, RZ, 0x18, R104 ;  /* 0x00000018ff687819 */ /* 0x000fe60000011668 */
[----:B------:R-:W1:Y:S01]  /*4c20*/  MUFU.EX2 R121, R121 ;  /* 0x0000007900797308 */ /* 0x000e620000000800 */
[----:B------:R-:W-:Y:S01]  /*4c30*/  LOP3.LUT R100, R100, 0xff, RZ, 0xc0, !PT ;  /* 0x000000ff64647812 */ /* 0x000fe200078ec0ff */
[----:B------:R-:W-:Y:S01]  /*4c40*/  @!P3 FADD.FTZ R116, -R116, -RZ ;  /* 0x800000ff7474b221 */ /* 0x000fe20000010100 */
[----:B------:R-:W-:Y:S02]  /*4c50*/  ISETP.LE.U32.AND P0, PT, R16, UR5, PT ;  /* 0x0000000510007c0c */ /* 0x000fe4000bf03070 */
[----:B------:R-:W-:Y:S01]  /*4c60*/  ISETP.LE.U32.AND P5, PT, R104, UR5, PT ;  /* 0x0000000568007c0c */ /* 0x000fe2000bfa3070 */
[----:B------:R-:W-:Y:S01]  /*4c70*/  @!P4 FADD.FTZ R118, -R118, -RZ ;  /* 0x800000ff7676c221 */ /* 0x000fe20000010100 */
[----:B------:R-:W-:Y:S03]  /*4c80*/  ISETP.LE.U32.AND P3, PT, R100, UR5, PT ;  /* 0x0000000564007c0c */ /* 0x000fe6000bf63070 */
[----:B------:R-:W2:Y:S01]  /*4c90*/  MUFU.EX2 R126, R20 ;  /* 0x00000014007e7308 */ /* 0x000ea20000000800 */
[----:B------:R-:W-:Y:S02]  /*4ca0*/  ISETP.LE.U32.AND P4, PT, R101, UR5, PT ;  /* 0x0000000565007c0c */ /* 0x000fe4000bf83070 */
[----:B------:R-:W-:Y:S02]  /*4cb0*/  LOP3.LUT R14, R14, 0xff, RZ, 0xc0, !PT ;  /* 0x000000ff0e0e7812 */ /* 0x000fe400078ec0ff */
[----:B------:R-:W-:Y:S02]  /*4cc0*/  SHF.R.U32.HI R8, RZ, 0x18, R4 ;  /* 0x00000018ff087819 */ /* 0x000fe40000011604 */
[----:B------:R-:W-:Y:S03]  /*4cd0*/  ISETP.LE.U32.AND P6, PT, R19, UR5, PT ;  /* 0x0000000513007c0c */ /* 0x000fe6000bfc3070 */
[----:B------:R-:W3:Y:S01]  /*4ce0*/  MUFU.EX2 R128, R22 ;  /* 0x0000001600807308 */ /* 0x000ee20000000800 */
[----:B-1----:R-:W-:Y:S01]  /*4cf0*/  @!P0 FADD.FTZ R121, -R121, -RZ ;  /* 0x800000ff79798221 */ /* 0x002fe20000010100 */
[----:B------:R-:W-:Y:S01]  /*4d00*/  LOP3.LUT R103, R106, 0xffff, RZ, 0xc0, !PT ;  /* 0x0000ffff6a677812 */ /* 0x000fe200078ec0ff */
[----:B------:R-:W-:Y:S01]  /*4d10*/  @!P5 FADD.FTZ R117, -R117, -RZ ;  /* 0x800000ff7575d221 */ /* 0x000fe20000010100 */
[----:B------:R-:W-:Y:S01]  /*4d20*/  ISETP.LE.U32.AND P0, PT, R14, UR5, PT ;  /* 0x000000050e007c0c */ /* 0x000fe2000bf03070 */
[----:B------:R-:W-:Y:S01]  /*4d30*/  @!P3 FADD.FTZ R120, -R120, -RZ ;  /* 0x800000ff7878b221 */ /* 0x000fe20000010100 */
[----:B------:R-:W-:Y:S01]  /*4d40*/  ISETP.LE.U32.AND P5, PT, R8, UR5, PT ;  /* 0x0000000508007c0c */ /* 0x000fe2000bfa3070 */
[----:B------:R-:W-:Y:S01]  /*4d50*/  @!P4 FADD.FTZ R122, -R122, -RZ ;  /* 0x800000ff7a7ac221 */ /* 0x000fe20000010100 */
[----:B------:R-:W-:Y:S02]  /*4d60*/  LOP3.LUT R8, R7, 0xffff, RZ, 0xc0, !PT ;  /* 0x0000ffff07087812 */ /* 0x000fe400078ec0ff */
[----:B------:R-:W1:Y:S01]  /*4d70*/  MUFU.EX2 R123, R123 ;  /* 0x0000007b007b7308 */ /* 0x000e620000000800 */
[----:B------:R-:W-:Y:S02]  /*4d80*/  SHF.R.U32.HI R103, RZ, 0x8, R103 ;  /* 0x00000008ff677819 */ /* 0x000fe40000011667 */
[----:B------:R-:W-:Y:S01]  /*4d90*/  ISETP.LE.U32.AND P3, PT, R13, UR5, PT ;  /* 0x000000050d007c0c */ /* 0x000fe2000bf63070 */
[----:B------:R-:W-:Y:S01]  /*4da0*/  @!P6 FADD.FTZ R114, -R114, -RZ ;  /* 0x800000ff7272e221 */ /* 0x000fe20000010100 */
[----:B------:R-:W-:Y:S02]  /*4db0*/  LOP3.LUT R13, R7, 0xff, RZ, 0xc0, !PT ;  /* 0x000000ff070d7812 */ /* 0x000fe400078ec0ff */
[----:B------:R-:W-:Y:S01]  /*4dc0*/  SHF.R.U32.HI R8, RZ, 0x8, R8 ;  /* 0x00000008ff087819 */ /* 0x000fe20000011608 */
[----:B------:R-:W-:Y:S01]  /*4dd0*/  @!P0 FADD.FTZ R124, -R124, -RZ ;  /* 0x800000ff7c7c8221 */ /* 0x000fe20000010100 */
[----:B------:R-:W-:Y:S01]  /*4de0*/  LOP3.LUT R103, R103, 0xffff, RZ, 0xc0, !PT ;  /* 0x0000ffff67677812 */ /* 0x000fe200078ec0ff */
[----:B------:R-:W4:Y:S01]  /*4df0*/  MUFU.EX2 R176, R26 ;  /* 0x0000001a00b07308 */ /* 0x000f220000000800 */
[----:B------:R-:W-:Y:S02]  /*4e00*/  ISETP.LE.U32.AND P4, PT, R13, UR5, PT ;  /* 0x000000050d007c0c */ /* 0x000fe4000bf83070 */
[--C-:B------:R-:W-:Y:S02]  /*4e10*/  SHF.R.U32.HI R13, RZ, 0x18, R7.reuse ;  /* 0x00000018ff0d7819 */ /* 0x100fe40000011607 */
[----:B------:R-:W-:Y:S01]  /*4e20*/  LOP3.LUT R8, R8, 0xffff, RZ, 0xc0, !PT ;  /* 0x0000ffff08087812 */ /* 0x000fe200078ec0ff */
[----:B------:R-:W-:Y:S01]  /*4e30*/  @!P3 FADD.FTZ R125, -R125, -RZ ;  /* 0x800000ff7d7db221 */ /* 0x000fe20000010100 */
[----:B------:R-:W-:Y:S03]  /*4e40*/  SHF.R.U32.HI R7, RZ, 0x10, R7 ;  /* 0x00000010ff077819 */ /* 0x000fe60000011607 */
[----:B------:R-:W-:Y:S01]  /*4e50*/  MUFU.EX2 R129, R23 ;  /* 0x0000001700817308 */ /* 0x000fe20000000800 */
[----:B------:R-:W-:Y:S02]  /*4e60*/  ISETP.LE.U32.AND P6, PT, R103, UR5, PT ;  /* 0x0000000567007c0c */ /* 0x000fe4000bfc3070 */
[----:B------:R-:W-:Y:S02]  /*4e70*/  ISETP.LE.U32.AND P0, PT, R8, UR5, PT ;  /* 0x0000000508007c0c */ /* 0x000fe4000bf03070 */
[----:B------:R-:W-:Y:S01]  /*4e80*/  LOP3.LUT R8, R7, 0xff, RZ, 0xc0, !PT ;  /* 0x000000ff07087812 */ /* 0x000fe200078ec0ff */
[----:B--2---:R-:W-:Y:S01]  /*4e90*/  @!P4 FADD.FTZ R126, -R126, -RZ ;  /* 0x800000ff7e7ec221 */ /* 0x004fe20000010100 */
[----:B------:R-:W-:Y:S03]  /*4ea0*/  SHF.R.U32.HI R15, RZ, 0x8, R15 ;  /* 0x00000008ff0f7819 */ /* 0x000fe6000001160f */
[----:B------:R-:W-:Y:S01]  /*4eb0*/  MUFU.EX2 R240, R27 ;  /* 0x0000001b00f07308 */ /* 0x000fe20000000800 */
[----:B------:R-:W-:Y:S02]  /*4ec0*/  ISETP.LE.U32.AND P3, PT, R8, UR5, PT ;  /* 0x0000000508007c0c */ /* 0x000fe4000bf63070 */
[----:B------:R-:W-:Y:S02]  /*4ed0*/  LOP3.LUT R8, R6, 0xff, RZ, 0xc0, !PT ;  /* 0x000000ff06087812 */ /* 0x000fe400078ec0ff */
[----:B------:R-:W-:Y:S01]  /*4ee0*/  LOP3.LUT R15, R15, 0xffff, RZ, 0xc0, !PT ;  /* 0x0000ffff0f0f7812 */ /* 0x000fe200078ec0ff */
[----:B------:R-:W-:Y:S01]  /*4ef0*/  @!P6 FADD.FTZ R119, -R119, -RZ ;  /* 0x800000ff7777e221 */ /* 0x000fe20000010100 */
[----:B------:R-:W-:Y:S03]  /*4f00*/  ISETP.LE.U32.AND P4, PT, R8, UR5, PT ;  /* 0x0000000508007c0c */ /* 0x000fe6000bf83070 */
[----:B------:R-:W-:Y:S01]  /*4f10*/  MUFU.EX2 R244, R175 ;  /* 0x000000af00f47308 */ /* 0x000fe20000000800 */
[--C-:B------:R-:W-:Y:S02]  /*4f20*/  SHF.R.U32.HI R8, RZ, 0x10, R6.reuse ;  /* 0x00000010ff087819 */ /* 0x100fe40000011606 */
[----:B------:R-:W-:Y:S02]  /*4f30*/  ISETP.LE.U32.AND P6, PT, R15, UR5, PT ;  /* 0x000000050f007c0c */ /* 0x000fe4000bfc3070 */
[----:B------:R-:W-:Y:S01]  /*4f40*/  LOP3.LUT R8, R8, 0xff, RZ, 0xc0, !PT ;  /* 0x000000ff08087812 */ /* 0x000fe200078ec0ff */
[----:B---3--:R-:W-:Y:S01]  /*4f50*/  @!P3 FADD.FTZ R128, -R128, -RZ ;  /* 0x800000ff8080b221 */ /* 0x008fe20000010100 */
[----:B------:R-:W-:Y:S03]  /*4f60*/  LOP3.LUT R5, R4, 0xffff, RZ, 0xc0, !PT ;  /* 0x0000ffff04057812 */ /* 0x000fe600078ec0ff */
[----:B------:R-:W2:Y:S01]  /*4f70*/  MUFU.EX2 R127, R21 ;  /* 0x00000015007f7308 */ /* 0x000ea20000000800 */
[----:B------:R-:W-:Y:S02]  /*4f80*/  ISETP.LE.U32.AND P3, PT, R8, UR5, PT ;  /* 0x0000000508007c0c */ /* 0x000fe4000bf63070 */
[----:B------:R-:W-:Y:S02]  /*4f90*/  SHF.R.U32.HI R5, RZ, 0x8, R5 ;  /* 0x00000008ff057819 */ /* 0x000fe40000011605 */
[----:B------:R-:W-:Y:S02]  /*4fa0*/  LOP3.LUT R7, R6, 0xffff, RZ, 0xc0, !PT ;  /* 0x0000ffff06077812 */ /* 0x000fe400078ec0ff */
[----:B------:R-:W-:Y:S01]  /*4fb0*/  LOP3.LUT R5, R5, 0xffff, RZ, 0xc0, !PT ;  /* 0x0000ffff05057812 */ /* 0x000fe200078ec0ff */
[----:B-1----:R-:W-:Y:S01]  /*4fc0*/  @!P6 FADD.FTZ R123, -R123, -RZ ;  /* 0x800000ff7b7be221 */ /* 0x002fe20000010100 */
[----:B------:R-:W-:Y:S01]  /*4fd0*/  ISETP.LE.U32.AND P6, PT, R13, UR5, PT ;  /* 0x000000050d007c0c */ /* 0x000fe2000bfc3070 */
[----:B------:R-:W1:Y:S01]  /*4fe0*/  MUFU.EX2 R130, R24 ;  /* 0x0000001800827308 */ /* 0x000e620000000800 */
[----:B------:R-:W-:Y:S02]  /*4ff0*/  SHF.R.U32.HI R6, RZ, 0x18, R6 ;  /* 0x00000018ff067819 */ /* 0x000fe40000011606 */
[----:B------:R-:W-:Y:S01]  /*5000*/  SHF.R.U32.HI R4, RZ, 0x10, R4 ;  /* 0x00000010ff047819 */ /* 0x000fe20000011604 */
[----:B----4-:R-:W-:Y:S01]  /*5010*/  @!P3 FADD.FTZ R176, -R176, -RZ ;  /* 0x800000ffb0b0b221 */ /* 0x010fe20000010100 */
[----:B------:R-:W-:Y:S02]  /*5020*/  ISETP.LE.U32.AND P3, PT, R5, UR5, PT ;  /* 0x0000000505007c0c */ /* 0x000fe4000bf63070 */
[----:B------:R-:W-:Y:S01]  /*5030*/  F2FP.RELU.BF16.F32.PACK_AB R5, R113, R112 ;  /* 0x000000707105723e */ /* 0x000fe200000018ff */
[----:B--2---:R-:W-:Y:S01]  /*5040*/  @!P0 FADD.FTZ R127, -R127, -RZ ;  /* 0x800000ff7f7f8221 */ /* 0x004fe20000010100 */
[----:B------:R-:W-:Y:S01]  /*5050*/  LOP3.LUT R4, R4, 0xff, RZ, 0xc0, !PT ;  /* 0x000000ff04047812 */ /* 0x000fe200078ec0ff */
[----:B------:R-:W2:Y:S01]  /*5060*/  MUFU.EX2 R131, R25 ;  /* 0x0000001900837308 */ /* 0x000ea20000000800 */
[----:B------:R-:W-:Y:S01]  /*5070*/  SHF.R.U32.HI R7, RZ, 0x8, R7 ;  /* 0x00000008ff077819 */ /* 0x000fe20000011607 */
[----:B------:R3:W-:Y:S01]  /*5080*/  STS [R189+0xe400], R5 ;  /* 0x00e40005bd007388 */ /* 0x0007e20000000800 */
[----:B------:R-:W-:Y:S01]  /*5090*/  @!P6 FADD.FTZ R129, -R129, -RZ ;  /* 0x800000ff8181e221 */ /* 0x000fe20000010100 */
[----:B------:R-:W-:Y:S02]  /*50a0*/  ISETP.LE.U32.AND P6, PT, R6, UR5, PT ;  /* 0x0000000506007c0c */ /* 0x000fe4000bfc3070 */
[----:B------:R-:W-:Y:S01]  /*50b0*/  F2FP.RELU.BF16.F32.PACK_AB R6, R111, R110 ;  /* 0x0000006e6f06723e */ /* 0x000fe200000018ff */
[----:B-1----:R-:W-:Y:S01]  /*50c0*/  @!P4 FADD.FTZ R130, -R130, -RZ ;  /* 0x800000ff8282c221 */ /* 0x002fe20000010100 */
[----:B------:R-:W-:Y:S01]  /*50d0*/  @!P3 FADD.FTZ R244, -R244, -RZ ;  /* 0x800000fff4f4b221 */ /* 0x000fe20000010100 */
[----:B------:R-:W-:Y:S01]  /*50e0*/  LOP3.LUT R7, R7, 0xffff, RZ, 0xc0, !PT ;  /* 0x0000ffff07077812 */ /* 0x000fe200078ec0ff */
[----:B------:R-:W1:Y:S01]  /*50f0*/  MUFU.EX2 R247, R109 ;  /* 0x0000006d00f77308 */ /* 0x000e620000000800 */
[----:B------:R4:W-:Y:S01]  /*5100*/  STS [R189+0xe000], R6 ;  /* 0x00e00006bd007388 */ /* 0x0009e20000000800 */
[----:B------:R-:W-:Y:S02]  /*5110*/  F2FP.RELU.BF16.F32.PACK_AB R8, R119, R118 ;  /* 0x000000767708723e */ /* 0x000fe400000018ff */
[----:B------:R-:W-:Y:S02]  /*5120*/  ISETP.LE.U32.AND P0, PT, R7, UR5, PT ;  /* 0x0000000507007c0c */ /* 0x000fe4000bf03070 */
[----:B------:R-:W-:Y:S01]  /*5130*/  F2FP.RELU.BF16.F32.PACK_AB R7, R117, R116 ;  /* 0x000000747507723e */ /* 0x000fe200000018ff */
[----:B------:R-:W-:Y:S01]  /*5140*/  @!P6 FADD.FTZ R240, -R240, -RZ ;  /* 0x800000fff0f0e221 */ /* 0x000fe20000010100 */
[----:B------:R-:W-:Y:S02]  /*5150*/  ISETP.LE.U32.AND P6, PT, R4, UR5, PT ;  /* 0x0000000504007c0c */ /* 0x000fe4000bfc3070 */
[----:B------:R-:W4:Y:S01]  /*5160*/  MUFU.EX2 R242, R242 ;  /* 0x000000f200f27308 */ /* 0x000f220000000800 */
[----:B------:R-:W-:Y:S02]  /*5170*/  SHF.R.U32.HI R4, RZ, 0x8, R9 ;  /* 0x00000008ff047819 */ /* 0x000fe40000011609 */
[----:B------:R-:W-:Y:S02]  /*5180*/  LOP3.LUT R10, R10, 0xff, RZ, 0xc0, !PT ;  /* 0x000000ff0a0a7812 */ /* 0x000fe400078ec0ff */
[----:B------:R-:W-:Y:S02]  /*5190*/  LOP3.LUT R4, R4, 0xffff, RZ, 0xc0, !PT ;  /* 0x0000ffff04047812 */ /* 0x000fe400078ec0ff */
[----:B------:R-:W-:Y:S01]  /*51a0*/  ISETP.LE.U32.AND P4, PT, R12, UR5, PT ;  /* 0x000000050c007c0c */ /* 0x000fe2000bf83070 */
[----:B--2---:R-:W-:Y:S01]  /*51b0*/  @!P0 FADD.FTZ R131, -R131, -RZ ;  /* 0x800000ff83838221 */ /* 0x004fe20000010100 */
[----:B------:R-:W-:Y:S01]  /*51c0*/  ISETP.LE.U32.AND P3, PT, R4, UR5, PT ;  /* 0x0000000504007c0c */ /* 0x000fe2000bf63070 */
[----:B-1----:R-:W-:Y:S01]  /*51d0*/  @!P5 FADD.FTZ R247, -R247, -RZ ;  /* 0x800000fff7f7d221 */ /* 0x002fe20000010100 */
[----:B---3--:R-:W-:Y:S01]  /*51e0*/  F2FP.RELU.BF16.F32.PACK_AB R5, R123, R122 ;  /* 0x0000007a7b05723e */ /* 0x008fe200000018ff */
[----:B------:R-:W-:Y:S01]  /*51f0*/  @!P6 FADD.FTZ R246, -R246, -RZ ;  /* 0x800000fff6f6e221 */ /* 0x000fe20000010100 */
[----:B------:R-:W-:Y:S01]  /*5200*/  F2FP.RELU.BF16.F32.PACK_AB R4, R125, R124 ;  /* 0x0000007c7d04723e */ /* 0x000fe200000018ff */
[----:B------:R-:W-:Y:S01]  /*5210*/  IMAD.U32 R109, RZ, RZ, UR6 ;  /* 0x00000006ff6d7e24 */ /* 0x000fe2000f8e00ff */
[----:B------:R-:W-:Y:S01]  /*5220*/  ISETP.LE.U32.AND P0, PT, R11, UR5, PT ;  /* 0x000000050b007c0c */ /* 0x000fe2000bf03070 */
[----:B------:R1:W-:Y:S01]  /*5230*/  STS [R194+0xe000], R5 ;  /* 0x00e00005c2007388 */ /* 0x0003e20000000800 */
[----:B----4-:R-:W-:Y:S02]  /*5240*/  F2FP.RELU.BF16.F32.PACK_AB R6, R115, R114 ;  /* 0x000000727306723e */ /* 0x010fe400000018ff */
[----:B------:R-:W-:Y:S01]  /*5250*/  ISETP.LE.U32.AND P2, PT, R10, UR5, PT ;  /* 0x000000050a007c0c */ /* 0x000fe2000bf43070 */
[----:B------:R2:W-:Y:S01]  /*5260*/  STS [R194+0xe400], R4 ;  /* 0x00e40004c2007388 */ /* 0x0005e20000000800 */
[----:B------:R-:W-:Y:S01]  /*5270*/  @!P4 FADD.FTZ R241, -R241, -RZ ;  /* 0x800000fff1f1c221 */ /* 0x000fe20000010100 */
[----:B------:R-:W-:Y:S01]  /*5280*/  @!P3 FADD.FTZ R242, -R242, -RZ ;  /* 0x800000fff2f2b221 */ /* 0x000fe20000010100 */
[----:B------:R-:W-:Y:S01]  /*5290*/  IADD3 R109, R0, 0x4000, R109 ;  /* 0x00004000006d7810 */ /* 0x000fe20007ffe06d */
[----:B------:R3:W-:Y:S01]  /*52a0*/  STS [R189+0xf400], R7 ;  /* 0x00f40007bd007388 */ /* 0x0007e20000000800 */
[----:B------:R-:W-:Y:S02]  /*52b0*/  SEL R175, R203, 0xffffffc0, !P1 ;  /* 0xffffffc0cbaf7807 */ /* 0x000fe40004800000 */
[----:B------:R-:W-:Y:S01]  /*52c0*/  FSETP.GE.FTZ.AND P6, PT, R111, RZ, PT ;  /* 0x000000ff6f00720b */ /* 0x000fe20003fd6000 */
[----:B------:R4:W-:Y:S01]  /*52d0*/  STS [R189+0xf000], R6 ;  /* 0x00f00006bd007388 */ /* 0x0009e20000000800 */
[----:B------:R-:W-:Y:S01]  /*52e0*/  @!P0 FADD.FTZ R248, -R248, -RZ ;  /* 0x800000fff8f88221 */ /* 0x000fe20000010100 */
[----:B------:R-:W-:Y:S01]  /*52f0*/  IMAD.IADD R108, R109, 0x1, R167 ;  /* 0x000000016d6c7824 */ /* 0x000fe200078e02a7 */
[----:B------:R-:W-:Y:S01]  /*5300*/  LEA R250, P0, R179, R250, 0x2 ;  /* 0x000000fab3fa7211 */ /* 0x000fe200078010ff */
[----:B------:R4:W-:Y:S01]  /*5310*/  STS [R194+0xf000], R8 ;  /* 0x00f00008c2007388 */ /* 0x0009e20000000800 */
[----:B------:R-:W-:Y:S01]  /*5320*/  @!P2 FADD.FTZ R245, -R245, -RZ ;  /* 0x800000fff5f5a221 */ /* 0x000fe20000010100 */
[----:B------:R-:W-:Y:S01]  /*5330*/  IMAD.IADD R109, R109, 0x1, R175 ;  /* 0x000000016d6d7824 */ /* 0x000fe200078e02af */
[----:B------:R-:W-:Y:S02]  /*5340*/  LEA.HI.X.SX32 R251, R179, R251, 0x2, P0 ;  /* 0x000000fbb3fb7211 */ /* 0x000fe400000f16ff */
[----:B------:R-:W-:Y:S02]  /*5350*/  FSETP.GE.FTZ.AND P0, PT, R110, RZ, PT ;  /* 0x000000ff6e00720b */ /* 0x000fe40003f16000 */
[----:B------:R-:W-:Y:S02]  /*5360*/  FSETP.GE.FTZ.AND P3, PT, R126, RZ, PT ;  /* 0x000000ff7e00720b */ /* 0x000fe40003f76000 */
[----:B-1----:R-:W-:Y:S02]  /*5370*/  F2FP.RELU.BF16.F32.PACK_AB R5, R129, R128 ;  /* 0x000000808105723e */ /* 0x002fe400000018ff */
[----:B------:R-:W-:Y:S02]  /*5380*/  FSETP.GE.FTZ.AND P2, PT, R127, RZ, PT ;  /* 0x000000ff7f00720b */ /* 0x000fe40003f56000 */
[----:B--2---:R-:W-:Y:S02]  /*5390*/  F2FP.RELU.BF16.F32.PACK_AB R4, R244, R243 ;  /* 0x000000f3f404723e */ /* 0x004fe400000018ff */
[----:B------:R-:W-:Y:S02]  /*53a0*/  FSETP.GE.FTZ.AND P5, PT, R122, RZ, PT ;  /* 0x000000ff7a00720b */ /* 0x000fe40003fb6000 */
[----:B---3--:R-:W-:Y:S02]  /*53b0*/  F2FP.RELU.BF16.F32.PACK_AB R7, R121, R120 ;  /* 0x000000787907723e */ /* 0x008fe400000018ff */
[----:B------:R-:W-:Y:S02]  /*53c0*/  FSETP.GE.FTZ.AND P4, PT, R123, RZ, PT ;  /* 0x000000ff7b00720b */ /* 0x000fe40003f96000 */
[----:B----4-:R-:W-:Y:S01]  /*53d0*/  F2FP.RELU.BF16.F32.PACK_AB R6, R127, R126 ;  /* 0x0000007e7f06723e */ /* 0x010fe200000018ff */
[----:B------:R1:W-:Y:S01]  /*53e0*/  STS [R194+0xf400], R7 ;  /* 0x00f40007c2007388 */ /* 0x0003e20000000800 */
[----:B------:R-:W-:Y:S03]  /*53f0*/  F2FP.RELU.BF16.F32.PACK_AB R8, R131, R130 ;  /* 0x000000828308723e */ /* 0x000fe600000018ff */
[----:B------:R2:W-:Y:S04]  /*5400*/  STS [R193+0xe000], R6 ;  /* 0x00e00006c1007388 */ /* 0x0005e80000000800 */
[----:B------:R3:W-:Y:S04]  /*5410*/  STS [R193+0xe400], R5 ;  /* 0x00e40005c1007388 */ /* 0x0007e80000000800 */
[----:B------:R4:W-:Y:S01]  /*5420*/  STS [R195+0xe000], R4 ;  /* 0x00e00004c3007388 */ /* 0x0009e20000000800 */
[----:B-1----:R-:W-:Y:S02]  /*5430*/  F2FP.RELU.BF16.F32.PACK_AB R7, R240, R176 ;  /* 0x000000b0f007723e */ /* 0x002fe400000018ff */
[----:B--2---:R-:W-:Y:S02]  /*5440*/  F2FP.RELU.BF16.F32.PACK_AB R6, R247, R246 ;  /* 0x000000f6f706723e */ /* 0x004fe400000018ff */
[----:B---3--:R-:W-:Y:S03]  /*5450*/  F2FP.RELU.BF16.F32.PACK_AB R5, R242, R241 ;  /* 0x000000f1f205723e */ /* 0x008fe600000018ff */
[----:B------:R-:W-:Y:S01]  /*5460*/  STS [R195+0xe400], R6 ;  /* 0x00e40006c3007388 */ /* 0x000fe20000000800 */
[----:B----4-:R-:W-:Y:S03]  /*5470*/  F2FP.RELU.BF16.F32.PACK_AB R4, R248, R245 ;  /* 0x000000f5f804723e */ /* 0x010fe600000018ff */
[----:B------:R-:W-:Y:S04]  /*5480*/  STS [R193+0xf000], R8 ;  /* 0x00f00008c1007388 */ /* 0x000fe80000000800 */
[----:B------:R-:W-:Y:S04]  /*5490*/  STS [R193+0xf400], R7 ;  /* 0x00f40007c1007388 */ /* 0x000fe80000000800 */
[----:B------:R-:W-:Y:S04]  /*54a0*/  STS [R195+0xf000], R5 ;  /* 0x00f00005c3007388 */ /* 0x000fe80000000800 */
[----:B------:R-:W-:Y:S04]  /*54b0*/  STS [R195+0xf400], R4 ;  /* 0x00f40004c3007388 */ /* 0x000fe80000000800 */
[----:B------:R-:W1:Y:S08]  /*54c0*/  LDSM.16.M88.4 R32, [R0+UR6+0x4000] ;  /* 0x004000060020783b */ /* 0x000e700008000200 */
[----:B------:R-:W2:Y:S08]  /*54d0*/  LDSM.16.M88.4 R28, [R0+UR6+0x5000] ;  /* 0x00500006001c783b */ /* 0x000eb00008000200 */
[----:B------:R-:W3:Y:S08]  /*54e0*/  LDSM.16.M88.4 R100, [R108] ;  /* 0x000000006c64783b */ /* 0x000ef00000000200 */
[----:B------:R4:W3:Y:S01]  /*54f0*/  LDSM.16.M88.4 R104, [R108+0x1000] ;  /* 0x001000006c68783b */ /* 0x0008e20000000200 */
[-C--:B-1----:R-:W-:Y:S03]  /*5500*/  HMMA.16816.F32.BF16 R4, R32, R132.reuse, RZ ;  /* 0x000000842004723c */ /* 0x082fe600000418ff */
[----:B----4-:R-:W-:Y:S03]  /*5510*/  IMAD.IADD R108, R175, 0x1, R108 ;  /* 0x00000001af6c7824 */ /* 0x010fe600078e026c */
[C---:B--2---:R-:W-:Y:S06]  /*5520*/  HMMA.16816.F32.BF16 R8, R28.reuse, R132, RZ ;  /* 0x000000841c08723c */ /* 0x044fec00000418ff */
[-C--:B------:R-:W-:Y:S06]  /*5530*/  HMMA.16816.F32.BF16 R12, R28, R134.reuse, RZ ;  /* 0x000000861c0c723c */ /* 0x080fec00000418ff */
[C---:B------:R-:W-:Y:S06]  /*5540*/  HMMA.16816.F32.BF16 R16, R32.reuse, R134, RZ ;  /* 0x000000862010723c */ /* 0x040fec00000418ff */
[-C--:B------:R-:W-:Y:S06]  /*5550*/  HMMA.16816.F32.BF16 R20, R32, R136.reuse, RZ ;  /* 0x000000882014723c */ /* 0x080fec00000418ff */
[C---:B------:R-:W-:Y:S06]  /*5560*/  HMMA.16816.F32.BF16 R24, R28.reuse, R136, RZ ;  /* 0x000000881c18723c */ /* 0x040fec00000418ff */
[-C--:B------:R-:W-:Y:S06]  /*5570*/  HMMA.16816.F32.BF16 R28, R28, R138.reuse, RZ ;  /* 0x0000008a1c1c723c */ /* 0x080fec00000418ff */
[----:B------:R-:W-:Y:S06]  /*5580*/  HMMA.16816.F32.BF16 R32, R32, R138, RZ ;  /* 0x0000008a2020723c */ /* 0x000fec00000418ff */
[-C--:B---3--:R-:W-:Y:S06]  /*5590*/  HMMA.16816.F32.BF16 R4, R100, R140.reuse, R4 ;  /* 0x0000008c6404723c */ /* 0x088fec0000041804 */
        /* <DEDUP_REMOVED lines=8> */
[----:B------:R2:W3:Y:S08]  /*5620*/  LDSM.16.M88.4 R100, [R109+0x1000] ;  /* 0x001000006d64783b */ /* 0x0004f00000000200 */
[----:B--2---:R-:W2:Y:S01]  /*5630*/  LDG.E R109, desc[UR14][R250.64] ;  /* 0x0000000efa6d7981 */ /* 0x004ea2000c1e1900 */
[-C--:B-1----:R-:W-:Y:S06]  /*5640*/  HMMA.16816.F32.BF16 R4, R104, R148.reuse, R4 ;  /* 0x000000946804723c */ /* 0x082fec0000041804 */
[C---:B---3--:R-:W-:Y:S06]  /*5650*/  HMMA.16816.F32.BF16 R8, R100.reuse, R148, R8 ;  /* 0x000000946408723c */ /* 0x048fec0000041808 */
[-C--:B------:R-:W-:Y:S06]  /*5660*/  HMMA.16816.F32.BF16 R12, R100, R150.reuse, R12 ;  /* 0x00000096640c723c */ /* 0x080fec000004180c */
[C---:B------:R-:W-:Y:S06]  /*5670*/  HMMA.16816.F32.BF16 R16, R104.reuse, R150, R16 ;  /* 0x000000966810723c */ /* 0x040fec0000041810 */
[-C--:B------:R-:W-:Y:S06]  /*5680*/  HMMA.16816.F32.BF16 R20, R104, R152.reuse, R20 ;  /* 0x000000986814723c */ /* 0x080fec0000041814 */
[C---:B------:R-:W-:Y:S06]  /*5690*/  HMMA.16816.F32.BF16 R24, R100.reuse, R152, R24 ;  /* 0x000000986418723c */ /* 0x040fec0000041818 */
[-C--:B------:R-:W-:Y:S01]  /*56a0*/  HMMA.16816.F32.BF16 R28, R100, R154.reuse, R28 ;  /* 0x0000009a641c723c */ /* 0x080fe2000004181c */
[----:B------:R-:W1:Y:S05]  /*56b0*/  LDSM.16.M88.4 R100, [R108] ;  /* 0x000000006c64783b */ /* 0x000e6a0000000200 */
[----:B------:R-:W-:Y:S03]  /*56c0*/  HMMA.16816.F32.BF16 R32, R104, R154, R32 ;  /* 0x0000009a6820723c */ /* 0x000fe60000041820 */
[----:B------:R3:W4:Y:S08]  /*56d0*/  LDSM.16.M88.4 R104, [R108+0x1000] ;  /* 0x001000006c68783b */ /* 0x0007300000000200 */
[----:B---3--:R-:W3:Y:S01]  /*56e0*/  LDG.E R108, desc[UR14][R250.64+0x20] ;  /* 0x0000200efa6c7981 */ /* 0x008ee2000c1e1900 */
[-C--:B-1----:R-:W-:Y:S06]  /*56f0*/  HMMA.16816.F32.BF16 R4, R100, R156.reuse, R4 ;  /* 0x0000009c6404723c */ /* 0x082fec0000041804 */
[C---:B----4-:R-:W-:Y:S06]  /*5700*/  HMMA.16816.F32.BF16 R8, R104.reuse, R156, R8 ;  /* 0x0000009c6808723c */ /* 0x050fec0000041808 */
[-C--:B------:R-:W-:Y:S06]  /*5710*/  HMMA.16816.F32.BF16 R12, R104, R158.reuse, R12 ;  /* 0x0000009e680c723c */ /* 0x080fec000004180c */
[C---:B------:R-:W-:Y:S06]  /*5720*/  HMMA.16816.F32.BF16 R16, R100.reuse, R158, R16 ;  /* 0x0000009e6410723c */ /* 0x040fec0000041810 */
[-C--:B------:R-:W-:Y:S06]  /*5730*/  HMMA.16816.F32.BF16 R20, R100, R160.reuse, R20 ;  /* 0x000000a06414723c */ /* 0x080fec0000041814 */
[C---:B------:R-:W-:Y:S06]  /*5740*/  HMMA.16816.F32.BF16 R24, R104.reuse, R160, R24 ;  /* 0x000000a06818723c */ /* 0x040fec0000041818 */
[-C--:B------:R-:W-:Y:S01]  /*5750*/  HMMA.16816.F32.BF16 R28, R104, R162.reuse, R28 ;  /* 0x000000a2681c723c */ /* 0x080fe2000004181c */
[----:B------:R1:W5:Y:S05]  /*5760*/  LDG.E R104, desc[UR14][R250.64+0x80] ;  /* 0x0000800efa687981 */ /* 0x00036a000c1e1900 */
[----:B------:R-:W-:Y:S01]  /*5770*/  HMMA.16816.F32.BF16 R32, R100, R162, R32 ;  /* 0x000000a26420723c */ /* 0x000fe20000041820 */
[----:B------:R1:W5:Y:S04]  /*5780*/  LDG.E R250, desc[UR14][R250.64+0xa0] ;  /* 0x0000a00efafa7981 */ /* 0x000368000c1e1900 */
[C---:B--2---:R-:W-:Y:S01]  /*5790*/  FADD.FTZ R4, -R109.reuse, R4 ;  /* 0x000000046d047221 */ /* 0x044fe20000010100 */
[C---:B------:R-:W-:Y:S01]  /*57a0*/  FADD.FTZ R5, -R109.reuse, R5 ;  /* 0x000000056d057221 */ /* 0x040fe20000010100 */
[C---:B------:R-:W-:Y:S01]  /*57b0*/  FADD.FTZ R20, -R109.reuse, R20 ;  /* 0x000000146d147221 */ /* 0x040fe20000010100 */
[C---:B------:R-:W-:Y:S03]  /*57c0*/  FADD.FTZ R21, -R109.reuse, R21 ;  /* 0x000000156d157221 */ /* 0x040fe60000010100 */
[C---:B------:R-:W-:Y:S01]  /*57d0*/  FADD.FTZ R16, -R109.reuse, R16 ;  /* 0x000000106d107221 */ /* 0x040fe20000010100 */
[-C--:B------:R-:W-:Y:S01]  /*57e0*/  FSEL R4, R4, R109.reuse, P0 ;  /* 0x0000006d04047208 */ /* 0x080fe20000000000 */
[C---:B------:R-:W-:Y:S01]  /*57f0*/  FADD.FTZ R17, -R109.reuse, R17 ;  /* 0x000000116d117221 */ /* 0x040fe20000010100 */
[----:B------:R-:W-:Y:S10]  /*5800*/  FSETP.GE.FTZ.AND P0, PT, R244, RZ, PT ;  /* 0x000000fff400720b */ /* 0x000ff40003f16000 */
[----:B------:R-:W-:Y:S01]  /*5810*/  FADD.FTZ R32, -R109, R32 ;  /* 0x000000206d207221 */ /* 0x000fe20000010100 */
[----:B------:R-:W-:Y:S01]  /*5820*/  FSEL R5, R5, R109, P6 ;  /* 0x0000006d05057208 */ /* 0x000fe20003000000 */
[----:B------:R-:W-:Y:S01]  /*5830*/  FMUL.FTZ R4, R110, R4 ;  /* 0x000000046e047220 */ /* 0x000fe20000410000 */
[----:B------:R-:W-:Y:S02]  /*5840*/  ISETP.GT.AND P6, PT, R223, R205, PT ;  /* 0x000000cddf00720c */ /* 0x000fe40003fc4270 */
[----:B------:R-:W-:Y:S01]  /*5850*/  FSEL R20, R20, R109, P3 ;  /* 0x0000006d14147208 */ /* 0x000fe20001800000 */
[----:B------:R-:W-:Y:S01]  /*5860*/  FMUL.FTZ R5, R111, R5 ;  /* 0x000000056f057220 */ /* 0x000fe20000410000 */
[-C--:B------:R-:W-:Y:S02]  /*5870*/  FSEL R21, R21, R109.reuse, P2 ;  /* 0x0000006d15157208 */ /* 0x080fe40001000000 */
[-C--:B------:R-:W-:Y:S01]  /*5880*/  FSEL R16, R16, R109.reuse, P5 ;  /* 0x0000006d10107208 */ /* 0x080fe20002800000 */
[----:B------:R-:W-:Y:S01]  /*5890*/  FMUL.FTZ R20, R126, R20 ;  /* 0x000000147e147220 */ /* 0x000fe20000410000 */
[----:B------:R-:W-:Y:S01]  /*58a0*/  FSEL R17, R17, R109, P4 ;  /* 0x0000006d11117208 */ /* 0x000fe20002000000 */
[----:B------:R-:W-:Y:S01]  /*58b0*/  FMUL.FTZ R21, R127, R21 ;  /* 0x000000157f157220 */ /* 0x000fe20000410000 */
[----:B------:R-:W-:Y:S01]  /*58c0*/  FSETP.GE.FTZ.AND P2, PT, R243, RZ, PT ;  /* 0x000000fff300720b */ /* 0x000fe20003f56000 */
[----:B------:R-:W-:Y:S01]  /*58d0*/  FMUL.FTZ R16, R122, R16 ;  /* 0x000000107a107220 */ /* 0x000fe20000410000 */
[----:B------:R-:W-:Y:S01]  /*58e0*/  F2FP.BF16.F32.PACK_AB R4, R5, R4 ;  /* 0x000000040504723e */ /* 0x000fe200000010ff */
[----:B------:R-:W-:Y:S01]  /*58f0*/  FMUL.FTZ R17, R123, R17 ;  /* 0x000000117b117220 */ /* 0x000fe20000410000 */
[----:B------:R-:W-:Y:S01]  /*5900*/  FSEL R32, R32, R109, P2 ;  /* 0x0000006d20207208 */ /* 0x000fe20001000000 */
[----:B------:R-:W-:Y:S01]  /*5910*/  @P0 FADD.FTZ R109, -R109, R33 ;  /* 0x000000216d6d0221 */ /* 0x000fe20000010100 */
[----:B------:R-:W-:Y:S02]  /*5920*/  FSETP.GE.FTZ.AND P2, PT, R112, RZ, PT ;  /* 0x000000ff7000720b */ /* 0x000fe40003f56000 */
[----:B------:R-:W-:Y:S01]  /*5930*/  FSETP.GE.FTZ.AND P0, PT, R113, RZ, PT ;  /* 0x000000ff7100720b */ /* 0x000fe20003f16000 */
[----:B------:R-:W-:Y:S01]  /*5940*/  FMUL.FTZ R243, R243, R32 ;  /* 0x00000020f3f37220 */ /* 0x000fe20000410000 */
[----:B------:R-:W-:Y:S01]  /*5950*/  F2FP.BF16.F32.PACK_AB R20, R21, R20 ;  /* 0x000000141514723e */ /* 0x000fe200000010ff */
[----:B------:R-:W-:Y:S01]  /*5960*/  FMUL.FTZ R109, R244, R109 ;  /* 0x0000006df46d7220 */ /* 0x000fe20000410000 */
[----:B------:R-:W-:Y:S01]  /*5970*/  F2FP.BF16.F32.PACK_AB R16, R17, R16 ;  /* 0x000000101110723e */ /* 0x000fe200000010ff */
[C---:B---3--:R-:W-:Y:S01]  /*5980*/  FADD.FTZ R6, -R108.reuse, R6 ;  /* 0x000000066c067221 */ /* 0x048fe20000010100 */
[----:B------:R-:W-:Y:S04]  /*5990*/  FADD.FTZ R7, -R108, R7 ;  /* 0x000000076c077221 */ /* 0x000fe80000010100 */
[-C--:B------:R-:W-:Y:S02]  /*59a0*/  FSEL R32, R6, R108.reuse, P2 ;  /* 0x0000006c06207208 */ /* 0x080fe40001000000 */
[----:B------:R-:W-:Y:S01]  /*59b0*/  FSEL R21, R7, R108, P0 ;  /* 0x0000006c07157208 */ /* 0x000fe20000000000 */
[----:B-1----:R-:W-:Y:S06]  /*59c0*/  @!P6 BRA `(.L_x_599) ;  /* 0x00000000004ce947 */ /* 0x002fec0003800000 */
[----:B------:R-:W1:Y:S01]  /*59d0*/  LDC R6, c[0x0][0x240] ;  /* 0x00009000ff067b82 */ /* 0x000e620000000800 */
[----:B------:R-:W-:Y:S04]  /*59e0*/  LOP3.LUT R17, R223, 0x1, RZ, 0xc0, !PT ;  /* 0x00000001df117812 */ /* 0x000fe800078ec0ff */
[----:B------:R-:W-:Y:S03]  /*59f0*/  ISETP.NE.U32.AND P2, PT, R17, 0x1, PT ;  /* 0x000000011100780c */ /* 0x000fe60003f45070 */
[----:B------:R-:W2:Y:S01]  /*5a00*/  LDC R5, c[0x0][0x244] ;  /* 0x00009100ff057b82 */ /* 0x000ea20000000800 */
[C---:B-1----:R-:W-:Y:S05]  /*5a10*/  IMAD.U32 R7, R6.reuse, -0x40, RZ ;  /* 0xffffffc006077824 */ /* 0x042fea00078e00ff */
[C---:B------:R-:W-:Y:S04]  /*5a20*/  LEA R232, P0, R7.reuse, R232, 0x1 ;  /* 0x000000e807e87211 */ /* 0x040fe800078008ff */
[----:B------:R-:W-:Y:S01]  /*5a30*/  LEA.HI.X.SX32 R233, R7, R233, 0x1, P0 ;  /* 0x000000e907e97211 */ /* 0x000fe200000f0eff */
[----:B------:R-:W-:Y:S01]  /*5a40*/  IMAD.MOV.U32 R7, RZ, RZ, -0x2000 ;  /* 0xffffe000ff077424 */ /* 0x000fe200078e00ff */
[C---:B------:R-:W-:Y:S04]  /*5a50*/  LEA R100, P0, R6.reuse, R232, 0x6 ;  /* 0x000000e806647211 */ /* 0x040fe800078030ff */
[----:B------:R-:W-:Y:S02]  /*5a60*/  SEL R7, R7, 0x2000, !P2 ;  /* 0x0000200007077807 */ /* 0x000fe40005000000 */
[----:B--2---:R-:W-:Y:S03]  /*5a70*/  LEA.HI.X R101, R6, R233, R5, 0x6, P0 ;  /* 0x000000e906657211 */ /* 0x004fe600000f3405 */
[--C-:B------:R-:W-:Y:S02]  /*5a80*/  IMAD.IADD R222, R222, 0x1, R7.reuse ;  /* 0x00000001dede7824 */ /* 0x100fe400078e0207 */
[----:B------:R-:W-:Y:S03]  /*5a90*/  IMAD.IADD R169, R169, 0x1, R7 ;  /* 0x00000001a9a97824 */ /* 0x000fe600078e0207 */
[----:B------:R-:W-:Y:S01]  /*5aa0*/  @!PT LDS RZ, [RZ] ;  /* 0x00000000fffff984 */ /* 0x000fe20000000800 */
[----:B------:R-:W-:Y:S01]  /*5ab0*/  @!PT LDS RZ, [RZ] ;  /* 0x00000000fffff984 */ /* 0x000fe20000000800 */
[----:B------:R-:W-:Y:S01]  /*5ac0*/  @!PT LDS RZ, [RZ] ;  /* 0x00000000fffff984 */ /* 0x000fe20000000800 */
[----:B------:R1:W-:Y:S04]  /*5ad0*/  LDGSTS.E.BYPASS.LTC128B.128 [R222], desc[UR14][R232.64] ;  /* 0x00000000e8de7fae */ /* 0x0003e8000b901d4e */
[----:B------:R1:W-:Y:S04]  /*5ae0*/  LDGSTS.E.BYPASS.LTC128B.128 [R222+0x1000], desc[UR14][R100.64] ;  /* 0x0100000064de7fae */ /* 0x0003e8000b901d4e */
[----:B------:R-:W0:Y:S02]  /*5af0*/  LDGDEPBAR ;  /* 0x00000000000079af */ /* 0x000e240000000000 */
.L_x_599:
[----:B------:R-:W-:Y:S01]  /*5b00*/  FADD.FTZ R18, -R108, R18 ;  /* 0x000000126c127221 */ /* 0x000fe20000010100 */
[----:B------:R-:W-:Y:S01]  /*5b10*/  FSETP.GE.FTZ.AND P0, PT, R124, RZ, PT ;  /* 0x000000ff7c00720b */ /* 0x000fe20003f16000 */
[----:B------:R2:W-:Y:S01]  /*5b20*/  STS [R189+0xa000], R4 ;  /* 0x00a00004bd007388 */ /* 0x0005e20000000800 */
[C---:B------:R-:W-:Y:S01]  /*5b30*/  FADD.FTZ R23, -R108.reuse, R23 ;  /* 0x000000176c177221 */ /* 0x040fe20000010100 */
[----:B------:R-:W-:Y:S01]  /*5b40*/  FSETP.GE.FTZ.AND P2, PT, R129, RZ, PT ;  /* 0x000000ff8100720b */ /* 0x000fe20003f56000 */
[----:B------:R-:W-:Y:S01]  /*5b50*/  FADD.FTZ R19, -R108, R19 ;  /* 0x000000136c137221 */ /* 0x000fe20000010100 */
[-C--:B------:R-:W-:Y:S01]  /*5b60*/  FSEL R18, R18, R108.reuse, P0 ;  /* 0x0000006c12127208 */ /* 0x080fe20000000000 */
[C---:B------:R-:W-:Y:S01]  /*5b70*/  FADD.FTZ R22, -R108.reuse, R22 ;  /* 0x000000166c167221 */ /* 0x040fe20000010100 */
[----:B------:R-:W-:Y:S01]  /*5b80*/  FSETP.GE.FTZ.AND P0, PT, R247, RZ, PT ;  /* 0x000000fff700720b */ /* 0x000fe20003f16000 */
[----:B------:R-:W-:Y:S01]  /*5b90*/  FADD.FTZ R34, -R108, R34 ;  /* 0x000000226c227221 */ /* 0x000fe20000010100 */
[-C--:B------:R-:W-:Y:S01]  /*5ba0*/  FSEL R23, R23, R108.reuse, P2 ;  /* 0x0000006c17177208 */ /* 0x080fe20001000000 */
[C---:B-----5:R-:W-:Y:S01]  /*5bb0*/  FADD.FTZ R12, -R104.reuse, R12 ;  /* 0x0000000c680c7221 */ /* 0x060fe20000010100 */
[----:B------:R-:W-:Y:S01]  /*5bc0*/  FSETP.GE.FTZ.AND P4, PT, R125, RZ, PT ;  /* 0x000000ff7d00720b */ /* 0x000fe20003f96000 */
[----:B------:R-:W-:Y:S01]  /*5bd0*/  FADD.FTZ R9, -R104, R9 ;  /* 0x0000000968097221 */ /* 0x000fe20000010100 */
[----:B------:R-:W-:Y:S01]  /*5be0*/  FSETP.GE.FTZ.AND P3, PT, R128, RZ, PT ;  /* 0x000000ff8000720b */ /* 0x000fe20003f76000 */
[----:B------:R-:W-:Y:S01]  /*5bf0*/  FADD.FTZ R8, -R104, R8 ;  /* 0x0000000868087221 */ /* 0x000fe20000010100 */
[----:B------:R-:W-:Y:S01]  /*5c00*/  FSETP.GE.FTZ.AND P2, PT, R246, RZ, PT ;  /* 0x000000fff600720b */ /* 0x000fe20003f56000 */
[C---:B------:R-:W-:Y:S01]  /*5c10*/  FADD.FTZ R24, -R104.reuse, R24 ;  /* 0x0000001868187221 */ /* 0x040fe20000010100 */
[-C--:B------:R-:W-:Y:S01]  /*5c20*/  FSEL R19, R19, R108.reuse, P4 ;  /* 0x0000006c13137208 */ /* 0x080fe20002000000 */
[----:B------:R-:W-:Y:S01]  /*5c30*/  FADD.FTZ R25, -R104, R25 ;  /* 0x0000001968197221 */ /* 0x000fe20000010100 */
[-C--:B------:R-:W-:Y:S01]  /*5c40*/  FSEL R22, R22, R108.reuse, P3 ;  /* 0x0000006c16167208 */ /* 0x080fe20001800000 */
[----:B------:R-:W-:Y:S01]  /*5c50*/  FADD.FTZ R28, -R104, R28 ;  /* 0x0000001c681c7221 */ /* 0x000fe20000010100 */
[----:B------:R-:W-:Y:S01]  /*5c60*/  FSEL R34, R34, R108, P2 ;  /* 0x0000006c22227208 */ /* 0x000fe20001000000 */
[----:B------:R-:W-:Y:S01]  /*5c70*/  @P0 FADD.FTZ R108, -R108, R35 ;  /* 0x000000236c6c0221 */ /* 0x000fe20000010100 */
[----:B------:R-:W-:Y:S01]  /*5c80*/  FSETP.GE.FTZ.AND P0, PT, R118, RZ, PT ;  /* 0x000000ff7600720b */ /* 0x000fe20003f16000 */
[----:B------:R-:W-:Y:S01]  /*5c90*/  FADD.FTZ R10, -R250, R10 ;  /* 0x0000000afa0a7221 */ /* 0x000fe20000010100 */
[----:B------:R-:W-:Y:S01]  /*5ca0*/  FSETP.GE.FTZ.AND P2, PT, R115, RZ, PT ;  /* 0x000000ff7300720b */ /* 0x000fe20003f56000 */
[----:B--2---:R-:W-:Y:S01]  /*5cb0*/  FADD.FTZ R4, -R104, R13 ;  /* 0x0000000d68047221 */ /* 0x004fe20000010100 */
[----:B------:R-:W-:Y:S01]  /*5cc0*/  FSEL R12, R12, R104, P0 ;  /* 0x000000680c0c7208 */ /* 0x000fe20000000000 */
[----:B------:R-:W-:Y:S01]  /*5cd0*/  FADD.FTZ R11, -R250, R11 ;  /* 0x0000000bfa0b7221 */ /* 0x000fe20000010100 */
[----:B------:R-:W-:Y:S01]  /*5ce0*/  FSETP.GE.FTZ.AND P0, PT, R242, RZ, PT ;  /* 0x000000fff200720b */ /* 0x000fe20003f16000 */
[----:B------:R-:W-:Y:S01]  /*5cf0*/  FMUL.FTZ R32, R112, R32 ;  /* 0x0000002070207220 */ /* 0x000fe20000410000 */
[-C--:B------:R-:W-:Y:S01]  /*5d00*/  FSEL R9, R9, R104.reuse, P2 ;  /* 0x0000006809097208 */ /* 0x080fe20001000000 */
[----:B------:R-:W-:Y:S01]  /*5d10*/  FMUL.FTZ R21, R113, R21 ;  /* 0x0000001571157220 */ /* 0x000fe20000410000 */
[----:B------:R-:W-:Y:S01]  /*5d20*/  FSETP.GE.FTZ.AND P3, PT, R114, RZ, PT ;  /* 0x000000ff7200720b */ /* 0x000fe20003f76000 */
[C---:B------:R-:W-:Y:S01]  /*5d30*/  FADD.FTZ R14, -R250.reuse, R14 ;  /* 0x0000000efa0e7221 */ /* 0x040fe20000010100 */
[----:B------:R-:W-:Y:S01]  /*5d40*/  FSETP.GE.FTZ.AND P2, PT, R119, RZ, PT ;  /* 0x000000ff7700720b */ /* 0x000fe20003f56000 */
[----:B------:R-:W-:Y:S01]  /*5d50*/  FADD.FTZ R15, -R250, R15 ;  /* 0x0000000ffa0f7221 */ /* 0x000fe20000010100 */
[-C--:B------:R-:W-:Y:S01]  /*5d60*/  FSEL R8, R8, R104.reuse, P3 ;  /* 0x0000006808087208 */ /* 0x080fe20001800000 */
[----:B------:R-:W-:Y:S01]  /*5d70*/  FMUL.FTZ R19, R125, R19 ;  /* 0x000000137d137220 */ /* 0x000fe20000410000 */
[----:B------:R-:W-:Y:S01]  /*5d80*/  FSEL R4, R4, R104, P2 ;  /* 0x0000006804047208 */ /* 0x000fe20001000000 */
[----:B------:R-:W-:Y:S01]  /*5d90*/  FMUL.FTZ R18, R124, R18 ;  /* 0x000000127c127220 */ /* 0x000fe20000410000 */
[----:B------:R-:W-:Y:S01]  /*5da0*/  FSETP.GE.FTZ.AND P4, PT, R130, RZ, PT ;  /* 0x000000ff8200720b */ /* 0x000fe20003f96000 */
[----:B------:R-:W-:Y:S01]  /*5db0*/  FMUL.FTZ R9, R115, R9 ;  /* 0x0000000973097220 */ /* 0x000fe20000410000 */
[----:B------:R-:W-:Y:S01]  /*5dc0*/  FSETP.GE.FTZ.AND P3, PT, R131, RZ, PT ;  /* 0x000000ff8300720b */ /* 0x000fe20003f76000 */
[----:B------:R-:W-:Y:S01]  /*5dd0*/  FMUL.FTZ R8, R114, R8 ;  /* 0x0000000872087220 */ /* 0x000fe20000410000 */
[----:B------:R-:W-:Y:S01]  /*5de0*/  FSETP.GE.FTZ.AND P2, PT, R241, RZ, PT ;  /* 0x000000fff100720b */ /* 0x000fe20003f56000 */
[----:B------:R-:W-:Y:S01]  /*5df0*/  FMUL.FTZ R12, R118, R12 ;  /* 0x0000000c760c7220 */ /* 0x000fe20000410000 */
[----:B------:R-:W-:Y:S01]  /*5e00*/  FSEL R24, R24, R104, P4 ;  /* 0x0000006818187208 */ /* 0x000fe20002000000 */
[----:B------:R-:W-:Y:S01]  /*5e10*/  FMUL.FTZ R4, R119, R4 ;  /* 0x0000000477047220 */ /* 0x000fe20000410000 */
[-C--:B------:R-:W-:Y:S01]  /*5e20*/  FSEL R25, R25, R104.reuse, P3 ;  /* 0x0000006819197208 */ /* 0x080fe20001800000 */
[----:B------:R-:W-:Y:S01]  /*5e30*/  FADD.FTZ R26, -R250, R26 ;  /* 0x0000001afa1a7221 */ /* 0x000fe20000010100 */
[----:B------:R-:W-:Y:S01]  /*5e40*/  FSEL R28, R28, R104, P2 ;  /* 0x000000681c1c7208 */ /* 0x000fe20001000000 */
[----:B------:R-:W-:Y:S01]  /*5e50*/  @P0 FADD.FTZ R104, -R104, R29 ;  /* 0x0000001d68680221 */ /* 0x000fe20000010100 */
[----:B------:R-:W-:Y:S01]  /*5e60*/  FSETP.GE.FTZ.AND P2, PT, R116, RZ, PT ;  /* 0x000000ff7400720b */ /* 0x000fe20003f56000 */
[----:B------:R-:W-:Y:S01]  /*5e70*/  FADD.FTZ R27, -R250, R27 ;  /* 0x0000001bfa1b7221 */ /* 0x000fe20000010100 */
[----:B------:R-:W-:Y:S01]  /*5e80*/  FSETP.GE.FTZ.AND P0, PT, R117, RZ, PT ;  /* 0x000000ff7500720b */ /* 0x000fe20003f16000 */
[----:B------:R-:W-:Y:S01]  /*5e90*/  FMUL.FTZ R23, R129, R23 ;  /* 0x0000001781177220 */ /* 0x000fe20000410000 */
[----:B------:R-:W-:Y:S01]  /*5ea0*/  FSEL R10, R10, R250, P2 ;  /* 0x000000fa0a0a7208 */ /* 0x000fe20001000000 */
[----:B------:R-:W-:Y:S01]  /*5eb0*/  FMUL.FTZ R22, R128, R22 ;  /* 0x0000001680167220 */ /* 0x000fe20000410000 */
[----:B------:R-:W-:Y:S01]  /*5ec0*/  FSEL R11, R11, R250, P0 ;  /* 0x000000fa0b0b7208 */ /* 0x000fe20000000000 */
[----:B------:R-:W-:Y:S01]  /*5ed0*/  FADD.FTZ R30, -R250, R30 ;  /* 0x0000001efa1e7221 */ /* 0x000fe20000010100 */
[----:B------:R-:W-:Y:S01]  /*5ee0*/  FSETP.GE.FTZ.AND P2, PT, R120, RZ, PT ;  /* 0x000000ff7800720b */ /* 0x000fe20003f56000 */
[----:B------:R-:W-:Y:S01]  /*5ef0*/  FMUL.FTZ R10, R116, R10 ;  /* 0x0000000a740a7220 */ /* 0x000fe20000410000 */
[----:B------:R-:W-:Y:S01]  /*5f00*/  FSETP.GE.FTZ.AND P5, PT, R121, RZ, PT ;  /* 0x000000ff7900720b */ /* 0x000fe20003fb6000 */
[----:B------:R-:W-:Y:S01]  /*5f10*/  FMUL.FTZ R11, R117, R11 ;  /* 0x0000000b750b7220 */ /* 0x000fe20000410000 */
[----:B------:R-:W-:Y:S01]  /*5f20*/  F2FP.BF16.F32.PACK_AB R21, R21, R32 ;  /* 0x000000201515723e */ /* 0x000fe200000010ff */
[----:B------:R-:W-:Y:S01]  /*5f30*/  FMUL.FTZ R34, R246, R34 ;  /* 0x00000022f6227220 */ /* 0x000fe20000410000 */
[----:B------:R-:W-:Y:S01]  /*5f40*/  FSEL R14, R14, R250, P2 ;  /* 0x000000fa0e0e7208 */ /* 0x000fe20001000000 */
[----:B------:R-:W-:Y:S01]  /*5f50*/  FMUL.FTZ R108, R247, R108 ;  /* 0x0000006cf76c7220 */ /* 0x000fe20000410000 */
[----:B------:R-:W-:Y:S01]  /*5f60*/  FSEL R15, R15, R250, P5 ;  /* 0x000000fa0f0f7208 */ /* 0x000fe20002800000 */
[----:B------:R-:W-:Y:S01]  /*5f70*/  STS [R189+0xa400], R21 ;  /* 0x00a40015bd007388 */ /* 0x000fe20000000800 */
[----:B------:R-:W-:Y:S01]  /*5f80*/  F2FP.BF16.F32.PACK_AB R18, R19, R18 ;  /* 0x000000121312723e */ /* 0x000fe200000010ff */
[----:B------:R-:W-:Y:S01]  /*5f90*/  FMUL.FTZ R14, R120, R14 ;  /* 0x0000000e780e7220 */ /* 0x000fe20000410000 */
[----:B------:R-:W-:Y:S01]  /*5fa0*/  FSETP.GE.FTZ.AND P0, PT, R248, RZ, PT ;  /* 0x000000fff800720b */ /* 0x000fe20003f16000 */
[----:B------:R-:W-:Y:S01]  /*5fb0*/  FMUL.FTZ R15, R121, R15 ;  /* 0x0000000f790f7220 */ /* 0x000fe20000410000 */
[----:B------:R-:W-:Y:S01]  /*5fc0*/  F2FP.BF16.F32.PACK_AB R8, R9, R8 ;  /* 0x000000080908723e */ /* 0x000fe200000010ff */
[----:B------:R-:W-:Y:S01]  /*5fd0*/  STS [R194+0xa000], R16 ;  /* 0x00a00010c2007388 */ /* 0x000fe20000000800 */
[----:B------:R-:W-:Y:S01]  /*5fe0*/  F2FP.BF16.F32.PACK_AB R10, R11, R10 ;  /* 0x0000000a0b0a723e */ /* 0x000fe200000010ff */
[----:B------:R-:W-:Y:S01]  /*5ff0*/  FMUL.FTZ R25, R131, R25 ;  /* 0x0000001983197220 */ /* 0x000fe20000410000 */
[----:B------:R-:W-:Y:S01]  /*6000*/  FSETP.GE.FTZ.AND P4, PT, R176, RZ, PT ;  /* 0x000000ffb000720b */ /* 0x000fe20003f96000 */
[----:B------:R-:W-:Y:S01]  /*6010*/  STS [R194+0xa400], R18 ;  /* 0x00a40012c2007388 */ /* 0x000fe20000000800 */
[----:B------:R-:W-:Y:S01]  /*6020*/  FSETP.GE.FTZ.AND P3, PT, R240, RZ, PT ;  /* 0x000000fff000720b */ /* 0x000fe20003f76000 */
[----:B------:R-:W-:Y:S01]  /*6030*/  FMUL.FTZ R24, R130, R24 ;  /* 0x0000001882187220 */ /* 0x000fe20000410000 */
[----:B------:R-:W-:Y:S01]  /*6040*/  F2FP.BF16.F32.PACK_AB R4, R4, R12 ;  /* 0x0000000c0404723e */ /* 0x000fe200000010ff */
[----:B------:R-:W-:Y:S01]  /*6050*/  STS [R189+0xb000], R8 ;  /* 0x00b00008bd007388 */ /* 0x000fe20000000800 */
[----:B------:R-:W-:Y:S01]  /*6060*/  F2FP.BF16.F32.PACK_AB R14, R15, R14 ;  /* 0x0000000e0f0e723e */ /* 0x000fe200000010ff */
[----:B------:R-:W-:Y:S01]  /*6070*/  FMUL.FTZ R28, R241, R28 ;  /* 0x0000001cf11c7220 */ /* 0x000fe20000410000 */
[-C--:B------:R-:W-:Y:S01]  /*6080*/  FSEL R26, R26, R250.reuse, P4 ;  /* 0x000000fa1a1a7208 */ /* 0x080fe20002000000 */
[----:B------:R-:W-:Y:S01]  /*6090*/  STS [R189+0xb400], R10 ;  /* 0x00b4000abd007388 */ /* 0x000fe20000000800 */
[----:B------:R-:W-:Y:S01]  /*60a0*/  FSEL R27, R27, R250, P3 ;  /* 0x000000fa1b1b7208 */ /* 0x000fe20001800000 */
[----:B------:R-:W-:Y:S01]  /*60b0*/  FMUL.FTZ R104, R242, R104 ;  /* 0x00000068f2687220 */ /* 0x000fe20000410000 */
[----:B------:R-:W-:Y:S01]  /*60c0*/  FSETP.GE.FTZ.AND P2, PT, R245, RZ, PT ;  /* 0x000000fff500720b */ /* 0x000fe20003f56000 */
[----:B------:R-:W-:Y:S01]  /*60d0*/  STS [R194+0xb000], R4 ;  /* 0x00b00004c2007388 */ /* 0x000fe20000000800 */
[----:B------:R-:W-:Y:S01]  /*60e0*/  F2FP.BF16.F32.PACK_AB R22, R23, R22 ;  /* 0x000000161716723e */ /* 0x000fe200000010ff */
[----:B------:R-:W-:Y:S01]  /*60f0*/  FMUL.FTZ R27, R240, R27 ;  /* 0x0000001bf01b7220 */ /* 0x000fe20000410000 */
[----:B------:R-:W-:Y:S01]  /*6100*/  FSEL R30, R30, R250, P2 ;  /* 0x000000fa1e1e7208 */ /* 0x000fe20001000000 */
[----:B------:R-:W-:Y:S01]  /*6110*/  STS [R194+0xb400], R14 ;  /* 0x00b4000ec2007388 */ /* 0x000fe20000000800 */
[----:B------:R-:W-:Y:S01]  /*6120*/  @P0 FADD.FTZ R250, -R250, R31 ;  /* 0x0000001ffafa0221 */ /* 0x000fe20000010100 */
[----:B------:R-:W-:Y:S01]  /*6130*/  FMUL.FTZ R26, R176, R26 ;  /* 0x0000001ab01a7220 */ /* 0x000fe20000410000 */
[----:B------:R-:W-:Y:S01]  /*6140*/  F2FP.BF16.F32.PACK_AB R34, R108, R34 ;  /* 0x000000226c22723e */ /* 0x000fe200000010ff */
[----:B------:R-:W-:Y:S01]  /*6150*/  STS [R193+0xa000], R20 ;  /* 0x00a00014c1007388 */ /* 0x000fe20000000800 */
[----:B------:R-:W-:Y:S01]  /*6160*/  F2FP.BF16.F32.PACK_AB R109, R109, R243 ;  /* 0x000000f36d6d723e */ /* 0x000fe200000010ff */
[----:B------:R-:W-:Y:S01]  /*6170*/  FMUL.FTZ R30, R245, R30 ;  /* 0x0000001ef51e7220 */ /* 0x000fe20000410000 */
[----:B------:R-:W-:Y:S01]  /*6180*/  FMUL.FTZ R248, R248, R250 ;  /* 0x000000faf8f87220 */ /* 0x000fe20000410000 */
[----:B------:R-:W-:Y:S01]  /*6190*/  STS [R193+0xa400], R22 ;  /* 0x00a40016c1007388 */ /* 0x000fe20000000800 */
[----:B------:R-:W-:Y:S01]  /*61a0*/  F2FP.BF16.F32.PACK_AB R24, R25, R24 ;  /* 0x000000181918723e */ /* 0x000fe200000010ff */
[----:B-1----:R-:W-:Y:S01]  /*61b0*/  VIADD R100, R171, 0x40 ;  /* 0x00000040ab647836 */ /* 0x002fe20000000000 */
[----:B------:R-:W-:Y:S01]  /*61c0*/  F2FP.BF16.F32.PACK_AB R26, R27, R26 ;  /* 0x0000001a1b1a723e */ /* 0x000fe200000010ff */
[----:B------:R-:W-:Y:S01]  /*61d0*/  STS [R195+0xa000], R109 ;  /* 0x00a0006dc3007388 */ /* 0x000fe20000000800 */
[----:B------:R-:W-:Y:S01]  /*61e0*/  F2FP.BF16.F32.PACK_AB R28, R104, R28 ;  /* 0x0000001c681c723e */ /* 0x000fe200000010ff */
[----:B------:R-:W-:Y:S01]  /*61f0*/  @P1 VIADD R100, R171, 0xffffffc0 ;  /* 0xffffffc0ab641836 */ /* 0x000fe20000000000 */
[----:B------:R-:W-:Y:S01]  /*6200*/  F2FP.BF16.F32.PACK_AB R30, R248, R30 ;  /* 0x0000001ef81e723e */ /* 0x000fe200000010ff */
[----:B------:R-:W-:Y:S01]  /*6210*/  STS [R195+0xa400], R34 ;  /* 0x00a40022c3007388 */ /* 0x000fe20000000800 */
[----:B------:R-:W-:Y:S01]  /*6220*/  LEA R115, R182, UR6, 0x1 ;  /* 0x00000006b6737c11 */ /* 0x000fe2000f8e08ff */
[----:B------:R-:W-:Y:S02]  /*6230*/  IMAD.MOV.U32 R116, RZ, RZ, R239 ;  /* 0x000000ffff747224 */ /* 0x000fe400078e00ef */
[----:B------:R-:W-:Y:S01]  /*6240*/  STS [R193+0xb000], R24 ;  /* 0x00b00018c1007388 */ /* 0x000fe20000000800 */
[----:B------:R-:W-:Y:S03]  /*6250*/  IMAD.MOV.U32 R117, RZ, RZ, R238 ;  /* 0x000000ffff757224 */ /* 0x000fe600078e00ee */
        /* <DEDUP_REMOVED lines=69> */
.L_x_600:
        /* <DEDUP_REMOVED lines=13> */
[----:B------:R-:W-:Y:S01]  /*6780*/  LDSM.16.MT88.4 R108, [R171+0x3800] ;  /* 0x00380000ab6c783b */ /* 0x000fe20000004200 */
[C---:B-1----:R-:W-:Y:S06]  /*6790*/  HMMA.16816.F32.BF16 R4, R16.reuse, R8, RZ ;  /* 0x000000081004723c */ /* 0x042fec00000418ff */
[C---:B------:R-:W-:Y:S06]  /*67a0*/  HMMA.16816.F32.BF16 R8, R16.reuse, R10, RZ ;  /* 0x0000000a1008723c */ /* 0x040fec00000418ff */
[C---:B--2---:R-:W-:Y:S06]  /*67b0*/  HMMA.16816.F32.BF16 R12, R16.reuse, R20, RZ ;  /* 0x00000014100c723c */ /* 0x044fec00000418ff */
        /* <DEDUP_REMOVED lines=36> */
[----:B------:R-:W-:Y:S01]  /*6a00*/  LDSM.16.MT88.4 R100, [R172+0xd000] ;  /* 0x00d00000ac64783b */ /* 0x000fe20000004200 */
[C---:B----4-:R-:W-:Y:S06]  /*6a10*/  HMMA.16816.F32.BF16 R4, R28.reuse, R104, R4 ;  /* 0x000000681c04723c */ /* 0x050fec0000041804 */
[C---:B------:R-:W-:Y:S05]  /*6a20*/  HMMA.16816.F32.BF16 R8, R28.reuse, R106, R8 ;  /* 0x0000006a1c08723c */ /* 0x040fea0000041808 */
[----:B------:R-:W-:Y:S01]  /*6a30*/  IMAD.IADD R104, R175, 0x1, R168 ;  /* 0x00000001af687824 */ /* 0x000fe200078e02a8 */
[C---:B-1----:R-:W-:Y:S06]  /*6a40*/  HMMA.16816.F32.BF16 R12, R28.reuse, R20, R12 ;  /* 0x000000141c0c723c */ /* 0x042fec000004180c */
[----:B------:R-:W-:Y:S01]  /*6a50*/  HMMA.16816.F32.BF16 R16, R28, R22, R16 ;  /* 0x000000161c10723c */ /* 0x000fe20000041810 */
[----:B------:R-:W-:Y:S04]  /*6a60*/  LDSM.16.MT88.4 R28, [R172+0xa800] ;  /* 0x00a80000ac1c783b */ /* 0x000fe80000004200 */
[----:B------:R-:W-:Y:S01]  /*6a70*/  @P6 VIADD R20, R179, 0xffffffc0 ;  /* 0xffffffc0b3146836 */ /* 0x000fe20000000000 */
[C---:B--2---:R-:W-:Y:S05]  /*6a80*/  HMMA.16816.F32.BF16 R4, R32.reuse, R108, R4 ;  /* 0x0000006c2004723c */ /* 0x044fea0000041804 */
[----:B------:R-:W-:Y:S01]  /*6a90*/  @P6 IMAD.WIDE R20, R20, 0x4, R234 ;  /* 0x0000000414146825 */ /* 0x000fe200078e02ea */
[C---:B------:R-:W-:Y:S04]  /*6aa0*/  HMMA.16816.F32.BF16 R8, R32.reuse, R110, R8 ;  /* 0x0000006e2008723c */ /* 0x040fe80000041808 */
[----:B------:R-:W5:Y:S02]  /*6ab0*/  @P6 LDG.E R220, desc[UR14][R20.64] ;  /* 0x0000000e14dc6981 */ /* 0x000f64000c1e1900 */
[C---:B---3--:R-:W-:Y:S02]  /*6ac0*/  HMMA.16816.F32.BF16 R12, R32.reuse, R24, R12 ;  /* 0x00000018200c723c */ /* 0x048fe4000004180c */
[----:B------:R-:W5:Y:S04]  /*6ad0*/  @P6 LDG.E R221, desc[UR14][R20.64+0x20] ;  /* 0x0000200e14dd6981 */ /* 0x000f68000c1e1900 */
[----:B------:R-:W-:Y:S01]  /*6ae0*/  HMMA.16816.F32.BF16 R16, R32, R26, R16 ;  /* 0x0000001a2010723c */ /* 0x000fe20000041810 */
[----:B------:R-:W5:Y:S04]  /*6af0*/  @P6 LDG.E R218, desc[UR14][R20.64+0x80] ;  /* 0x0000800e14da6981 */ /* 0x000f68000c1e1900 */
[----:B------:R-:W-:Y:S01]  /*6b00*/  IMAD.MOV.U32 R24, RZ, RZ, R239 ;  /* 0x000000ffff187224 */ /* 0x000fe200078e00ef */
[----:B------:R1:W5:Y:S01]  /*6b10*/  @P6 LDG.E R219, desc[UR14][R20.64+0xa0] ;  /* 0x0000a00e14db6981 */ /* 0x000362000c1e1900 */
[----:B------:R-:W-:Y:S03]  /*6b20*/  IMAD.MOV.U32 R25, RZ, RZ, R238 ;  /* 0x000000ffff197224 */ /* 0x000fe600078e00ee */
[----:B------:R-:W-:Y:S01]  /*6b30*/  LDSM.16.MT88.4 R32, [R172+0xc800] ;  /* 0x00c80000ac20783b */ /* 0x000fe20000004200 */
[CC--:B------:R-:W-:Y:S03]  /*6b40*/  LEA R22, P2, R217.reuse, R24.reuse, 0x2 ;  /* 0x00000018d9167211 */ /* 0x0c0fe600078410ff */
[----:B------:R2:W-:Y:S01]  /*6b50*/  REDG.E.ADD.F32.FTZ.RN.STRONG.GPU desc[UR14][R24.64], R4 ;  /* 0x00000004180079a6 */ /* 0x0005e2000c10f38e */
[-C--:B------:R-:W-:Y:S05]  /*6b60*/  LEA.HI.X.SX32 R23, R217, R25.reuse, 0x2, P2 ;  /* 0x00000019d9177211 */ /* 0x080fea00010f16ff */
[----:B------:R3:W-:Y:S01]  /*6b70*/  REDG.E.ADD.F32.FTZ.RN.STRONG.GPU desc[UR14][R22.64], R5 ;  /* 0x00000005160079a6 */ /* 0x0007e2000c10f38e */
[CC--:B-1----:R-:W-:Y:S04]  /*6b80*/  LEA R20, P0, R216.reuse, R24.reuse, 0x2 ;  /* 0x00000018d8147211 */ /* 0x0c2fe800078010ff */
[-C--:B------:R-:W-:Y:S02]  /*6b90*/  LEA.HI.X.SX32 R21, R216, R25.reuse, 0x2, P0 ;  /* 0x00000019d8157211 */ /* 0x080fe400000f16ff */
[CC--:B------:R-:W-:Y:S03]  /*6ba0*/  LEA R26, P0, R214.reuse, R24.reuse, 0x2 ;  /* 0x00000018d61a7211 */ /* 0x0c0fe600078010ff */
[----:B------:R1:W-:Y:S01]  /*6bb0*/  REDG.E.ADD.F32.FTZ.RN.STRONG.GPU desc[UR14][R20.64], R6 ;  /* 0x00000006140079a6 */ /* 0x0003e2000c10f38e */
[CC--:B--2---:R-:W-:Y:S02]  /*6bc0*/  LEA R4, P2, R215.reuse, R24.reuse, 0x2 ;  /* 0x00000018d7047211 */ /* 0x0c4fe400078410ff */
[-C--:B------:R-:W-:Y:S02]  /*6bd0*/  LEA.HI.X.SX32 R27, R214, R25.reuse, 0x2, P0 ;  /* 0x00000019d61b7211 */ /* 0x080fe400000f16ff */
[-C--:B---3--:R-:W-:Y:S05]  /*6be0*/  LEA.HI.X.SX32 R5, R215, R25.reuse, 0x2, P2 ;  /* 0x00000019d7057211 */ /* 0x088fea00010f16ff */
[----:B------:R2:W-:Y:S04]  /*6bf0*/  REDG.E.ADD.F32.FTZ.RN.STRONG.GPU desc[UR14][R4.64], R7 ;  /* 0x00000007040079a6 */ /* 0x0005e8000c10f38e */
[----:B------:R3:W-:Y:S01]  /*6c00*/  REDG.E.ADD.F32.FTZ.RN.STRONG.GPU desc[UR14][R26.64], R8 ;  /* 0x000000081a0079a6 */ /* 0x0007e2000c10f38e */
[CC--:B-1----:R-:W-:Y:S02]  /*6c10*/  LEA R20, P3, R213.reuse, R24.reuse, 0x2 ;  /* 0x00000018d5147211 */ /* 0x0c2fe400078610ff */
[CC--:B------:R-:W-:Y:S02]  /*6c20*/  LEA R6, P2, R212.reuse, R24.reuse, 0x2 ;  /* 0x00000018d4067211 */ /* 0x0c0fe400078410ff */
[-C--:B------:R-:W-:Y:S05]  /*6c30*/  LEA.HI.X.SX32 R21, R213, R25.reuse, 0x2, P3 ;  /* 0x00000019d5157211 */ /* 0x080fea00018f16ff */
[----:B------:R1:W-:Y:S01]  /*6c40*/  REDG.E.ADD.F32.FTZ.RN.STRONG.GPU desc[UR14][R20.64], R9 ;  /* 0x00000009140079a6 */ /* 0x0003e2000c10f38e */
[-C--:B--2---:R-:W-:Y:S02]  /*6c50*/  LEA.HI.X.SX32 R7, R212, R25.reuse, 0x2, P2 ;  /* 0x00000019d4077211 */ /* 0x084fe400010f16ff */
[-C--:B------:R-:W-:Y:S02]  /*6c60*/  LEA R4, P0, R211, R24.reuse, 0x2 ;  /* 0x00000018d3047211 */ /* 0x080fe400078010ff */
[-C--:B---3--:R-:W-:Y:S01]  /*6c70*/  LEA R26, P5, R199, R24.reuse, 0x2 ;  /* 0x00000018c71a7211 */ /* 0x088fe200078a10ff */
[----:B------:R2:W-:Y:S01]  /*6c80*/  REDG.E.ADD.F32.FTZ.RN.STRONG.GPU desc[UR14][R6.64], R10 ;  /* 0x0000000a060079a6 */ /* 0x0005e2000c10f38e */
[-C--:B------:R-:W-:Y:S02]  /*6c90*/  LEA.HI.X.SX32 R5, R211, R25.reuse, 0x2, P0 ;  /* 0x00000019d3057211 */ /* 0x080fe400000f16ff */
[-C--:B------:R-:W-:Y:S02]  /*6ca0*/  LEA.HI.X.SX32 R27, R199, R25.reuse, 0x2, P5 ;  /* 0x00000019c71b7211 */ /* 0x080fe400028f16ff */
[-C--:B------:R-:W-:Y:S01]  /*6cb0*/  LEA R8, P2, R196, R24.reuse, 0x2 ;  /* 0x00000018c4087211 */ /* 0x080fe200078410ff */
[----:B------:R3:W-:Y:S04]  /*6cc0*/  REDG.E.ADD.F32.FTZ.RN.STRONG.GPU desc[UR14][R4.64], R11 ;  /* 0x0000000b040079a6 */ /* 0x0007e8000c10f38e */
[----:B------:R-:W-:Y:S04]  /*6cd0*/  REDG.E.ADD.F32.FTZ.RN.STRONG.GPU desc[UR14][R24.64+0x80], R12 ;  /* 0x0000800c180079a6 */ /* 0x000fe8000c10f38e */
[----:B------:R-:W-:Y:S01]  /*6ce0*/  REDG.E.ADD.F32.FTZ.RN.STRONG.GPU desc[UR14][R22.64+0x80], R13 ;  /* 0x0000800d160079a6 */ /* 0x000fe2000c10f38e */
[-C--:B-1----:R-:W-:Y:S02]  /*6cf0*/  LEA R20, P4, R198, R24.reuse, 0x2 ;  /* 0x00000018c6147211 */ /* 0x082fe400078810ff */
[-C--:B------:R-:W-:Y:S02]  /*6d00*/  LEA.HI.X.SX32 R9, R196, R25.reuse, 0x2, P2 ;  /* 0x00000019c4097211 */ /* 0x080fe400010f16ff */
[----:B------:R-:W-:Y:S02]  /*6d10*/  LEA.HI.X.SX32 R21, R198, R25, 0x2, P4 ;  /* 0x00000019c6157211 */ /* 0x000fe400020f16ff */
[----:B------:R-:W-:Y:S02]  /*6d20*/  ISETP.GT.AND P4, PT, R223, R205, PT ;  /* 0x000000cddf00720c */ /* 0x000fe40003f84270 */
[CC--:B--2---:R-:W-:Y:S02]  /*6d30*/  LEA R6, P0, R200.reuse, R24.reuse, 0x2 ;  /* 0x00000018c8067211 */ /* 0x0c4fe400078010ff */
[CC--:B------:R-:W-:Y:S02]  /*6d40*/  LEA R10, P3, R197.reuse, R24.reuse, 0x2 ;  /* 0x00000018c50a7211 */ /* 0x0c0fe400078610ff */
[-C--:B------:R-:W-:Y:S02]  /*6d50*/  LEA.HI.X.SX32 R7, R200, R25.reuse, 0x2, P0 ;  /* 0x00000019c8077211 */ /* 0x080fe400000f16ff */
[-C--:B---3--:R-:W-:Y:S02]  /*6d60*/  LEA.HI.X.SX32 R11, R197, R25.reuse, 0x2, P3 ;  /* 0x00000019c50b7211 */ /* 0x088fe400018f16ff */
[----:B------:R-:W-:Y:S01]  /*6d70*/  LEA R4, P0, R229, R24, 0x2 ;  /* 0x00000018e5047211 */ /* 0x000fe200078010ff */
[----:B------:R-:W-:Y:S01]  /*6d80*/  REDG.E.ADD.F32.FTZ.RN.STRONG.GPU desc[UR14][R6.64], R14 ;  /* 0x0000000e060079a6 */ /* 0x000fe2000c10f38e */
[----:B------:R-:W-:Y:S02]  /*6d90*/  @P6 IADD3 R209, P2, R209, -0x100, RZ ;  /* 0xffffff00d1d16810 */ /* 0x000fe40007f5e0ff */
[----:B------:R-:W-:Y:S01]  /*6da0*/  LEA.HI.X.SX32 R5, R229, R25, 0x2, P0 ;  /* 0x00000019e5057211 */ /* 0x000fe200000f16ff */
[----:B------:R-:W-:Y:S01]  /*6db0*/  REDG.E.ADD.F32.FTZ.RN.STRONG.GPU desc[UR14][R26.64], R15 ;  /* 0x0000000f1a0079a6 */ /* 0x000fe2000c10f38e */
[----:B------:R-:W-:Y:S03]  /*6dc0*/  @P6 IADD3.X R208, R208, -0x1, RZ, P2, !PT ;  /* 0xffffffffd0d06810 */ /* 0x000fe600017fe4ff */
[----:B------:R-:W-:Y:S04]  /*6dd0*/  REDG.E.ADD.F32.FTZ.RN.STRONG.GPU desc[UR14][R20.64], R16 ;  /* 0x00000010140079a6 */ /* 0x000fe8000c10f38e */
[----:B------:R-:W-:Y:S04]  /*6de0*/  REDG.E.ADD.F32.FTZ.RN.STRONG.GPU desc[UR14][R10.64], R17 ;  /* 0x000000110a0079a6 */ /* 0x000fe8000c10f38e */
        /* <DEDUP_REMOVED lines=30> */
[----:B------:R-:W4:Y:S05]  /*6fd0*/  LDSM.16.MT88.4 R16, [R104+0x1800] ;  /* 0x001800006810783b */ /* 0x000f2a0000004200 */
[-C--:B-1----:R-:W-:Y:S06]  /*6fe0*/  HMMA.16816.F32.BF16 R68, R8, R20.reuse, R68 ;  /* 0x000000140844723c */ /* 0x082fec0000041844 */
[C---:B------:R-:W-:Y:S06]  /*6ff0*/  HMMA.16816.F32.BF16 R72, R100.reuse, R20, R72 ;  /* 0x000000146448723c */ /* 0x040fec0000041848 */
[-C--:B------:R-:W-:Y:S06]  /*7000*/  HMMA.16816.F32.BF16 R76, R100, R22.reuse, R76 ;  /* 0x00000016644c723c */ /* 0x080fec000004184c */
[C---:B------:R-:W-:Y:S06]  /*7010*/  HMMA.16816.F32.BF16 R80, R8.reuse, R22, R80 ;  /* 0x000000160850723c */ /* 0x040fec0000041850 */
[-C--:B--2---:R-:W-:Y:S06]  /*7020*/  HMMA.16816.F32.BF16 R84, R8, R4.reuse, R84 ;  /* 0x000000040854723c */ /* 0x084fec0000041854 */
[C---:B------:R-:W-:Y:S06]  /*7030*/  HMMA.16816.F32.BF16 R88, R100.reuse, R4, R88 ;  /* 0x000000046458723c */ /* 0x040fec0000041858 */
[-C--:B------:R-:W-:Y:S05]  /*7040*/  HMMA.16816.F32.BF16 R92, R100, R6.reuse, R92 ;  /* 0x00000006645c723c */ /* 0x080fea000004185c */
[C---:B------:R-:W-:Y:S01]  /*7050*/  LOP3.LUT R4, R223.reuse, 0x1, RZ, 0xc0, !PT ;  /* 0x00000001df047812 */ /* 0x040fe200078ec0ff */
[----:B------:R-:W-:Y:S04]  /*7060*/  HMMA.16816.F32.BF16 R96, R8, R6, R96 ;  /* 0x000000060860723c */ /* 0x000fe80000041860 */
[----:B------:R-:W-:Y:S01]  /*7070*/  ISETP.NE.U32.AND P0, PT, R4, 0x1, PT ;  /* 0x000000010400780c */ /* 0x000fe20003f05070 */
[----:B------:R-:W-:Y:S01]  /*7080*/  VIADD R223, R223, 0xffffffff ;  /* 0xffffffffdfdf7836 */ /* 0x000fe20000000000 */
[-C--:B---3--:R-:W-:Y:S05]  /*7090*/  HMMA.16816.F32.BF16 R68, R12, R24.reuse, R68 ;  /* 0x000000180c44723c */ /* 0x088fea0000041844 */
[----:B------:R-:W-:Y:S01]  /*70a0*/  @P6 IADD3 R5, P3, R234, -0x100, RZ ;  /* 0xffffff00ea056810 */ /* 0x000fe20007f7e0ff */
[C---:B----4-:R-:W-:Y:S05]  /*70b0*/  HMMA.16816.F32.BF16 R72, R32.reuse, R24, R72 ;  /* 0x000000182048723c */ /* 0x050fea0000041848 */
[C---:B------:R-:W-:Y:S01]  /*70c0*/  VIADD R6, R168.reuse, 0xffffe000 ;  /* 0xffffe000a8067836 */ /* 0x040fe20000000000 */
[-C--:B------:R-:W-:Y:S05]  /*70d0*/  HMMA.16816.F32.BF16 R76, R32, R26.reuse, R76 ;  /* 0x0000001a204c723c */ /* 0x080fea000004184c */
[----:B------:R-:W-:Y:S01]  /*70e0*/  @P6 IADD3.X R4, R235, -0x1, RZ, P3, !PT ;  /* 0xffffffffeb046810 */ /* 0x000fe20001ffe4ff */
[C---:B------:R-:W-:Y:S05]  /*70f0*/  HMMA.16816.F32.BF16 R80, R12.reuse, R26, R80 ;  /* 0x0000001a0c50723c */ /* 0x040fea0000041850 */
[----:B------:R-:W-:Y:S01]  /*7100*/  @P0 VIADD R6, R168, 0x2000 ;  /* 0x00002000a8060836 */ /* 0x000fe20000000000 */
[-C--:B------:R-:W-:Y:S05]  /*7110*/  HMMA.16816.F32.BF16 R84, R12, R16.reuse, R84 ;  /* 0x000000100c54723c */ /* 0x080fea0000041854 */
[----:B------:R-:W-:Y:S01]  /*7120*/  IMAD.MOV.U32 R168, RZ, RZ, R6 ;  /* 0x000000ffffa87224 */ /* 0x000fe200078e0006 */
[C---:B------:R-:W-:Y:S05]  /*7130*/  HMMA.16816.F32.BF16 R88, R32.reuse, R16, R88 ;  /* 0x000000102058723c */ /* 0x040fea0000041858 */
[----:B------:R-:W-:Y:S01]  /*7140*/  @P6 IMAD.MOV.U32 R234, RZ, RZ, R5 ;  /* 0x000000ffffea6224 */ /* 0x000fe200078e0005 */
[-C--:B------:R-:W-:Y:S05]  /*7150*/  HMMA.16816.F32.BF16 R92, R32, R18.reuse, R92 ;  /* 0x00000012205c723c */ /* 0x080fea000004185c */
[----:B------:R-:W-:Y:S01]  /*7160*/  @P6 IMAD.MOV.U32 R235, RZ, RZ, R4 ;  /* 0x000000ffffeb6224 */ /* 0x000fe200078e0004 */
[----:B------:R-:W-:Y:S01]  /*7170*/  HMMA.16816.F32.BF16 R96, R12, R18, R96 ;  /* 0x000000120c60723c */ /* 0x000fe20000041860 */
[----:B------:R-:W-:Y:S11]  /*7180*/  @!UPT UIADD3 URZ, URZ, URZ, URZ ;  /* 0x0000003f3f3ff290 */ /* 0x000ff6000fffe03f */
[----:B------:R-:W-:Y:S01]  /*7190*/  @!UPT UIADD3 URZ, URZ, URZ, URZ ;  /* 0x0000003f3f3ff290 */ /* 0x000fe2000fffe03f */
[----:B------:R-:W-:Y:S11]  /*71a0*/  @P4 BRA `(.L_x_601) ;  /* 0xffffffc400b84947 */ /* 0x000ff6000383ffff */
[----:B------:R-:W-:Y:S01]  /*71b0*/  BAR.SYNC.DEFER_BLOCKING 0x0 ;  /* 0x0000000000007b1d */ /* 0x000fe20000010000 */
[----:B------:R-:W-:Y:S02]  /*71c0*/  ISETP.NE.AND P0, PT, R228, -0x1, PT ;  /* 0xffffffffe400780c */ /* 0x000fe40003f05270 */
[----:B------:R-:W-:-:S03]  /*71d0*/  SHF.R.S32.HI R10, RZ, 0x1f, R178 ;  /* 0x0000001fff0a7819 */ /* 0x000fc600000114b2 */
        /* <DEDUP_REMOVED lines=49> */
[----:B------:R1:W-:Y:S01]  /*74f0*/  STS [R188], R68 ;  /* 0x00000044bc007388 */ /* 0x0003e20000000800 */
[----:B------:R-:W-:Y:S01]  /*7500*/  F2FP.BF16.F32.PACK_AB R86, R87, R86 ;  /* 0x000000565756723e */ /* 0x000fe200000010ff */
[----:B------:R-:W-:Y:S01]  /*7510*/  FMUL.FTZ R50, R50, UR5 ;  /* 0x0000000532327c20 */ /* 0x000fe20008410000 */
[----:B------:R-:W-:Y:S01]  /*7520*/  FMUL.FTZ R51, R51, UR5 ;  /* 0x0000000533337c20 */ /* 0x000fe20008410000 */
[----:B------:R1:W-:Y:S01]  /*7530*/  STS [R188+0x400], R70 ;  /* 0x00040046bc007388 */ /* 0x0003e20000000800 */
[----:B------:R-:W-:Y:S01]  /*7540*/  F2FP.BF16.F32.PACK_AB R96, R97, R96 ;  /* 0x000000606160723e */ /* 0x000fe200000010ff */
[----:B------:R-:W-:Y:S01]  /*7550*/  FMUL.FTZ R40, R40, UR5 ;  /* 0x0000000528287c20 */ /* 0x000fe20008410000 */
[----:B------:R-:W-:Y:S01]  /*7560*/  F2FP.BF16.F32.PACK_AB R98, R99, R98 ;  /* 0x000000626362723e */ /* 0x000fe200000010ff */
[----:B------:R1:W-:Y:S01]  /*7570*/  STS [R192], R80 ;  /* 0x00000050c0007388 */ /* 0x0003e20000000800 */
[----:B------:R-:W-:Y:S01]  /*7580*/  FMUL.FTZ R41, R41, UR5 ;  /* 0x0000000529297c20 */ /* 0x000fe20008410000 */
[----:B------:R-:W-:Y:S01]  /*7590*/  FMUL.FTZ R42, R42, UR5 ;  /* 0x000000052a2a7c20 */ /* 0x000fe20008410000 */
[----:B------:R-:W-:Y:S01]  /*75a0*/  FMUL.FTZ R43, R43, UR5 ;  /* 0x000000052b2b7c20 */ /* 0x000fe20008410000 */
[----:B------:R-:W-:Y:S01]  /*75b0*/  F2FP.BF16.F32.PACK_AB R88, R89, R88 ;  /* 0x000000585958723e */ /* 0x000fe200000010ff */
[----:B------:R1:W-:Y:S01]  /*75c0*/  STS [R191], R82 ;  /* 0x00000052bf007388 */ /* 0x0003e20000000800 */
[----:B------:R-:W-:Y:S01]  /*75d0*/  F2FP.BF16.F32.PACK_AB R90, R91, R90 ;  /* 0x0000005a5b5a723e */ /* 0x000fe200000010ff */
[----:B------:R-:W-:Y:S01]  /*75e0*/  FMUL.FTZ R44, R44, UR5 ;  /* 0x000000052c2c7c20 */ /* 0x000fe20008410000 */
[----:B------:R-:W-:Y:S01]  /*75f0*/  FMUL.FTZ R45, R45, UR5 ;  /* 0x000000052d2d7c20 */ /* 0x000fe20008410000 */
[----:B------:R-:W-:Y:S01]  /*7600*/  FMUL.FTZ R46, R46, UR5 ;  /* 0x000000052e2e7c20 */ /* 0x000fe20008410000 */
[----:B------:R-:W-:Y:S01]  /*7610*/  FMUL.FTZ R47, R47, UR5 ;  /* 0x000000052f2f7c20 */ /* 0x000fe20008410000 */
[----:B------:R-:W-:Y:S01]  /*7620*/  F2FP.BF16.F32.PACK_AB R92, R93, R92 ;  /* 0x0000005c5d5c723e */ /* 0x000fe200000010ff */
[----:B------:R1:W-:Y:S01]  /*7630*/  STS [R188+0x2000], R72 ;  /* 0x00200048bc007388 */ /* 0x0003e20000000800 */
[----:B------:R-:W-:Y:S01]  /*7640*/  F2FP.BF16.F32.PACK_AB R94, R95, R94 ;  /* 0x0000005e5f5e723e */ /* 0x000fe200000010ff */
[----:B------:R-:W-:Y:S01]  /*7650*/  FMUL.FTZ R52, R52, UR5 ;  /* 0x0000000534347c20 */ /* 0x000fe20008410000 */
[----:B------:R-:W-:Y:S01]  /*7660*/  FMUL.FTZ R53, R53, UR5 ;  /* 0x0000000535357c20 */ /* 0x000fe20008410000 */
[----:B------:R1:W-:Y:S01]  /*7670*/  STS [R188+0x2400], R74 ;  /* 0x0024004abc007388 */ /* 0x0003e20000000800 */
        /* <DEDUP_REMOVED lines=11> */
[----:B------:R1:W-:Y:S01]  /*7730*/  STS [R190], R84 ;  /* 0x00000054be007388 */ /* 0x0003e20000000800 */
[----:B------:R-:W-:Y:S01]  /*7740*/  FMUL.FTZ R56, R56, UR5 ;  /* 0x0000000538387c20 */ /* 0x000fe20008410000 */
[----:B------:R-:W-:Y:S01]  /*7750*/  FMUL.FTZ R57, R57, UR5 ;  /* 0x0000000539397c20 */ /* 0x000fe20008410000 */
[----:B------:R-:W-:Y:S01]  /*7760*/  FMUL.FTZ R58, R58, UR5 ;  /* 0x000000053a3a7c20 */ /* 0x000fe20008410000 */
[----:B------:R1:W-:Y:S01]  /*7770*/  STS [R190+0x400], R86 ;  /* 0x00040056be007388 */ /* 0x0003e20000000800 */
[----:B------:R-:W-:Y:S01]  /*7780*/  FMUL.FTZ R59, R59, UR5 ;  /* 0x000000053b3b7c20 */ /* 0x000fe20008410000 */
[----:B------:R-:W-:Y:S01]  /*7790*/  F2FP.BF16.F32.PACK_AB R50, R51, R50 ;  /* 0x000000323332723e */ /* 0x000fe200000010ff */
[----:B------:R-:W2:Y:S01]  /*77a0*/  @P0 LDC.64 R6, c[0x0][0x450] ;  /* 0x00011400ff060b82 */ /* 0x000ea20000000a00 */
[----:B------:R1:W-:Y:S01]  /*77b0*/  STS [R206], R96 ;  /* 0x00000060ce007388 */ /* 0x0003e20000000800 */
[----:B------:R-:W-:Y:S01]  /*77c0*/  F2FP.BF16.F32.PACK_AB R40, R41, R40 ;  /* 0x000000282928723e */ /* 0x000fe200000010ff */
[----:B------:R-:W-:Y:S01]  /*77d0*/  FMUL.FTZ R12, R60, UR5 ;  /* 0x000000053c0c7c20 */ /* 0x000fe20008410000 */
[----:B------:R-:W-:Y:S01]  /*77e0*/  F2FP.BF16.F32.PACK_AB R42, R43, R42 ;  /* 0x0000002a2b2a723e */ /* 0x000fe200000010ff */
[----:B------:R1:W-:Y:S01]  /*77f0*/  STS [R206+0x400], R98 ;  /* 0x00040062ce007388 */ /* 0x0003e20000000800 */
[----:B------:R-:W-:Y:S01]  /*7800*/  F2FP.BF16.F32.PACK_AB R44, R45, R44 ;  /* 0x0000002c2d2c723e */ /* 0x000fe200000010ff */
[----:B------:R-:W-:Y:S01]  /*7810*/  FMUL.FTZ R61, R61, UR5 ;  /* 0x000000053d3d7c20 */ /* 0x000fe20008410000 */
[----:B------:R-:W3:Y:S01]  /*7820*/  @P0 LDC.64 R4, c[0x0][0x458] ;  /* 0x00011600ff040b82 */ /* 0x000ee20000000a00 */
[----:B------:R1:W-:Y:S01]  /*7830*/  STS [R190+0x2000], R88 ;  /* 0x00200058be007388 */ /* 0x0003e20000000800 */
[----:B------:R-:W-:Y:S01]  /*7840*/  F2FP.BF16.F32.PACK_AB R46, R47, R46 ;  /* 0x0000002e2f2e723e */ /* 0x000fe200000010ff */
[----:B------:R-:W-:Y:S01]  /*7850*/  FMUL.FTZ R11, R62, UR5 ;  /* 0x000000053e0b7c20 */ /* 0x000fe20008410000 */
[----:B------:R-:W-:Y:S01]  /*7860*/  F2FP.BF16.F32.PACK_AB R52, R53, R52 ;  /* 0x000000343534723e */ /* 0x000fe200000010ff */
[----:B------:R1:W-:Y:S01]  /*7870*/  STS [R190+0x2400], R90 ;  /* 0x0024005abe007388 */ /* 0x0003e20000000800 */
[----:B------:R-:W-:Y:S01]  /*7880*/  F2FP.BF16.F32.PACK_AB R54, R55, R54 ;  /* 0x000000363736723e */ /* 0x000fe200000010ff */
[----:B------:R-:W-:Y:S01]  /*7890*/  FMUL.FTZ R63, R63, UR5 ;  /* 0x000000053f3f7c20 */ /* 0x000fe20008410000 */
[----:B------:R-:W-:Y:S01]  /*78a0*/  F2FP.BF16.F32.PACK_AB R64, R65, R64 ;  /* 0x000000404140723e */ /* 0x000fe200000010ff */
[----:B------:R1:W-:Y:S01]  /*78b0*/  STS [R206+0x2000], R92 ;  /* 0x0020005cce007388 */ /* 0x0003e20000000800 */
[----:B------:R-:W-:-:S02]  /*78c0*/  F2FP.BF16.F32.PACK_AB R66, R67, R66 ;  /* 0x000000424342723e */ /* 0x000fc400000010ff */
[----:B------:R-:W-:Y:S01]  /*78d0*/  F2FP.BF16.F32.PACK_AB R56, R57, R56 ;  /* 0x000000383938723e */ /* 0x000fe200000010ff */
[----:B------:R1:W-:Y:S01]  /*78e0*/  STS [R206+0x2400], R94 ;  /* 0x0024005ece007388 */ /* 0x0003e20000000800 */
[----:B------:R-:W-:Y:S02]  /*78f0*/  F2FP.BF16.F32.PACK_AB R58, R59, R58 ;  /* 0x0000003a3b3a723e */ /* 0x000fe400000010ff */
[CC--:B------:R-:W-:Y:S01]  /*7900*/  @P0 IADD3 R24, R226.reuse, R228.reuse, RZ ;  /* 0x000000e4e2180210 */ /* 0x0c0fe20007ffe0ff */
[----:B------:R1:W-:Y:S01]  /*7910*/  STS [R188+0x4000], R36 ;  /* 0x00400024bc007388 */ /* 0x0003e20000000800 */
[----:B------:R-:W-:Y:S02]  /*7920*/  @P0 IADD3 R8, R226, R228, RZ ;  /* 0x000000e4e2080210 */ /* 0x000fe40007ffe0ff */
[----:B------:R-:W-:Y:S01]  /*7930*/  F2FP.BF16.F32.PACK_AB R12, R61, R12 ;  /* 0x0000000c3d0c723e */ /* 0x000fe200000010ff */
[----:B------:R1:W-:Y:S01]  /*7940*/  STS [R188+0x4400], R38 ;  /* 0x00440026bc007388 */ /* 0x0003e20000000800 */
[----:B--2---:R-:W-:Y:S01]  /*7950*/  @P0 IMAD R2, R24, R7, RZ ;  /* 0x0000000718020224 */ /* 0x004fe200078e02ff */
[----:B------:R-:W-:Y:S01]  /*7960*/  F2FP.BF16.F32.PACK_AB R11, R63, R11 ;  /* 0x0000000b3f0b723e */ /* 0x000fe200000010ff */
[----:B---3--:R-:W-:Y:S01]  /*7970*/  @P0 IMAD R0, R8, R5, RZ ;  /* 0x0000000508000224 */ /* 0x008fe200078e02ff */
[----:B------:R1:W-:Y:S01]  /*7980*/  STS [R192+0x4000], R48 ;  /* 0x00400030c0007388 */ /* 0x0003e20000000800 */
[----:B------:R-:W-:-:S03]  /*7990*/  @P0 IMAD.WIDE.U32 R24, R24, R6, RZ ;  /* 0x0000000618180225 */ /* 0x000fc600078e00ff */
[----:B------:R1:W-:Y:S01]  /*79a0*/  STS [R191+0x4000], R50 ;  /* 0x00400032bf007388 */ /* 0x0003e20000000800 */
[----:B------:R-:W-:Y:S01]  /*79b0*/  @P0 IMAD.WIDE.U32 R8, R8, R4, RZ ;  /* 0x0000000408080225 */ /* 0x000fe200078e00ff */
[----:B------:R-:W-:Y:S02]  /*79c0*/  @P0 IADD3 R2, R25, R2, RZ ;  /* 0x0000000219020210 */ /* 0x000fe40007ffe0ff */
[----:B------:R1:W-:Y:S02]  /*79d0*/  STS [R188+0x6000], R40 ;  /* 0x00600028bc007388 */ /* 0x0003e40000000800 */
[----:B------:R-:W-:Y:S02]  /*79e0*/  @P0 IADD3 R0, R9, R0, RZ ;  /* 0x0000000009000210 */ /* 0x000fe40007ffe0ff */
[----:B------:R1:W-:Y:S01]  /*79f0*/  STS [R188+0x6400], R42 ;  /* 0x0064002abc007388 */ /* 0x0003e20000000800 */
[----:B------:R-:W-:-:S03]  /*7a00*/  @P0 MOV R29, R8 ;  /* 0x00000008001d0202 */ /* 0x000fc60000000f00 */
        /* <DEDUP_REMOVED lines=9> */
[----:B------:R-:W2:Y:S01]  /*7aa0*/  LDC.64 R6, c[0x0][0x450] ;  /* 0x00011400ff067b82 */ /* 0x000ea20000000a00 */
[----:B------:R-:W-:-:S07]  /*7ab0*/  SHF.R.S32.HI R13, RZ, 0x1f, R226 ;  /* 0x0000001fff0d7819 */ /* 0x000fce00000114e2 */
[----:B------:R-:W3:Y:S01]  /*7ac0*/  LDC.64 R8, c[0x0][0x438] ;  /* 0x00010e00ff087b82 */ /* 0x000ee20000000a00 */
[-C--:B--2---:R-:W-:Y:S02]  /*7ad0*/  IMAD R13, R13, R6.reuse, RZ ;  /* 0x000000060d0d7224 */ /* 0x084fe400078e02ff */
[----:B------:R-:W-:-:S04]  /*7ae0*/  IMAD.WIDE.U32 R14, R226, R6, RZ ;  /* 0x00000006e20e7225 */ /* 0x000fc800078e00ff */
[----:B------:R-:W-:Y:S02]  /*7af0*/  IMAD R13, R226, R7, R13 ;  /* 0x00000007e20d7224 */ /* 0x000fe400078e020d */
[----:B---3--:R-:W-:-:S03]  /*7b00*/  IMAD R2, R10, R8, RZ ;  /* 0x000000080a027224 */ /* 0x008fc600078e02ff */
[----:B------:R-:W-:Y:S01]  /*7b10*/  IADD3 R15, R15, R13, RZ ;  /* 0x0000000d0f0f7210 */ /* 0x000fe20007ffe0ff */
[C---:B------:R-:W-:Y:S02]  /*7b20*/  IMAD R2, R178.reuse, R9, R2 ;  /* 0x00000009b2027224 */ /* 0x040fe400078e0202 */
[----:B------:R-:W-:-:S05]  /*7b30*/  IMAD.WIDE.U32 R8, R178, R8, R14 ;  /* 0x00000008b2087225 */ /* 0x000fca00078e000e */
[----:B------:R-:W-:Y:S02]  /*7b40*/  IADD3 R2, R9, R2, RZ ;  /* 0x0000000209027210 */ /* 0x000fe40007ffe0ff */
[----:B------:R-:W-:Y:S02]  /*7b50*/  MOV R24, R8 ;  /* 0x0000000800187202 */ /* 0x000fe40000000f00 */
.L_x_602:
        /* <DEDUP_REMOVED lines=12> */
[----:B------:R-:W-:-:S07]  /*7c20*/  MOV R29, R14 ;  /* 0x0000000e001d7202 */ /* 0x000fce0000000f00 */
.L_x_603:
[----:B------:R2:W-:Y:S01]  /*7c30*/  STS [R206+0x6000], R12 ;  /* 0x0060000cce007388 */ /* 0x0005e20000000800 */
[--C-:B------:R-:W-:Y:S01]  /*7c40*/  SHF.R.S32.HI R35, RZ, 0x1f, R186.reuse ;  /* 0x0000001fff237819 */ /* 0x100fe200000114ba */
[----:B------:R-:W-:Y:S01]  /*7c50*/  IMAD.MOV.U32 R34, RZ, RZ, R186 ;  /* 0x000000ffff227224 */ /* 0x000fe200078e00ba */
[----:B------:R-:W-:Y:S01]  /*7c60*/  SHF.R.S32.HI R30, RZ, 0x1f, R224 ;  /* 0x0000001fff1e7819 */ /* 0x000fe200000114e0 */
[----:B------:R2:W-:Y:S01]  /*7c70*/  STS [R206+0x6400], R11 ;  /* 0x0064000bce007388 */ /* 0x0005e20000000800 */
[----:B------:R-:W-:Y:S01]  /*7c80*/  IMAD R225, R185, -0x80, R225 ;  /* 0xffffff80b9e17824 */ /* 0x000fe200078e02e1 */
[----:B------:R-:W-:Y:S01]  /*7c90*/  SHF.R.S32.HI R28, RZ, 0x1f, R177 ;  /* 0x0000001fff1c7819 */ /* 0x000fe200000114b1 */
[-C--:B------:R-:W-:Y:S01]  /*7ca0*/  IMAD.WIDE.U32 R32, R224, R6.reuse, R34 ;  /* 0x00000006e0207225 */ /* 0x080fe200078e0022 */
[----:B------:R-:W-:Y:S02]  /*7cb0*/  BAR.SYNC.DEFER_BLOCKING 0x0 ;  /* 0x0000000000007b1d */ /* 0x000fe40000010000 */
[----:B------:R-:W-:Y:S01]  /*7cc0*/  ISETP.GE.AND P4, PT, R184, R225, PT ;  /* 0x000000e1b800720c */ /* 0x000fe20003f86270 */
[----:B------:R-:W-:Y:S01]  /*7cd0*/  IMAD R25, R30, R6, RZ ;  /* 0x000000061e197224 */ /* 0x000fe200078e02ff */
[----:B-1----:R-:W-:Y:S01]  /*7ce0*/  IADD3 R36, P0, R24, R32, RZ ;  /* 0x0000002018247210 */ /* 0x002fe20007f1e0ff */
[----:B------:R-:W-:Y:S01]  /*7cf0*/  VIADD R26, R184, 0x20 ;  /* 0x00000020b81a7836 */ /* 0x000fe20000000000 */
[----:B------:R-:W-:Y:S01]  /*7d00*/  ULDC.64 UR4, c[0x0][0x468] ;  /* 0x00011a0000047ab9 */ /* 0x000fe20000000a00 */
[----:B------:R-:W-:Y:S01]  /*7d10*/  IMAD R25, R224, R7, R25 ;  /* 0x00000007e0197224 */ /* 0x000fe200078e0219 */
[----:B------:R-:W-:Y:S01]  /*7d20*/  BSSY B0, `(.L_x_604) ;  /* 0x000001c000007945 */ /* 0x000fe20003800000 */
[----:B------:R-:W-:Y:S01]  /*7d30*/  IMAD R31, R28, UR4, RZ ;  /* 0x000000041c1f7c24 */ /* 0x000fe2000f8e02ff */
[----:B------:R-:W-:Y:S01]  /*7d40*/  ISETP.GE.AND P3, PT, R26, R225, PT ;  /* 0x000000e11a00720c */ /* 0x000fe20003f66270 */
[----:B------:R-:W-:Y:S01]  /*7d50*/  VIADD R24, R184, 0x60 ;  /* 0x00000060b8187836 */ /* 0x000fe20000000000 */
[----:B------:R-:W-:Y:S01]  /*7d60*/  IADD3.X R37, R2, R33, R25, P0, !PT ;  /* 0x0000002102257210 */ /* 0x000fe200007fe419 */
[----:B------:R-:W-:Y:S01]  /*7d70*/  IMAD R31, R177, UR5, R31 ;  /* 0x00000005b11f7c24 */ /* 0x000fe2000f8e021f */
[----:B------:R-:W-:-:S02]  /*7d80*/  IADD3 R26, R184, 0x40, RZ ;  /* 0x00000040b81a7810 */ /* 0x000fc40007ffe0ff */
[-C--:B------:R-:W-:Y:S01]  /*7d90*/  ISETP.GE.AND P1, PT, R24, R225.reuse, PT ;  /* 0x000000e11800720c */ /* 0x080fe20003f26270 */
[----:B------:R-:W-:Y:S01]  /*7da0*/  IMAD.WIDE.U32 R36, R177, UR4, R36 ;  /* 0x00000004b1247c25 */ /* 0x000fe2000f8e0024 */
[----:B------:R-:W-:Y:S02]  /*7db0*/  ISETP.GE.AND P2, PT, R26, R225, PT ;  /* 0x000000e11a00720c */ /* 0x000fe40003f46270 */
[----:B------:R-:W-:Y:S02]  /*7dc0*/  SHF.R.S32.HI R2, RZ, 0x1f, R184 ;  /* 0x0000001fff027819 */ /* 0x000fe400000114b8 */
[----:B------:R-:W-:Y:S01]  /*7dd0*/  IADD3 R31, R31, R37, RZ ;  /* 0x000000251f1f7210 */ /* 0x000fe20007ffe0ff */
[----:B------:R2:W1:Y:S04]  /*7de0*/  LDS.128 R20, [R115+0x7000] ;  /* 0x0070000073147984 */ /* 0x0004680000000c00 */
[----:B------:R2:W3:Y:S04]  /*7df0*/  LDS.128 R16, [R115+0xb000] ;  /* 0x00b0000073107984 */ /* 0x0004e80000000c00 */
[----:B------:R2:W4:Y:S04]  /*7e00*/  LDS.128 R12, [R115+0xc000] ;  /* 0x00c00000730c7984 */ /* 0x0005280000000c00 */
[----:B------:R2:W1:Y:S01]  /*7e10*/  LDS.128 R8, [R115+0xd000] ;  /* 0x00d0000073087984 */ /* 0x0004620000000c00 */
[----:B------:R-:W-:Y:S05]  /*7e20*/  @P4 BRA `(.L_x_605) ;  /* 0x00000000002c4947 */ /* 0x000fea0003800000 */
[----:B------:R-:W2:Y:S01]  /*7e30*/  LDS.128 R24, [R115+0x6000] ;  /* 0x0060000073187984 */ /* 0x000ea20000000c00 */
[----:B------:R-:W-:Y:S01]  /*7e40*/  MOV R38, R36 ;  /* 0x0000002400267202 */ /* 0x000fe20000000f00 */
[-C--:B------:R-:W-:Y:S01]  /*7e50*/  IMAD R32, R2, R6.reuse, RZ ;  /* 0x0000000602207224 */ /* 0x080fe200078e02ff */
        /* <DEDUP_REMOVED lines=8> */
.L_x_605:
[----:B------:R-:W-:Y:S05]  /*7ee0*/  BSYNC B0 ;  /* 0x0000000000007941 */ /* 0x000fea0003800000 */
.L_x_604:
[----:B------:R-:W-:Y:S04]  /*7ef0*/  BSSY B0, `(.L_x_606) ;  /* 0x000000e000007945 */ /* 0x000fe80003800000 */
[----:B------:R-:W-:Y:S05]  /*7f00*/  @P3 BRA `(.L_x_607) ;  /* 0x0000000000303947 */ /* 0x000fea0003800000 */
[----:B--2---:R-:W-:Y:S01]  /*7f10*/  IADD3 R25, P0, R184, 0x20, RZ ;  /* 0x00000020b8197810 */ /* 0x004fe20007f1e0ff */
        /* <DEDUP_REMOVED lines=10> */
[----:B-1----:R1:W-:Y:S02]  /*7fc0*/  STG.E.128 desc[UR14][R32.64], R20 ;  /* 0x0000001420007986 */ /* 0x0023e4000c101d0e */
.L_x_607:
[----:B------:R-:W-:Y:S05]  /*7fd0*/  BSYNC B0 ;  /* 0x0000000000007941 */ /* 0x000fea0003800000 */
.L_x_606:
[----:B-1----:R1:W1:Y:S01]  /*7fe0*/  LDS.128 R20, [R115+0x8000] ;  /* 0x0080000073147984 */ /* 0x0022620000000c00 */
        /* <DEDUP_REMOVED lines=14> */
.L_x_609:
[----:B------:R-:W-:Y:S05]  /*80d0*/  BSYNC B0 ;  /* 0x0000000000007941 */ /* 0x000fea0003800000 */
.L_x_608:
        /* <DEDUP_REMOVED lines=15> */
.L_x_611:
[----:B------:R-:W-:Y:S05]  /*81d0*/  BSYNC B0 ;  /* 0x0000000000007941 */ /* 0x000fea0003800000 */
.L_x_610:
[----:B-1----:R1:W1:Y:S01]  /*81e0*/  LDS.128 R20, [R115+0xa000] ;  /* 0x00a0000073147984 */ /* 0x0022620000000c00 */
[-C--:B------:R-:W-:Y:S01]  /*81f0*/  IMAD.WIDE.U32 R34, R224, R4.reuse, R34 ;  /* 0x00000004e0227225 */ /* 0x080fe200078e0022 */
[----:B------:R-:W-:Y:S01]  /*8200*/  ULDC.64 UR4, c[0x0][0x470] ;  /* 0x00011c0000047ab9 */ /* 0x000fe20000000a00 */
[----:B------:R-:W-:Y:S02]  /*8210*/  BSSY B0, `(.L_x_612) ;  /* 0x0000014000007945 */ /* 0x000fe40003800000 */
[----:B------:R-:W-:Y:S01]  /*8220*/  IMAD R30, R30, R4, RZ ;  /* 0x000000041e1e7224 */ /* 0x000fe200078e02ff */
[----:B--2---:R-:W-:Y:S01]  /*8230*/  IADD3 R24, P0, R29, R34, RZ ;  /* 0x000000221d187210 */ /* 0x004fe20007f1e0ff */
        /* <DEDUP_REMOVED lines=17> */
.L_x_613:
[----:B------:R-:W-:Y:S05]  /*8350*/  BSYNC B0 ;  /* 0x0000000000007941 */ /* 0x000fea0003800000 */
.L_x_612:
[----:B------:R-:W-:Y:S04]  /*8360*/  BSSY B0, `(.L_x_614) ;  /* 0x000000e000007945 */ /* 0x000fe80003800000 */
[----:B------:R-:W-:Y:S05]  /*8370*/  @P3 BRA `(.L_x_615) ;  /* 0x0000000000303947 */ /* 0x000fea0003800000 */
[----:B------:R-:W-:Y:S01]  /*8380*/  IADD3 R7, P0, R184, 0x20, RZ ;  /* 0x00000020b8077810 */ /* 0x000fe20007f1e0ff */
[----:B-12---:R-:W-:Y:S01]  /*8390*/  IMAD.MOV.U32 R20, RZ, RZ, R24 ;  /* 0x000000ffff147224 */ /* 0x006fe200078e0018 */
        /* <DEDUP_REMOVED lines=9> */
[----:B---3--:R1:W-:Y:S02]  /*8430*/  STG.E.128 desc[UR14][R22.64], R16 ;  /* 0x0000001016007986 */ /* 0x0083e4000c101d0e */
.L_x_615:
[----:B------:R-:W-:Y:S05]  /*8440*/  BSYNC B0 ;  /* 0x0000000000007941 */ /* 0x000fea0003800000 */
.L_x_614:
[----:B------:R-:W-:Y:S04]  /*8450*/  BSSY B0, `(.L_x_616) ;  /* 0x000000e000007945 */ /* 0x000fe80003800000 */
[----:B------:R-:W-:Y:S05]  /*8460*/  @P2 BRA `(.L_x_617) ;  /* 0x0000000000302947 */ /* 0x000fea0003800000 */
[----:B------:R-:W-:Y:S01]  /*8470*/  IADD3 R7, P0, R184, 0x40, RZ ;  /* 0x00000040b8077810 */ /* 0x000fe20007f1e0ff */
[----:B-1-3--:R-:W-:Y:S01]  /*8480*/  IMAD.MOV.U32 R16, RZ, RZ, R24 ;  /* 0x000000ffff107224 */ /* 0x00afe200078e0018 */
        /* <DEDUP_REMOVED lines=9> */
[----:B----4-:R1:W-:Y:S02]  /*8520*/  STG.E.128 desc[UR14][R18.64], R12 ;  /* 0x0000000c12007986 */ /* 0x0103e4000c101d0e */
.L_x_617:
[----:B------:R-:W-:Y:S05]  /*8530*/  BSYNC B0 ;  /* 0x0000000000007941 */ /* 0x000fea0003800000 */
.L_x_616:
        /* <DEDUP_REMOVED lines=13> */
.L_x_598:
[----:B------:R-:W-:Y:S05]  /*8610*/  BSYNC B1 ;  /* 0x0000000000017941 */ /* 0x000fea0003800000 */
.L_x_576:
[----:B------:R-:W3:Y:S02]  /*8620*/  LDC R0, c[0x0][0xc] ;  /* 0x00000300ff007b82 */ /* 0x000ee40000000800 */
[----:B---3--:R-:W-:-:S04]  /*8630*/  IADD3 R185, R0, R185, RZ ;  /* 0x000000b900b97210 */ /* 0x008fc80007ffe0ff */
[----:B------:R-:W-:-:S13]  /*8640*/  ISETP.GE.AND P0, PT, R185, UR7, PT ;  /* 0x00000007b9007c0c */ /* 0x000fda000bf06270 */
[----:B------:R-:W-:Y:S05]  /*8650*/  @P0 BRA `(.L_x_618) ;  /* 0x0000000000040947 */ /* 0x000fea0003800000 */
[----:B------:R-:W-:Y:S05]  /*8660*/  BRA `(.L_x_619) ;  /* 0xffffff8000a87947 */ /* 0x000fea000383ffff */
.L_x_618:
[----:B------:R-:W-:Y:S05]  /*8670*/  EXIT ;  /* 0x000000000000794d */ /* 0x000fea0003800000 */
.L_x_620:
        /* <DEDUP_REMOVED lines=16> */
.L_x_1268:


//--------------------- .text._ZN5flash44flash_bwd_dq_dk_dv_loop_seqk_parallel_kernelI23Flash_bwd_kernel_traitsILi64ELi64ELi128ELi8ELi2ELi4ELi4ELb1ELb0EN7cutlass10bfloat16_tE19Flash_kernel_traitsILi64ELi64ELi128ELi8ES3_EELb0ELb1ELb0ELb0ELb0ELb1ELb1EEEvNS_16Flash_bwd_paramsE --------------------------
	.section	.text._ZN5flash44flash_bwd_dq_dk_dv_loop_seqk_parallel_kernelI23Flash_bwd_kernel_traitsILi64ELi64ELi128ELi8ELi2ELi4ELi4ELb1ELb0EN7cutlass10bfloat16_tE19Flash_kernel_traitsILi64ELi64ELi128ELi8ES3_EELb0ELb1ELb0ELb0ELb0ELb1ELb1EEEvNS_16Flash_bwd_paramsE,"ax",@progbits
	.align	128
        .global         _ZN5flash44flash_bwd_dq_dk_dv_loop_seqk_parallel_kernelI23Flash_bwd_kernel_traitsILi64ELi64ELi128ELi8ELi2ELi4ELi4ELb1ELb0EN7cutlass10bfloat16_tE19Flash_kernel_traitsILi64ELi64ELi128ELi8ES3_EELb0ELb1ELb0ELb0ELb0ELb1ELb1EEEvNS_16Flash_bwd_paramsE
        .type           _ZN5flash44flash_bwd_dq_dk_dv_loop_seqk_parallel_kernelI23Flash_bwd_kernel_traitsILi64ELi64ELi128ELi8ELi2ELi4ELi4ELb1ELb0EN7cutlass10bfloat16_tE19Flash_kernel_traitsILi64ELi64ELi128ELi8ES3_EELb0ELb1ELb0ELb0ELb0ELb1ELb1EEEvNS_16Flash_bwd_paramsE,@function
        .size           _ZN5flash44flash_bwd_dq_dk_dv_loop_seqk_parallel_kernelI23Flash_bwd_kernel_traitsILi64ELi64ELi128ELi8ELi2ELi4ELi4ELb1ELb0EN7cutlass10bfloat16_tE19Flash_kernel_traitsILi64ELi64ELi128ELi8ES3_EELb0ELb1ELb0ELb0ELb0ELb1ELb1EEEvNS_16Flash_bwd_paramsE,(.L_x_1269 - _ZN5flash44flash_bwd_dq_dk_dv_loop_seqk_parallel_kernelI23Flash_bwd_kernel_traitsILi64ELi64ELi128ELi8ELi2ELi4ELi4ELb1ELb0EN7cutlass10bfloat16_tE19Flash_kernel_traitsILi64ELi64ELi128ELi8ES3_EELb0ELb1ELb0ELb0ELb0ELb1ELb1EEEvNS_16Flash_bwd_paramsE)
        .other          _ZN5flash44flash_bwd_dq_dk_dv_loop_seqk_parallel_kernelI23Flash_bwd_kernel_traitsILi64ELi64ELi128ELi8ELi2ELi4ELi4ELb1ELb0EN7cutlass10bfloat16_tE19Flash_kernel_traitsILi64ELi64ELi128ELi8ES3_EELb0ELb1ELb0ELb0ELb0ELb1ELb1EEEvNS_16Flash_bwd_paramsE,@"STO_CUDA_ENTRY STV_DEFAULT"
_ZN5flash44flash_bwd_dq_dk_dv_loop_seqk_parallel_kernelI23Flash_bwd_kernel_traitsILi64ELi64ELi128ELi8ELi2ELi4ELi4ELb1ELb0EN7cutlass10bfloat16_tE19Flash_kernel_traitsILi64ELi64ELi128ELi8ES3_EELb0ELb1ELb0ELb0ELb0ELb1ELb1EEEvNS_16Flash_bwd_paramsE:
.text._ZN5flash44flash_bwd_dq_dk_dv_loop_seqk_parallel_kernelI23Flash_bwd_kernel_traitsILi64ELi64ELi128ELi8ELi2ELi4ELi4ELb1ELb0EN7cutlass10bfloat16_tE19Flash_kernel_traitsILi64ELi64ELi128ELi8ES3_EELb0ELb1ELb0ELb0ELb0ELb1ELb1EEEvNS_16Flash_bwd_paramsE:
[----:B------:R-:W-:Y:S08]  /*0000*/  LDC R1, c[0x0][0x28] ;  /* 0x00000a00ff017b82 */ /* 0x000ff00000000800 */
[----:B------:R-:W1:Y:S01]  /*0010*/  S2UR UR26, SR_CTAID.X ;  /* 0x00000000001a79c3 */ /* 0x000e620000002500 */
[----:B------:R-:W-:Y:S02]  /*0020*/  ULDC UR4, c[0x0][0x2c8] ;  /* 0x0000b20000047ab9 */ /* 0x000fe40000000800 */
[----:B------:R-:W-:-:S04]  /*0030*/  UIADD3 UR5, UR4, 0x7f, URZ ;  /* 0x0000007f04057890 */ /* 0x000fc8000fffe03f */
[----:B------:R-:W-:-:S04]  /*0040*/  USHF.R.S32.HI UR4, URZ, 0x1f, UR5 ;  /* 0x0000001f3f047899 */ /* 0x000fc80008011405 */
[----:B------:R-:W-:-:S04]  /*0050*/  ULEA.HI UR4, UR4, UR5, URZ, 0x7 ;  /* 0x0000000504047291 */ /* 0x000fc8000f8f383f */
[----:B------:R-:W-:-:S06]  /*0060*/  USHF.R.S32.HI UR6, URZ, 0x7, UR4 ;  /* 0x000000073f067899 */ /* 0x000fcc0008011404 */
[----:B------:R-:W-:Y:S01]  /*0070*/  MOV R251, UR6 ;  /* 0x0000000600fb7c02 */ /* 0x000fe20008000f00 */
[----:B-1----:R-:W-:-:S06]  /*0080*/  UISETP.GE.AND UP0, UPT, UR26, UR6, UPT ;  /* 0x000000061a00728c */ /* 0x002fcc000bf06270 */
[----:B------:R-:W-:-:S13]  /*0090*/  PLOP3.LUT P0, PT, PT, PT, UP0, 0x80, 0x0 ;  /* 0x000000000000781c */ /* 0x000fda0003f0f008 */
[----:B------:R-:W-:Y:S05]  /*00a0*/  @P0 EXIT ;  /* 0x000000000000094d */ /* 0x000fea0003800000 */
[----:B------:R-:W1:Y:S01]  /*00b0*/  S2R R16, SR_TID.X ;  /* 0x0000000000107919 */ /* 0x000e620000002100 */
[----:B------:R-:W2:Y:S01]  /*00c0*/  S2UR UR4, SR_CgaCtaId ;  /* 0x00000000000479c3 */ /* 0x000ea20000008800 */
[----:B------:R-:W-:Y:S01]  /*00d0*/  UMOV UR5, 0x400 ;  /* 0x0000040000057882 */ /* 0x000fe20000000000 */
[----:B------:R-:W-:Y:S01]  /*00e0*/  IMAD.MOV.U32 R191, RZ, RZ, -0x10 ;  /* 0xfffffff0ffbf7424 */ /* 0x000fe200078e00ff */
[----:B------:R-:W-:-:S05]  /*00f0*/  ULDC.64 UR8, c[0x0][0x208] ;  /* 0x0000820000087ab9 */ /* 0x000fca0000000a00 */
[----:B------:R-:W3:Y:S08]  /*0100*/  S2UR UR59, SR_CTAID.Z ;  /* 0x00000000003b79c3 */ /* 0x000ef00000002700 */
[----:B------:R-:W4:Y:S01]  /*0110*/  S2UR UR49, SR_CTAID.Y ;  /* 0x00000000003179c3 */ /* 0x000f220000002600 */
[----:B--2---:R-:W-:Y:S01]  /*0120*/  ULEA UR4, UR4, UR5, 0x18 ;  /* 0x0000000504047291 */ /* 0x004fe2000f8ec03f */
[----:B-1----:R-:W-:Y:S01]  /*0130*/  SHF.R.S32.HI R18, RZ, 0x1f, R16 ;  /* 0x0000001fff127819 */ /* 0x002fe20000011410 */
[----:B------:R-:W-:Y:S01]  /*0140*/  IMAD.SHL.U32 R243, R16, 0x2, RZ ;  /* 0x0000000210f37824 */ /* 0x000fe200078e00ff */
[----:B---3--:R-:W-:-:S02]  /*0150*/  USHF.R.S32.HI UR5, URZ, 0x1f, UR59 ;  /* 0x0000001f3f057899 */ /* 0x008fc4000801143b */
[CC--:B------:R-:W-:Y:S01]  /*0160*/  LEA.HI R14, R18.reuse, R16.reuse, RZ, 0x5 ;  /* 0x00000010120e7211 */ /* 0x0c0fe200078f28ff */
[----:B------:R-:W-:Y:S01]  /*0170*/  USHF.R.S32.HI UR7, URZ, 0x1f, UR59 ;  /* 0x0000001f3f077899 */ /* 0x000fe2000801143b */
[----:B------:R-:W-:Y:S02]  /*0180*/  LEA.HI R5, R18, R16, RZ, 0x4 ;  /* 0x0000001012057211 */ /* 0x000fe400078f20ff */
[--C-:B------:R-:W-:Y:S01]  /*0190*/  SHF.R.S32.HI R3, RZ, 0x5, R14.reuse ;  /* 0x00000005ff037819 */ /* 0x100fe2000001140e */
[----:B----4-:R-:W-:Y:S01]  /*01a0*/  USHF.L.U32 UR6, UR49, 0x7, URZ ;  /* 0x0000000731067899 */ /* 0x010fe2000800063f */
[----:B------:R-:W-:Y:S02]  /*01b0*/  SHF.R.S32.HI R0, RZ, 0x1f, R14 ;  /* 0x0000001fff007819 */ /* 0x000fe4000001140e */
[-C--:B------:R-:W-:Y:S02]  /*01c0*/  LEA.HI R2, R14, R3.reuse, RZ, 0x1 ;  /* 0x000000030e027211 */ /* 0x080fe400078f08ff */
[----:B------:R-:W-:-:S02]  /*01d0*/  LEA.HI R0, R0, R3, RZ, 0x2 ;  /* 0x0000000300007211 */ /* 0x000fc400078f10ff */
[----:B------:R-:W-:Y:S02]  /*01e0*/  LOP3.LUT R2, R2, 0xfffffffe, RZ, 0xc0, !PT ;  /* 0xfffffffe02027812 */ /* 0x000fe400078ec0ff */
[----:B------:R-:W-:Y:S02]  /*01f0*/  LOP3.LUT R0, R0, 0xfffffffc, RZ, 0xc0, !PT ;  /* 0xfffffffc00007812 */ /* 0x000fe400078ec0ff */
[CC--:B------:R-:W-:Y:S01]  /*0200*/  LEA.HI R20, R18.reuse, R16.reuse, RZ, 0x3 ;  /* 0x0000001012147211 */ /* 0x0c0fe200078f18ff */
[C---:B------:R-:W-:Y:S01]  /*0210*/  IMAD.IADD R15, R3.reuse, 0x1, -R2 ;  /* 0x00000001030f7824 */ /* 0x040fe200078e0a02 */
[----:B------:R-:W-:Y:S01]  /*0220*/  LEA.HI R19, R18, R16, RZ, 0x2 ;  /* 0x0000001012137211 */ /* 0x000fe200078f10ff */
[----:B------:R-:W-:Y:S01]  /*0230*/  IMAD.IADD R174, R3, 0x1, -R0 ;  /* 0x0000000103ae7824 */ /* 0x000fe200078e0a00 */
[----:B------:R-:W-:Y:S02]  /*0240*/  SHF.R.S32.HI R4, RZ, 0x4, R5 ;  /* 0x00000004ff047819 */ /* 0x000fe40000011405 */
[----:B------:R-:W-:-:S02]  /*0250*/  LOP3.LUT R0, R20, 0xfffffff8, RZ, 0xc0, !PT ;  /* 0xfffffff814007812 */ /* 0x000fc400078ec0ff */
[--C-:B------:R-:W-:Y:S02]  /*0260*/  SHF.R.S32.HI R11, RZ, 0x2, R19.reuse ;  /* 0x00000002ff0b7819 */ /* 0x100fe40000011413 */
[----:B------:R-:W-:Y:S01]  /*0270*/  SHF.R.S32.HI R2, RZ, 0x1f, R19 ;  /* 0x0000001fff027819 */ /* 0x000fe20000011413 */
[----:B------:R-:W-:Y:S01]  /*0280*/  IMAD.IADD R0, R16, 0x1, -R0 ;  /* 0x0000000110007824 */ /* 0x000fe200078e0a00 */
[----:B------:R-:W-:Y:S02]  /*0290*/  SHF.R.S32.HI R6, RZ, 0x3, R20 ;  /* 0x00000003ff067819 */ /* 0x000fe40000011414 */
[C---:B------:R-:W-:Y:S01]  /*02a0*/  LEA.HI R3, R5.reuse, R4, RZ, 0x1 ;  /* 0x0000000405037211 */ /* 0x040fe200078f08ff */
[----:B------:R-:W-:Y:S01]  /*02b0*/  IMAD.SHL.U32 R8, R0, 0x8, RZ ;  /* 0x0000000800087824 */ /* 0x000fe200078e00ff */
[----:B------:R-:W-:Y:S01]  /*02c0*/  LEA.HI R2, R2, R11, RZ, 0x3 ;  /* 0x0000000b02027211 */ /* 0x000fe200078f18ff */
[----:B------:R-:W-:Y:S01]  /*02d0*/  IMAD.SHL.U32 R6, R6, 0x40, RZ ;  /* 0x0000004006067824 */ /* 0x000fe200078e00ff */
[----:B------:R-:W-:-:S02]  /*02e0*/  LOP3.LUT R7, R5, 0xfffffff0, RZ, 0xc0, !PT ;  /* 0xfffffff005077812 */ /* 0x000fc400078ec0ff */
[----:B------:R-:W-:Y:S02]  /*02f0*/  LOP3.LUT R5, R3, 0xfffffffe, RZ, 0xc0, !PT ;  /* 0xfffffffe03057812 */ /* 0x000fe400078ec0ff */
[----:B------:R-:W-:Y:S02]  /*0300*/  LOP3.LUT R3, R2, 0xfffffff8, RZ, 0xc0, !PT ;  /* 0xfffffff802037812 */ /* 0x000fe400078ec0ff */
[----:B------:R-:W-:Y:S01]  /*0310*/  LOP3.LUT R2, R6, 0x1c0, RZ, 0xc0, !PT ;  /* 0x000001c006027812 */ /* 0x000fe200078ec0ff */
[----:B------:R-:W-:Y:S01]  /*0320*/  IMAD.IADD R6, R16, 0x1, -R7 ;  /* 0x0000000110067824 */ /* 0x000fe200078e0a07 */
[----:B------:R-:W-:Y:S01]  /*0330*/  LOP3.LUT P4, RZ, R0, 0x2, RZ, 0xc0, !PT ;  /* 0x0000000200ff7812 */ /* 0x000fe2000788c0ff */
[----:B------:R-:W-:Y:S01]  /*0340*/  IMAD.IADD R11, R11, 0x1, -R3 ;  /* 0x000000010b0b7824 */ /* 0x000fe200078e0a03 */
[----:B------:R-:W-:Y:S01]  /*0350*/  LOP3.LUT R3, R2, 0x38, R8, 0xf8, !PT ;  /* 0x0000003802037812 */ /* 0x000fe200078ef808 */
[----:B------:R-:W-:Y:S01]  /*0360*/  IMAD.IADD R12, R4, 0x1, -R5 ;  /* 0x00000001040c7824 */ /* 0x000fe200078e0a05 */
[C---:B------:R-:W-:Y:S01]  /*0370*/  LOP3.LUT P3, RZ, R0.reuse, 0x4, RZ, 0xc0, !PT ;  /* 0x0000000400ff7812 */ /* 0x040fe2000786c0ff */
[----:B------:R-:W-:Y:S01]  /*0380*/  IMAD.SHL.U32 R0, R0, 0x40, RZ ;  /* 0x0000004000007824 */ /* 0x000fe200078e00ff */
[----:B------:R-:W-:-:S02]  /*0390*/  SHF.R.U32.HI R2, RZ, 0x3, R2 ;  /* 0x00000003ff027819 */ /* 0x000fc40000011602 */
[----:B------:R-:W-:Y:S02]  /*03a0*/  LEA.HI R7, R18, R16, RZ, 0x6 ;  /* 0x0000001012077211 */ /* 0x000fe400078f30ff */
[----:B------:R-:W-:Y:S01]  /*03b0*/  LOP3.LUT R241, R3, R2, RZ, 0x3c, !PT ;  /* 0x0000000203f17212 */ /* 0x000fe200078e3cff */
[----:B------:R-:W-:Y:S01]  /*03c0*/  IMAD.SHL.U32 R2, R174, 0x10, RZ ;  /* 0x00000010ae027824 */ /* 0x000fe200078e00ff */
[----:B------:R-:W-:Y:S02]  /*03d0*/  SHF.R.S32.HI R3, RZ, 0x1f, R6 ;  /* 0x0000001fff037819 */ /* 0x000fe40000011406 */
[----:B------:R-:W-:Y:S02]  /*03e0*/  LOP3.LUT R0, R0, 0x1c0, RZ, 0xc0, !PT ;  /* 0x000001c000007812 */ /* 0x000fe400078ec0ff */
[----:B------:R-:W-:Y:S02]  /*03f0*/  SHF.R.S32.HI R7, RZ, 0x6, R7 ;  /* 0x00000006ff077819 */ /* 0x000fe40000011407 */
[----:B------:R-:W-:Y:S01]  /*0400*/  LEA.HI R13, R3, R6, RZ, 0x3 ;  /* 0x00000006030d7211 */ /* 0x000fe200078f18ff */
[----:B------:R-:W-:Y:S01]  /*0410*/  IMAD.SHL.U32 R3, R12, 0x200, RZ ;  /* 0x000002000c037824 */ /* 0x000fe200078e00ff */
[----:B------:R-:W-:Y:S01]  /*0420*/  LOP3.LUT R8, R0, 0x8, R20, 0xf8, !PT ;  /* 0x0000000800087812 */ /* 0x000fe200078ef814 */
[----:B------:R-:W-:Y:S01]  /*0430*/  IMAD R241, R7, 0x200, R241 ;  /* 0x0000020007f17824 */ /* 0x000fe200078e02f1 */
[----:B------:R-:W-:-:S02]  /*0440*/  SHF.R.U32.HI R5, RZ, 0x3, R0 ;  /* 0x00000003ff057819 */ /* 0x000fc40000011600 */
[----:B------:R-:W-:Y:S01]  /*0450*/  LOP3.LUT R10, R0, 0x30, R2, 0xf8, !PT ;  /* 0x00000030000a7812 */ /* 0x000fe200078ef802 */
[----:B------:R-:W-:Y:S01]  /*0460*/  IMAD R2, R7, 0x800, R3 ;  /* 0x0000080007027824 */ /* 0x000fe200078e0203 */
[----:B------:R-:W-:Y:S02]  /*0470*/  LOP3.LUT R0, R8, R5, RZ, 0x3c, !PT ;  /* 0x0000000508007212 */ /* 0x000fe400078e3cff */
[----:B------:R-:W-:Y:S02]  /*0480*/  LOP3.LUT R9, R13, 0xfffffff8, RZ, 0xc0, !PT ;  /* 0xfffffff80d097812 */ /* 0x000fe400078ec0ff */
[----:B------:R-:W-:Y:S01]  /*0490*/  LEA.HI R8, R18, R16, RZ, 0x7 ;  /* 0x0000001012087211 */ /* 0x000fe200078f38ff */
[----:B------:R-:W-:Y:S01]  /*04a0*/  IMAD.IADD R182, R2, 0x1, R0 ;  /* 0x0000000102b67824 */ /* 0x000fe200078e0200 */
[----:B------:R-:W-:Y:S01]  /*04b0*/  LOP3.LUT R0, R19, 0x7ffffffc, RZ, 0xc0, !PT ;  /* 0x7ffffffc13007812 */ /* 0x000fe200078ec0ff */
[----:B------:R-:W-:Y:S01]  /*04c0*/  IMAD.IADD R17, R6, 0x1, -R9 ;  /* 0x0000000106117824 */ /* 0x000fe200078e0a09 */
[C---:B------:R-:W-:Y:S01]  /*04d0*/  LOP3.LUT R4, R11.reuse, 0x1, RZ, 0xc0, !PT ;  /* 0x000000010b047812 */ /* 0x040fe200078ec0ff */
[----:B------:R-:W-:Y:S01]  /*04e0*/  IMAD.SHL.U32 R6, R12, 0x10, RZ ;  /* 0x000000100c067824 */ /* 0x000fe200078e00ff */
[----:B------:R-:W-:Y:S01]  /*04f0*/  LOP3.LUT R2, R14, 0xffffffe0, RZ, 0xc0, !PT ;  /* 0xffffffe00e027812 */ /* 0x000fe200078ec0ff */
[----:B------:R-:W-:Y:S01]  /*0500*/  IMAD.IADD R9, R16, 0x1, -R0 ;  /* 0x0000000110097824 */ /* 0x000fe200078e0a00 */
[----:B------:R-:W-:Y:S01]  /*0510*/  SHF.R.S32.HI R8, RZ, 0x7, R8 ;  /* 0x00000007ff087819 */ /* 0x000fe20000011408 */
[----:B------:R-:W-:Y:S01]  /*0520*/  IMAD.SHL.U32 R0, R11, 0x40, RZ ;  /* 0x000000400b007824 */ /* 0x000fe200078e00ff */
[----:B------:R-:W-:Y:S01]  /*0530*/  ISETP.NE.U32.AND P0, PT, R4, 0x1, PT ;  /* 0x000000010400780c */ /* 0x000fe20003f05070 */
[----:B------:R-:W-:Y:S01]  /*0540*/  IMAD.IADD R250, R16, 0x1, -R2 ;  /* 0x0000000110fa7824 */ /* 0x000fe200078e0a02 */
[----:B------:R-:W-:Y:S01]  /*0550*/  LOP3.LUT R4, R10, 0x8, R20, 0xf8, !PT ;  /* 0x000000080a047812 */ /* 0x000fe200078ef814 */
[----:B------:R-:W-:Y:S01]  /*0560*/  IMAD.SHL.U32 R2, R8, 0x8, RZ ;  /* 0x0000000808027824 */ /* 0x000fe200078e00ff */
[----:B------:R-:W-:-:S02]  /*0570*/  LOP3.LUT R0, R0, 0x1c0, RZ, 0xc0, !PT ;  /* 0x000001c000007812 */ /* 0x000fc400078ec0ff */
[----:B------:R-:W-:Y:S01]  /*0580*/  LOP3.LUT R5, R3, R4, R5, 0xf6, !PT ;  /* 0x0000000403057212 */ /* 0x000fe200078ef605 */
[----:B------:R-:W-:Y:S01]  /*0590*/  IMAD.SHL.U32 R3, R7, 0x20, RZ ;  /* 0x0000002007037824 */ /* 0x000fe200078e00ff */
[----:B------:R-:W-:Y:S02]  /*05a0*/  SHF.R.S32.HI R7, RZ, 0x1f, R250 ;  /* 0x0000001fff077819 */ /* 0x000fe400000114fa */
[----:B------:R-:W-:Y:S02]  /*05b0*/  LOP3.LUT R2, R2, 0x8, RZ, 0xc0, !PT ;  /* 0x0000000802027812 */ /* 0x000fe400078ec0ff */
[----:B------:R-:W-:Y:S02]  /*05c0*/  SHF.R.U32.HI R4, RZ, 0x3, R0 ;  /* 0x00000003ff047819 */ /* 0x000fe40000011600 */
[----:B------:R-:W-:Y:S02]  /*05d0*/  LEA.HI R7, R7, R250, RZ, 0x2 ;  /* 0x000000fa07077211 */ /* 0x000fe400078f10ff */
[----:B------:R-:W-:-:S02]  /*05e0*/  R2P PR, R11, 0x6 ;  /* 0x000000060b007804 */ /* 0x000fc40000000000 */
[----:B------:R-:W-:Y:S02]  /*05f0*/  LOP3.LUT R11, R2, 0x10, R6, 0xf8, !PT ;  /* 0x00000010020b7812 */ /* 0x000fe400078ef806 */
[----:B------:R-:W-:Y:S02]  /*0600*/  LOP3.LUT R243, R3, 0x6, R243, 0xf8, !PT ;  /* 0x0000000603f37812 */ /* 0x000fe400078ef8f3 */
[----:B------:R-:W-:Y:S02]  /*0610*/  LOP3.LUT R6, R0, 0x20, R3, 0xf8, !PT ;  /* 0x0000002000067812 */ /* 0x000fe400078ef803 */
[----:B------:R-:W-:Y:S01]  /*0620*/  LOP3.LUT R10, R4, R0, R2, 0x1e, !PT ;  /* 0x00000000040a7212 */ /* 0x000fe200078e1e02 */
[----:B------:R-:W-:Y:S01]  /*0630*/  IMAD.SHL.U32 R0, R9, 0x2, RZ ;  /* 0x0000000209007824 */ /* 0x000fe200078e00ff */
[----:B------:R-:W-:Y:S02]  /*0640*/  SHF.R.S32.HI R3, RZ, 0x2, R7 ;  /* 0x00000002ff037819 */ /* 0x000fe40000011407 */
[----:B------:R-:W-:Y:S01]  /*0650*/  LOP3.LUT R7, R6, R4, RZ, 0x3c, !PT ;  /* 0x0000000406077212 */ /* 0x000fe200078e3cff */
[----:B------:R-:W-:Y:S01]  /*0660*/  IMAD R2, R8, 0x1000, R0 ;  /* 0x0000100008027824 */ /* 0x000fe200078e0200 */
[----:B------:R-:W-:Y:S01]  /*0670*/  SEL R191, R191, 0x10, !P0 ;  /* 0x00000010bfbf7807 */ /* 0x000fe20004000000 */
[----:B------:R-:W-:-:S02]  /*0680*/  IMAD R244, R15, 0x10, R3 ;  /* 0x000000100ff47824 */ /* 0x000fc400078e0203 */
[----:B------:R-:W-:Y:S02]  /*0690*/  IMAD R3, R15, 0x400, R2 ;  /* 0x000004000f037824 */ /* 0x000fe400078e0202 */
[----:B------:R-:W-:Y:S02]  /*06a0*/  VIADD R2, R244, 0xffffffc0 ;  /* 0xffffffc0f4027836 */ /* 0x000fe40000000000 */
[----:B------:R-:W-:Y:S02]  /*06b0*/  IMAD.SHL.U32 R4, R17, 0x40, RZ ;  /* 0x0000004011047824 */ /* 0x000fe400078e00ff */
[----:B------:R-:W-:Y:S01]  /*06c0*/  IMAD R6, R174, 0x400, R0 ;  /* 0x00000400ae067824 */ /* 0x000fe200078e0200 */
[----:B------:R-:W-:Y:S01]  /*06d0*/  SHF.R.S32.HI R0, RZ, 0x1f, R2 ;  /* 0x0000001fff007819 */ /* 0x000fe20000011402 */
[----:B------:R-:W-:Y:S01]  /*06e0*/  IMAD.IADD R7, R7, 0x1, R3 ;  /* 0x0000000107077824 */ /* 0x000fe200078e0203 */
[----:B------:R-:W-:Y:S01]  /*06f0*/  LOP3.LUT R3, R4, 0x1c0, RZ, 0xc0, !PT ;  /* 0x000001c004037812 */ /* 0x000fe200078ec0ff */
[----:B------:R-:W-:Y:S01]  /*0700*/  IMAD.IADD R10, R6, 0x1, R10 ;  /* 0x00000001060a7824 */ /* 0x000fe200078e020a */
[----:B------:R-:W-:Y:S01]  /*0710*/  SHF.L.U64.HI R242, R2, 0x2, R0 ;  /* 0x0000000202f27819 */ /* 0x000fe20000010200 */
[----:B------:R-:W-:Y:S01]  /*0720*/  IMAD.SHL.U32 R6, R12, 0x8, RZ ;  /* 0x000000080c067824 */ /* 0x000fe200078e00ff */
[----:B------:R-:W-:Y:S01]  /*0730*/  SHF.R.U32.HI R4, RZ, 0x3, R3 ;  /* 0x00000003ff047819 */ /* 0x000fe20000011603 */
[----:B------:R-:W-:Y:S01]  /*0740*/  IMAD.SHL.U32 R0, R13, 0x40, RZ ;  /* 0x000000400d007824 */ /* 0x000fe200078e00ff */
[----:B------:R-:W-:-:S02]  /*0750*/  LEA R193, R7, UR4, 0x1 ;  /* 0x0000000407c17c11 */ /* 0x000fc4000f8e08ff */
[----:B------:R-:W-:Y:S02]  /*0760*/  LOP3.LUT R2, R3, 0x8, R6, 0xf8, !PT ;  /* 0x0000000803027812 */ /* 0x000fe400078ef806 */
        /* <DEDUP_REMOVED lines=8> */
[----:B------:R-:W-:Y:S01]  /*07f0*/  IMAD.U32 R0, RZ, RZ, UR5 ;  /* 0x00000005ff007e24 */ /* 0x000fe2000f8e00ff */
[----:B------:R-:W-:Y:S01]  /*0800*/  USHF.R.S32.HI UR5, URZ, 0x1f, UR49 ;  /* 0x0000001f3f057899 */ /* 0x000fe20008011431 */
[----:B------:R-:W-:-:S02]  /*0810*/  IMAD.IADD R181, R4, 0x1, R2 ;  /* 0x0000000104b57824 */ /* 0x000fc400078e0202 */
[----:B------:R-:W-:Y:S02]  /*0820*/  IMAD.IADD R174, R2, 0x1, R174 ;  /* 0x0000000102ae7824 */ /* 0x000fe400078e02ae */
[----:B------:R-:W-:Y:S01]  /*0830*/  IMAD.U32 R2, RZ, RZ, UR6 ;  /* 0x00000006ff027e24 */ /* 0x000fe2000f8e00ff */
[----:B------:R-:W-:Y:S01]  /*0840*/  UIADD3 UR6, UR4, 0xa000, URZ ;  /* 0x0000a00004067890 */ /* 0x000fe2000fffe03f */
[----:B------:R-:W-:Y:S01]  /*0850*/  IMAD.U32 R0, RZ, RZ, UR5 ;  /* 0x00000005ff007e24 */ /* 0x000fe2000f8e00ff */
[----:B------:R-:W-:Y:S01]  /*0860*/  UIADD3 UR5, UR4, 0x6000, URZ ;  /* 0x0000600004057890 */ /* 0x000fe2000fffe03f */
[----:B------:R-:W-:Y:S02]  /*0870*/  IMAD.MOV.U32 R4, RZ, RZ, 0x20 ;  /* 0x00000020ff047424 */ /* 0x000fe400078e00ff */
[----:B------:R-:W-:Y:S01]  /*0880*/  IMAD.MOV.U32 R2, RZ, RZ, 0x40 ;  /* 0x00000040ff027424 */ /* 0x000fe200078e00ff */
[----:B------:R-:W-:Y:S01]  /*0890*/  LEA R174, R174, UR6, 0x1 ;  /* 0x00000006aeae7c11 */ /* 0x000fe2000f8e08ff */
[----:B------:R-:W-:Y:S01]  /*08a0*/  IMAD.U32 R0, RZ, RZ, UR7 ;  /* 0x00000007ff007e24 */ /* 0x000fe2000f8e00ff */
[----:B------:R-:W-:Y:S01]  /*08b0*/  SEL R177, R4, 0xffffffe0, !P4 ;  /* 0xffffffe004b17807 */ /* 0x000fe20006000000 */
[----:B------:R-:W-:Y:S01]  /*08c0*/  IMAD.SHL.U32 R183, R180, 0x2, RZ ;  /* 0x00000002b4b77824 */ /* 0x000fe200078e00ff */
[----:B------:R-:W-:-:S02]  /*08d0*/  LEA R245, R10, UR5, 0x1 ;  /* 0x000000050af57c11 */ /* 0x000fc4000f8e08ff */
[----:B------:R-:W-:Y:S01]  /*08e0*/  SEL R2, R2, 0xffffffc0, !P3 ;  /* 0xffffffc002027807 */ /* 0x000fe20005800000 */
[----:B------:R-:W-:Y:S01]  /*08f0*/  VIADD R183, R183, UR5 ;  /* 0x00000005b7b77c36 */ /* 0x000fe20008000000 */
[----:B------:R-:W-:Y:S01]  /*0900*/  LEA R0, R182, UR6, 0x1 ;  /* 0x00000006b6007c11 */ /* 0x000fe2000f8e08ff */
[C---:B------:R-:W-:Y:S01]  /*0910*/  VIADD R246, R245.reuse, 0x40 ;  /* 0x00000040f5f67836 */ /* 0x040fe20000000000 */
[----:B------:R-:W-:Y:S01]  /*0920*/  SEL R4, R4, 0xffffffe0, !P1 ;  /* 0xffffffe004047807 */ /* 0x000fe20004800000 */
[----:B------:R-:W-:Y:S02]  /*0930*/  @P2 VIADD R246, R245, 0xffffffc0 ;  /* 0xffffffc0f5f62836 */ /* 0x000fe40000000000 */
[C---:B------:R-:W-:Y:S02]  /*0940*/  IMAD.IADD R176, R0.reuse, 0x1, R2 ;  /* 0x0000000100b07824 */ /* 0x040fe400078e0202 */
[----:B------:R-:W-:Y:S02]  /*0950*/  IMAD.IADD R192, R193, 0x1, R4 ;  /* 0x00000001c1c07824 */ /* 0x000fe400078e0204 */
[----:B------:R-:W-:-:S02]  /*0960*/  IMAD.IADD R178, R0, 0x1, R177 ;  /* 0x0000000100b27824 */ /* 0x000fc400078e02b1 */
[----:B------:R-:W-:Y:S02]  /*0970*/  VIADD R249, R245, 0x420 ;  /* 0x00000420f5f97836 */ /* 0x000fe40000000000 */
[----:B------:R-:W-:Y:S02]  /*0980*/  IMAD.IADD R177, R177, 0x1, R176 ;  /* 0x00000001b1b17824 */ /* 0x000fe400078e02b0 */
[C---:B------:R-:W-:Y:S02]  /*0990*/  IMAD.IADD R248, R4.reuse, 0x1, R245 ;  /* 0x0000000104f87824 */ /* 0x040fe400078e02f5 */
[----:B------:R-:W-:Y:S02]  /*09a0*/  @P1 VIADD R249, R245, 0x3e0 ;  /* 0x000003e0f5f91836 */ /* 0x000fe40000000000 */
[----:B------:R-:W-:Y:S02]  /*09b0*/  IMAD.IADD R191, R191, 0x1, R192 ;  /* 0x00000001bfbf7824 */ /* 0x000fe400078e02c0 */
[----:B------:R-:W-:-:S07]  /*09c0*/  IMAD.IADD R247, R4, 0x1, R246 ;  /* 0x0000000104f77824 */ /* 0x000fce00078e02f6 */
.L_x_665:
        /* <DEDUP_REMOVED lines=16> */
[----:B-1--4-:R-:W-:Y:S01]  /*0ad0*/  IMAD.U32 R4, RZ, RZ, UR6 ;  /* 0x00000006ff047e24 */ /* 0x012fe2000f8e00ff */
        /* <DEDUP_REMOVED lines=13> */
[----:B--2---:R-:W2:Y:S01]  /*0bb0*/  @P1 LDG.E R8, desc[UR8][R6.64] ;  /* 0x0000000806081981 */ /* 0x004ea2000c1e1900 */
[----:B------:R-:W-:-:S04]  /*0bc0*/  UIADD3 UR6, UP0, UR16, UR12, URZ ;  /* 0x0000000c10067290 */ /* 0x000fc8000ff1e03f */
[----:B------:R-:W-:Y:S01]  /*0bd0*/  PLOP3.LUT P2, PT, PT, PT, UP4, 0x80, 0x0 ;  /* 0x000000000000781c */ /* 0x000fe20003f4f048 */
[----:B------:R-:W-:Y:S01]  /*0be0*/  UIADD3.X UR5, UR5, UR13, URZ, UP0, !UPT ;  /* 0x0000000d05057290 */ /* 0x000fe200087fe43f */
[----:B---3--:R1:W3:Y:S02]  /*0bf0*/  @P0 LDG.E R6, desc[UR8][R4.64] ;  /* 0x0000000804060981 */ /* 0x0082e4000c1e1900 */
        /* <DEDUP_REMOVED lines=10> */
[----:B------:R-:W-:Y:S02]  /*0ca0*/  UMOV UR5, 0xffffffff ;  /* 0xffffffff00057882 */ /* 0x000fe40000000000 */
[----:B------:R-:W-:Y:S01]  /*0cb0*/  @!UP3 ULDC UR6, c[0x0][0x2cc] ;  /* 0x0000b3000006bab9 */ /* 0x000fe20000000800 */
[----:B------:R-:W-:Y:S01]  /*0cc0*/  @!UP3 UISETP.NE.AND.EX UP0, UPT, UR7, URZ, UPT, UP0 ;  /* 0x0000003f0700b28c */ /* 0x000fe2000bf05300 */
[----:B------:R-:W-:Y:S01]  /*0cd0*/  UMOV UR34, 0xffffffff ;  /* 0xffffffff00227882 */ /* 0x000fe20000000000 */
[----:B------:R-:W-:Y:S02]  /*0ce0*/  USHF.L.U32 UR33, UR26, 0x7, URZ ;  /* 0x000000071a217899 */ /* 0x000fe4000800063f */
        /* <DEDUP_REMOVED lines=17> */
.L_x_621:
        /* <DEDUP_REMOVED lines=19> */
[----:B------:R-:W-:Y:S02]  /*0f30*/  USHF.L.U32 UR14, UR49, 0x7, URZ ;  /* 0x00000007310e7899 */ /* 0x000fe4000800063f */
[----:B------:R-:W-:Y:S02]  /*0f40*/  @!UP1 UIMAD.WIDE.U32 UR36, UR49, UR10, URZ ;  /* 0x0000000a312492a5 */ /* 0x000fe4000f8e003f */
[----:B------:R-:W-:Y:S01]  /*0f50*/  UIMAD UR50, UR59, UR27, URZ ;  /* 0x0000001b3b3272a4 */ /* 0x000fe2000f8e023f */
[----:B------:R-:W-:Y:S01]  /*0f60*/  ULDC.64 UR40, c[0x0][0x240] ;  /* 0x0000900000287ab9 */ /* 0x000fe20000000a00 */
[----:B------:R-:W-:Y:S01]  /*0f70*/  USEL UR31, UR14, URZ, UP2 ;  /* 0x0000003f0e1f7287 */ /* 0x000fe20009000000 */
[----:B-1----:R-:W-:Y:S01]  /*0f80*/  IABS R6, R7 ;  /* 0x0000000700067213 */ /* 0x002fe20000000000 */
[----:B------:R-:W-:Y:S01]  /*0f90*/  UIMAD.WIDE.U32 UR14, UR5, UR40, URZ ;  /* 0x00000028050e72a5 */ /* 0x000fe2000f8e003f */
[----:B------:R-:W-:Y:S01]  /*0fa0*/  ISETP.NE.AND P3, PT, R7, RZ, PT ;  /* 0x000000ff0700720c */ /* 0x000fe20003f65270 */
[----:B------:R-:W-:Y:S01]  /*0fb0*/  UIMAD UR22, UR5, UR41, URZ ;  /* 0x00000029051672a4 */ /* 0x000fe2000f8e023f */
[----:B------:R-:W1:Y:S01]  /*0fc0*/  I2F.RP R4, R6 ;  /* 0x0000000600047306 */ /* 0x000e620000209400 */
[----:B------:R-:W-:-:S02]  /*0fd0*/  USEL UR58, UR18, UR14, !UP1 ;  /* 0x0000000e123a7287 */ /* 0x000fc4000c800000 */
[----:B------:R-:W-:Y:S02]  /*0fe0*/  UIADD3 UR51, UR19, UR30, URZ ;  /* 0x0000001e13337290 */ /* 0x000fe4000fffe03f */
[----:B--2---:R-:W-:Y:S02]  /*0ff0*/  UIMAD.WIDE.U32 UR28, UR6, UR12, URZ ;  /* 0x0000000c061c72a5 */ /* 0x004fe4000f8e003f */
[----:B------:R-:W-:Y:S02]  /*1000*/  @UP1 UIADD3 UR51, UR15, UR22, URZ ;  /* 0x000000160f331290 */ /* 0x000fe4000fffe03f */
[----:B------:R-:W-:Y:S02]  /*1010*/  UIMAD UR45, UR6, UR13, UR29 ;  /* 0x0000000d062d72a4 */ /* 0x000fe4000f8e021d */
[----:B------:R-:W-:Y:S02]  /*1020*/  @!UP1 UIMAD UR6, UR60, UR10, URZ ;  /* 0x0000000a3c0692a4 */ /* 0x000fe4000f8e023f */
[----:B------:R-:W-:Y:S01]  /*1030*/  USHF.R.S32.HI UR29, URZ, 0x1f, UR61 ;  /* 0x0000001f3f1d7899 */ /* 0x000fe2000801143d */
[----:B-1----:R-:W1:Y:S01]  /*1040*/  MUFU.RCP R4, R4 ;  /* 0x0000000400047308 */ /* 0x002e620000001000 */
[----:B------:R-:W-:-:S02]  /*1050*/  @!UP1 UIMAD UR42, UR49, UR11, UR6 ;  /* 0x0000000b312a92a4 */ /* 0x000fc4000f8e0206 */
[----:B------:R-:W-:Y:S01]  /*1060*/  UIADD3 UR6, UR25, 0x3f, URZ ;  /* 0x0000003f19067890 */ /* 0x000fe2000fffe03f */
[----:B------:R-:W-:Y:S01]  /*1070*/  @UP1 ULDC.64 UR12, c[0x0][0x420] ;  /* 0x00010800000c1ab9 */ /* 0x000fe20000000a00 */
        /* <DEDUP_REMOVED lines=12> */
[----:B------:R-:W-:-:S02]  /*1140*/  ULOP3.LUT UR15, UR27, 0xffffffc0, URZ, 0xc0, !UPT ;  /* 0xffffffc01b0f7892 */ /* 0x000fc4000f8ec03f */
[----:B------:R-:W-:Y:S02]  /*1150*/  UIMAD.WIDE.U32 UR18, UR10, UR12, URZ ;  /* 0x0000000c0a1272a5 */ /* 0x000fe4000f8e003f */
[----:B------:R-:W-:Y:S02]  /*1160*/  USHF.L.U64.HI UR16, UR49, 0x7, UR60 ;  /* 0x0000000731107899 */ /* 0x000fe4000801023c */
[----:B------:R-:W-:Y:S02]  /*1170*/  UIMAD.WIDE.U32 UR12, UR10, UR5, URZ ;  /* 0x000000050a0c72a5 */ /* 0x000fe4000f8e003f */
[----:B------:R-:W-:Y:S01]  /*1180*/  UIMAD UR14, UR10, UR6, UR14 ;  /* 0x000000060a0e72a4 */ /* 0x000fe2000f8e020e */
[----:B-1----:R-:W-:Y:S01]  /*1190*/  IMAD.MOV R0, RZ, RZ, -R5 ;  /* 0x000000ffff007224 */ /* 0x002fe200078e0a05 */
[----:B------:R-:W-:Y:S01]  /*11a0*/  ULDC.U8 UR20, c[0x0][0x3d8] ;  /* 0x0000f60000147ab9 */ /* 0x000fe20000000000 */
[----:B------:R-:W-:Y:S01]  /*11b0*/  IMAD.MOV.U32 R4, RZ, RZ, RZ ;  /* 0x000000ffff047224 */ /* 0x000fe200078e00ff */
[----:B------:R-:W-:Y:S01]  /*11c0*/  UIADD3 UR6, UR15, -0x40, URZ ;  /* 0xffffffc00f067890 */ /* 0x000fe2000fffe03f */
[----:B------:R-:W-:Y:S01]  /*11d0*/  IMAD R0, R0, R6, RZ ;  /* 0x0000000600007224 */ /* 0x000fe200078e02ff */
[----:B------:R-:W-:-:S02]  /*11e0*/  UISETP.NE.AND UP3, UPT, UR20, URZ, UPT ;  /* 0x0000003f1400728c */ /* 0x000fc4000bf65270 */
[----:B------:R-:W-:Y:S01]  /*11f0*/  USEL UR35, UR16, URZ, UP2 ;  /* 0x0000003f10237287 */ /* 0x000fe20009000000 */
[----:B------:R-:W-:Y:S01]  /*1200*/  IMAD.HI.U32 R0, R5, R0, R4 ;  /* 0x0000000005007227 */ /* 0x000fe200078e0004 */
[----:B------:R-:W-:Y:S02]  /*1210*/  USEL UR57, UR18, UR12, !UP1 ;  /* 0x0000000c12397287 */ /* 0x000fe4000c800000 */
[----:B------:R-:W-:Y:S02]  /*1220*/  USHF.R.S32.HI UR29, URZ, 0x1f, UR6 ;  /* 0x0000001f3f1d7899 */ /* 0x000fe40008011406 */
[----:B------:R-:W-:Y:S01]  /*1230*/  UIADD3 UR18, UP2, UR6, UR31, URZ ;  /* 0x0000001f06127290 */ /* 0x000fe2000ff5e03f */
[----:B------:R-:W-:Y:S01]  /*1240*/  IMAD.HI.U32 R0, R0, R2, RZ ;  /* 0x0000000200007227 */ /* 0x000fe200078e00ff */
[----:B------:R-:W-:Y:S02]  /*1250*/  UISETP.NE.AND UP0, UPT, UR34, -0x1, UPT ;  /* 0xffffffff2200788c */ /* 0x000fe4000bf05270 */
[----:B------:R-:W-:-:S02]  /*1260*/  UIMAD UR22, UR11, UR5, URZ ;  /* 0x000000050b1672a4 */ /* 0x000fc4000f8e023f */
[----:B------:R-:W-:Y:S01]  /*1270*/  IADD3 R4, -R0, RZ, RZ ;  /* 0x000000ff00047210 */ /* 0x000fe20007ffe1ff */
[----:B------:R-:W-:Y:S02]  /*1280*/  UIADD3.X UR12, UR29, UR35, URZ, UP2, !UPT ;  /* 0x000000231d0c7290 */ /* 0x000fe400097fe43f */
[----:B------:R-:W-:Y:S02]  /*1290*/  UIMAD UR11, UR11, UR18, URZ ;  /* 0x000000120b0b72a4 */ /* 0x000fe4000f8e023f */
[C---:B------:R-:W-:Y:S01]  /*12a0*/  IMAD R2, R6.reuse, R4, R2 ;  /* 0x0000000406027224 */ /* 0x040fe200078e0202 */
[----:B------:R-:W-:Y:S01]  /*12b0*/  ULDC UR47, c[0x0][0x2c4] ;  /* 0x0000b100002f7ab9 */ /* 0x000fe20000000800 */
[----:B------:R-:W-:Y:S02]  /*12c0*/  UIADD3 UR48, UR19, UR14, URZ ;  /* 0x0000000e13307290 */ /* 0x000fe4000fffe03f */
[----:B------:R-:W-:Y:S01]  /*12d0*/  UIMAD UR19, UR10, UR12, UR11 ;  /* 0x0000000c0a1372a4 */ /* 0x000fe2000f8e020b */
[----:B------:R-:W-:Y:S01]  /*12e0*/  ISETP.GT.U32.AND P1, PT, R6, R2, PT ;  /* 0x000000020600720c */ /* 0x000fe20003f24070 */
[----:B------:R-:W-:-:S02]  /*12f0*/  UIMAD.WIDE.U32 UR30, UR10, UR18, URZ ;  /* 0x000000120a1e72a5 */ /* 0x000fc4000f8e003f */
[----:B------:R-:W-:Y:S01]  /*1300*/  @UP3 UIMAD UR10, UR49, UR47, URZ ;  /* 0x0000002f310a32a4 */ /* 0x000fe2000f8e023f */
[----:B------:R-:W-:Y:S01]  /*1310*/  ULDC.U8 UR21, c[0x0][0x480] ;  /* 0x0001200000157ab9 */ /* 0x000fe20000000000 */
[----:B------:R-:W-:Y:S02]  /*1320*/  @UP0 UIADD3 UR23, UR32, UR34, URZ ;  /* 0x0000002220170290 */ /* 0x000fe4000fffe03f */
[----:B------:R-:W-:Y:S02]  /*1330*/  @UP0 UIADD3 UR24, UR32, UR34, URZ ;  /* 0x0000002220180290 */ /* 0x000fe4000fffe03f */
[----:B------:R-:W-:Y:S02]  /*1340*/  UISETP.NE.AND UP4, UPT, UR21, URZ, UPT ;  /* 0x0000003f1500728c */ /* 0x000fe4000bf85270 */
[----:B------:R-:W-:Y:S02]  /*1350*/  @UP3 USEL UR11, UR10, UR5, !UP1 ;  /* 0x000000050a0b3287 */ /* 0x000fe4000c800000 */
[----:B------:R-:W-:Y:S01]  /*1360*/  @!P1 IMAD.IADD R2, R2, 0x1, -R6 ;  /* 0x0000000102029824 */ /* 0x000fe200078e0a06 */
[----:B------:R-:W-:Y:S01]  /*1370*/  @UP0 ULDC.64 UR20, c[0x0][0x248] ;  /* 0x0000920000140ab9 */ /* 0x000fe20000000a00 */
[----:B------:R-:W-:Y:S01]  /*1380*/  @!P1 VIADD R0, R0, 0x1 ;  /* 0x0000000100009836 */ /* 0x000fe20000000000 */
[----:B------:R-:W-:Y:S01]  /*1390*/  PLOP3.LUT P1, PT, PT, PT, UP0, 0x80, 0x0 ;  /* 0x000000000000781c */ /* 0x000fe20003f2f008 */
[----:B------:R-:W-:Y:S01]  /*13a0*/  @UP0 ULDC.64 UR16, c[0x0][0x250] ;  /* 0x0000940000100ab9 */ /* 0x000fe20000000a00 */
[----:B------:R-:W-:Y:S01]  /*13b0*/  ISETP.GE.U32.AND P0, PT, R2, R6, PT ;  /* 0x000000060200720c */ /* 0x000fe20003f06070 */
[----:B------:R-:W-:Y:S01]  /*13c0*/  @UP1 UIADD3 UR48, UR13, UR22, URZ ;  /* 0x000000160d301290 */ /* 0x000fe2000fffe03f */
[----:B------:R-:W-:Y:S01]  /*13d0*/  LOP3.LUT R2, R7, UR59, RZ, 0x3c, !PT ;  /* 0x0000003b07027c12 */ /* 0x000fe2000f8e3cff */
[----:B------:R-:W-:Y:S01]  /*13e0*/  @UP3 ULDC UR10, c[0x0][0x2e4] ;  /* 0x0000b900000a3ab9 */ /* 0x000fe20000000800 */
[----:B------:R-:W-:-:S02]  /*13f0*/  @UP0 UIMAD.WIDE.U32 UR14, UR23, UR20, URZ ;  /* 0x00000014170e02a5 */ /* 0x000fc4000f8e003f */
[----:B------:R-:W-:Y:S01]  /*1400*/  ISETP.GE.AND P2, PT, R2, RZ, PT ;  /* 0x000000ff0200720c */ /* 0x000fe20003f46270 */
[----:B------:R-:W-:Y:S02]  /*1410*/  @!UP1 UIADD3 UR53, UR37, UR42, URZ ;  /* 0x0000002a25359290 */ /* 0x000fe4000fffe03f */
[----:B------:R-:W-:Y:S02]  /*1420*/  @UP0 UIMAD.WIDE.U32 UR12, UR24, UR16, URZ ;  /* 0x00000010180c02a5 */ /* 0x000fe4000f8e003f */
[----:B------:R-:W-:Y:S02]  /*1430*/  @UP3 UIMAD UR42, UR59, UR10, UR11 ;  /* 0x0000000a3b2a32a4 */ /* 0x000fe4000f8e020b */
[----:B------:R-:W-:Y:S01]  /*1440*/  @P0 IADD3 R0, R0, 0x1, RZ ;  /* 0x0000000100000810 */ /* 0x000fe20007ffe0ff */
[----:B------:R-:W-:Y:S01]  /*1450*/  @!UP3 UIMAD UR10, UR49, UR43, UR59 ;  /* 0x0000002b310ab2a4 */ /* 0x000fe2000f8e023b */
[----:B------:R-:W-:Y:S01]  /*1460*/  PLOP3.LUT P0, PT, PT, PT, UP3, 0x80, 0x0 ;  /* 0x000000000000781c */ /* 0x000fe20003f0f038 */
[----:B------:R-:W-:-:S02]  /*1470*/  @UP0 UIMAD UR23, UR23, UR21, URZ ;  /* 0x00000015171702a4 */ /* 0x000fc4000f8e023f */
[----:B------:R-:W-:Y:S01]  /*1480*/  @UP0 UIMAD UR18, UR24, UR17, URZ ;  /* 0x00000011181202a4 */ /* 0x000fe2000f8e023f */
[----:B------:R-:W-:Y:S01]  /*1490*/  IMAD.MOV.U32 R2, RZ, RZ, R0 ;  /* 0x000000ffff027224 */ /* 0x000fe200078e0000 */
[----:B------:R-:W-:Y:S02]  /*14a0*/  USEL UR55, UR28, URZ, UP4 ;  /* 0x0000003f1c377287 */ /* 0x000fe4000a000000 */
[----:B------:R-:W-:Y:S02]  /*14b0*/  USEL UR54, UR45, URZ, UP4 ;  /* 0x0000003f2d367287 */ /* 0x000fe4000a000000 */
[----:B------:R-:W-:Y:S01]  /*14c0*/  @!UP3 UIMAD UR42, UR10, UR47, URZ ;  /* 0x0000002f0a2ab2a4 */ /* 0x000fe2000f8e023f */
[----:B------:R-:W-:Y:S01]  /*14d0*/  @!P2 IADD3 R2, -R2, RZ, RZ ;  /* 0x000000ff0202a210 */ /* 0x000fe20007ffe1ff */
[----:B------:R-:W-:Y:S01]  /*14e0*/  USHF.R.S32.HI UR44, URZ, 0x1f, UR33 ;  /* 0x0000001f3f2c7899 */ /* 0x000fe20008011421 */
[----:B------:R-:W-:Y:S01]  /*14f0*/  @!P3 LOP3.LUT R2, RZ, R7, RZ, 0x33, !PT ;  /* 0x00000007ff02b212 */ /* 0x000fe200078e33ff */
[----:B------:R-:W-:-:S02]  /*1500*/  USHF.R.S32.HI UR56, URZ, 0x1f, UR50 ;  /* 0x0000001f3f387899 */ /* 0x000fc40008011432 */
[----:B------:R-:W-:Y:S02]  /*1510*/  USHF.R.S32.HI UR43, URZ, 0x6, UR27 ;  /* 0x000000063f2b7899 */ /* 0x000fe4000801141b */
[----:B------:R-:W-:Y:S02]  /*1520*/  @UP0 UIADD3 UR46, UR13, UR18, URZ ;  /* 0x000000120d2e0290 */ /* 0x000fe4000fffe03f */
[----:B------:R-:W-:Y:S02]  /*1530*/  UIADD3 UR52, UR31, UR19, URZ ;  /* 0x000000131f347290 */ /* 0x000fe4000fffe03f */
[----:B------:R-:W-:Y:S01]  /*1540*/  @UP0 UIADD3 UR47, UR15, UR23, URZ ;  /* 0x000000170f2f0290 */ /* 0x000fe2000fffe03f */
[----:B------:R-:W-:Y:S01]  /*1550*/  @UP0 UMOV UR45, UR14 ;  /* 0x0000000e002d0c82 */ /* 0x000fe20008000000 */
[----:B------:R-:W-:Y:S01]  /*1560*/  @UP0 UMOV UR28, UR12 ;  /* 0x0000000c001c0c82 */ /* 0x000fe20008000000 */
[----:B------:R-:W-:Y:S09]  /*1570*/  @P1 BRA `(.L_x_623) ;  /* 0x0000000000301947 */ /* 0x000ff20003800000 */
        /* <DEDUP_REMOVED lines=12> */
.L_x_623:
[----:B------:R-:W-:Y:S05]  /*1640*/  @P1 BRA `(.L_x_624) ;  /* 0x0000000000301947 */ /* 0x000fea0003800000 */
        /* <DEDUP_REMOVED lines=12> */
.L_x_624:
        /* <DEDUP_REMOVED lines=11> */
.L_x_625:
[----:B------:R-:W-:Y:S02]  /*17c0*/  ULDC UR5, c[0x0][0x270] ;  /* 0x00009c0000057ab9 */ /* 0x000fe40000000800 */
[----:B------:R-:W-:-:S04]  /*17d0*/  UIMAD UR5, UR49, UR5, UR59 ;  /* 0x00000005310572a4 */ /* 0x000fc8000f8e023b */
[----:B------:R-:W-:-:S12]  /*17e0*/  UIMAD UR5, UR5, UR61, URZ ;  /* 0x0000003d050572a4 */ /* 0x000fd8000f8e023f */
.L_x_626:
[----:B------:R-:W1:Y:S01]  /*17f0*/  S2R R39, SR_TID.X ;  /* 0x0000000000277919 */ /* 0x000e620000002100 */
[----:B------:R-:W2:Y:S01]  /*1800*/  LDC.64 R24, c[0x0][0x420] ;  /* 0x00010800ff187b82 */ /* 0x000ea20000000a00 */
[----:B------:R-:W-:Y:S01]  /*1810*/  ULDC UR11, c[0x0][0x2dc] ;  /* 0x0000b700000b7ab9 */ /* 0x000fe20000000800 */
[----:B------:R-:W-:Y:S01]  /*1820*/  ULDC UR12, c[0x0][0x270] ;  /* 0x00009c00000c7ab9 */ /* 0x000fe20000000800 */
[----:B------:R-:W-:Y:S01]  /*1830*/  UIADD3 UR24, UR6, UR5, URZ ;  /* 0x0000000506187290 */ /* 0x000fe2000fffe03f */
[----:B------:R-:W-:Y:S01]  /*1840*/  BSSY B1, `(.L_x_622) ;  /* 0x00006fb000017945 */ /* 0x000fe20003800000 */
[----:B------:R-:W-:Y:S02]  /*1850*/  UIMAD UR27, UR11, UR12, URZ ;  /* 0x0000000c0b1b72a4 */ /* 0x000fe4000f8e023f */
[----:B------:R-:W-:Y:S02]  /*1860*/  UIADD3 UR5, -UR7, UR25, UR33 ;  /* 0x0000001907057290 */ /* 0x000fe4000fffe121 */
[----:B------:R-:W-:Y:S01]  /*1870*/  USHF.L.U32 UR35, UR27, 0x6, URZ ;  /* 0x000000061b237899 */ /* 0x000fe2000800063f */
[----:B------:R-:W-:Y:S01]  /*1880*/  ULDC UR11, c[0x0][0x398] ;  /* 0x0000e600000b7ab9 */ /* 0x000fe20000000800 */
[----:B------:R-:W-:Y:S01]  /*1890*/  ULDC.64 UR18, c[0x0][0x400] ;  /* 0x0001000000127ab9 */ /* 0x000fe20000000a00 */
[----:B------:R-:W-:-:S02]  /*18a0*/  UIADD3 UR5, UR5, -UR11, URZ ;  /* 0x8000000b05057290 */ /* 0x000fc4000fffe03f */
[----:B------:R-:W-:Y:S02]  /*18b0*/  UIADD3 UR12, UP2, UP1, UR30, UR35, UR50 ;  /* 0x000000231e0c7290 */ /* 0x000fe4000f95e032 */
[----:B------:R-:W-:Y:S02]  /*18c0*/  USHF.R.S32.HI UR11, URZ, 0x1f, UR35 ;  /* 0x0000001f3f0b7899 */ /* 0x000fe40008011423 */
[----:B------:R-:W-:Y:S02]  /*18d0*/  USHF.R.S32.HI UR36, URZ, 0x1f, UR59 ;  /* 0x0000001f3f247899 */ /* 0x000fe4000801143b */
[----:B------:R-:W-:Y:S02]  /*18e0*/  UIADD3.X UR11, UR52, UR11, UR56, UP2, UP1 ;  /* 0x0000000b340b7290 */ /* 0x000fe400097e2438 */
[----:B------:R-:W-:Y:S01]  /*18f0*/  UIADD3 UR12, UP2, UP1, UR55, UR12, UR57 ;  /* 0x0000000c370c7290 */ /* 0x000fe2000f95e039 */
[----:B--2---:R-:W-:Y:S01]  /*1900*/  IMAD R9, R24, UR29, RZ ;  /* 0x0000001d18097c24 */ /* 0x004fe2000f8e02ff */
[----:B------:R-:W-:Y:S01]  /*1910*/  ULDC.64 UR22, c[0x0][0x258] ;  /* 0x0000960000167ab9 */ /* 0x000fe20000000a00 */
[----:B------:R-:W-:Y:S01]  /*1920*/  ULDC.64 UR14, c[0x0][0x428] ;  /* 0x00010a00000e7ab9 */ /* 0x000fe20000000a00 */
[----:B------:R-:W-:Y:S01]  /*1930*/  ULDC.64 UR30, c[0x0][0x478] ;  /* 0x00011e00001e7ab9 */ /* 0x000fe20000000a00 */
[----:B------:R-:W-:Y:S01]  /*1940*/  IMAD R12, R25, UR6, R9 ;  /* 0x00000006190c7c24 */ /* 0x000fe2000f8e0209 */
[----:B------:R-:W-:Y:S01]  /*1950*/  UIMAD UR13, UR36, UR14, URZ ;  /* 0x0000000e240d72a4 */ /* 0x000fe2000f8e023f */
[----:B-1----:R-:W-:-:S03]  /*1960*/  SHF.R.S32.HI R38, RZ, 0x1f, R39 ;  /* 0x0000001fff267819 */ /* 0x002fc60000011427 */
        /* <DEDUP_REMOVED lines=9> */
[----:B------:R-:W-:Y:S02]  /*1a00*/  IMAD.SHL.U32 R4, R4, 0x8, RZ ;  /* 0x0000000804047824 */ /* 0x000fe400078e00ff */
[----:B------:R-:W-:Y:S01]  /*1a10*/  IMAD R10, R10, UR27, R250 ;  /* 0x0000001b0a0a7c24 */ /* 0x000fe2000f8e02fa */
[----:B------:R-:W-:Y:S02]  /*1a20*/  IADD3.X R7, R37, UR29, RZ, P0, !PT ;  /* 0x0000001d25077c10 */ /* 0x000fe400087fe4ff */
[----:B------:R-:W-:Y:S02]  /*1a30*/  SHF.R.S32.HI R5, RZ, 0x1f, R4 ;  /* 0x0000001fff057819 */ /* 0x000fe40000011404 */
[----:B------:R-:W-:Y:S01]  /*1a40*/  IADD3 R6, P0, R4, UR10, RZ ;  /* 0x0000000a04067c10 */ /* 0x000fe2000ff1e0ff */
[----:B------:R-:W-:Y:S01]  /*1a50*/  IMAD R9, R7, UR40, RZ ;  /* 0x0000002807097c24 */ /* 0x000fe2000f8e02ff */
[----:B------:R-:W-:-:S02]  /*1a60*/  UIADD3.X UR10, UR54, UR11, UR48, UP2, UP1 ;  /* 0x0000000b360a7290 */ /* 0x000fc400097e2430 */
[----:B------:R-:W-:Y:S01]  /*1a70*/  IADD3.X R7, R5, UR53, RZ, P0, !PT ;  /* 0x0000003505077c10 */ /* 0x000fe200087fe4ff */
[----:B------:R-:W-:Y:S01]  /*1a80*/  IMAD R13, R8, UR41, R9 ;  /* 0x00000029080d7c24 */ /* 0x000fe2000f8e0209 */
[----:B------:R-:W-:Y:S01]  /*1a90*/  IADD3 R11, P0, R10, UR12, RZ ;  /* 0x0000000c0a0b7c10 */ /* 0x000fe2000ff1e0ff */
[----:B------:R-:W-:Y:S01]  /*1aa0*/  IMAD.WIDE.U32 R8, R8, UR40, R4 ;  /* 0x0000002808087c25 */ /* 0x000fe2000f8e0004 */
[----:B------:R-:W-:Y:S02]  /*1ab0*/  ULDC.64 UR12, c[0x0][0x210] ;  /* 0x00008400000c7ab9 */ /* 0x000fe40000000a00 */
[----:B------:R-:W-:Y:S01]  /*1ac0*/  LEA.HI.X.SX32 R10, R10, UR10, 0x1, P0 ;  /* 0x0000000a0a0a7c11 */ /* 0x000fe200080f0eff */
[----:B------:R-:W-:Y:S01]  /*1ad0*/  UIMAD UR10, UR36, UR22, URZ ;  /* 0x00000016240a72a4 */ /* 0x000fe2000f8e023f */
[C---:B------:R-:W-:Y:S01]  /*1ae0*/  LEA R224, P0, R11.reuse, UR18, 0x2 ;  /* 0x000000120be07c11 */ /* 0x040fe2000f8010ff */
[----:B------:R-:W-:Y:S01]  /*1af0*/  USHF.R.S32.HI UR18, URZ, 0x1f, UR5 ;  /* 0x0000001f3f127899 */ /* 0x000fe20008011405 */
[----:B------:R-:W-:Y:S01]  /*1b00*/  IADD3 R8, P2, R8, UR58, RZ ;  /* 0x0000003a08087c10 */ /* 0x000fe2000ff5e0ff */
[----:B------:R-:W-:Y:S01]  /*1b10*/  IMAD.WIDE.U32 R6, R24, UR6, R6 ;  /* 0x0000000618067c25 */ /* 0x000fe2000f8e0006 */
[----:B------:R-:W-:Y:S01]  /*1b20*/  LEA.HI.X R223, R11, UR19, R10, 0x2, P0 ;  /* 0x000000130bdf7c11 */ /* 0x000fe200080f140a */
[----:B------:R-:W-:Y:S01]  /*1b30*/  ULEA.HI UR18, UR18, UR5, URZ, 0x6 ;  /* 0x0000000512127291 */ /* 0x000fe2000f8f303f */
[----:B------:R-:W-:Y:S01]  /*1b40*/  IADD3.X R9, R9, UR51, R13, P2, !PT ;  /* 0x0000003309097c10 */ /* 0x000fe200097fe40d */
[----:B------:R-:W-:Y:S01]  /*1b50*/  IMAD.U32 R11, RZ, RZ, UR22 ;  /* 0x00000016ff0b7e24 */ /* 0x000fe2000f8e00ff */
[----:B------:R-:W-:Y:S01]  /*1b60*/  UIMAD UR23, UR59, UR23, UR10 ;  /* 0x000000173b1772a4 */ /* 0x000fe2000f8e020a */
[----:B------:R-:W-:Y:S01]  /*1b70*/  IMAD.IADD R7, R7, 0x1, R12 ;  /* 0x0000000107077824 */ /* 0x000fe200078e020c */
[----:B------:R-:W-:Y:S01]  /*1b80*/  USHF.R.S32.HI UR18, URZ, 0x6, UR18 ;  /* 0x000000063f127899 */ /* 0x000fe20008011412 */
[----:B------:R-:W-:Y:S01]  /*1b90*/  IMAD.U32 R10, RZ, RZ, UR14 ;  /* 0x0000000eff0a7e24 */ /* 0x000fe2000f8e00ff */
[----:B------:R-:W-:Y:S01]  /*1ba0*/  UIADD3 UR10, UR6, UR42, URZ ;  /* 0x0000002a060a7290 */ /* 0x000fe2000fffe03f */
[----:B------:R-:W-:Y:S01]  /*1bb0*/  IMAD.WIDE.U32 R8, R11, UR59, R8 ;  /* 0x0000003b0b087c25 */ /* 0x000fe2000f8e0008 */
[----:B------:R-:W-:Y:S01]  /*1bc0*/  UISETP.LT.AND UP1, UPT, URZ, UR18, UPT ;  /* 0x000000123f00728c */ /* 0x000fe2000bf21270 */
[----:B------:R-:W-:-:S02]  /*1bd0*/  ULDC.64 UR36, c[0x0][0x2b0] ;  /* 0x0000ac0000247ab9 */ /* 0x000fc40000000a00 */
[----:B------:R-:W-:Y:S01]  /*1be0*/  IMAD.WIDE.U32 R6, R10, UR59, R6 ;  /* 0x0000003b0a067c25 */ /* 0x000fe2000f8e0006 */
[----:B------:R-:W-:Y:S01]  /*1bf0*/  USEL UR18, URZ, UR18, !UP1 ;  /* 0x000000123f127287 */ /* 0x000fe2000c800000 */
[C---:B------:R-:W-:Y:S01]  /*1c00*/  LEA R198, P0, R8.reuse, UR12, 0x1 ;  /* 0x0000000c08c67c11 */ /* 0x040fe2000f8008ff */
[----:B------:R-:W-:Y:S01]  /*1c10*/  UIMAD.WIDE UR10, UR10, 0x4, UR36 ;  /* 0x000000040a0a78a5 */ /* 0x000fe2000f8e0224 */
[----:B------:R-:W-:Y:S01]  /*1c20*/  VIADD R9, R9, UR23 ;  /* 0x0000001709097c36 */ /* 0x000fe20008000000 */
[----:B------:R-:W-:Y:S01]  /*1c30*/  UISETP.GT.AND UP1, UPT, UR43, UR18, UPT ;  /* 0x000000122b00728c */ /* 0x000fe2000bf24270 */
[----:B------:R-:W-:Y:S01]  /*1c40*/  VIADD R7, R7, UR15 ;  /* 0x0000000f07077c36 */ /* 0x000fe20008000000 */
[----:B------:R-:W-:Y:S01]  /*1c50*/  ULDC.64 UR14, c[0x0][0x3e0] ;  /* 0x0000f800000e7ab9 */ /* 0x000fe20000000a00 */
[-C--:B------:R-:W-:Y:S01]  /*1c60*/  IMAD R10, R37, R24.reuse, RZ ;  /* 0x00000018250a7224 */ /* 0x080fe200078e02ff */
[----:B------:R-:W-:Y:S01]  /*1c70*/  LEA.HI.X R199, R8, UR13, R9, 0x1, P0 ;  /* 0x0000000d08c77c11 */ /* 0x000fe200080f0c09 */
[----:B------:R-:W-:Y:S01]  /*1c80*/  IMAD.WIDE.U32 R6, R0, R24, R6 ;  /* 0x0000001800067225 */ /* 0x000fe200078e0006 */
[----:B------:R-:W-:Y:S01]  /*1c90*/  PLOP3.LUT P0, PT, PT, PT, UP1, 0x80, 0x0 ;  /* 0x000000000000781c */ /* 0x000fe20003f0f018 */
[----:B------:R-:W-:-:S02]  /*1ca0*/  UIMAD.WIDE UR22, UR24, 0x4, UR30 ;  /* 0x00000004181678a5 */ /* 0x000fc4000f8e021e */
[----:B------:R-:W-:Y:S01]  /*1cb0*/  IMAD R10, R0, R25, R10 ;  /* 0x00000019000a7224 */ /* 0x000fe200078e020a */
[C---:B------:R-:W-:Y:S01]  /*1cc0*/  LEA R196, P2, R6.reuse, UR14, 0x1 ;  /* 0x0000000e06c47c11 */ /* 0x040fe2000f8408ff */
[----:B------:R-:W-:Y:S02]  /*1cd0*/  UIADD3 UR6, UR43, -0x1, URZ ;  /* 0xffffffff2b067890 */ /* 0x000fe4000fffe03f */
[----:B------:R-:W-:Y:S01]  /*1ce0*/  IMAD.IADD R7, R7, 0x1, R10 ;  /* 0x0000000107077824 */ /* 0x000fe200078e020a */
[----:B------:R-:W-:Y:S01]  /*1cf0*/  UMOV UR13, UR10 ;  /* 0x0000000a000d7c82 */ /* 0x000fe20008000000 */
[----:B------:R-:W-:Y:S01]  /*1d00*/  UMOV UR12, UR11 ;  /* 0x0000000b000c7c82 */ /* 0x000fe20008000000 */
[----:B------:R-:W-:Y:S02]  /*1d10*/  UMOV UR14, UR23 ;  /* 0x00000017000e7c82 */ /* 0x000fe40008000000 */
        /* <DEDUP_REMOVED lines=22> */
.L_x_628:
        /* <DEDUP_REMOVED lines=19> */
.L_x_629:
        /* <DEDUP_REMOVED lines=34> */
.L_x_631:
[----:B------:R-:W-:Y:S05]  /*21d0*/  BSYNC B0 ;  /* 0x0000000000007941 */ /* 0x000fea0003800000 */
.L_x_630:
        /* <DEDUP_REMOVED lines=14> */
.L_x_633:
[----:B------:R-:W-:Y:S05]  /*22c0*/  BSYNC B0 ;  /* 0x0000000000007941 */ /* 0x000fea0003800000 */
.L_x_632:
        /* <DEDUP_REMOVED lines=14> */
.L_x_635:
[----:B------:R-:W-:Y:S05]  /*23b0*/  BSYNC B0 ;  /* 0x0000000000007941 */ /* 0x000fea0003800000 */
.L_x_634:
        /* <DEDUP_REMOVED lines=14> */
.L_x_637:
[----:B------:R-:W-:Y:S05]  /*24a0*/  BSYNC B0 ;  /* 0x0000000000007941 */ /* 0x000fea0003800000 */
.L_x_636:
[----:B------:R-:W-:Y:S01]  /*24b0*/  UIMAD UR5, UR44, UR12, URZ ;  /* 0x0000000c2c0572a4 */ /* 0x000fe2000f8e023f */
[----:B------:R-:W-:Y:S01]  /*24c0*/  IMAD.U32 R2, RZ, RZ, UR12 ;  /* 0x0000000cff027e24 */ /* 0x000fe2000f8e00ff */
        /* <DEDUP_REMOVED lines=14> */
[----:B----4-:R-:W-:Y:S01]  /*25b0*/  MOV R6, R4 ;  /* 0x0000000400067202 */ /* 0x010fe20000000f00 */
        /* <DEDUP_REMOVED lines=9> */
.L_x_639:
[----:B------:R-:W-:Y:S05]  /*2650*/  BSYNC B0 ;  /* 0x0000000000007941 */ /* 0x000fea0003800000 */
.L_x_638:
[----:B------:R-:W-:Y:S04]  /*2660*/  BSSY B0, `(.L_x_640) ;  /* 0x000000e000007945 */ /* 0x000fe80003800000 */
[----:B------:R-:W-:Y:S05]  /*2670*/  @P2 BRA `(.L_x_641) ;  /* 0x0000000000302947 */ /* 0x000fea0003800000 */
[----:B----4-:R-:W-:Y:S01]  /*2680*/  IADD3 R8, P2, R0, 0x20, RZ ;  /* 0x0000002000087810 */ /* 0x010fe20007f5e0ff */
        /* <DEDUP_REMOVED lines=11> */
.L_x_641:
[----:B------:R-:W-:Y:S05]  /*2740*/  BSYNC B0 ;  /* 0x0000000000007941 */ /* 0x000fea0003800000 */
.L_x_640:
        /* <DEDUP_REMOVED lines=14> */
.L_x_643:
[----:B------:R-:W-:Y:S05]  /*2830*/  BSYNC B0 ;  /* 0x0000000000007941 */ /* 0x000fea0003800000 */
.L_x_642:
[----:B------:R-:W-:Y:S05]  /*2840*/  @P0 BRA `(.L_x_644) ;  /* 0x0000005c00e80947 */ /* 0x000fea0003800000 */
[----:B------:R-:W-:Y:S01]  /*2850*/  IADD3 R0, P0, R0, 0x60, RZ ;  /* 0x0000006000007810 */ /* 0x000fe20007f1e0ff */
[----:B----4-:R-:W-:Y:S01]  /*2860*/  IMAD.MOV.U32 R6, RZ, RZ, R4 ;  /* 0x000000ffff067224 */ /* 0x010fe200078e0004 */
        /* <DEDUP_REMOVED lines=11> */
.L_x_627:
[----:B------:R-:W-:Y:S01]  /*2920*/  UIMAD UR5, UR44, UR16, URZ ;  /* 0x000000102c0572a4 */ /* 0x000fe2000f8e023f */
[----:B------:R-:W-:Y:S01]  /*2930*/  IMAD.U32 R6, RZ, RZ, UR16 ;  /* 0x00000010ff067e24 */ /* 0x000fe2000f8e00ff */
[----:B------:R-:W-:Y:S01]  /*2940*/  UIMAD UR19, UR44, UR20, URZ ;  /* 0x000000142c1372a4 */ /* 0x000fe2000f8e023f */
[----:B------:R-:W-:Y:S01]  /*2950*/  VIADD R11, R0, 0x40 ;  /* 0x00000040000b7836 */ /* 0x000fe20000000000 */
[----:B------:R-:W-:Y:S01]  /*2960*/  UIMAD UR10, UR33, UR17, UR5 ;  /* 0x00000011210a72a4 */ /* 0x000fe2000f8e0205 */
[----:B------:R-:W-:Y:S01]  /*2970*/  IMAD.WIDE.U32 R6, R6, UR33, R4 ;  /* 0x0000002106067c25 */ /* 0x000fe2000f8e0004 */
[----:B------:R-:W-:-:S03]  /*2980*/  UIMAD UR5, UR26, -0x80, UR7 ;  /* 0xffffff801a0578a4 */ /* 0x000fc6000f8e0207 */
[----:B------:R-:W-:Y:S01]  /*2990*/  VIADD R9, R0, 0x60 ;  /* 0x0000006000097836 */ /* 0x000fe20000000000 */
[----:B------:R-:W-:Y:S01]  /*29a0*/  IADD3 R6, P0, R6, UR28, RZ ;  /* 0x0000001c06067c10 */ /* 0x000fe2000ff1e0ff */
[C---:B------:R-:W-:Y:S01]  /*29b0*/  VIADD R36, R0.reuse, 0x20 ;  /* 0x0000002000247836 */ /* 0x040fe20000000000 */
[----:B------:R-:W-:Y:S01]  /*29c0*/  ISETP.GE.AND P5, PT, R0, UR5, PT ;  /* 0x0000000500007c0c */ /* 0x000fe2000bfa6270 */
[----:B------:R-:W-:Y:S01]  /*29d0*/  IMAD.U32 R8, RZ, RZ, UR20 ;  /* 0x00000014ff087e24 */ /* 0x000fe2000f8e00ff */
[----:B------:R-:W-:Y:S01]  /*29e0*/  ISETP.GE.AND P3, PT, R11, UR5, PT ;  /* 0x000000050b007c0c */ /* 0x000fe2000bf66270 */
[----:B------:R-:W-:Y:S01]  /*29f0*/  IMAD.U32 R10, RZ, RZ, UR10 ;  /* 0x0000000aff0a7e24 */ /* 0x000fe2000f8e00ff */
[----:B------:R-:W-:Y:S01]  /*2a00*/  ISETP.GE.AND P2, PT, R9, UR5, PT ;  /* 0x0000000509007c0c */ /* 0x000fe2000bf46270 */
[----:B------:R-:W-:Y:S01]  /*2a10*/  ULDC.64 UR10, c[0x0][0x268] ;  /* 0x00009a00000a7ab9 */ /* 0x000fe20000000a00 */
[----:B------:R-:W-:Y:S01]  /*2a20*/  IMAD.WIDE.U32 R8, R8, UR33, R4 ;  /* 0x0000002108087c25 */ /* 0x000fe2000f8e0004 */
[----:B------:R-:W-:Y:S01]  /*2a30*/  ISETP.GE.AND P4, PT, R36, UR5, PT ;  /* 0x0000000524007c0c */ /* 0x000fe2000bf86270 */
[----:B------:R-:W-:Y:S01]  /*2a40*/  UIMAD UR5, UR33, UR21, UR19 ;  /* 0x00000015210572a4 */ /* 0x000fe2000f8e0213 */
[----:B------:R-:W-:Y:S01]  /*2a50*/  IADD3.X R7, R7, UR46, R10, P0, !PT ;  /* 0x0000002e07077c10 */ /* 0x000fe200087fe40a */
[----:B------:R-:W-:Y:S01]  /*2a60*/  IMAD R4, R27, UR10, RZ ;  /* 0x0000000a1b047c24 */ /* 0x000fe2000f8e02ff */
[----:B------:R-:W-:Y:S01]  /*2a70*/  IADD3 R14, P0, R8, UR45, RZ ;  /* 0x0000002d080e7c10 */ /* 0x000fe2000ff1e0ff */
[----:B------:R-:W-:Y:S01]  /*2a80*/  IMAD.SHL.U32 R25, R25, 0x40, RZ ;  /* 0x0000004019197824 */ /* 0x000fe200078e00ff */
[----:B------:R-:W1:Y:S01]  /*2a90*/  @!P5 LDC.64 R28, c[0x0][0x220] ;  /* 0x00008800ff1cdb82 */ /* 0x000e620000000a00 */
[----:B------:R-:W-:-:S02]  /*2aa0*/  IMAD R10, R2, UR11, R4 ;  /* 0x0000000b020a7c24 */ /* 0x000fc4000f8e0204 */
[----:B------:R-:W-:Y:S01]  /*2ab0*/  IMAD.WIDE.U32 R4, R2, UR10, R6 ;  /* 0x0000000a02047c25 */ /* 0x000fe2000f8e0006 */
[----:B------:R-:W-:-:S03]  /*2ac0*/  ULDC.64 UR10, c[0x0][0x260] ;  /* 0x00009800000a7ab9 */ /* 0x000fc60000000a00 */
[----:B------:R-:W-:Y:S01]  /*2ad0*/  IMAD.U32 R6, RZ, RZ, UR5 ;  /* 0x00000005ff067e24 */ /* 0x000fe2000f8e00ff */
[----:B------:R-:W2:Y:S01]  /*2ae0*/  @!P3 LDC.64 R32, c[0x0][0x220] ;  /* 0x00008800ff20bb82 */ /* 0x000ea20000000a00 */
[----:B------:R-:W-:Y:S01]  /*2af0*/  IMAD.IADD R5, R5, 0x1, R10 ;  /* 0x0000000105057824 */ /* 0x000fe200078e020a */
[C---:B------:R-:W-:Y:S01]  /*2b00*/  @!P3 IADD3 R10, P1, R0.reuse, 0x40, RZ ;  /* 0x00000040000ab810 */ /* 0x040fe20007f3e0ff */
[----:B------:R-:W-:Y:S01]  /*2b10*/  @!P3 IMAD.MOV.U32 R16, RZ, RZ, R4 ;  /* 0x000000ffff10b224 */ /* 0x000fe200078e0004 */
[----:B------:R-:W-:Y:S01]  /*2b20*/  IADD3.X R15, R9, UR47, R6, P0, !PT ;  /* 0x0000002f090f7c10 */ /* 0x000fe200087fe406 */
[----:B------:R-:W-:Y:S01]  /*2b30*/  @!P5 IMAD R9, R37, UR16, RZ ;  /* 0x000000102509dc24 */ /* 0x000fe2000f8e02ff */
[C---:B------:R-:W-:Y:S01]  /*2b40*/  @!P4 IADD3 R6, P0, R0.reuse, 0x20, RZ ;  /* 0x000000200006c810 */ /* 0x040fe20007f1e0ff */
[----:B------:R-:W-:Y:S01]  /*2b50*/  @!P3 IMAD.X R7, RZ, RZ, R37, P1 ;  /* 0x000000ffff07b224 */ /* 0x000fe200008e0625 */
[----:B------:R-:W3:Y:S01]  /*2b60*/  @!P4 LDC.64 R30, c[0x0][0x220] ;  /* 0x00008800ff1ecb82 */ /* 0x000ee20000000a00 */
[C---:B------:R-:W-:Y:S01]  /*2b70*/  @!P5 IMAD R23, R0.reuse, UR17, R9 ;  /* 0x000000110017dc24 */ /* 0x040fe2000f8e0209 */
[----:B------:R-:W-:Y:S01]  /*2b80*/  UIMAD UR5, UR6, -0x40, UR25 ;  /* 0xffffffc0060578a4 */ /* 0x000fe2000f8e0219 */
[----:B------:R-:W-:Y:S01]  /*2b90*/  @!P4 IMAD.X R8, RZ, RZ, R37, P0 ;  /* 0x000000ffff08c224 */ /* 0x000fe200000e0625 */
[----:B------:R-:W-:Y:S01]  /*2ba0*/  @!P2 IADD3 R11, P0, R0, 0x60, RZ ;  /* 0x00000060000ba810 */ /* 0x000fe20007f1e0ff */
[----:B------:R-:W-:-:S02]  /*2bb0*/  @!P3 IMAD.MOV.U32 R17, RZ, RZ, R5 ;  /* 0x000000ffff11b224 */ /* 0x000fc400078e0005 */
[----:B------:R-:W-:Y:S01]  /*2bc0*/  @!P4 IMAD R20, R8, UR16, RZ ;  /* 0x000000100814cc24 */ /* 0x000fe2000f8e02ff */
[----:B------:R-:W4:Y:S01]  /*2bd0*/  @!P2 LDC.64 R34, c[0x0][0x220] ;  /* 0x00008800ff22ab82 */ /* 0x000f220000000a00 */
[----:B------:R-:W-:-:S04]  /*2be0*/  @!P5 IMAD.WIDE.U32 R8, R0, UR16, R4 ;  /* 0x000000100008dc25 */ /* 0x000fc8000f8e0004 */
[----:B------:R-:W-:Y:S02]  /*2bf0*/  @!P3 IMAD R22, R7, UR16, RZ ;  /* 0x000000100716bc24 */ /* 0x000fe4000f8e02ff */
[----:B------:R-:W-:Y:S02]  /*2c00*/  @!P4 IMAD.MOV.U32 R12, RZ, RZ, R4 ;  /* 0x000000ffff0cc224 */ /* 0x000fe400078e0004 */
[----:B------:R-:W-:Y:S02]  /*2c10*/  @!P4 IMAD.MOV.U32 R13, RZ, RZ, R5 ;  /* 0x000000ffff0dc224 */ /* 0x000fe400078e0005 */
[----:B------:R-:W-:Y:S02]  /*2c20*/  @!P2 IMAD.X R21, RZ, RZ, R37, P0 ;  /* 0x000000ffff15a224 */ /* 0x000fe400000e0625 */
[----:B------:R-:W-:Y:S01]  /*2c30*/  @!P4 IMAD R26, R6, UR17, R20 ;  /* 0x00000011061acc24 */ /* 0x000fe2000f8e0214 */
[----:B-1----:R-:W-:Y:S01]  /*2c40*/  @!P5 LEA R20, P0, R8, R28, 0x1 ;  /* 0x0000001c0814d211 */ /* 0x002fe200078008ff */
[----:B------:R-:W-:-:S02]  /*2c50*/  @!P5 IMAD.IADD R9, R9, 0x1, R23 ;  /* 0x000000010909d824 */ /* 0x000fc400078e0217 */
[----:B------:R-:W-:Y:S02]  /*2c60*/  @!P2 IMAD.MOV.U32 R18, RZ, RZ, R4 ;  /* 0x000000ffff12a224 */ /* 0x000fe400078e0004 */
[----:B------:R-:W-:Y:S02]  /*2c70*/  @!P2 IMAD.MOV.U32 R19, RZ, RZ, R5 ;  /* 0x000000ffff13a224 */ /* 0x000fe400078e0005 */
[C---:B------:R-:W-:Y:S02]  /*2c80*/  @!P3 IMAD R22, R10.reuse, UR17, R22 ;  /* 0x000000110a16bc24 */ /* 0x040fe4000f8e0216 */
[----:B------:R-:W-:-:S04]  /*2c90*/  @!P3 IMAD.WIDE.U32 R4, R10, UR16, R16 ;  /* 0x000000100a04bc25 */ /* 0x000fc8000f8e0010 */
[----:B------:R-:W-:-:S04]  /*2ca0*/  @!P4 IMAD.WIDE.U32 R6, R6, UR16, R12 ;  /* 0x000000100606cc25 */ /* 0x000fc8000f8e000c */
[----:B------:R-:W-:Y:S01]  /*2cb0*/  @!P2 IMAD R12, R21, UR16, RZ ;  /* 0x00000010150cac24 */ /* 0x000fe2000f8e02ff */
[----:B------:R-:W-:Y:S01]  /*2cc0*/  @!P5 LEA.HI.X R21, R8, R29, R9, 0x1, P0 ;  /* 0x0000001d0815d211 */ /* 0x000fe200000f0c09 */
[----:B------:R-:W-:Y:S01]  /*2cd0*/  @!P3 IMAD.IADD R8, R5, 0x1, R22 ;  /* 0x000000010508b824 */ /* 0x000fe200078e0216 */
[C---:B--2---:R-:W-:Y:S01]  /*2ce0*/  @!P3 LEA R16, P0, R4.reuse, R32, 0x1 ;  /* 0x000000200410b211 */ /* 0x044fe200078008ff */
[C---:B------:R-:W-:Y:S02]  /*2cf0*/  @!P2 IMAD R12, R11.reuse, UR17, R12 ;  /* 0x000000110b0cac24 */ /* 0x040fe4000f8e020c */
[----:B------:R-:W-:Y:S01]  /*2d00*/  @!P2 IMAD.WIDE.U32 R10, R11, UR16, R18 ;  /* 0x000000100b0aac25 */ /* 0x000fe2000f8e0012 */
[----:B------:R-:W-:Y:S01]  /*2d10*/  @!P3 LEA.HI.X R17, R4, R33, R8, 0x1, P0 ;  /* 0x000000210411b211 */ /* 0x000fe200000f0c08 */
[----:B------:R-:W-:Y:S01]  /*2d20*/  USHF.L.U32 UR16, UR41, 0x6, URZ ;  /* 0x0000000629107899 */ /* 0x000fe2000800063f */
[----:B------:R-:W-:Y:S01]  /*2d30*/  PLOP3.LUT P0, PT, PT, PT, UP4, 0x80, 0x0 ;  /* 0x000000000000781c */ /* 0x000fe20003f0f048 */
[----:B------:R-:W-:Y:S01]  /*2d40*/  @!P4 IMAD.IADD R7, R7, 0x1, R26 ;  /* 0x000000010707c824 */ /* 0x000fe200078e021a */
[----:B---3--:R-:W-:Y:S01]  /*2d50*/  @!P4 LEA R18, P1, R6, R30, 0x1 ;  /* 0x0000001e0612c211 */ /* 0x008fe200078208ff */
[----:B------:R-:W-:-:S02]  /*2d60*/  IMAD R5, R27, UR10, RZ ;  /* 0x0000000a1b057c24 */ /* 0x000fc4000f8e02ff */
[----:B------:R-:W-:Y:S01]  /*2d70*/  IMAD.WIDE.U32 R8, R24, 0x40, RZ ;  /* 0x0000004018087825 */ /* 0x000fe200078e00ff */
[----:B------:R-:W-:Y:S02]  /*2d80*/  @!P4 LEA.HI.X R19, R6, R31, R7, 0x1, P1 ;  /* 0x0000001f0613c211 */ /* 0x000fe400008f0c07 */
[----:B------:R-:W-:Y:S01]  /*2d90*/  ISETP.GE.AND P1, PT, R36, UR5, PT ;  /* 0x0000000524007c0c */ /* 0x000fe2000bf26270 */
[C---:B------:R-:W-:Y:S02]  /*2da0*/  IMAD R7, R2.reuse, UR11, R5 ;  /* 0x0000000b02077c24 */ /* 0x040fe4000f8e0205 */
[----:B------:R-:W-:Y:S01]  /*2db0*/  IMAD.WIDE.U32 R4, R2, UR10, R14 ;  /* 0x0000000a02047c25 */ /* 0x000fe2000f8e000e */
[----:B------:R-:W-:-:S03]  /*2dc0*/  ULEA.HI UR10, UR6, UR6, URZ, 0x1 ;  /* 0x00000006060a7291 */ /* 0x000fc6000f8f083f */
[----:B------:R-:W-:Y:S01]  /*2dd0*/  @!P2 IMAD.IADD R6, R11, 0x1, R12 ;  /* 0x000000010b06a824 */ /* 0x000fe200078e020c */
[C---:B----4-:R-:W-:Y:S01]  /*2de0*/  @!P2 LEA R12, P6, R10.reuse, R34, 0x1 ;  /* 0x000000220a0ca211 */ /* 0x050fe200078c08ff */
[----:B------:R-:W-:Y:S01]  /*2df0*/  ULOP3.LUT UR10, UR10, 0xfffffffe, URZ, 0xc0, !UPT ;  /* 0xfffffffe0a0a7892 */ /* 0x000fe2000f8ec03f */
[----:B------:R-:W-:Y:S02]  /*2e00*/  IMAD.IADD R5, R5, 0x1, R7 ;  /* 0x0000000105057824 */ /* 0x000fe400078e0207 */
[----:B------:R-:W-:Y:S01]  /*2e10*/  @!P2 LEA.HI.X R13, R10, R35, R6, 0x1, P6 ;  /* 0x000000230a0da211 */ /* 0x000fe200030f0c06 */
[----:B------:R-:W-:Y:S01]  /*2e20*/  @P0 BAR.SYNC.DEFER_BLOCKING 0x0 ;  /* 0x0000000000000b1d */ /* 0x000fe20000010000 */
[----:B------:R-:W-:Y:S01]  /*2e30*/  @!P4 IADD3 R6, P0, R0, 0x20, RZ ;  /* 0x000000200006c810 */ /* 0x000fe20007f1e0ff */
[----:B------:R-:W-:Y:S01]  /*2e40*/  UIADD3 UR10, UR6, -UR10, URZ ;  /* 0x8000000a060a7290 */ /* 0x000fe2000fffe03f */
[----:B------:R-:W-:Y:S01]  /*2e50*/  VIADD R2, R244, 0x8 ;  /* 0x00000008f4027836 */ /* 0x000fe20000000000 */
[----:B------:R-:W-:Y:S01]  /*2e60*/  @!P1 IADD3 R8, P6, R196, R8, RZ ;  /* 0x00000008c4089210 */ /* 0x000fe20007fde0ff */
[----:B------:R-:W-:Y:S01]  /*2e70*/  @!P4 IMAD.MOV.U32 R10, RZ, RZ, R4 ;  /* 0x000000ffff0ac224 */ /* 0x000fe200078e0004 */
[----:B------:R-:W-:Y:S01]  /*2e80*/  UISETP.NE.AND UP0, UPT, UR10, 0x1, UPT ;  /* 0x000000010a00788c */ /* 0x000fe2000bf05270 */
[----:B------:R-:W-:Y:S01]  /*2e90*/  @!P4 IMAD.X R7, RZ, RZ, R37, P0 ;  /* 0x000000ffff07c224 */ /* 0x000fe200000e0625 */
[----:B------:R-:W-:Y:S01]  /*2ea0*/  @!P1 IADD3.X R9, R197, R9, R25, P6, !PT ;  /* 0x00000009c5099210 */ /* 0x000fe200037fe419 */
[----:B------:R-:W-:Y:S01]  /*2eb0*/  @!P4 IMAD.MOV.U32 R11, RZ, RZ, R5 ;  /* 0x000000ffff0bc224 */ /* 0x000fe200078e0005 */
[----:B------:R-:W-:Y:S01]  /*2ec0*/  ISETP.GE.AND P6, PT, R2, UR5, PT ;  /* 0x0000000502007c0c */ /* 0x000fe2000bfc6270 */
[----:B------:R-:W-:Y:S01]  /*2ed0*/  @!P4 IMAD R7, R7, UR20, RZ ;  /* 0x000000140707cc24 */ /* 0x000fe2000f8e02ff */
[----:B------:R-:W-:Y:S01]  /*2ee0*/  PLOP3.LUT P0, PT, PT, PT, UP0, 0x40, 0x0 ;  /* 0x000000000000781c */ /* 0x000fe20003f0e808 */
[C---:B------:R-:W-:Y:S01]  /*2ef0*/  VIADD R22, R241.reuse, 0x1000 ;  /* 0x00001000f1167836 */ /* 0x040fe20000000000 */
[----:B------:R-:W-:Y:S01]  /*2f00*/  LEA R2, R241, UR4, 0x1 ;  /* 0x00000004f1027c11 */ /* 0x000fe2000f8e08ff */
[C---:B------:R-:W-:Y:S01]  /*2f10*/  @!P4 IMAD R27, R6.reuse, UR21, R7 ;  /* 0x00000015061bcc24 */ /* 0x040fe2000f8e0207 */
[----:B------:R-:W-:Y:S01]  /*2f20*/  UIMAD.WIDE.U32 UR10, UR40, 0x40, URZ ;  /* 0x00000040280a78a5 */ /* 0x000fe2000f8e003f */
[----:B------:R-:W-:Y:S01]  /*2f30*/  @!P4 IMAD.WIDE.U32 R6, R6, UR20, R10 ;  /* 0x000000140606cc25 */ /* 0x000fe2000f8e000a */
[----:B------:R-:W-:-:S02]  /*2f40*/  SEL R11, R22, R241, P0 ;  /* 0x000000f1160b7207 */ /* 0x000fc40000000000 */
[C---:B------:R-:W-:Y:S01]  /*2f50*/  @!P3 IADD3 R10, P0, R0.reuse, 0x40, RZ ;  /* 0x00000040000ab810 */ /* 0x040fe20007f1e0ff */
[----:B------:R-:W1:Y:S01]  /*2f60*/  @!P4 LDC.64 R22, c[0x0][0x218] ;  /* 0x00008600ff16cb82 */ /* 0x000e620000000a00 */
[----:B------:R-:W-:Y:S01]  /*2f70*/  LEA R216, R11, UR4, 0x1 ;  /* 0x000000040bd87c11 */ /* 0x000fe2000f8e08ff */
[--C-:B------:R-:W-:Y:S01]  /*2f80*/  @!P3 IMAD.MOV.U32 R14, RZ, RZ, R4.reuse ;  /* 0x000000ffff0eb224 */ /* 0x100fe200078e0004 */
[----:B------:R-:W-:Y:S01]  /*2f90*/  @P5 STS.128 [R2+0xa000], RZ ;  /* 0x00a000ff02005388 */ /* 0x000fe20000000c00 */
[--C-:B------:R-:W-:Y:S02]  /*2fa0*/  @!P3 IMAD.MOV.U32 R15, RZ, RZ, R5.reuse ;  /* 0x000000ffff0fb224 */ /* 0x100fe400078e0005 */
[----:B------:R-:W-:Y:S01]  /*2fb0*/  IMAD.U32 R11, RZ, RZ, UR16 ;  /* 0x00000010ff0b7e24 */ /* 0x000fe2000f8e00ff */
[----:B------:R-:W-:Y:S01]  /*2fc0*/  @!PT LDS RZ, [RZ] ;  /* 0x00000000fffff984 */ /* 0x000fe20000000800 */
[----:B------:R-:W-:Y:S01]  /*2fd0*/  @!PT LDS RZ, [RZ] ;  /* 0x00000000fffff984 */ /* 0x000fe20000000800 */
[----:B------:R-:W-:Y:S01]  /*2fe0*/  @!PT LDS RZ, [RZ] ;  /* 0x00000000fffff984 */ /* 0x000fe20000000800 */
[----:B------:R2:W-:Y:S01]  /*2ff0*/  @!P5 LDGSTS.E.BYPASS.LTC128B.128 [R2+0xa000], desc[UR8][R20.64] ;  /* 0x0a0000001402dfae */ /* 0x0005e2000b901d48 */
[--C-:B------:R-:W-:Y:S02]  /*3000*/  @!P2 IMAD.MOV.U32 R24, RZ, RZ, R4.reuse ;  /* 0x000000ffff18a224 */ /* 0x100fe400078e0004 */
[--C-:B------:R-:W-:Y:S01]  /*3010*/  @!P2 IMAD.MOV.U32 R25, RZ, RZ, R5.reuse ;  /* 0x000000ffff19a224 */ /* 0x100fe200078e0005 */
[----:B------:R-:W-:Y:S01]  /*3020*/  @P4 STS.128 [R2+0xb000], RZ ;  /* 0x00b000ff02004388 */ /* 0x000fe20000000c00 */
[----:B------:R-:W-:-:S03]  /*3030*/  @!P5 IMAD.WIDE.U32 R4, R0, UR20, R4 ;  /* 0x000000140004dc25 */ /* 0x000fc6000f8e0004 */
[----:B------:R-:W-:Y:S01]  /*3040*/  @!PT LDS RZ, [RZ] ;  /* 0x00000000fffff984 */ /* 0x000fe20000000800 */
[----:B------:R-:W-:Y:S01]  /*3050*/  @!PT LDS RZ, [RZ] ;  /* 0x00000000fffff984 */ /* 0x000fe20000000800 */
[----:B------:R-:W-:Y:S01]  /*3060*/  @!PT LDS RZ, [RZ] ;  /* 0x00000000fffff984 */ /* 0x000fe20000000800 */
[----:B------:R3:W-:Y:S01]  /*3070*/  @!P4 LDGSTS.E.BYPASS.LTC128B.128 [R2+0xb000], desc[UR8][R18.64] ;  /* 0x0b0000001202cfae */ /* 0x0007e2000b901d48 */
[----:B------:R-:W-:Y:S02]  /*3080*/  @!P4 IMAD.IADD R7, R7, 0x1, R27 ;  /* 0x000000010707c824 */ /* 0x000fe400078e021b */
[----:B------:R-:W-:Y:S01]  /*3090*/  IMAD.MOV.U32 R234, RZ, RZ, 0x7f800000 ;  /* 0x7f800000ffea7424 */ /* 0x000fe200078e00ff */
[----:B------:R-:W-:Y:S01]  /*30a0*/  @P3 STS.128 [R2+0xc000], RZ ;  /* 0x00c000ff02003388 */ /* 0x000fe20000000c00 */
[----:B------:R-:W-:Y:S02]  /*30b0*/  IMAD.MOV.U32 R235, RZ, RZ, 0x7f800000 ;  /* 0x7f800000ffeb7424 */ /* 0x000fe400078e00ff */
[----:B------:R-:W-:Y:S01]  /*30c0*/  IMAD.MOV.U32 R232, RZ, RZ, 0x7f800000 ;  /* 0x7f800000ffe87424 */ /* 0x000fe200078e00ff */
[----:B------:R-:W-:Y:S01]  /*30d0*/  @!PT LDS RZ, [RZ] ;  /* 0x00000000fffff984 */ /* 0x000fe20000000800 */
[----:B------:R-:W-:Y:S01]  /*30e0*/  @!PT LDS RZ, [RZ] ;  /* 0x00000000fffff984 */ /* 0x000fe20000000800 */
[----:B------:R-:W-:Y:S01]  /*30f0*/  @!PT LDS RZ, [RZ] ;  /* 0x00000000fffff984 */ /* 0x000fe20000000800 */
[----:B------:R4:W-:Y:S01]  /*3100*/  @!P3 LDGSTS.E.BYPASS.LTC128B.128 [R2+0xc000], desc[UR8][R16.64] ;  /* 0x0c0000001002bfae */ /* 0x0009e2000b901d48 */
[----:B------:R-:W-:-:S03]  /*3110*/  IMAD.MOV.U32 R233, RZ, RZ, 0x7f800000 ;  /* 0x7f800000ffe97424 */ /* 0x000fc600078e00ff */
[----:B------:R-:W-:Y:S04]  /*3120*/  @P2 STS.128 [R2+0xd000], RZ ;  /* 0x00d000ff02002388 */ /* 0x000fe80000000c00 */
[----:B------:R-:W-:Y:S01]  /*3130*/  @!PT LDS RZ, [RZ] ;  /* 0x00000000fffff984 */ /* 0x000fe20000000800 */
[----:B------:R-:W-:Y:S01]  /*3140*/  @!PT LDS RZ, [RZ] ;  /* 0x00000000fffff984 */ /* 0x000fe20000000800 */
[----:B------:R-:W-:Y:S01]  /*3150*/  @!PT LDS RZ, [RZ] ;  /* 0x00000000fffff984 */ /* 0x000fe20000000800 */
[----:B------:R1:W-:Y:S01]  /*3160*/  @!P2 LDGSTS.E.BYPASS.LTC128B.128 [R2+0xd000], desc[UR8][R12.64] ;  /* 0x0d0000000c02afae */ /* 0x0003e2000b901d48 */
[----:B--2---:R-:W-:Y:S01]  /*3170*/  @!P3 IMAD.X R20, RZ, RZ, R37, P0 ;  /* 0x000000ffff14b224 */ /* 0x004fe200000e0625 */
[----:B------:R-:W-:Y:S02]  /*3180*/  ISETP.GE.AND P0, PT, R0, UR5, PT ;  /* 0x0000000500007c0c */ /* 0x000fe4000bf06270 */
[----:B------:R-:W0:Y:S01]  /*3190*/  LDGDEPBAR ;  /* 0x00000000000079af */ /* 0x000e220000000000 */
[----:B---3--:R-:W2:Y:S10]  /*31a0*/  @!P5 LDC.64 R18, c[0x0][0x218] ;  /* 0x00008600ff12db82 */ /* 0x008eb40000000a00 */
[----:B------:R-:W-:Y:S01]  /*31b0*/  @P0 STS.128 [R2+0x4000], RZ ;  /* 0x004000ff02000388 */ /* 0x000fe20000000c00 */
[----:B----4-:R-:W-:-:S03]  /*31c0*/  @!P5 IMAD R16, R37, UR20, RZ ;  /* 0x000000142510dc24 */ /* 0x010fc6000f8e02ff */
[----:B------:R-:W-:Y:S01]  /*31d0*/  @!PT LDS RZ, [RZ] ;  /* 0x00000000fffff984 */ /* 0x000fe20000000800 */
[----:B------:R-:W-:Y:S01]  /*31e0*/  @!PT LDS RZ, [RZ] ;  /* 0x00000000fffff984 */ /* 0x000fe20000000800 */
[----:B------:R-:W-:Y:S01]  /*31f0*/  @!PT LDS RZ, [RZ] ;  /* 0x00000000fffff984 */ /* 0x000fe20000000800 */
[----:B------:R-:W-:Y:S04]  /*3200*/  @!P0 LDGSTS.E.BYPASS.LTC128B.128 [R2+0x4000], desc[UR8][R196.64] ;  /* 0x04000000c4028fae */ /* 0x000fe8000b901d48 */
[----:B------:R-:W-:Y:S01]  /*3210*/  @P1 STS.128 [R2+0x5000], RZ ;  /* 0x005000ff02001388 */ /* 0x000fe20000000c00 */
[----:B-1----:R-:W-:-:S03]  /*3220*/  @!P3 IMAD.WIDE.U32 R12, R10, UR20, R14 ;  /* 0x000000140a0cbc25 */ /* 0x002fc6000f8e000e */
[----:B------:R-:W-:Y:S01]  /*3230*/  @!PT LDS RZ, [RZ] ;  /* 0x00000000fffff984 */ /* 0x000fe20000000800 */
[----:B------:R-:W-:Y:S01]  /*3240*/  @!PT LDS RZ, [RZ] ;  /* 0x00000000fffff984 */ /* 0x000fe20000000800 */
[----:B------:R-:W-:Y:S01]  /*3250*/  @!PT LDS RZ, [RZ] ;  /* 0x00000000fffff984 */ /* 0x000fe20000000800 */
[----:B------:R1:W-:Y:S04]  /*3260*/  @!P1 LDGSTS.E.BYPASS.LTC128B.128 [R2+0x5000], desc[UR8][R8.64] ;  /* 0x0500000008029fae */ /* 0x0003e8000b901d48 */
[----:B------:R-:W-:Y:S04]  /*3270*/  @P0 STS [R216], RZ ;  /* 0x000000ffd8000388 */ /* 0x000fe80000000800 */
[----:B------:R-:W-:Y:S04]  /*3280*/  @P0 STS [R216+0x4], RZ ;  /* 0x000004ffd8000388 */ /* 0x000fe80000000800 */
[----:B------:R-:W-:Y:S04]  /*3290*/  @P0 STS [R216+0x8], RZ ;  /* 0x000008ffd8000388 */ /* 0x000fe80000000800 */
[----:B------:R-:W-:Y:S04]  /*32a0*/  @P0 STS [R216+0xc], RZ ;  /* 0x00000cffd8000388 */ /* 0x000fe80000000800 */
[----:B------:R-:W-:Y:S01]  /*32b0*/  @!PT LDS RZ, [RZ] ;  /* 0x00000000fffff984 */ /* 0x000fe20000000800 */
[----:B------:R-:W-:Y:S01]  /*32c0*/  @!PT LDS RZ, [RZ] ;  /* 0x00000000fffff984 */ /* 0x000fe20000000800 */
[----:B------:R-:W-:Y:S01]  /*32d0*/  @!PT LDS RZ, [RZ] ;  /* 0x00000000fffff984 */ /* 0x000fe20000000800 */
[----:B------:R-:W-:Y:S04]  /*32e0*/  @!P0 LDGSTS.E.BYPASS.LTC128B.128 [R216], desc[UR8][R198.64] ;  /* 0x00000000c6d88fae */ /* 0x000fe8000b901d48 */
[----:B------:R-:W-:Y:S01]  /*32f0*/  @P1 STS [R216+0x1000], RZ ;  /* 0x001000ffd8001388 */ /* 0x000fe20000000800 */
[----:B-1----:R-:W-:Y:S01]  /*3300*/  @!P3 IMAD R9, R20, UR20, RZ ;  /* 0x000000141409bc24 */ /* 0x002fe2000f8e02ff */
[----:B------:R-:W-:Y:S01]  /*3310*/  @!P1 IADD3 R8, P0, R198, UR10, RZ ;  /* 0x0000000ac6089c10 */ /* 0x000fe2000ff1e0ff */
[----:B------:R-:W1:Y:S01]  /*3320*/  @!P2 LDC.64 R20, c[0x0][0x218] ;  /* 0x00008600ff14ab82 */ /* 0x000e620000000a00 */
[----:B------:R-:W-:Y:S01]  /*3330*/  @P1 STS [R216+0x1004], RZ ;  /* 0x001004ffd8001388 */ /* 0x000fe20000000800 */
[----:B------:R-:W-:Y:S01]  /*3340*/  @!P3 IMAD R26, R10, UR21, R9 ;  /* 0x000000150a1abc24 */ /* 0x000fe2000f8e0209 */
[----:B------:R-:W-:Y:S01]  /*3350*/  @!P1 IADD3.X R9, R199, UR11, R11, P0, !PT ;  /* 0x0000000bc7099c10 */ /* 0x000fe200087fe40b */
[C---:B------:R-:W-:Y:S01]  /*3360*/  @!P5 IMAD R10, R0.reuse, UR21, R16 ;  /* 0x00000015000adc24 */ /* 0x040fe2000f8e0210 */
[----:B------:R-:W-:Y:S01]  /*3370*/  @!P2 IADD3 R14, P0, R0, 0x60, RZ ;  /* 0x00000060000ea810 */ /* 0x000fe20007f1e0ff */
[----:B------:R-:W-:Y:S01]  /*3380*/  @P1 STS [R216+0x1008], RZ ;  /* 0x001008ffd8001388 */ /* 0x000fe20000000800 */
[----:B------:R-:W-:Y:S01]  /*3390*/  VIADD R0, R244, 0x28 ;  /* 0x00000028f4007836 */ /* 0x000fe20000000000 */
[----:B------:R-:W3:Y:S01]  /*33a0*/  @!P3 LDC.64 R16, c[0x0][0x218] ;  /* 0x00008600ff10bb82 */ /* 0x000ee20000000a00 */
[----:B------:R-:W-:Y:S01]  /*33b0*/  @!P5 IMAD.IADD R11, R5, 0x1, R10 ;  /* 0x00000001050bd824 */ /* 0x000fe200078e020a */
[----:B------:R-:W-:Y:S01]  /*33c0*/  @P1 STS [R216+0x100c], RZ ;  /* 0x00100cffd8001388 */ /* 0x000fe20000000800 */
[----:B------:R-:W-:Y:S01]  /*33d0*/  LEA R144, R182, UR4, 0x1 ;  /* 0x00000004b6907c11 */ /* 0x000fe2000f8e08ff */
[----:B------:R-:W-:-:S02]  /*33e0*/  USHF.L.U32 UR24, UR27, 0x4, URZ ;  /* 0x000000041b187899 */ /* 0x000fc4000800063f */
[----:B------:R-:W-:Y:S01]  /*33f0*/  @!PT LDS RZ, [RZ] ;  /* 0x00000000fffff984 */ /* 0x000fe20000000800 */
[----:B------:R-:W-:Y:S01]  /*3400*/  @!PT LDS RZ, [RZ] ;  /* 0x00000000fffff984 */ /* 0x000fe20000000800 */
[----:B------:R-:W-:Y:S01]  /*3410*/  @!PT LDS RZ, [RZ] ;  /* 0x00000000fffff984 */ /* 0x000fe20000000800 */
[----:B------:R4:W-:Y:S01]  /*3420*/  @!P1 LDGSTS.E.BYPASS.LTC128B.128 [R216+0x1000], desc[UR8][R8.64] ;  /* 0x0100000008d89fae */ /* 0x0009e2000b901d48 */
[C---:B--2---:R-:W-:Y:S01]  /*3430*/  @!P5 LEA R10, P1, R4.reuse, R18, 0x1 ;  /* 0x00000012040ad211 */ /* 0x044fe200078208ff */
[----:B------:R-:W-:Y:S02]  /*3440*/  USHF.L.U32 UR17, UR27, 0x3, URZ ;  /* 0x000000031b117899 */ /* 0x000fe4000800063f */
[----:B------:R-:W-:Y:S01]  /*3450*/  @P5 STS.128 [R2+0x6000], RZ ;  /* 0x006000ff02005388 */ /* 0x000fe20000000c00 */
[----:B------:R-:W-:Y:S01]  /*3460*/  @!P5 LEA.HI.X R11, R4, R19, R11, 0x1, P1 ;  /* 0x00000013040bd211 */ /* 0x000fe200008f0c0b */
[----:B------:R-:W-:Y:S02]  /*3470*/  IMAD.MOV.U32 R179, RZ, RZ, 0x20 ;  /* 0x00000020ffb37424 */ /* 0x000fe400078e00ff */
[----:B------:R-:W-:Y:S02]  /*3480*/  VIADD R173, R181, 0x1000 ;  /* 0x00001000b5ad7836 */ /* 0x000fe40000000000 */
[----:B------:R-:W-:Y:S01]  /*3490*/  VIADD R172, R180, 0x1000 ;  /* 0x00001000b4ac7836 */ /* 0x000fe20000000000 */
[----:B------:R-:W-:Y:S01]  /*34a0*/  @!PT LDS RZ, [RZ] ;  /* 0x00000000fffff984 */ /* 0x000fe20000000800 */
[----:B------:R-:W-:Y:S01]  /*34b0*/  @!PT LDS RZ, [RZ] ;  /* 0x00000000fffff984 */ /* 0x000fe20000000800 */
[----:B------:R-:W-:Y:S01]  /*34c0*/  @!PT LDS RZ, [RZ] ;  /* 0x00000000fffff984 */ /* 0x000fe20000000800 */
[----:B------:R2:W-:Y:S01]  /*34d0*/  @!P5 LDGSTS.E.BYPASS.LTC128B.128 [R2+0x6000], desc[UR8][R10.64] ;  /* 0x060000000a02dfae */ /* 0x0005e2000b901d48 */
[----:B------:R-:W-:Y:S01]  /*34e0*/  IMAD.MOV.U32 R128, RZ, RZ, 0x40 ;  /* 0x00000040ff807424 */ /* 0x000fe200078e00ff */
[----:B------:R-:W-:-:S02]  /*34f0*/  UIADD3 UR33, UR25, 0x80, UR33 ;  /* 0x0000008019217890 */ /* 0x000fc4000fffe021 */
[----:B------:R-:W-:Y:S01]  /*3500*/  @P4 STS.128 [R2+0x7000], RZ ;  /* 0x007000ff02004388 */ /* 0x000fe20000000c00 */
[----:B------:R-:W-:Y:S01]  /*3510*/  IMAD R236, RZ, RZ, -UR35 ;  /* 0x80000023ffec7e24 */ /* 0x000fe2000f8e02ff */
[----:B------:R-:W-:Y:S01]  /*3520*/  CS2R R94, SRZ ;  /* 0x00000000005e7805 */ /* 0x000fe2000001ff00 */
[----:B------:R-:W-:Y:S01]  /*3530*/  IMAD.SHL.U32 R239, R244, 0x4, RZ ;  /* 0x00000004f4ef7824 */ /* 0x000fe200078e00ff */
[----:B------:R-:W-:Y:S01]  /*3540*/  CS2R R92, SRZ ;  /* 0x00000000005c7805 */ /* 0x000fe2000001ff00 */
[----:B------:R-:W-:Y:S01]  /*3550*/  IMAD.MOV.U32 R252, RZ, RZ, 0x28 ;  /* 0x00000028fffc7424 */ /* 0x000fe200078e00ff */
[----:B------:R-:W-:Y:S02]  /*3560*/  CS2R R98, SRZ ;  /* 0x0000000000627805 */ /* 0x000fe4000001ff00 */
[----:B------:R-:W-:Y:S02]  /*3570*/  CS2R R96, SRZ ;  /* 0x0000000000607805 */ /* 0x000fe4000001ff00 */
[----:B------:R-:W-:-:S02]  /*3580*/  CS2R R90, SRZ ;  /* 0x00000000005a7805 */ /* 0x000fc4000001ff00 */
[----:B------:R-:W-:Y:S02]  /*3590*/  CS2R R88, SRZ ;  /* 0x0000000000587805 */ /* 0x000fe4000001ff00 */
[----:B------:R-:W-:Y:S02]  /*35a0*/  CS2R R86, SRZ ;  /* 0x0000000000567805 */ /* 0x000fe4000001ff00 */
[----:B------:R-:W-:Y:S01]  /*35b0*/  CS2R R84, SRZ ;  /* 0x0000000000547805 */ /* 0x000fe2000001ff00 */
[----:B----4-:R-:W-:Y:S01]  /*35c0*/  @!P2 IMAD.X R9, RZ, RZ, R37, P0 ;  /* 0x000000ffff09a224 */ /* 0x010fe200000e0625 */
[C---:B------:R-:W-:Y:S02]  /*35d0*/  @!P4 LEA R8, P0, R6.reuse, R22, 0x1 ;  /* 0x000000160608c211 */ /* 0x040fe400078008ff */
[----:B------:R-:W-:Y:S02]  /*35e0*/  CS2R R78, SRZ ;  /* 0x00000000004e7805 */ /* 0x000fe4000001ff00 */
[----:B------:R-:W-:Y:S01]  /*35f0*/  CS2R R76, SRZ ;  /* 0x00000000004c7805 */ /* 0x000fe2000001ff00 */
[----:B------:R-:W-:Y:S01]  /*3600*/  @!P2 IMAD R5, R9, UR20, RZ ;  /* 0x000000140905ac24 */ /* 0x000fe2000f8e02ff */
[----:B------:R-:W-:Y:S01]  /*3610*/  @!P4 LEA.HI.X R9, R6, R23, R7, 0x1, P0 ;  /* 0x000000170609c211 */ /* 0x000fe200000f0c07 */
[----:B------:R-:W-:Y:S01]  /*3620*/  @!P3 IMAD.IADD R7, R13, 0x1, R26 ;  /* 0x000000010d07b824 */ /* 0x000fe200078e021a */
[----:B------:R-:W-:Y:S01]  /*3630*/  ISETP.GE.AND P0, PT, R0, UR5, PT ;  /* 0x0000000500007c0c */ /* 0x000fe2000bf06270 */
[C---:B------:R-:W-:Y:S01]  /*3640*/  @!P2 IMAD R15, R14.reuse, UR21, R5 ;  /* 0x000000150e0fac24 */ /* 0x040fe2000f8e0205 */
[----:B------:R-:W-:Y:S01]  /*3650*/  CS2R R82, SRZ ;  /* 0x0000000000527805 */ /* 0x000fe2000001ff00 */
[----:B------:R-:W-:Y:S01]  /*3660*/  @!P2 IMAD.WIDE.U32 R4, R14, UR20, R24 ;  /* 0x000000140e04ac25 */ /* 0x000fe2000f8e0018 */
[----:B------:R-:W-:Y:S01]  /*3670*/  @!PT LDS RZ, [RZ] ;  /* 0x00000000fffff984 */ /* 0x000fe20000000800 */
[----:B------:R-:W-:Y:S01]  /*3680*/  @!PT LDS RZ, [RZ] ;  /* 0x00000000fffff984 */ /* 0x000fe20000000800 */
[----:B------:R-:W-:Y:S01]  /*3690*/  @!PT LDS RZ, [RZ] ;  /* 0x00000000fffff984 */ /* 0x000fe20000000800 */
[----:B------:R4:W-:Y:S01]  /*36a0*/  @!P4 LDGSTS.E.BYPASS.LTC128B.128 [R2+0x7000], desc[UR8][R8.64] ;  /* 0x070000000802cfae */ /* 0x0009e2000b901d48 */
[----:B---3--:R-:W-:-:S02]  /*36b0*/  @!P3 LEA R6, P4, R12, R16, 0x1 ;  /* 0x000000100c06b211 */ /* 0x008fc400078808ff */
[----:B------:R-:W-:Y:S01]  /*36c0*/  CS2R R80, SRZ ;  /* 0x0000000000507805 */ /* 0x000fe2000001ff00 */
[----:B--2---:R-:W-:Y:S01]  /*36d0*/  VIADD R11, R244, 0x20 ;  /* 0x00000020f40b7836 */ /* 0x004fe20000000000 */
[----:B------:R-:W-:Y:S01]  /*36e0*/  @P3 STS.128 [R2+0x8000], RZ ;  /* 0x008000ff02003388 */ /* 0x000fe20000000c00 */
[----:B------:R-:W-:Y:S01]  /*36f0*/  @!P2 IMAD.IADD R5, R5, 0x1, R15 ;  /* 0x000000010505a824 */ /* 0x000fe200078e020f */
[----:B------:R-:W-:Y:S02]  /*3700*/  @!P3 LEA.HI.X R7, R12, R17, R7, 0x1, P4 ;  /* 0x000000110c07b211 */ /* 0x000fe400020f0c07 */
[----:B------:R-:W-:Y:S02]  /*3710*/  CS2R R74, SRZ ;  /* 0x00000000004a7805 */ /* 0x000fe4000001ff00 */
[----:B------:R-:W-:Y:S02]  /*3720*/  ISETP.GE.AND P4, PT, R11, UR5, PT ;  /* 0x000000050b007c0c */ /* 0x000fe4000bf86270 */
[----:B------:R-:W-:-:S02]  /*3730*/  CS2R R72, SRZ ;  /* 0x0000000000487805 */ /* 0x000fc4000001ff00 */
[----:B------:R-:W-:Y:S01]  /*3740*/  @!P0 LEA R10, P5, R0, UR13, 0x2 ;  /* 0x0000000d000a8c11 */ /* 0x000fe2000f8a10ff */
[----:B------:R-:W-:Y:S01]  /*3750*/  @!PT LDS RZ, [RZ] ;  /* 0x00000000fffff984 */ /* 0x000fe20000000800 */
[----:B------:R-:W-:Y:S01]  /*3760*/  @!PT LDS RZ, [RZ] ;  /* 0x00000000fffff984 */ /* 0x000fe20000000800 */
[----:B------:R-:W-:Y:S01]  /*3770*/  @!PT LDS RZ, [RZ] ;  /* 0x00000000fffff984 */ /* 0x000fe20000000800 */
[----:B------:R-:W-:Y:S01]  /*3780*/  @!P3 LDGSTS.E.BYPASS.LTC128B.128 [R2+0x8000], desc[UR8][R6.64] ;  /* 0x080000000602bfae */ /* 0x000fe2000b901d48 */
[----:B------:R-:W-:Y:S02]  /*3790*/  SHF.R.S32.HI R12, RZ, 0x1f, R244 ;  /* 0x0000001fff0c7819 */ /* 0x000fe400000114f4 */
[----:B------:R-:W-:Y:S02]  /*37a0*/  CS2R R70, SRZ ;  /* 0x0000000000467805 */ /* 0x000fe4000001ff00 */
[----:B------:R-:W-:Y:S01]  /*37b0*/  ISETP.GE.AND P3, PT, R244, UR5, PT ;  /* 0x00000005f4007c0c */ /* 0x000fe2000bf66270 */
[----:B------:R2:W-:Y:S01]  /*37c0*/  @P2 STS.128 [R2+0x9000], RZ ;  /* 0x009000ff02002388 */ /* 0x0005e20000000c00 */
        /* <DEDUP_REMOVED lines=11> */
[----:B----4-:R-:W-:Y:S01]  /*3880*/  SHF.R.S32.HI R9, RZ, 0x1f, R0 ;  /* 0x0000001fff097819 */ /* 0x010fe20000011400 */
[----:B------:R-:W-:Y:S01]  /*3890*/  UIADD3 UR23, UR24, 0x20, URZ ;  /* 0x0000002018177890 */ /* 0x000fe2000fffe03f */
[----:B-1----:R-:W-:Y:S02]  /*38a0*/  @!P2 LEA R8, P1, R4, R20, 0x1 ;  /* 0x000000140408a211 */ /* 0x002fe400078208ff */
[----:B------:R-:W-:-:S02]  /*38b0*/  CS2R R50, SRZ ;  /* 0x0000000000327805 */ /* 0x000fc4000001ff00 */
[----:B------:R-:W-:Y:S02]  /*38c0*/  @!P0 LEA.HI.X R11, R0, UR12, R9, 0x2, P5 ;  /* 0x0000000c000b8c11 */ /* 0x000fe4000a8f1409 */
[----:B------:R-:W-:Y:S02]  /*38d0*/  CS2R R48, SRZ ;  /* 0x0000000000307805 */ /* 0x000fe4000001ff00 */
[----:B------:R-:W-:Y:S01]  /*38e0*/  @!P2 LEA.HI.X R9, R4, R21, R5, 0x1, P1 ;  /* 0x000000150409a211 */ /* 0x000fe200008f0c05 */
[C---:B------:R-:W-:Y:S01]  /*38f0*/  IMAD.SHL.U32 R4, R244.reuse, 0x4, RZ ;  /* 0x00000004f4047824 */ /* 0x040fe200078e00ff */
[----:B------:R-:W-:Y:S01]  /*3900*/  SHF.L.U64.HI R0, R244, 0x2, R12 ;  /* 0x00000002f4007819 */ /* 0x000fe2000001020c */
[----:B------:R-:W5:Y:S01]  /*3910*/  @!P0 LDG.E R233, desc[UR8][R10.64] ;  /* 0x000000080ae98981 */ /* 0x000f62000c1e1900 */
[----:B------:R-:W-:Y:S02]  /*3920*/  CS2R R42, SRZ ;  /* 0x00000000002a7805 */ /* 0x000fe4000001ff00 */
[----:B------:R-:W-:-:S02]  /*3930*/  CS2R R40, SRZ ;  /* 0x0000000000287805 */ /* 0x000fc4000001ff00 */
[----:B------:R-:W-:Y:S01]  /*3940*/  IADD3 R4, P1, R4, UR13, RZ ;  /* 0x0000000d04047c10 */ /* 0x000fe2000ff3e0ff */
[----:B------:R-:W-:Y:S01]  /*3950*/  @!PT LDS RZ, [RZ] ;  /* 0x00000000fffff984 */ /* 0x000fe20000000800 */
[----:B------:R-:W-:Y:S01]  /*3960*/  @!PT LDS RZ, [RZ] ;  /* 0x00000000fffff984 */ /* 0x000fe20000000800 */
[----:B------:R-:W-:Y:S01]  /*3970*/  @!PT LDS RZ, [RZ] ;  /* 0x00000000fffff984 */ /* 0x000fe20000000800 */
[----:B------:R2:W-:Y:S01]  /*3980*/  @!P2 LDGSTS.E.BYPASS.LTC128B.128 [R2+0x9000], desc[UR8][R8.64] ;  /* 0x090000000802afae */ /* 0x0005e2000b901d48 */
[----:B------:R-:W-:Y:S02]  /*3990*/  CS2R R36, SRZ ;  /* 0x0000000000247805 */ /* 0x000fe4000001ff00 */
[----:B------:R-:W-:Y:S01]  /*39a0*/  SHF.L.U64.HI R238, R244, 0x2, R12 ;  /* 0x00000002f4ee7819 */ /* 0x000fe2000001020c */
[----:B------:R-:W-:Y:S01]  /*39b0*/  UIMAD UR31, UR27, 0x18, URZ ;  /* 0x000000181b1f78a4 */ /* 0x000fe2000f8e023f */
[----:B------:R-:W0:Y:S01]  /*39c0*/  LDGDEPBAR ;  /* 0x00000000000079af */ /* 0x000e220000000000 */
[----:B------:R-:W-:Y:S01]  /*39d0*/  IADD3.X R5, R0, UR12, RZ, P1, !PT ;  /* 0x0000000c00057c10 */ /* 0x000fe20008ffe4ff */
[----:B------:R-:W-:Y:S02]  /*39e0*/  USHF.L.U32 UR30, UR27, 0x5, URZ ;  /* 0x000000051b1e7899 */ /* 0x000fe4000800063f */
[----:B------:R-:W-:-:S02]  /*39f0*/  UIMAD UR29, UR27, 0x28, URZ ;  /* 0x000000281b1d78a4 */ /* 0x000fc4000f8e023f */
[----:B------:R-:W5:Y:S01]  /*3a00*/  @!P3 LDG.E R234, desc[UR8][R4.64] ;  /* 0x0000000804eab981 */ /* 0x000f62000c1e1900 */
[----:B------:R-:W-:Y:S02]  /*3a10*/  UIMAD UR28, UR27, 0x30, URZ ;  /* 0x000000301b1c78a4 */ /* 0x000fe4000f8e023f */
[----:B------:R-:W-:Y:S01]  /*3a20*/  UIADD3 UR33, UR33, -UR7, URZ ;  /* 0x8000000721217290 */ /* 0x000fe2000fffe03f */
[----:B------:R-:W5:Y:S01]  /*3a30*/  @!P6 LDG.E R235, desc[UR8][R4.64+0x20] ;  /* 0x0000200804ebe981 */ /* 0x000f62000c1e1900 */
[----:B------:R-:W-:Y:S01]  /*3a40*/  ULDC UR5, c[0x0][0x39c] ;  /* 0x0000e70000057ab9 */ /* 0x000fe20000000800 */
[----:B------:R-:W-:Y:S02]  /*3a50*/  ULDC UR10, c[0x0][0x2ec] ;  /* 0x0000bb00000a7ab9 */ /* 0x000fe40000000800 */
[----:B------:R1:W5:Y:S01]  /*3a60*/  @!P4 LDG.E R232, desc[UR8][R4.64+0x80] ;  /* 0x0000800804e8c981 */ /* 0x000362000c1e1900 */
[----:B------:R-:W-:-:S04]  /*3a70*/  DEPBAR.LE SB0, 0x1 ;  /* 0x000080400000791a */ /* 0x000fc80000000000 */
[----:B------:R-:W-:Y:S01]  /*3a80*/  BAR.SYNC.DEFER_BLOCKING 0x0 ;  /* 0x0000000000007b1d */ /* 0x000fe20000010000 */
[----:B------:R-:W-:-:S04]  /*3a90*/  LEA.HI R0, R38, R39, RZ, 0x4 ;  /* 0x0000002726007211 */ /* 0x000fc800078f20ff */
[----:B------:R-:W-:-:S05]  /*3aa0*/  LOP3.LUT R0, R0, 0xfffffff0, RZ, 0xc0, !PT ;  /* 0xfffffff000007812 */ /* 0x000fca00078ec0ff */
[----:B------:R-:W-:Y:S01]  /*3ab0*/  IMAD.IADD R0, R39, 0x1, -R0 ;  /* 0x0000000127007824 */ /* 0x000fe200078e0a00 */
[----:B------:R3:W4:Y:S04]  /*3ac0*/  LDSM.16.M88.4 R140, [R144+0xa000] ;  /* 0x00a00000908c783b */ /* 0x0007280000000200 */
[----:B------:R-:W1:Y:S04]  /*3ad0*/  LDSM.16.M88.4 R144, [R144+0xa800] ;  /* 0x00a800009090783b */ /* 0x000e680000000200 */
[----:B------:R3:W1:Y:S04]  /*3ae0*/  LDSM.16.M88.4 R148, [R178] ;  /* 0x00000000b294783b */ /* 0x0006680000000200 */
[----:B------:R3:W3:Y:S04]  /*3af0*/  LDSM.16.M88.4 R152, [R178+0x800] ;  /* 0x00080000b298783b */ /* 0x0006e80000000200 */
[----:B------:R1:W3:Y:S04]  /*3b00*/  LDSM.16.M88.4 R156, [R176] ;  /* 0x00000000b09c783b */ /* 0x0002e80000000200 */
[----:B------:R1:W3:Y:S04]  /*3b10*/  LDSM.16.M88.4 R160, [R176+0x800] ;  /* 0x00080000b0a0783b */ /* 0x0002e80000000200 */
[----:B------:R1:W3:Y:S04]  /*3b20*/  LDSM.16.M88.4 R164, [R177] ;  /* 0x00000000b1a4783b */ /* 0x0002e80000000200 */
[----:B------:R3:W3:Y:S01]  /*3b30*/  LDSM.16.M88.4 R168, [R177+0x800] ;  /* 0x00080000b1a8783b */ /* 0x0006e20000000200 */
[----:B--2---:R-:W-:-:S04]  /*3b40*/  SHF.R.S32.HI R2, RZ, 0x1f, R0 ;  /* 0x0000001fff027819 */ /* 0x004fc80000011400 */
[----:B------:R-:W-:-:S04]  /*3b50*/  LEA.HI R2, R2, R0, RZ, 0x3 ;  /* 0x0000000002027211 */ /* 0x000fc800078f18ff */
[----:B------:R-:W-:Y:S01]  /*3b60*/  LOP3.LUT R2, R2, 0xfffffff8, RZ, 0xc0, !PT ;  /* 0xfffffff802027812 */ /* 0x000fe200078ec0ff */
[----:B------:R-:W-:-:S04]  /*3b70*/  UIADD3 UR22, UR17, UR23, URZ ;  /* 0x0000001711167290 */ /* 0x000fc8000fffe03f */
[----:B------:R-:W-:Y:S01]  /*3b80*/  IMAD.IADD R0, R0, 0x1, -R2 ;  /* 0x0000000100007824 */ /* 0x000fe200078e0a02 */
[----:B------:R-:W-:Y:S01]  /*3b90*/  UIADD3 UR21, UR17, UR22, URZ ;  /* 0x0000001611157290 */ /* 0x000fe2000fffe03f */
[----:B------:R-:W-:Y:S02]  /*3ba0*/  PLOP3.LUT P3, PT, PT, PT, UP0, 0x40, 0x0 ;  /* 0x000000000000781c */ /* 0x000fe40003f6e808 */
[----:B------:R-:W-:Y:S02]  /*3bb0*/  PLOP3.LUT P2, PT, PT, PT, UP0, 0x40, 0x0 ;  /* 0x000000000000781c */ /* 0x000fe40003f4e808 */
[----:B------:R-:W-:Y:S01]  /*3bc0*/  LOP3.LUT P0, RZ, R0, 0x2, RZ, 0xc0, !PT ;  /* 0x0000000200ff7812 */ /* 0x000fe2000780c0ff */
[----:B-1----:R-:W-:Y:S01]  /*3bd0*/  VIADD R5, R244, 0x1 ;  /* 0x00000001f4057836 */ /* 0x002fe20000000000 */
[----:B------:R-:W-:Y:S01]  /*3be0*/  LOP3.LUT P1, RZ, R0, 0x4, RZ, 0xc0, !PT ;  /* 0x0000000400ff7812 */ /* 0x000fe2000782c0ff */
[----:B------:R-:W-:Y:S01]  /*3bf0*/  IMAD.U32 R4, RZ, RZ, UR25 ;  /* 0x00000019ff047e24 */ /* 0x000fe2000f8e00ff */
[----:B------:R-:W-:Y:S01]  /*3c00*/  UIADD3 UR20, UR17, UR21, URZ ;  /* 0x0000001511147290 */ /* 0x000fe2000fffe03f */
[----:B------:R-:W-:Y:S01]  /*3c10*/  SEL R179, R179, 0xffffffe0, !P0 ;  /* 0xffffffe0b3b37807 */ /* 0x000fe20004000000 */
[----:B------:R-:W-:Y:S01]  /*3c20*/  VIADD R0, R244, 0xffffffc0 ;  /* 0xffffffc0f4007836 */ /* 0x000fe20000000000 */
[----:B------:R-:W-:-:S02]  /*3c30*/  SEL R173, R173, R181, P3 ;  /* 0x000000b5adad7207 */ /* 0x000fc40001800000 */
[----:B------:R-:W-:Y:S01]  /*3c40*/  SEL R172, R172, R180, P2 ;  /* 0x000000b4acac7207 */ /* 0x000fe20001000000 */
[----:B------:R-:W-:Y:S01]  /*3c50*/  UIADD3 UR19, UR17, UR20, URZ ;  /* 0x0000001411137290 */ /* 0x000fe2000fffe03f */
[----:B------:R-:W-:Y:S02]  /*3c60*/  IADD3 R240, R5, UR7, -R4 ;  /* 0x0000000705f07c10 */ /* 0x000fe4000fffe804 */
[----:B------:R-:W-:Y:S01]  /*3c70*/  CS2R R38, SRZ ;  /* 0x0000000000267805 */ /* 0x000fe2000001ff00 */
[----:B------:R-:W-:Y:S01]  /*3c80*/  IMAD.SHL.U32 R237, R0, 0x4, RZ ;  /* 0x0000000400ed7824 */ /* 0x000fe200078e00ff */
[----:B------:R-:W-:Y:S01]  /*3c90*/  LEA R173, R173, UR4, 0x1 ;  /* 0x00000004adad7c11 */ /* 0x000fe2000f8e08ff */
[----:B------:R-:W-:Y:S01]  /*3ca0*/  IMAD.IADD R175, R174, 0x1, R179 ;  /* 0x00000001aeaf7824 */ /* 0x000fe200078e02b3 */
[----:B------:R-:W-:Y:S02]  /*3cb0*/  LEA R172, R172, UR4, 0x1 ;  /* 0x00000004acac7c11 */ /* 0x000fe4000f8e08ff */
[----:B------:R-:W-:Y:S01]  /*3cc0*/  SEL R128, R128, 0xffffffc0, !P1 ;  /* 0xffffffc080807807 */ /* 0x000fe20004800000 */
[----:B------:R-:W-:-:S02]  /*3cd0*/  UIMAD UR27, UR27, 0x38, URZ ;  /* 0x000000381b1b78a4 */ /* 0x000fc4000f8e023f */
[----:B---34-:R-:W-:-:S12]  /*3ce0*/  UIADD3 UR25, UR17, UR19, URZ ;  /* 0x0000001311197290 */ /* 0x018fd8000fffe03f */
.L_x_647:
        /* <DEDUP_REMOVED lines=10> */
[----:B------:R-:W-:Y:S01]  /*3d90*/  UISETP.GT.AND UP3, UPT, UR6, UR18, UPT ;  /* 0x000000120600728c */ /* 0x000fe2000bf64270 */
[----:B------:R-:W-:Y:S01]  /*3da0*/  FSETP.NEU.FTZ.AND P2, PT, R235, -INF , PT ;  /* 0xff800000eb00780b */ /* 0x000fe20003f5d000 */
[----:B------:R-:W-:Y:S06]  /*3db0*/  UISETP.LT.AND UP0, UPT, UR16, UR7, UP0 ;  /* 0x000000071000728c */ /* 0x000fec0008701270 */
        /* <DEDUP_REMOVED lines=84> */
[----:B--2---:R-:W-:Y:S09]  /*4300*/  IMAD.MOV.U32 R13, RZ, RZ, R207 ;  /* 0x000000ffff0d7224 */ /* 0x004ff200078e00cf */
        /* <DEDUP_REMOVED lines=47> */
[----:B------:R-:W-:Y:S10]  /*4600*/  MUFU.TANH R113, R29 ;  /* 0x0000001d00717308 */ /* 0x000ff40000002400 */
[----:B------:R4:W-:Y:S01]  /*4610*/  MUFU.EX2 R225, R13 ;  /* 0x0000000d00e17308 */ /* 0x0009e20000000800 */
[----:B--2---:R-:W-:Y:S02]  /*4620*/  MOV R4, R215 ;  /* 0x000000d700047202 */ /* 0x004fe40000000f00 */
[----:B------:R-:W-:Y:S02]  /*4630*/  @!P0 FSEL R4, R215, -INF , !P2 ;  /* 0xff800000d7048808 */ /* 0x000fe40005000000 */
[----:B------:R-:W-:Y:S05]  /*4640*/  FSETP.NEU.FTZ.AND P2, PT, R232, -INF , PT ;  /* 0xff800000e800780b */ /* 0x000fea0003f5d000 */
[----:B------:R-:W-:Y:S01]  /*4650*/  MUFU.TANH R195, R32 ;  /* 0x0000002000c37308 */ /* 0x000fe20000002400 */
[--C-:B------:R-:W-:Y:S09]  /*4660*/  FFMA.FTZ R4, R4, UR10, -R9.reuse ;  /* 0x0000000a04047c23 */ /* 0x100ff20008010809 */
[----:B------:R-:W2:Y:S01]  /*4670*/  MUFU.TANH R209, R22 ;  /* 0x0000001600d17308 */ /* 0x000ea20000002400 */
[----:B----4-:R-:W-:Y:S09]  /*4680*/  MOV R13, R123 ;  /* 0x0000007b000d7202 */ /* 0x010ff20000000f00 */
[----:B------:R4:W-:Y:S10]  /*4690*/  MUFU.EX2 R230, R4 ;  /* 0x0000000400e67308 */ /* 0x0009f40000000800 */
[----:B------:R-:W2:Y:S10]  /*46a0*/  MUFU.TANH R208, R23 ;  /* 0x0000001700d07308 */ /* 0x000eb40000002400 */
[----:B------:R-:W-:Y:S01]  /*46b0*/  MUFU.TANH R200, R33 ;  /* 0x0000002100c87308 */ /* 0x000fe20000002400 */
[--C-:B----4-:R-:W-:Y:S01]  /*46c0*/  FFMA.FTZ R4, R8, UR10, -R9.reuse ;  /* 0x0000000a08047c23 */ /* 0x110fe20008010809 */
[C---:B------:R-:W-:Y:S02]  /*46d0*/  @!P0 VIADDMNMX R8, R5.reuse, R184, UR7, PT ;  /* 0x0000000705088e46 */ /* 0x040fe4000b8001b8 */
[----:B------:R-:W-:Y:S02]  /*46e0*/  @!P0 VIADDMNMX R5, R5, R252, UR7, PT ;  /* 0x0000000705058e46 */ /* 0x000fe4000b8001fc */
[-C--:B------:R-:W-:Y:S04]  /*46f0*/  @!P0 ISETP.GE.AND P4, PT, R0, R8.reuse, PT ;  /* 0x000000080000820c */ /* 0x080fe80003f86270 */
[----:B------:R-:W4:Y:S01]  /*4700*/  MUFU.TANH R116, R24 ;  /* 0x0000001800747308 */ /* 0x000f220000002400 */
[C---:B------:R-:W-:Y:S02]  /*4710*/  @!P0 ISETP.GE.AND P5, PT, R2.reuse, R8, PT ;  /* 0x000000080200820c */ /* 0x040fe40003fa6270 */
        /* <DEDUP_REMOVED lines=16> */
[----:B------:R-:W3:Y:S10]  /*4820*/  MUFU.TANH R122, R27 ;  /* 0x0000001b007a7308 */ /* 0x000ef40000002400 */
[----:B------:R2:W-:Y:S01]  /*4830*/  MUFU.EX2 R185, R13 ;  /* 0x0000000d00b97308 */ /* 0x0005e20000000800 */
[----:B-1----:R-:W-:Y:S02]  /*4840*/  FSEL R2, R15, RZ, P2 ;  /* 0x000000ff0f027208 */ /* 0x002fe40001000000 */
[----:B------:R-:W-:Y:S02]  /*4850*/  MOV R15, R136 ;  /* 0x00000088000f7202 */ /* 0x000fe40000000f00 */
[----:B------:R-:W-:Y:S05]  /*4860*/  @!P0 FSEL R15, R136, -INF , !P3 ;  /* 0xff800000880f8808 */ /* 0x000fea0005800000 */
[----:B------:R-:W-:Y:S10]  /*4870*/  MUFU.TANH R201, R35 ;  /* 0x0000002300c97308 */ /* 0x000ff40000002400 */
[----:B------:R-:W1:Y:S01]  /*4880*/  MUFU.TANH R118, R30 ;  /* 0x0000001e00767308 */ /* 0x000e620000002400 */
[--C-:B--2---:R-:W-:Y:S01]  /*4890*/  FFMA.FTZ R13, R14, UR10, -R2.reuse ;  /* 0x0000000a0e0d7c23 */ /* 0x104fe20008010802 */
[----:B------:R-:W-:Y:S05]  /*48a0*/  @!P0 VIADD R14, R0, 0x8 ;  /* 0x00000008000e8836 */ /* 0x000fea0000000000 */
[CC--:B------:R-:W-:Y:S03]  /*48b0*/  @!P0 ISETP.GE.AND P2, PT, R14.reuse, R8.reuse, PT ;  /* 0x000000080e00820c */ /* 0x0c0fe60003f46270 */
[----:B------:R2:W-:Y:S01]  /*48c0*/  MUFU.EX2 R190, R13 ;  /* 0x0000000d00be7308 */ /* 0x0005e20000000800 */
[----:B------:R-:W-:Y:S09]  /*48d0*/  @!P0 ISETP.GE.AND P3, PT, R14, R5, PT ;  /* 0x000000050e00820c */ /* 0x000ff20003f66270 */
[----:B------:R-:W1:Y:S01]  /*48e0*/  MUFU.TANH R117, R31 ;  /* 0x0000001f00757308 */ /* 0x000e620000002400 */
[----:B--2---:R-:W-:Y:S01]  /*48f0*/  FFMA.FTZ R13, R15, UR10, -R2 ;  /* 0x0000000a0f0d7c23 */ /* 0x004fe20008010802 */
[----:B------:R-:W-:Y:S02]  /*4900*/  MOV R15, R121 ;  /* 0x00000079000f7202 */ /* 0x000fe40000000f00 */
[----:B------:R-:W-:Y:S06]  /*4910*/  @!P0 FSEL R15, R121, -INF , !P2 ;  /* 0xff800000790f8808 */ /* 0x000fec0005000000 */
[----:B------:R2:W-:Y:S01]  /*4920*/  MUFU.EX2 R189, R13 ;  /* 0x0000000d00bd7308 */ /* 0x0005e20000000800 */
[--C-:B------:R-:W-:Y:S01]  /*4930*/  FFMA.FTZ R7, R15, UR10, -R4.reuse ;  /* 0x0000000a0f077c23 */ /* 0x100fe20008010804 */
[----:B------:R-:W-:Y:S08]  /*4940*/  MOV R15, R129 ;  /* 0x00000081000f7202 */ /* 0x000ff00000000f00 */
[----:B------:R4:W-:Y:S01]  /*4950*/  MUFU.EX2 R138, R7 ;  /* 0x00000007008a7308 */ /* 0x0009e20000000800 */
[----:B--2---:R-:W-:Y:S04]  /*4960*/  @!P0 IADD3 R13, R0, 0x9, RZ ;  /* 0x00000009000d8810 */ /* 0x004fe80007ffe0ff */
[C---:B------:R-:W-:Y:S04]  /*4970*/  @!P0 ISETP.GE.AND P2, PT, R13.reuse, R8, PT ;  /* 0x000000080d00820c */ /* 0x040fe80003f46270 */
[----:B------:R-:W-:Y:S02]  /*4980*/  @!P0 FSEL R6, R120, -INF , !P2 ;  /* 0xff80000078068808 */ /* 0x000fe40005000000 */
[----:B----4-:R-:W-:Y:S02]  /*4990*/  MOV R7, R130 ;  /* 0x0000008200077202 */ /* 0x010fe40000000f00 */
[----:B------:R-:W-:Y:S01]  /*49a0*/  @!P0 FSEL R7, R130, -INF , !P3 ;  /* 0xff80000082078808 */ /* 0x000fe20005800000 */
[----:B------:R-:W-:Y:S01]  /*49b0*/  FFMA.FTZ R6, R6, UR10, -R4 ;  /* 0x0000000a06067c23 */ /* 0x000fe20008010804 */
[----:B------:R-:W-:Y:S03]  /*49c0*/  @!P0 ISETP.GE.AND P2, PT, R13, R5, PT ;  /* 0x000000050d00820c */ /* 0x000fe60003f46270 */
[----:B------:R2:W-:Y:S01]  /*49d0*/  MUFU.EX2 R135, R6 ;  /* 0x0000000600877308 */ /* 0x0005e20000000800 */
[----:B------:R-:W-:Y:S02]  /*49e0*/  @!P0 FSEL R15, R129, -INF , !P2 ;  /* 0xff800000810f8808 */ /* 0x000fe40005000000 */
[----:B------:R-:W-:Y:S01]  /*49f0*/  @!P0 ISETP.GE.AND P2, PT, R14, R12, PT ;  /* 0x0000000c0e00820c */ /* 0x000fe20003f46270 */
[--C-:B--2---:R-:W-:Y:S01]  /*4a00*/  FFMA.FTZ R6, R7, UR10, -R2.reuse ;  /* 0x0000000a07067c23 */ /* 0x104fe20008010802 */
[----:B------:R-:W-:Y:S05]  /*4a10*/  MOV R7, R205 ;  /* 0x000000cd00077202 */ /* 0x000fea0000000f00 */
[----:B------:R2:W-:Y:S02]  /*4a20*/  MUFU.EX2 R188, R6 ;  /* 0x0000000600bc7308 */ /* 0x0005e40000000800 */
[----:B--2---:R-:W-:Y:S01]  /*4a30*/  FFMA.FTZ R6, R15, UR10, -R2 ;  /* 0x0000000a0f067c23 */ /* 0x004fe20008010802 */
[----:B------:R-:W-:Y:S07]  /*4a40*/  MOV R15, R203 ;  /* 0x000000cb000f7202 */ /* 0x000fee0000000f00 */
[----:B------:R2:W-:Y:S02]  /*4a50*/  MUFU.EX2 R187, R6 ;  /* 0x0000000600bb7308 */ /* 0x0005e40000000800 */
[----:B--2---:R-:W-:Y:S02]  /*4a60*/  MOV R6, R206 ;  /* 0x000000ce00067202 */ /* 0x004fe40000000f00 */
[----:B------:R-:W-:Y:S02]  /*4a70*/  @!P0 FSEL R6, R206, -INF , !P2 ;  /* 0xff800000ce068808 */ /* 0x000fe40005000000 */
[----:B------:R-:W-:Y:S03]  /*4a80*/  @!P0 ISETP.GE.AND P2, PT, R13, R12, PT ;  /* 0x0000000c0d00820c */ /* 0x000fe60003f46270 */
[--C-:B------:R-:W-:Y:S01]  /*4a90*/  FFMA.FTZ R6, R6, UR10, -R10.reuse ;  /* 0x0000000a06067c23 */ /* 0x100fe2000801080a */
[----:B------:R-:W-:Y:S02]  /*4aa0*/  @!P0 FSEL R7, R205, -INF , !P2 ;  /* 0xff800000cd078808 */ /* 0x000fe40005000000 */
[----:B------:R-:W-:Y:S01]  /*4ab0*/  @!P0 ISETP.GE.AND P2, PT, R14, R11, PT ;  /* 0x0000000b0e00820c */ /* 0x000fe20003f46270 */
[----:B------:R2:W-:Y:S01]  /*4ac0*/  MUFU.EX2 R220, R6 ;  /* 0x0000000600dc7308 */ /* 0x0005e20000000800 */
[----:B------:R-:W-:Y:S01]  /*4ad0*/  MOV R14, R204 ;  /* 0x000000cc000e7202 */ /* 0x000fe20000000f00 */
[----:B------:R-:W-:Y:S08]  /*4ae0*/  FFMA.FTZ R7, R7, UR10, -R10 ;  /* 0x0000000a07077c23 */ /* 0x000ff0000801080a */
[----:B------:R4:W-:Y:S01]  /*4af0*/  MUFU.EX2 R219, R7 ;  /* 0x0000000700db7308 */ /* 0x0009e20000000800 */
[----:B--2---:R-:W-:Y:S02]  /*4b00*/  MOV R6, R211 ;  /* 0x000000d300067202 */ /* 0x004fe40000000f00 */
[----:B------:R-:W-:Y:S02]  /*4b10*/  @!P0 FSEL R6, R211, -INF , !P2 ;  /* 0xff800000d3068808 */ /* 0x000fe40005000000 */
[-C--:B------:R-:W-:Y:S01]  /*4b20*/  @!P0 ISETP.GE.AND P2, PT, R13, R11.reuse, PT ;  /* 0x0000000b0d00820c */ /* 0x080fe20003f46270 */
[----:B------:R-:W-:Y:S02]  /*4b30*/  IMAD.MOV.U32 R13, RZ, RZ, R210 ;  /* 0x000000ffff0d7224 */ /* 0x000fe400078e00d2 */
[--C-:B------:R-:W-:Y:S01]  /*4b40*/  FFMA.FTZ R6, R6, UR10, -R9.reuse ;  /* 0x0000000a06067c23 */ /* 0x100fe20008010809 */
[----:B------:R-:W-:Y:S02]  /*4b50*/  @!P0 FSEL R13, R210, -INF , !P2 ;  /* 0xff800000d20d8808 */ /* 0x000fe40005000000 */
[----:B----4-:R-:W-:Y:S01]  /*4b60*/  @!P0 IADD3 R7, R0, 0x10, RZ ;  /* 0x0000001000078810 */ /* 0x010fe20007ffe0ff */
[----:B------:R2:W-:Y:S02]  /*4b70*/  MUFU.EX2 R229, R6 ;  /* 0x0000000600e57308 */ /* 0x0005e40000000800 */
[--C-:B------:R-:W-:Y:S01]  /*4b80*/  FFMA.FTZ R13, R13, UR10, -R9.reuse ;  /* 0x0000000a0d0d7c23 */ /* 0x100fe20008010809 */
[-C--:B------:R-:W-:Y:S04]  /*4b90*/  @!P0 ISETP.GE.AND P2, PT, R7, R12.reuse, PT ;  /* 0x0000000c0700820c */ /* 0x080fe80003f46270 */
[----:B------:R-:W-:Y:S03]  /*4ba0*/  @!P0 FSEL R14, R204, -INF , !P2 ;  /* 0xff800000cc0e8808 */ /* 0x000fe60005000000 */
[----:B------:R4:W1:Y:S01]  /*4bb0*/  MUFU.EX2 R228, R13 ;  /* 0x0000000d00e47308 */ /* 0x0008620000000800 */
[----:B--2---:R-:W-:Y:S04]  /*4bc0*/  @!P0 IADD3 R6, R0, 0x11, RZ ;  /* 0x0000001100068810 */ /* 0x004fe80007ffe0ff */
[----:B------:R-:W-:Y:S01]  /*4bd0*/  @!P0 ISETP.GE.AND P2, PT, R6, R12, PT ;  /* 0x0000000c0600820c */ /* 0x000fe20003f46270 */
[--C-:B----4-:R-:W-:Y:S03]  /*4be0*/  FFMA.FTZ R13, R14, UR10, -R10.reuse ;  /* 0x0000000a0e0d7c23 */ /* 0x110fe6000801080a */
[----:B------:R-:W-:Y:S02]  /*4bf0*/  @!P0 FSEL R15, R203, -INF , !P2 ;  /* 0xff800000cb0f8808 */ /* 0x000fe40005000000 */
[----:B------:R-:W-:Y:S01]  /*4c00*/  @!P0 ISETP.GE.AND P2, PT, R7, R11, PT ;  /* 0x0000000b0700820c */ /* 0x000fe20003f46270 */
[----:B------:R2:W-:Y:S02]  /*4c10*/  MUFU.EX2 R217, R13 ;  /* 0x0000000d00d97308 */ /* 0x0005e40000000800 */
[----:B------:R-:W-:Y:S08]  /*4c20*/  FFMA.FTZ R14, R15, UR10, -R10 ;  /* 0x0000000a0f0e7c23 */ /* 0x000ff0000801080a */
[----:B------:R4:W-:Y:S01]  /*4c30*/  MUFU.EX2 R218, R14 ;  /* 0x0000000e00da7308 */ /* 0x0009e20000000800 */
[----:B--2---:R-:W-:Y:S02]  /*4c40*/  MOV R13, R209 ;  /* 0x000000d1000d7202 */ /* 0x004fe40000000f00 */
[----:B------:R-:W-:Y:S02]  /*4c50*/  @!P0 FSEL R13, R209, -INF , !P2 ;  /* 0xff800000d10d8808 */ /* 0x000fe40005000000 */
[----:B------:R-:W-:Y:S03]  /*4c60*/  @!P0 ISETP.GE.AND P2, PT, R6, R11, PT ;  /* 0x0000000b0600820c */ /* 0x000fe60003f46270 */
[--C-:B------:R-:W-:Y:S01]  /*4c70*/  FFMA.FTZ R13, R13, UR10, -R9.reuse ;  /* 0x0000000a0d0d7c23 */ /* 0x100fe20008010809 */
[----:B----4-:R-:W-:Y:S02]  /*4c80*/  MOV R14, R208 ;  /* 0x000000d0000e7202 */ /* 0x010fe40000000f00 */
[----:B------:R-:W-:Y:S01]  /*4c90*/  @!P0 FSEL R14, R208, -INF , !P2 ;  /* 0xff800000d00e8808 */ /* 0x000fe20005000000 */
[----:B------:R2:W-:Y:S01]  /*4ca0*/  MUFU.EX2 R226, R13 ;  /* 0x0000000d00e27308 */ /* 0x0005e20000000800 */
[----:B------:R-:W-:Y:S03]  /*4cb0*/  @!P0 ISETP.GE.AND P2, PT, R7, R8, PT ;  /* 0x000000080700820c */ /* 0x000fe60003f46270 */
[----:B------:R-:W-:Y:S06]  /*4cc0*/  FFMA.FTZ R14, R14, UR10, -R9 ;  /* 0x0000000a0e0e7c23 */ /* 0x000fec0008010809 */
[----:B------:R4:W-:Y:S01]  /*4cd0*/  MUFU.EX2 R227, R14 ;  /* 0x0000000e00e37308 */ /* 0x0009e20000000800 */
[----:B--2---:R-:W-:Y:S02]  /*4ce0*/  MOV R13, R116 ;  /* 0x00000074000d7202 */ /* 0x004fe40000000f00 */
[----:B------:R-:W-:Y:S02]  /*4cf0*/  @!P0 FSEL R13, R116, -INF , !P2 ;  /* 0xff800000740d8808 */ /* 0x000fe40005000000 */
[----:B------:R-:W-:Y:S03]  /*4d00*/  @!P0 ISETP.GE.AND P2, PT, R6, R8, PT ;  /* 0x000000080600820c */ /* 0x000fe60003f46270 */
[----:B------:R-:W-:Y:S01]  /*4d10*/  FFMA.FTZ R13, R13, UR10, -R4 ;  /* 0x0000000a0d0d7c23 */ /* 0x000fe20008010804 */
[----:B----4-:R-:W-:Y:S02]  /*4d20*/  MOV R14, R115 ;  /* 0x00000073000e7202 */ /* 0x010fe40000000f00 */
[----:B------:R-:W-:Y:S01]  /*4d30*/  @!P0 FSEL R14, R115, -INF , !P2 ;  /* 0xff800000730e8808 */ /* 0x000fe20005000000 */
[----:B------:R2:W-:Y:S01]  /*4d40*/  MUFU.EX2 R132, R13 ;  /* 0x0000000d00847308 */ /* 0x0005e20000000800 */
[-C--:B------:R-:W-:Y:S01]  /*4d50*/  @!P0 ISETP.GE.AND P2, PT, R7, R5.reuse, PT ;  /* 0x000000050700820c */ /* 0x080fe20003f46270 */
[----:B---3--:R-:W-:Y:S03]  /*4d60*/  IMAD.MOV.U32 R7, RZ, RZ, R124 ;  /* 0x000000ffff077224 */ /* 0x008fe600078e007c */
[----:B------:R-:W-:Y:S02]  /*4d70*/  @!P0 FSEL R7, R124, -INF , !P2 ;  /* 0xff8000007c078808 */ /* 0x000fe40005000000 */
[-C--:B------:R-:W-:Y:S02]  /*4d80*/  @!P0 ISETP.GE.AND P2, PT, R6, R5.reuse, PT ;  /* 0x000000050600820c */ /* 0x080fe40003f46270 */
[C---:B------:R-:W-:Y:S01]  /*4d90*/  @!P0 IADD3 R6, R0.reuse, 0x18, RZ ;  /* 0x0000001800068810 */ /* 0x040fe20007ffe0ff */
[----:B------:R-:W-:Y:S01]  /*4da0*/  FFMA.FTZ R7, R7, UR10, -R2 ;  /* 0x0000000a07077c23 */ /* 0x000fe20008010802 */
[----:B------:R-:W-:Y:S02]  /*4db0*/  @!P0 IADD3 R0, R0, 0x19, RZ ;  /* 0x0000001900008810 */ /* 0x000fe40007ffe0ff */
[----:B------:R-:W-:Y:S01]  /*4dc0*/  @!P0 ISETP.GE.AND P3, PT, R6, R5, PT ;  /* 0x000000050600820c */ /* 0x000fe20003f66270 */
[----:B------:R-:W-:Y:S01]  /*4dd0*/  MUFU.EX2 R184, R7 ;  /* 0x0000000700b87308 */ /* 0x000fe20000000800 */
[----:B--2---:R-:W-:Y:S01]  /*4de0*/  FFMA.FTZ R13, R14, UR10, -R4 ;  /* 0x0000000a0e0d7c23 */ /* 0x004fe20008010804 */
[----:B------:R-:W-:Y:S08]  /*4df0*/  MOV R14, R114 ;  /* 0x00000072000e7202 */ /* 0x000ff00000000f00 */
[----:B------:R2:W-:Y:S02]  /*4e00*/  MUFU.EX2 R131, R13 ;  /* 0x0000000d00837308 */ /* 0x0005e40000000800 */
[----:B--2---:R-:W-:Y:S02]  /*4e10*/  MOV R13, R122 ;  /* 0x0000007a000d7202 */ /* 0x004fe40000000f00 */
        /* <DEDUP_REMOVED lines=8> */
[----:B--2---:R-:W-:Y:S02]  /*4ea0*/  MOV R7, R113 ;  /* 0x0000007100077202 */ /* 0x004fe40000000f00 */
[----:B------:R-:W-:Y:S02]  /*4eb0*/  @!P0 FSEL R7, R113, -INF , !P2 ;  /* 0xff80000071078808 */ /* 0x000fe40005000000 */
[-C--:B------:R-:W-:Y:S03]  /*4ec0*/  @!P0 ISETP.GE.AND P2, PT, R6, R12.reuse, PT ;  /* 0x0000000c0600820c */ /* 0x080fe60003f46270 */
[----:B------:R-:W-:Y:S01]  /*4ed0*/  FFMA.FTZ R4, R7, UR10, -R4 ;  /* 0x0000000a07047c23 */ /* 0x000fe20008010804 */
[----:B---3--:R-:W-:Y:S02]  /*4ee0*/  MOV R8, R195 ;  /* 0x000000c300087202 */ /* 0x008fe40000000f00 */
[----:B------:R-:W-:Y:S01]  /*4ef0*/  @!P0 FSEL R8, R195, -INF , !P2 ;  /* 0xff800000c3088808 */ /* 0x000fe20005000000 */
[----:B------:R2:W-:Y:S01]  /*4f00*/  MUFU.EX2 R126, R4 ;  /* 0x00000004007e7308 */ /* 0x0005e20000000800 */
[----:B------:R-:W-:Y:S03]  /*4f10*/  @!P0 ISETP.GE.AND P2, PT, R0, R12, PT ;  /* 0x0000000c0000820c */ /* 0x000fe60003f46270 */
[--C-:B------:R-:W-:Y:S06]  /*4f20*/  FFMA.FTZ R7, R8, UR10, -R10.reuse ;  /* 0x0000000a08077c23 */ /* 0x100fec000801080a */
[----:B------:R3:W-:Y:S01]  /*4f30*/  MUFU.EX2 R213, R7 ;  /* 0x0000000700d57308 */ /* 0x0007e20000000800 */
[----:B--2---:R-:W-:Y:S02]  /*4f40*/  MOV R4, R200 ;  /* 0x000000c800047202 */ /* 0x004fe40000000f00 */
[----:B------:R-:W-:Y:S02]  /*4f50*/  @!P0 FSEL R4, R200, -INF , !P2 ;  /* 0xff800000c8048808 */ /* 0x000fe40005000000 */
[-C--:B------:R-:W-:Y:S02]  /*4f60*/  @!P0 ISETP.GE.AND P2, PT, R6, R11.reuse, PT ;  /* 0x0000000b0600820c */ /* 0x080fe40003f46270 */
[----:B-1----:R-:W-:Y:S01]  /*4f70*/  MOV R6, R118 ;  /* 0x0000007600067202 */ /* 0x002fe20000000f00 */
[----:B------:R-:W-:Y:S01]  /*4f80*/  FFMA.FTZ R10, R4, UR10, -R10 ;  /* 0x0000000a040a7c23 */ /* 0x000fe2000801080a */
[----:B---3--:R-:W-:Y:S01]  /*4f90*/  MOV R7, R202 ;  /* 0x000000ca00077202 */ /* 0x008fe20000000f00 */
[----:B------:R-:W-:Y:S01]  /*4fa0*/  IMAD.MOV.U32 R4, RZ, RZ, R201 ;  /* 0x000000ffff047224 */ /* 0x000fe200078e00c9 */
[----:B------:R-:W-:Y:S01]  /*4fb0*/  @!P0 FSEL R7, R202, -INF , !P2 ;  /* 0xff800000ca078808 */ /* 0x000fe20005000000 */
[----:B------:R-:W1:Y:S01]  /*4fc0*/  MUFU.EX2 R212, R10 ;  /* 0x0000000a00d47308 */ /* 0x000e620000000800 */
[----:B------:R-:W-:Y:S02]  /*4fd0*/  @!P0 ISETP.GE.AND P2, PT, R0, R11, PT ;  /* 0x0000000b0000820c */ /* 0x000fe40003f46270 */
[----:B------:R-:W-:Y:S01]  /*4fe0*/  @!P0 FSEL R6, R118, -INF , !P3 ;  /* 0xff80000076068808 */ /* 0x000fe20005800000 */
[--C-:B------:R-:W-:Y:S01]  /*4ff0*/  FFMA.FTZ R7, R7, UR10, -R9.reuse ;  /* 0x0000000a07077c23 */ /* 0x100fe20008010809 */
[----:B------:R-:W-:Y:S02]  /*5000*/  @!P0 FSEL R4, R201, -INF , !P2 ;  /* 0xff800000c9048808 */ /* 0x000fe40005000000 */
[----:B------:R-:W-:Y:S01]  /*5010*/  @!P0 ISETP.GE.AND P2, PT, R0, R5, PT ;  /* 0x000000050000820c */ /* 0x000fe20003f46270 */
[--C-:B------:R-:W-:Y:S01]  /*5020*/  FFMA.FTZ R6, R6, UR10, -R2.reuse ;  /* 0x0000000a06067c23 */ /* 0x100fe20008010802 */
[----:B------:R-:W-:Y:S01]  /*5030*/  F2FP.BF16.F32.PACK_AB R0, R225, R119 ;  /* 0x00000077e100723e */ /* 0x000fe200000010ff */
[----:B------:R-:W-:Y:S01]  /*5040*/  FFMA.FTZ R9, R4, UR10, -R9 ;  /* 0x0000000a04097c23 */ /* 0x000fe20008010809 */
[----:B------:R-:W-:Y:S01]  /*5050*/  F2FP.BF16.F32.PACK_AB R4, R231, R230 ;  /* 0x000000e6e704723e */ /* 0x000fe200000010ff */
[----:B------:R2:W-:Y:S01]  /*5060*/  MUFU.EX2 R134, R6 ;  /* 0x0000000600867308 */ /* 0x0005e20000000800 */
[----:B------:R-:W-:Y:S01]  /*5070*/  MOV R5, R117 ;  /* 0x0000007500057202 */ /* 0x000fe20000000f00 */
[----:B------:R3:W-:Y:S01]  /*5080*/  STS [R193+0xe000], R0 ;  /* 0x00e00000c1007388 */ /* 0x0007e20000000800 */
[----:B------:R-:W-:Y:S02]  /*5090*/  @!P0 FSEL R5, R117, -INF , !P2 ;  /* 0xff80000075058808 */ /* 0x000fe40005000000 */
[----:B------:R-:W-:Y:S01]  /*50a0*/  IADD3 R110, P0, R239, UR15, RZ ;  /* 0x0000000fef6e7c10 */ /* 0x000fe2000ff1e0ff */
[----:B------:R4:W-:Y:S01]  /*50b0*/  STS [R193+0xe400], R4 ;  /* 0x00e40004c1007388 */ /* 0x0009e20000000800 */
[----:B------:R-:W-:Y:S01]  /*50c0*/  PLOP3.LUT P2, PT, PT, PT, UP3, 0x80, 0x0 ;  /* 0x000000000000781c */ /* 0x000fe20003f4f038 */
[----:B------:R-:W-:Y:S01]  /*50d0*/  FFMA.FTZ R2, R5, UR10, -R2 ;  /* 0x0000000a05027c23 */ /* 0x000fe20008010802 */
[----:B------:R-:W-:Y:S01]  /*50e0*/  F2FP.BF16.F32.PACK_AB R5, R185, R186 ;  /* 0x000000bab905723e */ /* 0x000fe200000010ff */
[----:B------:R-:W-:Y:S01]  /*50f0*/  MUFU.EX2 R222, R7 ;  /* 0x0000000700de7308 */ /* 0x000fe20000000800 */
[----:B------:R-:W-:Y:S05]  /*5100*/  IADD3.X R111, R238, UR14, RZ, P0, !PT ;  /* 0x0000000eee6f7c10 */ /* 0x000fea00087fe4ff */
[----:B------:R-:W4:Y:S01]  /*5110*/  LDG.E R109, desc[UR8][R110.64] ;  /* 0x000000086e6d7981 */ /* 0x000f22000c1e1900 */
[----:B--2---:R-:W-:Y:S03]  /*5120*/  F2FP.BF16.F32.PACK_AB R6, R228, R229 ;  /* 0x000000e5e406723e */ /* 0x004fe600000010ff */
[----:B------:R1:W-:Y:S01]  /*5130*/  MUFU.EX2 R133, R2 ;  /* 0x0000000200857308 */ /* 0x0003e20000000800 */
[----:B------:R-:W2:Y:S04]  /*5140*/  LDG.E R108, desc[UR8][R110.64+0x20] ;  /* 0x000020086e6c7981 */ /* 0x000ea8000c1e1900 */
[----:B------:R1:W-:Y:S05]  /*5150*/  STS [R194+0xe400], R6 ;  /* 0x00e40006c2007388 */ /* 0x0003ea0000000800 */
[----:B------:R-:W1:Y:S01]  /*5160*/  MUFU.EX2 R221, R9 ;  /* 0x0000000900dd7308 */ /* 0x000e620000000800 */
[----:B---3--:R-:W-:Y:S02]  /*5170*/  F2FP.BF16.F32.PACK_AB R0, R219, R220 ;  /* 0x000000dcdb00723e */ /* 0x008fe400000010ff */
[----:B----4-:R-:W-:Y:S03]  /*5180*/  F2FP.BF16.F32.PACK_AB R4, R189, R190 ;  /* 0x000000bebd04723e */ /* 0x010fe600000010ff */
[----:B------:R3:W-:Y:S01]  /*5190*/  STS [R194+0xe000], R0 ;  /* 0x00e00000c2007388 */ /* 0x0007e20000000800 */
[----:B-1----:R-:W-:Y:S03]  /*51a0*/  F2FP.BF16.F32.PACK_AB R2, R212, R213 ;  /* 0x000000d5d402723e */ /* 0x002fe600000010ff */
[----:B------:R1:W-:Y:S04]  /*51b0*/  STS [R193+0xf000], R5 ;  /* 0x00f00005c1007388 */ /* 0x0003e80000000800 */
[----:B------:R4:W-:Y:S01]  /*51c0*/  STS [R193+0xf400], R4 ;  /* 0x00f40004c1007388 */ /* 0x0009e20000000800 */
[----:B------:R-:W-:Y:S05]  /*51d0*/  F2FP.BF16.F32.PACK_AB R6, R187, R188 ;  /* 0x000000bcbb06723e */ /* 0x000fea00000010ff */
[----:B------:R4:W-:Y:S01]  /*51e0*/  STS [R194+0xf400], R6 ;  /* 0x00f40006c2007388 */ /* 0x0009e20000000800 */
[----:B---3--:R-:W-:Y:S02]  /*51f0*/  F2FP.BF16.F32.PACK_AB R0, R135, R138 ;  /* 0x0000008a8700723e */ /* 0x008fe400000010ff */
[----:B-1----:R-:W-:Y:S03]  /*5200*/  F2FP.BF16.F32.PACK_AB R5, R218, R217 ;  /* 0x000000d9da05723e */ /* 0x002fe600000010ff */
[----:B------:R1:W-:Y:S01]  /*5210*/  STS [R194+0xf000], R0 ;  /* 0x00f00000c2007388 */ /* 0x0003e20000000800 */
[----:B----4-:R-:W-:Y:S03]  /*5220*/  F2FP.BF16.F32.PACK_AB R4, R227, R226 ;  /* 0x000000e2e304723e */ /* 0x010fe600000010ff */
[----:B------:R3:W-:Y:S04]  /*5230*/  STS [R192+0xe000], R5 ;  /* 0x00e00005c0007388 */ /* 0x0007e80000000800 */
[----:B------:R4:W-:Y:S04]  /*5240*/  STS [R192+0xe400], R4 ;  /* 0x00e40004c0007388 */ /* 0x0009e80000000800 */
[----:B------:R4:W-:Y:S01]  /*5250*/  STS [R191+0xe000], R2 ;  /* 0x00e00002bf007388 */ /* 0x0009e20000000800 */
[----:B------:R-:W-:Y:S02]  /*5260*/  F2FP.BF16.F32.PACK_AB R6, R131, R132 ;  /* 0x000000848306723e */ /* 0x000fe400000010ff */
[----:B-1----:R-:W-:Y:S02]  /*5270*/  F2FP.BF16.F32.PACK_AB R0, R221, R222 ;  /* 0x000000dedd00723e */ /* 0x002fe400000010ff */
[----:B---3--:R-:W-:Y:S03]  /*5280*/  F2FP.BF16.F32.PACK_AB R5, R139, R184 ;  /* 0x000000b88b05723e */ /* 0x008fe600000010ff */
[----:B------:R1:W-:Y:S01]  /*5290*/  STS [R191+0xe400], R0 ;  /* 0x00e40000bf007388 */ /* 0x0003e20000000800 */
[----:B----4-:R-:W-:Y:S03]  /*52a0*/  F2FP.BF16.F32.PACK_AB R4, R126, R127 ;  /* 0x0000007f7e04723e */ /* 0x010fe600000010ff */
[----:B------:R-:W-:Y:S01]  /*52b0*/  STS [R192+0xf000], R6 ;  /* 0x00f00006c0007388 */ /* 0x000fe20000000800 */
[----:B------:R-:W-:Y:S03]  /*52c0*/  F2FP.BF16.F32.PACK_AB R2, R133, R134 ;  /* 0x000000868502723e */ /* 0x000fe600000010ff */
[----:B------:R-:W-:Y:S04]  /*52d0*/  STS [R192+0xf400], R5 ;  /* 0x00f40005c0007388 */ /* 0x000fe80000000800 */
[----:B------:R-:W-:Y:S04]  /*52e0*/  STS [R191+0xf000], R4 ;  /* 0x00f00004bf007388 */ /* 0x000fe80000000800 */
[----:B------:R3:W-:Y:S01]  /*52f0*/  STS [R191+0xf400], R2 ;  /* 0x00f40002bf007388 */ /* 0x0007e20000000800 */
[----:B-1----:R-:W-:Y:S05]  /*5300*/  LEA R0, R181, UR4, 0x1 ;  /* 0x00000004b5007c11 */ /* 0x002fea000f8e08ff */
[----:B------:R-:W1:Y:S08]  /*5310*/  LDSM.16.M88.4 R32, [R0+0x4000] ;  /* 0x004000000020783b */ /* 0x000e700000000200 */
[----:B------:R4:W1:Y:S01]  /*5320*/  LDSM.16.M88.4 R28, [R0+0x5000] ;  /* 0x00500000001c783b */ /* 0x0008620000000200 */
[-C--:B---3--:R-:W-:Y:S07]  /*5330*/  IADD3 R2, R179, R0.reuse, RZ ;  /* 0x00000000b3027210 */ /* 0x088fee0007ffe0ff */
[----:B------:R-:W3:Y:S08]  /*5340*/  LDSM.16.M88.4 R100, [R2+0x4000] ;  /* 0x004000000264783b */ /* 0x000ef00000000200 */
[----:B------:R-:W3:Y:S01]  /*5350*/  LDSM.16.M88.4 R104, [R2+0x5000] ;  /* 0x005000000268783b */ /* 0x000ee20000000200 */
[----:B----4-:R-:W-:Y:S01]  /*5360*/  IADD3 R0, R128, R0, RZ ;  /* 0x0000000080007210 */ /* 0x010fe20007ffe0ff */
[-C--:B-1----:R-:W-:Y:S06]  /*5370*/  HMMA.16816.F32.BF16 R4, R32, R140.reuse, RZ ;  /* 0x0000008c2004723c */ /* 0x082fec00000418ff */
[C---:B------:R-:W-:Y:S06]  /*5380*/  HMMA.16816.F32.BF16 R8, R28.reuse, R140, RZ ;  /* 0x0000008c1c08723c */ /* 0x040fec00000418ff */
        /* <DEDUP_REMOVED lines=15> */
[----:B------:R1:W3:Y:S02]  /*5480*/  LDSM.16.M88.4 R100, [R0+0x4000] ;  /* 0x004000000064783b */ /* 0x0002e40000000200 */
[----:B-1----:R-:W-:Y:S06]  /*5490*/  FFMA.FTZ R0, -R112, R112, 1 ;  /* 0x3f80000070007423 */ /* 0x002fec0000010170 */
[----:B------:R-:W-:Y:S01]  /*54a0*/  FMUL.FTZ R0, R0, UR5 ;  /* 0x0000000500007c20 */ /* 0x000fe20008410000 */
[-C--:B---3--:R-:W-:Y:S06]  /*54b0*/  HMMA.16816.F32.BF16 R4, R100, R156.reuse, R4 ;  /* 0x0000009c6404723c */ /* 0x088fec0000041804 */
[C---:B------:R-:W-:Y:S06]  /*54c0*/  HMMA.16816.F32.BF16 R8, R104.reuse, R156, R8 ;  /* 0x0000009c6808723c */ /* 0x040fec0000041808 */
[-C--:B------:R-:W-:Y:S06]  /*54d0*/  HMMA.16816.F32.BF16 R12, R104, R158.reuse, R12 ;  /* 0x0000009e680c723c */ /* 0x080fec000004180c */
[C---:B------:R-:W-:Y:S06]  /*54e0*/  HMMA.16816.F32.BF16 R16, R100.reuse, R158, R16 ;  /* 0x0000009e6410723c */ /* 0x040fec0000041810 */
[-C--:B------:R-:W-:Y:S06]  /*54f0*/  HMMA.16816.F32.BF16 R20, R100, R160.reuse, R20 ;  /* 0x000000a06414723c */ /* 0x080fec0000041814 */
[C---:B------:R-:W-:Y:S06]  /*5500*/  HMMA.16816.F32.BF16 R24, R104.reuse, R160, R24 ;  /* 0x000000a06818723c */ /* 0x040fec0000041818 */
[-C--:B------:R-:W-:Y:S06]  /*5510*/  HMMA.16816.F32.BF16 R28, R104, R162.reuse, R28 ;  /* 0x000000a2681c723c */ /* 0x080fec000004181c */
[----:B------:R-:W-:Y:S05]  /*5520*/  HMMA.16816.F32.BF16 R32, R100, R162, R32 ;  /* 0x000000a26420723c */ /* 0x000fea0000041820 */
[----:B------:R-:W-:Y:S01]  /*5530*/  IADD3 R104, R128, R2, RZ ;  /* 0x0000000280687210 */ /* 0x000fe20007ffe0ff */
[----:B------:R-:W-:Y:S04]  /*5540*/  FFMA.FTZ R2, -R207, R207, 1 ;  /* 0x3f800000cf027423 */ /* 0x000fe800000101cf */
[----:B------:R-:W1:Y:S08]  /*5550*/  LDSM.16.M88.4 R100, [R104+0x4000] ;  /* 0x004000006864783b */ /* 0x000e700000000200 */
[----:B------:R-:W3:Y:S01]  /*5560*/  LDSM.16.M88.4 R104, [R104+0x5000] ;  /* 0x005000006868783b */ /* 0x000ee20000000200 */
[-C--:B-1----:R-:W-:Y:S06]  /*5570*/  HMMA.16816.F32.BF16 R4, R100, R164.reuse, R4 ;  /* 0x000000a46404723c */ /* 0x082fec0000041804 */
[C---:B---3--:R-:W-:Y:S06]  /*5580*/  HMMA.16816.F32.BF16 R8, R104.reuse, R164, R8 ;  /* 0x000000a46808723c */ /* 0x048fec0000041808 */
[-C--:B------:R-:W-:Y:S06]  /*5590*/  HMMA.16816.F32.BF16 R12, R104, R166.reuse, R12 ;  /* 0x000000a6680c723c */ /* 0x080fec000004180c */
[C---:B------:R-:W-:Y:S06]  /*55a0*/  HMMA.16816.F32.BF16 R16, R100.reuse, R166, R16 ;  /* 0x000000a66410723c */ /* 0x040fec0000041810 */
[C---:B------:R-:W-:Y:S01]  /*55b0*/  FADD.FTZ R4, -R109.reuse, R4 ;  /* 0x000000046d047221 */ /* 0x040fe20000010100 */
[----:B------:R-:W-:Y:S01]  /*55c0*/  FADD.FTZ R5, -R109, R5 ;  /* 0x000000056d057221 */ /* 0x000fe20000010100 */
[-C--:B------:R-:W-:Y:S03]  /*55d0*/  HMMA.16816.F32.BF16 R20, R100, R168.reuse, R20 ;  /* 0x000000a86414723c */ /* 0x080fe60000041814 */
[----:B------:R-:W-:Y:S01]  /*55e0*/  FMUL.FTZ R112, R119, R4 ;  /* 0x0000000477707220 */ /* 0x000fe20000410000 */
[----:B------:R-:W-:Y:S01]  /*55f0*/  FMUL.FTZ R119, R225, R5 ;  /* 0x00000005e1777220 */ /* 0x000fe20000410000 */
[----:B------:R1:W5:Y:S01]  /*5600*/  LDG.E R4, desc[UR8][R110.64+0xa0] ;  /* 0x0000a0086e047981 */ /* 0x000362000c1e1900 */
[C---:B------:R-:W-:Y:S03]  /*5610*/  HMMA.16816.F32.BF16 R24, R104.reuse, R168, R24 ;  /* 0x000000a86818723c */ /* 0x040fe60000041818 */
[----:B------:R1:W5:Y:S02]  /*5620*/  LDG.E R5, desc[UR8][R110.64+0x80] ;  /* 0x000080086e057981 */ /* 0x000364000c1e1900 */
[----:B------:R-:W-:Y:S01]  /*5630*/  FMUL.FTZ R112, R112, R0 ;  /* 0x0000000070707220 */ /* 0x000fe20000410000 */
[----:B------:R-:W-:Y:S01]  /*5640*/  SHF.L.U32 R0, R180, 0x1, RZ ;  /* 0x00000001b4007819 */ /* 0x000fe200000006ff */
[-C--:B------:R-:W-:Y:S04]  /*5650*/  HMMA.16816.F32.BF16 R28, R104, R170.reuse, R28 ;  /* 0x000000aa681c723c */ /* 0x080fe8000004181c */
[C---:B------:R-:W-:Y:S02]  /*5660*/  FADD.FTZ R16, -R109.reuse, R16 ;  /* 0x000000106d107221 */ /* 0x040fe40000010100 */
[----:B------:R-:W-:Y:S05]  /*5670*/  HMMA.16816.F32.BF16 R32, R100, R170, R32 ;  /* 0x000000aa6420723c */ /* 0x000fea0000041820 */
[C---:B------:R-:W-:Y:S01]  /*5680*/  FADD.FTZ R20, -R109.reuse, R20 ;  /* 0x000000146d147221 */ /* 0x040fe20000010100 */
[C---:B------:R-:W-:Y:S01]  /*5690*/  FADD.FTZ R21, -R109.reuse, R21 ;  /* 0x000000156d157221 */ /* 0x040fe20000010100 */
[----:B------:R-:W-:Y:S01]  /*56a0*/  FMUL.FTZ R100, R2, UR5 ;  /* 0x0000000502647c20 */ /* 0x000fe20008410000 */
[----:B------:R-:W-:Y:S03]  /*56b0*/  FADD.FTZ R101, -R109, R17 ;  /* 0x000000116d657221 */ /* 0x000fe60000010100 */
[----:B------:R-:W-:Y:S01]  /*56c0*/  FMUL.FTZ R17, R220, R16 ;  /* 0x00000010dc117220 */ /* 0x000fe20000410000 */
[----:B------:R-:W-:Y:S01]  /*56d0*/  FMUL.FTZ R102, R217, R20 ;  /* 0x00000014d9667220 */ /* 0x000fe20000410000 */
[----:B------:R-:W-:Y:S01]  /*56e0*/  MOV R2, UR4 ;  /* 0x0000000400027c02 */ /* 0x000fe20008000f00 */
[----:B------:R-:W-:Y:S01]  /*56f0*/  FMUL.FTZ R100, R119, R100 ;  /* 0x0000006477647220 */ /* 0x000fe20000410000 */
[----:B------:R-:W-:Y:S01]  /*5700*/  FFMA.FTZ R16, -R206, R206, 1 ;  /* 0x3f800000ce107423 */ /* 0x000fe200000101ce */
[----:B------:R-:W-:Y:S01]  /*5710*/  FFMA.FTZ R20, -R205, R205, 1 ;  /* 0x3f800000cd147423 */ /* 0x000fe200000101cd */
[----:B------:R-:W-:Y:S01]  /*5720*/  IADD3 R0, R0, 0x4000, R2 ;  /* 0x0000400000007810 */ /* 0x000fe20007ffe002 */
[----:B------:R-:W-:Y:S01]  /*5730*/  FMUL.FTZ R101, R219, R101 ;  /* 0x00000065db657220 */ /* 0x000fe20000410000 */
[----:B------:R-:W-:Y:S01]  /*5740*/  FMUL.FTZ R16, R16, UR5 ;  /* 0x0000000510107c20 */ /* 0x000fe20008410000 */
[----:B------:R-:W-:Y:S01]  /*5750*/  FMUL.FTZ R20, R20, UR5 ;  /* 0x0000000514147c20 */ /* 0x000fe20008410000 */
[----:B------:R-:W-:Y:S01]  /*5760*/  F2FP.BF16.F32.PACK_AB R2, R100, R112 ;  /* 0x000000706402723e */ /* 0x000fe200000010ff */
[----:B------:R-:W-:Y:S01]  /*5770*/  FFMA.FTZ R100, -R204, R204, 1 ;  /* 0x3f800000cc647423 */ /* 0x000fe200000101cc */
[----:B------:R-:W-:Y:S01]  /*5780*/  FMUL.FTZ R103, R218, R21 ;  /* 0x00000015da677220 */ /* 0x000fe20000410000 */
[----:B------:R-:W-:Y:S01]  /*5790*/  FMUL.FTZ R16, R17, R16 ;  /* 0x0000001011107220 */ /* 0x000fe20000410000 */
[----:B------:R-:W-:Y:S01]  /*57a0*/  FMUL.FTZ R20, R101, R20 ;  /* 0x0000001465147220 */ /* 0x000fe20000410000 */
[----:B------:R-:W-:Y:S01]  /*57b0*/  FFMA.FTZ R21, -R203, R203, 1 ;  /* 0x3f800000cb157423 */ /* 0x000fe200000101cb */
[----:B------:R-:W-:Y:S01]  /*57c0*/  FADD.FTZ R101, -R109, R32 ;  /* 0x000000206d657221 */ /* 0x000fe20000010100 */
[----:B------:R-:W-:Y:S01]  /*57d0*/  FFMA.FTZ R17, -R195, R195, 1 ;  /* 0x3f800000c3117423 */ /* 0x000fe200000101c3 */
[----:B------:R-:W-:Y:S01]  /*57e0*/  FMUL.FTZ R100, R100, UR5 ;  /* 0x0000000564647c20 */ /* 0x000fe20008410000 */
[----:B------:R-:W-:Y:S01]  /*57f0*/  FADD.FTZ R33, -R109, R33 ;  /* 0x000000216d217221 */ /* 0x000fe20000010100 */
[----:B------:R-:W-:Y:S01]  /*5800*/  FMUL.FTZ R32, R21, UR5 ;  /* 0x0000000515207c20 */ /* 0x000fe20008410000 */
[----:B--2---:R-:W-:Y:S01]  /*5810*/  FADD.FTZ R6, -R108, R6 ;  /* 0x000000066c067221 */ /* 0x004fe20000010100 */
[----:B------:R-:W-:Y:S01]  /*5820*/  FMUL.FTZ R21, R213, R101 ;  /* 0x00000065d5157220 */ /* 0x000fe20000410000 */
[----:B------:R-:W-:Y:S01]  /*5830*/  FMUL.FTZ R17, R17, UR5 ;  /* 0x0000000511117c20 */ /* 0x000fe20008410000 */
[----:B------:R-:W-:Y:S01]  /*5840*/  FMUL.FTZ R100, R102, R100 ;  /* 0x0000006466647220 */ /* 0x000fe20000410000 */
[----:B------:R-:W-:Y:S01]  /*5850*/  FMUL.FTZ R102, R212, R33 ;  /* 0x00000021d4667220 */ /* 0x000fe20000410000 */
[----:B------:R-:W-:Y:S01]  /*5860*/  FADD.FTZ R33, -R108, R7 ;  /* 0x000000076c217221 */ /* 0x000fe20000010100 */
[----:B------:R-:W-:Y:S01]  /*5870*/  FMUL.FTZ R101, R230, R6 ;  /* 0x00000006e6657220 */ /* 0x000fe20000410000 */
[----:B------:R-:W-:Y:S01]  /*5880*/  FMUL.FTZ R17, R21, R17 ;  /* 0x0000001115117220 */ /* 0x000fe20000410000 */
[----:B------:R-:W-:Y:S01]  /*5890*/  FFMA.FTZ R6, -R215, R215, 1 ;  /* 0x3f800000d7067423 */ /* 0x000fe200000101d7 */
[----:B------:R-:W-:Y:S01]  /*58a0*/  FFMA.FTZ R7, -R214, R214, 1 ;  /* 0x3f800000d6077423 */ /* 0x000fe200000101d6 */
[----:B------:R-:W-:Y:S01]  /*58b0*/  FFMA.FTZ R21, -R200, R200, 1 ;  /* 0x3f800000c8157423 */ /* 0x000fe200000101c8 */
[----:B------:R-:W-:Y:S01]  /*58c0*/  FMUL.FTZ R33, R231, R33 ;  /* 0x00000021e7217220 */ /* 0x000fe20000410000 */
[----:B------:R-:W-:Y:S01]  /*58d0*/  FMUL.FTZ R6, R6, UR5 ;  /* 0x0000000506067c20 */ /* 0x000fe20008410000 */
[----:B------:R-:W-:Y:S01]  /*58e0*/  FMUL.FTZ R7, R7, UR5 ;  /* 0x0000000507077c20 */ /* 0x000fe20008410000 */
[----:B------:R-:W-:Y:S01]  /*58f0*/  FMUL.FTZ R21, R21, UR5 ;  /* 0x0000000515157c20 */ /* 0x000fe20008410000 */
[----:B------:R-:W-:Y:S01]  /*5900*/  F2FP.BF16.F32.PACK_AB R20, R20, R16 ;  /* 0x000000101414723e */ /* 0x000fe200000010ff */
[----:B------:R-:W-:Y:S01]  /*5910*/  FMUL.FTZ R6, R101, R6 ;  /* 0x0000000665067220 */ /* 0x000fe20000410000 */
[----:B------:R-:W-:Y:S01]  /*5920*/  FMUL.FTZ R16, R33, R7 ;  /* 0x0000000721107220 */ /* 0x000fe20000410000 */
[----:B------:R-:W-:Y:S01]  /*5930*/  FMUL.FTZ R21, R102, R21 ;  /* 0x0000001566157220 */ /* 0x000fe20000410000 */
[C---:B------:R-:W-:Y:S01]  /*5940*/  FADD.FTZ R18, -R108.reuse, R18 ;  /* 0x000000126c127221 */ /* 0x040fe20000010100 */
[----:B------:R-:W-:Y:S01]  /*5950*/  FMUL.FTZ R32, R103, R32 ;  /* 0x0000002067207220 */ /* 0x000fe20000410000 */
[----:B------:R-:W-:Y:S01]  /*5960*/  FADD.FTZ R7, -R108, R19 ;  /* 0x000000136c077221 */ /* 0x000fe20000010100 */
[----:B------:R-:W-:Y:S01]  /*5970*/  F2FP.BF16.F32.PACK_AB R16, R16, R6 ;  /* 0x000000061010723e */ /* 0x000fe200000010ff */
[----:B------:R-:W-:Y:S01]  /*5980*/  FMUL.FTZ R6, R229, R18 ;  /* 0x00000012e5067220 */ /* 0x000fe20000410000 */
[----:B------:R-:W-:Y:S01]  /*5990*/  F2FP.BF16.F32.PACK_AB R21, R21, R17 ;  /* 0x000000111515723e */ /* 0x000fe200000010ff */
[C---:B------:R-:W-:Y:S01]  /*59a0*/  FADD.FTZ R22, -R108.reuse, R22 ;  /* 0x000000166c167221 */ /* 0x040fe20000010100 */
        /* <DEDUP_REMOVED lines=29> */
[----:B------:R-:W-:Y:S01]  /*5b80*/  ULOP3.LUT UR11, UR6, 0x1, URZ, 0xc0, !UPT ;  /* 0x00000001060b7892 */ /* 0x000fe2000f8ec03f */
[----:B------:R-:W-:Y:S03]  /*5b90*/  UMOV UR16, 0xffffe000 ;  /* 0xffffe00000107882 */ /* 0x000fe60000000000 */
[----:B------:R-:W-:Y:S03]  /*5ba0*/  UISETP.NE.U32.AND UP0, UPT, UR11, 0x1, UPT ;  /* 0x000000010b00788c */ /* 0x000fe6000bf05070 */
[----:B------:R-:W2:Y:S01]  /*5bb0*/  LDC R35, c[0x0][0x244] ;  /* 0x00009100ff237b82 */ /* 0x000ea20000000800 */
[----:B------:R-:W-:Y:S06]  /*5bc0*/  USEL UR11, UR16, 0x2000, !UP0 ;  /* 0x00002000100b7887 */ /* 0x000fec000c000000 */
[----:B------:R-:W-:Y:S01]  /*5bd0*/  VIADD R216, R216, UR11 ;  /* 0x0000000bd8d87c36 */ /* 0x000fe20008000000 */
[----:B------:R-:W-:Y:S01]  /*5be0*/  IADD3 R173, R173, UR11, RZ ;  /* 0x0000000badad7c10 */ /* 0x000fe2000fffe0ff */
[----:B-1----:R-:W-:Y:S05]  /*5bf0*/  IMAD.U32 R6, R34, -0x40, RZ ;  /* 0xffffffc022067824 */ /* 0x002fea00078e00ff */
        /* <DEDUP_REMOVED lines=12> */
.L_x_645:
[----:B------:R2:W-:Y:S01]  /*5cc0*/  STS [R193+0xa000], R2 ;  /* 0x00a00002c1007388 */ /* 0x0005e20000000800 */
[C---:B-----5:R-:W-:Y:S01]  /*5cd0*/  FADD.FTZ R8, -R5.reuse, R8 ;  /* 0x0000000805087221 */ /* 0x060fe20000010100 */
[C---:B------:R-:W-:Y:S01]  /*5ce0*/  FADD.FTZ R9, -R5.reuse, R9 ;  /* 0x0000000905097221 */ /* 0x040fe20000010100 */
[----:B------:R-:W-:Y:S01]  /*5cf0*/  FADD.FTZ R12, -R5, R12 ;  /* 0x0000000c050c7221 */ /* 0x000fe20000010100 */
[----:B------:R3:W-:Y:S01]  /*5d00*/  STS [R193+0xa400], R16 ;  /* 0x00a40010c1007388 */ /* 0x0007e20000000800 */
[----:B-1----:R-:W-:Y:S01]  /*5d10*/  FFMA.FTZ R7, -R121, R121, 1 ;  /* 0x3f80000079077423 */ /* 0x002fe20000010179 */
[C---:B------:R-:W-:Y:S01]  /*5d20*/  FADD.FTZ R25, -R5.reuse, R25 ;  /* 0x0000001905197221 */ /* 0x040fe20000010100 */
[----:B------:R-:W-:Y:S01]  /*5d30*/  FADD.FTZ R29, -R5, R29 ;  /* 0x0000001d051d7221 */ /* 0x000fe20000010100 */
[----:B------:R-:W-:Y:S01]  /*5d40*/  FMUL.FTZ R12, R138, R12 ;  /* 0x0000000c8a0c7220 */ /* 0x000fe20000410000 */
[----:B------:R-:W-:Y:S01]  /*5d50*/  FMUL.FTZ R7, R7, UR5 ;  /* 0x0000000507077c20 */ /* 0x000fe20008410000 */
[C---:B------:R-:W-:Y:S01]  /*5d60*/  FADD.FTZ R24, -R5.reuse, R24 ;  /* 0x0000001805187221 */ /* 0x040fe20000010100 */
[C---:B------:R-:W-:Y:S01]  /*5d70*/  FADD.FTZ R28, -R5.reuse, R28 ;  /* 0x0000001c051c7221 */ /* 0x040fe20000010100 */
[----:B------:R-:W-:Y:S01]  /*5d80*/  FADD.FTZ R13, -R5, R13 ;  /* 0x0000000d050d7221 */ /* 0x000fe20000010100 */
[----:B------:R-:W-:Y:S01]  /*5d90*/  FFMA.FTZ R5, -R113, R113, 1 ;  /* 0x3f80000071057423 */ /* 0x000fe20000010171 */
[----:B------:R-:W-:Y:S01]  /*5da0*/  FFMA.FTZ R6, -R120, R120, 1 ;  /* 0x3f80000078067423 */ /* 0x000fe20000010178 */
[----:B------:R-:W-:Y:S01]  /*5db0*/  STS [R194+0xa000], R20 ;  /* 0x00a00014c2007388 */ /* 0x000fe20000000800 */
[----:B------:R-:W-:Y:S01]  /*5dc0*/  FMUL.FTZ R12, R12, R7 ;  /* 0x000000070c0c7220 */ /* 0x000fe20000410000 */
[----:B------:R-:W-:Y:S01]  /*5dd0*/  FMUL.FTZ R24, R132, R24 ;  /* 0x0000001884187220 */ /* 0x000fe20000410000 */
[----:B------:R-:W-:Y:S01]  /*5de0*/  FMUL.FTZ R29, R126, R29 ;  /* 0x0000001d7e1d7220 */ /* 0x000fe20000410000 */
[----:B------:R-:W-:Y:S01]  /*5df0*/  FMUL.FTZ R5, R5, UR5 ;  /* 0x0000000505057c20 */ /* 0x000fe20008410000 */
[----:B------:R-:W-:Y:S01]  /*5e00*/  FMUL.FTZ R13, R135, R13 ;  /* 0x0000000d870d7220 */ /* 0x000fe20000410000 */
[----:B------:R-:W-:Y:S01]  /*5e10*/  FMUL.FTZ R6, R6, UR5 ;  /* 0x0000000506067c20 */ /* 0x000fe20008410000 */
[----:B------:R-:W-:Y:S01]  /*5e20*/  FFMA.FTZ R7, -R115, R115, 1 ;  /* 0x3f80000073077423 */ /* 0x000fe20000010173 */
[----:B------:R-:W-:Y:S01]  /*5e30*/  FMUL.FTZ R25, R131, R25 ;  /* 0x0000001983197220 */ /* 0x000fe20000410000 */
[----:B------:R-:W-:Y:S01]  /*5e40*/  FADD.FTZ R15, -R4, R15 ;  /* 0x0000000f040f7221 */ /* 0x000fe20000010100 */
[----:B--2---:R-:W-:Y:S01]  /*5e50*/  F2FP.BF16.F32.PACK_AB R2, R17, R18 ;  /* 0x000000121102723e */ /* 0x004fe200000010ff */
[----:B------:R-:W-:Y:S01]  /*5e60*/  FMUL.FTZ R13, R13, R6 ;  /* 0x000000060d0d7220 */ /* 0x000fe20000410000 */
[----:B------:R-:W-:Y:S01]  /*5e70*/  F2FP.BF16.F32.PACK_AB R17, R19, R22 ;  /* 0x000000161311723e */ /* 0x000fe200000010ff */
[----:B------:R-:W-:Y:S01]  /*5e80*/  FMUL.FTZ R19, R186, R8 ;  /* 0x00000008ba137220 */ /* 0x000fe20000410000 */
[----:B---3--:R-:W-:Y:S01]  /*5e90*/  FMUL.FTZ R16, R185, R9 ;  /* 0x00000009b9107220 */ /* 0x008fe20000410000 */
[----:B------:R1:W-:Y:S01]  /*5ea0*/  STS [R194+0xa400], R2 ;  /* 0x00a40002c2007388 */ /* 0x0003e20000000800 */
[----:B------:R-:W-:Y:S01]  /*5eb0*/  FFMA.FTZ R9, -R125, R125, 1 ;  /* 0x3f8000007d097423 */ /* 0x000fe2000001017d */
[----:B------:R-:W-:Y:S01]  /*5ec0*/  FFMA.FTZ R8, -R123, R123, 1 ;  /* 0x3f8000007b087423 */ /* 0x000fe2000001017b */
[----:B------:R-:W-:Y:S01]  /*5ed0*/  FMUL.FTZ R7, R7, UR5 ;  /* 0x0000000507077c20 */ /* 0x000fe20008410000 */
[----:B------:R-:W-:Y:S01]  /*5ee0*/  FADD.FTZ R10, -R4, R10 ;  /* 0x0000000a040a7221 */ /* 0x000fe20000010100 */
[----:B------:R-:W-:Y:S01]  /*5ef0*/  FMUL.FTZ R9, R9, UR5 ;  /* 0x0000000509097c20 */ /* 0x000fe20008410000 */
[----:B------:R-:W-:Y:S01]  /*5f00*/  FMUL.FTZ R8, R8, UR5 ;  /* 0x0000000508087c20 */ /* 0x000fe20008410000 */
[----:B------:R-:W-:Y:S01]  /*5f10*/  FFMA.FTZ R6, -R114, R114, 1 ;  /* 0x3f80000072067423 */ /* 0x000fe20000010172 */
[----:B------:R-:W-:Y:S01]  /*5f20*/  FADD.FTZ R11, -R4, R11 ;  /* 0x0000000b040b7221 */ /* 0x000fe20000010100 */
[----:B------:R-:W-:Y:S01]  /*5f30*/  FMUL.FTZ R19, R19, R9 ;  /* 0x0000000913137220 */ /* 0x000fe20000410000 */
[----:B------:R-:W-:Y:S01]  /*5f40*/  FMUL.FTZ R16, R16, R8 ;  /* 0x0000000810107220 */ /* 0x000fe20000410000 */
[----:B------:R-:W-:Y:S01]  /*5f50*/  FFMA.FTZ R8, -R116, R116, 1 ;  /* 0x3f80000074087423 */ /* 0x000fe20000010174 */
[----:B------:R-:W-:Y:S01]  /*5f60*/  FMUL.FTZ R9, R25, R7 ;  /* 0x0000000719097220 */ /* 0x000fe20000410000 */
[----:B------:R-:W-:Y:S01]  /*5f70*/  F2FP.BF16.F32.PACK_AB R7, R13, R12 ;  /* 0x0000000c0d07723e */ /* 0x000fe200000010ff */
[----:B------:R-:W-:Y:S01]  /*5f80*/  FMUL.FTZ R15, R187, R15 ;  /* 0x0000000fbb0f7220 */ /* 0x000fe20000410000 */
[----:B------:R-:W-:Y:S01]  /*5f90*/  FMUL.FTZ R8, R8, UR5 ;  /* 0x0000000508087c20 */ /* 0x000fe20008410000 */
[----:B------:R-:W-:Y:S01]  /*5fa0*/  FMUL.FTZ R13, R190, R10 ;  /* 0x0000000abe0d7220 */ /* 0x000fe20000410000 */
[----:B------:R-:W-:Y:S01]  /*5fb0*/  FMUL.FTZ R28, R127, R28 ;  /* 0x0000001c7f1c7220 */ /* 0x000fe20000410000 */
[----:B------:R-:W-:Y:S01]  /*5fc0*/  FMUL.FTZ R6, R6, UR5 ;  /* 0x0000000506067c20 */ /* 0x000fe20008410000 */
[----:B------:R-:W-:Y:S01]  /*5fd0*/  FMUL.FTZ R24, R24, R8 ;  /* 0x0000000818187220 */ /* 0x000fe20000410000 */
[----:B------:R-:W-:Y:S01]  /*5fe0*/  FMUL.FTZ R8, R29, R5 ;  /* 0x000000051d087220 */ /* 0x000fe20000410000 */
[----:B------:R-:W-:Y:S01]  /*5ff0*/  FFMA.FTZ R5, -R129, R129, 1 ;  /* 0x3f80000081057423 */ /* 0x000fe20000010181 */
[----:B------:R-:W-:Y:S01]  /*6000*/  FMUL.FTZ R12, R189, R11 ;  /* 0x0000000bbd0c7220 */ /* 0x000fe20000410000 */
[----:B------:R-:W-:Y:S01]  /*6010*/  FFMA.FTZ R11, -R137, R137, 1 ;  /* 0x3f800000890b7423 */ /* 0x000fe20000010189 */
[----:B------:R-:W-:Y:S01]  /*6020*/  FFMA.FTZ R10, -R136, R136, 1 ;  /* 0x3f800000880a7423 */ /* 0x000fe20000010188 */
[----:B-1----:R-:W-:Y:S01]  /*6030*/  F2FP.BF16.F32.PACK_AB R2, R16, R19 ;  /* 0x000000131002723e */ /* 0x002fe200000010ff */
[----:B------:R-:W-:Y:S01]  /*6040*/  FMUL.FTZ R5, R5, UR5 ;  /* 0x0000000505057c20 */ /* 0x000fe20008410000 */
[----:B------:R-:W-:Y:S01]  /*6050*/  FMUL.FTZ R28, R28, R6 ;  /* 0x000000061c1c7220 */ /* 0x000fe20000410000 */
[C---:B------:R-:W-:Y:S01]  /*6060*/  FADD.FTZ R27, -R4.reuse, R27 ;  /* 0x0000001b041b7221 */ /* 0x040fe20000010100 */
[C---:B------:R-:W-:Y:S01]  /*6070*/  FADD.FTZ R31, -R4.reuse, R31 ;  /* 0x0000001f041f7221 */ /* 0x040fe20000010100 */
[----:B------:R1:W-:Y:S01]  /*6080*/  STS [R193+0xb000], R2 ;  /* 0x00b00002c1007388 */ /* 0x0003e20000000800 */
[----:B------:R-:W-:Y:S01]  /*6090*/  FMUL.FTZ R15, R15, R5 ;  /* 0x000000050f0f7220 */ /* 0x000fe20000410000 */
[C---:B------:R-:W-:Y:S01]  /*60a0*/  FADD.FTZ R14, -R4.reuse, R14 ;  /* 0x0000000e040e7221 */ /* 0x040fe20000010100 */
[C---:B------:R-:W-:Y:S01]  /*60b0*/  FADD.FTZ R26, -R4.reuse, R26 ;  /* 0x0000001a041a7221 */ /* 0x040fe20000010100 */
[----:B------:R-:W-:Y:S01]  /*60c0*/  FADD.FTZ R30, -R4, R30 ;  /* 0x0000001e041e7221 */ /* 0x000fe20000010100 */
[----:B------:R-:W-:Y:S01]  /*60d0*/  FFMA.FTZ R5, -R118, R118, 1 ;  /* 0x3f80000076057423 */ /* 0x000fe20000010176 */
[----:B------:R-:W-:Y:S01]  /*60e0*/  FMUL.FTZ R11, R11, UR5 ;  /* 0x000000050b0b7c20 */ /* 0x000fe20008410000 */
[----:B------:R-:W-:Y:S01]  /*60f0*/  FMUL.FTZ R10, R10, UR5 ;  /* 0x000000050a0a7c20 */ /* 0x000fe20008410000 */
[----:B------:R-:W-:Y:S01]  /*6100*/  FFMA.FTZ R6, -R130, R130, 1 ;  /* 0x3f80000082067423 */ /* 0x000fe20000010182 */
[----:B------:R-:W-:Y:S01]  /*6110*/  FFMA.FTZ R4, -R117, R117, 1 ;  /* 0x3f80000075047423 */ /* 0x000fe20000010175 */
[----:B------:R-:W-:Y:S01]  /*6120*/  FMUL.FTZ R30, R134, R30 ;  /* 0x0000001e861e7220 */ /* 0x000fe20000410000 */
[----:B------:R-:W-:Y:S01]  /*6130*/  FMUL.FTZ R5, R5, UR5 ;  /* 0x0000000505057c20 */ /* 0x000fe20008410000 */
[----:B------:R-:W-:Y:S01]  /*6140*/  FMUL.FTZ R11, R13, R11 ;  /* 0x0000000b0d0b7220 */ /* 0x000fe20000410000 */
[----:B------:R-:W-:Y:S01]  /*6150*/  FMUL.FTZ R12, R12, R10 ;  /* 0x0000000a0c0c7220 */ /* 0x000fe20000410000 */
[----:B------:R-:W-:Y:S01]  /*6160*/  FMUL.FTZ R31, R133, R31 ;  /* 0x0000001f851f7220 */ /* 0x000fe20000410000 */
[----:B------:R-:W-:Y:S01]  /*6170*/  FMUL.FTZ R14, R188, R14 ;  /* 0x0000000ebc0e7220 */ /* 0x000fe20000410000 */
[----:B------:R-:W-:Y:S01]  /*6180*/  FMUL.FTZ R6, R6, UR5 ;  /* 0x0000000506067c20 */ /* 0x000fe20008410000 */
[----:B------:R-:W-:Y:S01]  /*6190*/  FMUL.FTZ R4, R4, UR5 ;  /* 0x0000000504047c20 */ /* 0x000fe20008410000 */
[----:B------:R-:W-:Y:S01]  /*61a0*/  FMUL.FTZ R30, R30, R5 ;  /* 0x000000051e1e7220 */ /* 0x000fe20000410000 */
[----:B------:R-:W-:Y:S01]  /*61b0*/  FFMA.FTZ R10, -R124, R124, 1 ;  /* 0x3f8000007c0a7423 */ /* 0x000fe2000001017c */
[----:B------:R-:W-:Y:S01]  /*61c0*/  FMUL.FTZ R14, R14, R6 ;  /* 0x000000060e0e7220 */ /* 0x000fe20000410000 */
[----:B------:R-:W-:Y:S01]  /*61d0*/  FMUL.FTZ R5, R31, R4 ;  /* 0x000000041f057220 */ /* 0x000fe20000410000 */
[----:B------:R-:W-:Y:S01]  /*61e0*/  F2FP.BF16.F32.PACK_AB R4, R12, R11 ;  /* 0x0000000b0c04723e */ /* 0x000fe200000010ff */
[----:B------:R-:W-:Y:S01]  /*61f0*/  FFMA.FTZ R6, -R122, R122, 1 ;  /* 0x3f8000007a067423 */ /* 0x000fe2000001017a */
[----:B------:R-:W-:Y:S01]  /*6200*/  FMUL.FTZ R27, R139, R27 ;  /* 0x0000001b8b1b7220 */ /* 0x000fe20000410000 */
[----:B-1----:R-:W-:Y:S01]  /*6210*/  F2FP.BF16.F32.PACK_AB R2, R15, R14 ;  /* 0x0000000e0f02723e */ /* 0x002fe200000010ff */
[----:B------:R-:W-:Y:S01]  /*6220*/  FMUL.FTZ R10, R10, UR5 ;  /* 0x000000050a0a7c20 */ /* 0x000fe20008410000 */
[----:B------:R-:W-:Y:S01]  /*6230*/  STS [R193+0xb400], R4 ;  /* 0x00b40004c1007388 */ /* 0x000fe20000000800 */
[----:B------:R-:W-:Y:S01]  /*6240*/  FMUL.FTZ R26, R184, R26 ;  /* 0x0000001ab81a7220 */ /* 0x000fe20000410000 */
[----:B------:R-:W-:Y:S01]  /*6250*/  FMUL.FTZ R6, R6, UR5 ;  /* 0x0000000506067c20 */ /* 0x000fe20008410000 */
[----:B------:R-:W-:Y:S01]  /*6260*/  F2FP.BF16.F32.PACK_AB R18, R23, R33 ;  /* 0x000000211712723e */ /* 0x000fe200000010ff */
[----:B------:R-:W-:Y:S01]  /*6270*/  STS [R194+0xb000], R7 ;  /* 0x00b00007c2007388 */ /* 0x000fe20000000800 */
[----:B------:R-:W-:Y:S01]  /*6280*/  FMUL.FTZ R26, R26, R10 ;  /* 0x0000000a1a1a7220 */ /* 0x000fe20000410000 */
[----:B------:R-:W-:Y:S01]  /*6290*/  FMUL.FTZ R6, R27, R6 ;  /* 0x000000061b067220 */ /* 0x000fe20000410000 */
[----:B------:R-:W-:Y:S01]  /*62a0*/  F2FP.BF16.F32.PACK_AB R9, R9, R24 ;  /* 0x000000180909723e */ /* 0x000fe200000010ff */
[----:B------:R1:W-:Y:S01]  /*62b0*/  STS [R194+0xb400], R2 ;  /* 0x00b40002c2007388 */ /* 0x0003e20000000800 */
[----:B------:R-:W-:Y:S02]  /*62c0*/  F2FP.BF16.F32.PACK_AB R8, R8, R28 ;  /* 0x0000001c0808723e */ /* 0x000fe400000010ff */
[----:B------:R-:W-:Y:S01]  /*62d0*/  F2FP.BF16.F32.PACK_AB R6, R6, R26 ;  /* 0x0000001a0606723e */ /* 0x000fe200000010ff */
[----:B------:R-:W-:Y:S01]  /*62e0*/  STS [R192+0xa000], R32 ;  /* 0x00a00020c0007388 */ /* 0x000fe20000000800 */
[----:B------:R-:W-:Y:S02]  /*62f0*/  F2FP.BF16.F32.PACK_AB R5, R5, R30 ;  /* 0x0000001e0505723e */ /* 0x000fe400000010ff */
[----:B------:R-:W-:Y:S01]  /*6300*/  LEA R116, R241, UR4, 0x1 ;  /* 0x00000004f1747c11 */ /* 0x000fe2000f8e08ff */
[----:B------:R-:W-:Y:S01]  /*6310*/  STS [R192+0xa400], R17 ;  /* 0x00a40011c0007388 */ /* 0x000fe20000000800 */
[----:B------:R-:W-:Y:S02]  /*6320*/  MOV R114, R224 ;  /* 0x000000e000727202 */ /* 0x000fe40000000f00 */
[----:B------:R-:W-:Y:S01]  /*6330*/  MOV R115, R223 ;  /* 0x000000df00737202 */ /* 0x000fe20000000f00 */
        /* <DEDUP_REMOVED lines=76> */
.L_x_646:
[----:B------:R-:W-:Y:S01]  /*6800*/  LDSM.16.M88.4 R16, [R174] ;  /* 0x00000000ae10783b */ /* 0x000fe20000000200 */
[--C-:B------:R-:W-:Y:S01]  /*6810*/  IMAD.IADD R2, R183, 0x1, R128.reuse ;  /* 0x00000001b7027824 */ /* 0x100fe200078e0280 */
[----:B------:R-:W-:Y:S01]  /*6820*/  LEA R224, P0, R236, R114, 0x2 ;  /* 0x00000072ece07211 */ /* 0x000fe200078010ff */
[----:B------:R-:W-:Y:S01]  /*6830*/  IMAD.IADD R112, R174, 0x1, R128 ;  /* 0x00000001ae707824 */ /* 0x000fe200078e0280 */
[----:B------:R-:W1:Y:S01]  /*6840*/  LDSM.16.MT88.4 R8, [R0+0x2000] ;  /* 0x002000000008783b */ /* 0x000e620000004200 */
[----:B------:R-:W-:Y:S01]  /*6850*/  IMAD.IADD R113, R128, 0x1, R175 ;  /* 0x0000000180717824 */ /* 0x000fe200078e02af */
[----:B------:R-:W-:Y:S01]  /*6860*/  LEA.HI.X.SX32 R223, R236, R115, 0x2, P0 ;  /* 0x00000073ecdf7211 */ /* 0x000fe200000f16ff */
[----:B------:R-:W-:Y:S01]  /*6870*/  ULOP3.LUT UR11, UR6, 0x1, URZ, 0xc0, !UPT ;  /* 0x00000001060b7892 */ /* 0x000fe2000f8ec03f */
[----:B------:R-:W2:Y:S01]  /*6880*/  LDSM.16.MT88.4 R20, [R2] ;  /* 0x000000000214783b */ /* 0x000ea20000004200 */
[----:B------:R-:W-:Y:S02]  /*6890*/  UISETP.GT.AND UP2, UPT, UR6, UR18, UPT ;  /* 0x000000120600728c */ /* 0x000fe4000bf44270 */
[----:B------:R-:W-:Y:S01]  /*68a0*/  UISETP.NE.U32.AND UP0, UPT, UR11, 0x1, UPT ;  /* 0x000000010b00788c */ /* 0x000fe2000bf05070 */
[----:B------:R-:W-:Y:S01]  /*68b0*/  LDSM.16.M88.4 R24, [R175] ;  /* 0x00000000af18783b */ /* 0x000fe20000000200 */
[----:B------:R-:W-:Y:S03]  /*68c0*/  UIADD3 UR6, UR6, -0x1, URZ ;  /* 0xffffffff06067890 */ /* 0x000fe6000fffe03f */
        /* <DEDUP_REMOVED lines=192> */
[----:B------:R-:W-:Y:S01]  /*74d0*/  F2FP.BF16.F32.PACK_AB R38, R39, R38 ;  /* 0x000000262726723e */ /* 0x000fe200000010ff */
[----:B------:R-:W-:Y:S01]  /*74e0*/  USHF.L.U32 UR18, UR26, 0x7, URZ ;  /* 0x000000071a127899 */ /* 0x000fe2000800063f */
        /* <DEDUP_REMOVED lines=79> */
[----:B------:R-:W-:Y:S01]  /*79e0*/  PLOP3.LUT P0, PT, PT, PT, UP0, 0x80, 0x0 ;  /* 0x000000000000781c */ /* 0x000fe20003f0f008 */
[----:B------:R1:W-:Y:S04]  /*79f0*/  STS [R247+0x400], R4 ;  /* 0x00040004f7007388 */ /* 0x0003e80000000800 */
[----:B------:R-:W-:Y:S04]  /*7a00*/  STS [R247], R5 ;  /* 0x00000005f7007388 */ /* 0x000fe80000000800 */
[----:B------:R-:W-:Y:S04]  /*7a10*/  STS [R246+0x2000], R7 ;  /* 0x00200007f6007388 */ /* 0x000fe80000000800 */
[----:B------:R-:W-:Y:S04]  /*7a20*/  STS [R246+0x2400], R6 ;  /* 0x00240006f6007388 */ /* 0x000fe80000000800 */
[----:B------:R-:W-:Y:S04]  /*7a30*/  STS [R247+0x2000], R2 ;  /* 0x00200002f7007388 */ /* 0x000fe80000000800 */
        /* <DEDUP_REMOVED lines=11> */
[----:B--2---:R-:W-:-:S03]  /*7af0*/  SHF.R.S32.HI R0, RZ, 0x1f, R4 ;  /* 0x0000001fff007819 */ /* 0x004fc60000011404 */
        /* <DEDUP_REMOVED lines=21> */
.L_x_648:
        /* <DEDUP_REMOVED lines=23> */
.L_x_649:
[----:B------:R-:W-:Y:S01]  /*7dc0*/  BAR.SYNC.DEFER_BLOCKING 0x0 ;  /* 0x0000000000007b1d */ /* 0x000fe20000010000 */
[----:B------:R-:W-:Y:S01]  /*7dd0*/  IMAD.SHL.U32 R6, R2, 0x8, RZ ;  /* 0x0000000802067824 */ /* 0x000fe200078e00ff */
[----:B------:R-:W-:Y:S01]  /*7de0*/  USHF.R.S32.HI UR5, URZ, 0x1f, UR18 ;  /* 0x0000001f3f057899 */ /* 0x000fe20008011412 */
[----:B------:R-:W-:Y:S01]  /*7df0*/  IMAD.U32 R2, RZ, RZ, UR10 ;  /* 0x0000000aff027e24 */ /* 0x000fe2000f8e00ff */
[----:B------:R-:W-:Y:S01]  /*7e00*/  UIMAD UR7, UR26, -0x80, UR7 ;  /* 0xffffff801a0778a4 */ /* 0x000fe2000f8e0207 */
[----:B------:R-:W-:Y:S01]  /*7e10*/  SHF.R.S32.HI R0, RZ, 0x3, R0 ;  /* 0x00000003ff007819 */ /* 0x000fe20000011400 */
[----:B------:R-:W-:Y:S01]  /*7e20*/  UIMAD UR6, UR5, UR10, URZ ;  /* 0x0000000a050672a4 */ /* 0x000fe2000f8e023f */
[--C-:B------:R-:W-:Y:S01]  /*7e30*/  SHF.R.S32.HI R7, RZ, 0x1f, R6.reuse ;  /* 0x0000001fff077819 */ /* 0x100fe20000011406 */
[----:B------:R-:W-:Y:S01]  /*7e40*/  USHF.R.S32.HI UR21, URZ, 0x1f, UR59 ;  /* 0x0000001f3f157899 */ /* 0x000fe2000801143b */
[----:B------:R-:W-:Y:S01]  /*7e50*/  BSSY B0, `(.L_x_650) ;  /* 0x0000024000007945 */ /* 0x000fe20003800000 */
[----:B------:R-:W-:Y:S01]  /*7e60*/  UIMAD UR6, UR18, UR11, UR6 ;  /* 0x0000000b120672a4 */ /* 0x000fe2000f8e0206 */
[----:B------:R-:W-:Y:S01]  /*7e70*/  ISETP.GE.AND P4, PT, R0, UR7, PT ;  /* 0x0000000700007c0c */ /* 0x000fe2000bf86270 */
[----:B------:R-:W-:Y:S01]  /*7e80*/  IMAD.WIDE.U32 R4, R2, UR18, R6 ;  /* 0x0000001202047c25 */ /* 0x000fe2000f8e0006 */
[----:B------:R-:W-:Y:S01]  /*7e90*/  ULDC.64 UR14, c[0x0][0x468] ;  /* 0x00011a00000e7ab9 */ /* 0x000fe20000000a00 */
[----:B------:R-:W-:-:S02]  /*7ea0*/  SHF.R.S32.HI R32, RZ, 0x1f, R0 ;  /* 0x0000001fff207819 */ /* 0x000fc40000011400 */
[----:B------:R-:W-:Y:S01]  /*7eb0*/  MOV R2, UR6 ;  /* 0x0000000600027c02 */ /* 0x000fe20008000f00 */
[----:B------:R-:W-:Y:S01]  /*7ec0*/  UIMAD UR6, UR21, UR14, URZ ;  /* 0x0000000e150672a4 */ /* 0x000fe2000f8e023f */
[----:B------:R-:W-:Y:S01]  /*7ed0*/  IADD3 R4, P0, R4, UR19, RZ ;  /* 0x0000001304047c10 */ /* 0x000fe2000ff1e0ff */
[----:B------:R-:W-:Y:S02]  /*7ee0*/  VIADD R8, R0, 0x20 ;  /* 0x0000002000087836 */ /* 0x000fe40000000000 */
[----:B------:R-:W-:Y:S01]  /*7ef0*/  UIMAD UR15, UR59, UR15, UR6 ;  /* 0x0000000f3b0f72a4 */ /* 0x000fe2000f8e0206 */
[----:B------:R-:W-:Y:S01]  /*7f00*/  IADD3.X R5, R5, UR20, R2, P0, !PT ;  /* 0x0000001405057c10 */ /* 0x000fe200087fe402 */
[----:B------:R-:W-:Y:S01]  /*7f10*/  IMAD.U32 R2, RZ, RZ, UR14 ;  /* 0x0000000eff027e24 */ /* 0x000fe2000f8e00ff */
[----:B------:R1:W2:Y:S01]  /*7f20*/  LDS.128 R16, [R116+0x7000] ;  /* 0x0070000074107984 */ /* 0x0002a20000000c00 */
[----:B------:R-:W-:Y:S01]  /*7f30*/  ISETP.GE.AND P3, PT, R8, UR7, PT ;  /* 0x0000000708007c0c */ /* 0x000fe2000bf66270 */
[----:B------:R-:W-:-:S02]  /*7f40*/  VIADD R9, R0, 0x40 ;  /* 0x0000004000097836 */ /* 0x000fc40000000000 */
[----:B------:R1:W4:Y:S01]  /*7f50*/  LDS.128 R20, [R116+0xb000] ;  /* 0x00b0000074147984 */ /* 0x0003220000000c00 */
[----:B------:R-:W-:Y:S02]  /*7f60*/  IMAD.WIDE.U32 R4, R2, UR59, R4 ;  /* 0x0000003b02047c25 */ /* 0x000fe4000f8e0004 */
[----:B------:R-:W-:Y:S01]  /*7f70*/  ISETP.GE.AND P2, PT, R9, UR7, PT ;  /* 0x0000000709007c0c */ /* 0x000fe2000bf46270 */
[----:B------:R1:W1:Y:S01]  /*7f80*/  LDS.128 R24, [R116+0xc000] ;  /* 0x00c0000074187984 */ /* 0x0002620000000c00 */
[----:B------:R-:W-:Y:S01]  /*7f90*/  VIADD R8, R0, 0x60 ;  /* 0x0000006000087836 */ /* 0x000fe20000000000 */
[----:B------:R-:W-:Y:S02]  /*7fa0*/  IADD3 R2, R5, UR15, RZ ;  /* 0x0000000f05027c10 */ /* 0x000fe4000fffe0ff */
[----:B------:R1:W1:Y:S02]  /*7fb0*/  LDS.128 R28, [R116+0xd000] ;  /* 0x00d00000741c7984 */ /* 0x0002640000000c00 */
[----:B------:R-:W-:Y:S01]  /*7fc0*/  ISETP.GE.AND P1, PT, R8, UR7, PT ;  /* 0x0000000708007c0c */ /* 0x000fe2000bf26270 */
[----:B------:R-:W-:-:S12]  /*7fd0*/  @P4 BRA `(.L_x_651) ;  /* 0x00000000002c4947 */ /* 0x000fd80003800000 */
        /* <DEDUP_REMOVED lines=11> */
.L_x_651:
[----:B------:R-:W-:Y:S05]  /*8090*/  BSYNC B0 ;  /* 0x0000000000007941 */ /* 0x000fea0003800000 */
.L_x_650:
        /* <DEDUP_REMOVED lines=14> */
.L_x_653:
[----:B------:R-:W-:Y:S05]  /*8180*/  BSYNC B0 ;  /* 0x0000000000007941 */ /* 0x000fea0003800000 */
.L_x_652:
        /* <DEDUP_REMOVED lines=15> */
.L_x_655:
[----:B------:R-:W-:Y:S05]  /*8280*/  BSYNC B0 ;  /* 0x0000000000007941 */ /* 0x000fea0003800000 */
.L_x_654:
        /* <DEDUP_REMOVED lines=8> */
[C---:B------:R-:W-:Y:S02]  /*8310*/  IMAD R2, R10.reuse, UR11, R11 ;  /* 0x0000000b0a027c24 */ /* 0x040fe4000f8e020b */
[----:B------:R-:W-:-:S03]  /*8320*/  IMAD.WIDE.U32 R8, R10, UR10, R4 ;  /* 0x0000000a0a087c25 */ /* 0x000fc6000f8e0004 */
[----:B------:R-:W-:Y:S02]  /*8330*/  LEA R4, P0, R8, UR6, 0x1 ;  /* 0x0000000608047c11 */ /* 0x000fe4000f8008ff */
[----:B------:R-:W-:-:S04]  /*8340*/  IADD3 R2, R2, R9, RZ ;  /* 0x0000000902027210 */ /* 0x000fc80007ffe0ff */
[----:B------:R-:W-:-:S05]  /*8350*/  LEA.HI.X R5, R8, UR7, R2, 0x1, P0 ;  /* 0x0000000708057c11 */ /* 0x000fca00080f0c02 */
[----:B-1----:R1:W-:Y:S02]  /*8360*/  STG.E.128 desc[UR8][R4.64], R12 ;  /* 0x0000000c04007986 */ /* 0x0023e4000c101d08 */
.L_x_657:
[----:B------:R-:W-:Y:S05]  /*8370*/  BSYNC B0 ;  /* 0x0000000000007941 */ /* 0x000fea0003800000 */
.L_x_656:
[----:B-1----:R1:W1:Y:S01]  /*8380*/  LDS.128 R12, [R116+0xa000] ;  /* 0x00a00000740c7984 */ /* 0x0022620000000c00 */
        /* <DEDUP_REMOVED lines=26> */
.L_x_659:
[----:B------:R-:W-:Y:S05]  /*8530*/  BSYNC B0 ;  /* 0x0000000000007941 */ /* 0x000fea0003800000 */
.L_x_658:
        /* <DEDUP_REMOVED lines=14> */
.L_x_661:
[----:B------:R-:W-:Y:S05]  /*8620*/  BSYNC B0 ;  /* 0x0000000000007941 */ /* 0x000fea0003800000 */
.L_x_660:
        /* <DEDUP_REMOVED lines=14> */
.L_x_663:
[----:B------:R-:W-:Y:S05]  /*8710*/  BSYNC B0 ;  /* 0x0000000000007941 */ /* 0x000fea0003800000 */
.L_x_662:
        /* <DEDUP_REMOVED lines=13> */
.L_x_644:
[----:B------:R-:W-:Y:S05]  /*87f0*/  BSYNC B1 ;  /* 0x0000000000017941 */ /* 0x000fea0003800000 */
.L_x_622:
[----:B------:R-:W-:Y:S01]  /*8800*/  R2UR UR6, R251 ;  /* 0x00000000fb0672ca */ /* 0x000fe200000e0000 */
[----:B------:R-:W-:Y:S02]  /*8810*/  ULDC UR5, c[0x0][0xc] ;  /* 0x0000030000057ab9 */ /* 0x000fe40000000800 */
[----:B------:R-:W-:-:S10]  /*8820*/  UIADD3 UR26, UR5, UR26, URZ ;  /* 0x0000001a051a7290 */ /* 0x000fd4000fffe03f */
[----:B------:R-:W-:-:S06]  /*8830*/  UISETP.GE.AND UP0, UPT, UR26, UR6, UPT ;  /* 0x000000061a00728c */ /* 0x000fcc000bf06270 */
[----:B------:R-:W-:-:S13]  /*8840*/  PLOP3.LUT P0, PT, PT, PT, UP0, 0x80, 0x0 ;  /* 0x000000000000781c */ /* 0x000fda0003f0f008 */
[----:B------:R-:W-:Y:S05]  /*8850*/  @P0 BRA `(.L_x_664) ;  /* 0x0000000000040947 */ /* 0x000fea0003800000 */
[----:B------:R-:W-:Y:S05]  /*8860*/  BRA `(.L_x_665) ;  /* 0xffffff8000587947 */ /* 0x000fea000383ffff */
.L_x_664:
[----:B------:R-:W-:Y:S05]  /*8870*/  EXIT ;  /* 0x000000000000794d */ /* 0x000fea0003800000 */
.L_x_666:
        /* <DEDUP_REMOVED lines=16> */
.L_x_1269:


//--------------------- .text._ZN5flash44flash_bwd_dq_dk_dv_loop_seqk_parallel_kernelI23Flash_bwd_kernel_traitsILi64ELi64ELi128ELi8ELi2ELi4ELi4ELb1ELb0EN7cutlass10bfloat16_tE19Flash_kernel_traitsILi64ELi64ELi128ELi8ES3_EELb1ELb1ELb0ELb1ELb0ELb0ELb0EEEvNS_16Flash_bwd_paramsE --------------------------
	.section	.text._ZN5flash44flash_bwd_dq_dk_dv_loop_seqk_parallel_kernelI23Flash_bwd_kernel_traitsILi64ELi64ELi128ELi8ELi2ELi4ELi4ELb1ELb0EN7cutlass10bfloat16_tE19Flash_kernel_traitsILi64ELi64ELi128ELi8ES3_EELb1ELb1ELb0ELb1ELb0ELb0ELb0EEEvNS_16Flash_bwd_paramsE,"ax",@progbits
	.align	128
        .global         _ZN5flash44flash_bwd_dq_dk_dv_loop_seqk_parallel_kernelI23Flash_bwd_kernel_traitsILi64ELi64ELi128ELi8ELi2ELi4ELi4ELb1ELb0EN7cutlass10bfloat16_tE19Flash_kernel_traitsILi64ELi64ELi128ELi8ES3_EELb1ELb1ELb0ELb1ELb0ELb0ELb0EEEvNS_16Flash_bwd_paramsE
        .type           _ZN5flash44flash_bwd_dq_dk_dv_loop_seqk_parallel_kernelI23Flash_bwd_kernel_traitsILi64ELi64ELi128ELi8ELi2ELi4ELi4ELb1ELb0EN7cutlass10bfloat16_tE19Flash_kernel_traitsILi64ELi64ELi128ELi8ES3_EELb1ELb1ELb0ELb1ELb0ELb0ELb0EEEvNS_16Flash_bwd_paramsE,@function
        .size           _ZN5flash44flash_bwd_dq_dk_dv_loop_seqk_parallel_kernelI23Flash_bwd_kernel_traitsILi64ELi64ELi128ELi8ELi2ELi4ELi4ELb1ELb0EN7cutlass10bfloat16_tE19Flash_kernel_traitsILi64ELi64ELi128ELi8ES3_EELb1ELb1ELb0ELb1ELb0ELb0ELb0EEEvNS_16Flash_bwd_paramsE,(.L_x_1270 - _ZN5flash44flash_bwd_dq_dk_dv_loop_seqk_parallel_kernelI23Flash_bwd_kernel_traitsILi64ELi64ELi128ELi8ELi2ELi4ELi4ELb1ELb0EN7cutlass10bfloat16_tE19Flash_kernel_traitsILi64ELi64ELi128ELi8ES3_EELb1ELb1ELb0ELb1ELb0ELb0ELb0EEEvNS_16Flash_bwd_paramsE)
        .other          _ZN5flash44flash_bwd_dq_dk_dv_loop_seqk_parallel_kernelI23Flash_bwd_kernel_traitsILi64ELi64ELi128ELi8ELi2ELi4ELi4ELb1ELb0EN7cutlass10bfloat16_tE19Flash_kernel_traitsILi64ELi64ELi128ELi8ES3_EELb1ELb1ELb0ELb1ELb0ELb0ELb0EEEvNS_16Flash_bwd_paramsE,@"STO_CUDA_ENTRY STV_DEFAULT"
_ZN5flash44flash_bwd_dq_dk_dv_loop_seqk_parallel_kernelI23Flash_bwd_kernel_traitsILi64ELi64ELi128ELi8ELi2ELi4ELi4ELb1ELb0EN7cutlass10bfloat16_tE19Flash_kernel_traitsILi64ELi64ELi128ELi8ES3_EELb1ELb1ELb0ELb1ELb0ELb0ELb0EEEvNS_16Flash_bwd_paramsE:
.text._ZN5flash44flash_bwd_dq_dk_dv_loop_seqk_parallel_kernelI23Flash_bwd_kernel_traitsILi64ELi64ELi128ELi8ELi2ELi4ELi4ELb1ELb0EN7cutlass10bfloat16_tE19Flash_kernel_traitsILi64ELi64ELi128ELi8ES3_EELb1ELb1ELb0ELb1ELb0ELb0ELb0EEEvNS_16Flash_bwd_paramsE:
        /* <DEDUP_REMOVED lines=14> */
[----:B------:R-:W3:Y:S01]  /*00e0*/  S2R R248, SR_CTAID.Z ;  /* 0x0000000000f87919 */ /* 0x000ee20000002700 */
[----:B------:R-:W-:Y:S01]  /*00f0*/  ULDC.64 UR14, c[0x0][0x208] ;  /* 0x00008200000e7ab9 */ /* 0x000fe20000000a00 */
[----:B------:R-:W-:Y:S01]  /*0100*/  ULDC.64 UR12, c[0x0][0x300] ;  /* 0x0000c000000c7ab9 */ /* 0x000fe20000000a00 */
[----:B--2---:R-:W-:-:S04]  /*0110*/  ULEA UR6, UR6, UR4, 0x18 ;  /* 0x0000000406067291 */ /* 0x004fc8000f8ec03f */
[----:B------:R-:W-:Y:S02]  /*0120*/  UIADD3 UR4, UR6, 0x6000, URZ ;  /* 0x0000600006047890 */ /* 0x000fe4000fffe03f */
[----:B------:R-:W-:Y:S01]  /*0130*/  UIADD3 UR5, UR6, 0xa000, URZ ;  /* 0x0000a00006057890 */ /* 0x000fe2000fffe03f */
[----:B-1----:R-:W-:-:S04]  /*0140*/  SHF.R.S32.HI R4, RZ, 0x1f, R11 ;  /* 0x0000001fff047819 */ /* 0x002fc8000001140b */
[CC--:B------:R-:W-:Y:S02]  /*0150*/  LEA.HI R2, R4.reuse, R11.reuse, RZ, 0x5 ;  /* 0x0000000b04027211 */ /* 0x0c0fe400078f28ff */
[-C--:B------:R-:W-:Y:S02]  /*0160*/  LEA.HI R0, R4, R11.reuse, RZ, 0x2 ;  /* 0x0000000b04007211 */ /* 0x080fe400078f10ff */
[----:B------:R-:W-:Y:S02]  /*0170*/  LOP3.LUT R5, R2, 0xffffffe0, RZ, 0xc0, !PT ;  /* 0xffffffe002057812 */ /* 0x000fe400078ec0ff */
[CC--:B------:R-:W-:Y:S02]  /*0180*/  LEA.HI R13, R4.reuse, R11.reuse, RZ, 0x3 ;  /* 0x0000000b040d7211 */ /* 0x0c0fe400078f18ff */
[CC--:B------:R-:W-:Y:S01]  /*0190*/  LEA.HI R252, R4.reuse, R11.reuse, RZ, 0x6 ;  /* 0x0000000b04fc7211 */ /* 0x0c0fe200078f30ff */
[----:B------:R-:W-:Y:S01]  /*01a0*/  IMAD.IADD R12, R11, 0x1, -R5 ;  /* 0x000000010b0c7824 */ /* 0x000fe200078e0a05 */
[----:B------:R-:W-:-:S02]  /*01b0*/  LEA.HI R3, R4, R11, RZ, 0x4 ;  /* 0x0000000b04037211 */ /* 0x000fc400078f20ff */
[----:B------:R-:W-:Y:S02]  /*01c0*/  LEA.HI R15, R4, R11, RZ, 0x7 ;  /* 0x0000000b040f7211 */ /* 0x000fe400078f38ff */
[----:B------:R-:W-:Y:S02]  /*01d0*/  LOP3.LUT R4, R0, 0x7ffffffc, RZ, 0xc0, !PT ;  /* 0x7ffffffc00047812 */ /* 0x000fe400078ec0ff */
[--C-:B------:R-:W-:Y:S02]  /*01e0*/  SHF.R.S32.HI R9, RZ, 0x2, R0.reuse ;  /* 0x00000002ff097819 */ /* 0x100fe40000011400 */
[----:B------:R-:W-:Y:S01]  /*01f0*/  SHF.R.S32.HI R5, RZ, 0x1f, R0 ;  /* 0x0000001fff057819 */ /* 0x000fe20000011400 */
[----:B------:R-:W-:Y:S01]  /*0200*/  IMAD.IADD R16, R11, 0x1, -R4 ;  /* 0x000000010b107824 */ /* 0x000fe200078e0a04 */
[----:B------:R-:W-:Y:S02]  /*0210*/  SHF.R.S32.HI R0, RZ, 0x5, R2 ;  /* 0x00000005ff007819 */ /* 0x000fe40000011402 */
[----:B------:R-:W-:-:S02]  /*0220*/  LOP3.LUT R6, R13, 0xfffffff8, RZ, 0xc0, !PT ;  /* 0xfffffff80d067812 */ /* 0x000fc400078ec0ff */
[----:B------:R-:W-:Y:S02]  /*0230*/  SHF.R.S32.HI R4, RZ, 0x1f, R2 ;  /* 0x0000001fff047819 */ /* 0x000fe40000011402 */
[----:B------:R-:W-:Y:S01]  /*0240*/  LOP3.LUT R7, R3, 0xfffffff0, RZ, 0xc0, !PT ;  /* 0xfffffff003077812 */ /* 0x000fe200078ec0ff */
[C---:B------:R-:W-:Y:S01]  /*0250*/  IMAD.IADD R6, R11.reuse, 0x1, -R6 ;  /* 0x000000010b067824 */ /* 0x040fe200078e0a06 */
[-C--:B------:R-:W-:Y:S02]  /*0260*/  LEA.HI R8, R2, R0.reuse, RZ, 0x1 ;  /* 0x0000000002087211 */ /* 0x080fe400078f08ff */
[----:B------:R-:W-:Y:S01]  /*0270*/  SHF.R.S32.HI R10, RZ, 0x3, R13 ;  /* 0x00000003ff0a7819 */ /* 0x000fe2000001140d */
[----:B------:R-:W-:Y:S01]  /*0280*/  IMAD.IADD R11, R11, 0x1, -R7 ;  /* 0x000000010b0b7824 */ /* 0x000fe200078e0a07 */
[----:B------:R-:W-:Y:S01]  /*0290*/  LEA.HI R2, R4, R0, RZ, 0x2 ;  /* 0x0000000004027211 */ /* 0x000fe200078f10ff */
[----:B------:R-:W-:Y:S01]  /*02a0*/  IMAD.SHL.U32 R220, R6, 0x8, RZ ;  /* 0x0000000806dc7824 */ /* 0x000fe200078e00ff */
[----:B------:R-:W-:Y:S01]  /*02b0*/  SHF.R.S32.HI R7, RZ, 0x4, R3 ;  /* 0x00000004ff077819 */ /* 0x000fe20000011403 */
[----:B------:R-:W-:Y:S01]  /*02c0*/  IMAD.SHL.U32 R10, R10, 0x40, RZ ;  /* 0x000000400a0a7824 */ /* 0x000fe200078e00ff */
[----:B------:R-:W-:-:S02]  /*02d0*/  LEA.HI R4, R5, R9, RZ, 0x3 ;  /* 0x0000000905047211 */ /* 0x000fc400078f18ff */
[----:B------:R-:W-:Y:S02]  /*02e0*/  LOP3.LUT R8, R8, 0xfffffffe, RZ, 0xc0, !PT ;  /* 0xfffffffe08087812 */ /* 0x000fe400078ec0ff */
[----:B------:R-:W-:Y:S02]  /*02f0*/  LOP3.LUT R2, R2, 0xfffffffc, RZ, 0xc0, !PT ;  /* 0xfffffffc02027812 */ /* 0x000fe400078ec0ff */
[----:B------:R-:W-:Y:S01]  /*0300*/  LEA.HI R5, R3, R7, RZ, 0x1 ;  /* 0x0000000703057211 */ /* 0x000fe200078f08ff */
[----:B------:R-:W-:Y:S01]  /*0310*/  IMAD.IADD R17, R0, 0x1, -R8 ;  /* 0x0000000100117824 */ /* 0x000fe200078e0a08 */
[----:B------:R-:W-:Y:S01]  /*0320*/  LOP3.LUT R3, R4, 0xfffffff8, RZ, 0xc0, !PT ;  /* 0xfffffff804037812 */ /* 0x000fe200078ec0ff */
[----:B------:R-:W-:Y:S01]  /*0330*/  IMAD.IADD R167, R0, 0x1, -R2 ;  /* 0x0000000100a77824 */ /* 0x000fe200078e0a02 */
[----:B------:R-:W-:Y:S02]  /*0340*/  LOP3.LUT R0, R10, 0x1c0, RZ, 0xc0, !PT ;  /* 0x000001c00a007812 */ /* 0x000fe400078ec0ff */
[----:B------:R-:W-:Y:S01]  /*0350*/  LOP3.LUT R4, R5, 0xfffffffe, RZ, 0xc0, !PT ;  /* 0xfffffffe05047812 */ /* 0x000fe200078ec0ff */
[----:B------:R-:W-:Y:S01]  /*0360*/  IMAD.IADD R9, R9, 0x1, -R3 ;  /* 0x0000000109097824 */ /* 0x000fe200078e0a03 */
[----:B------:R-:W-:Y:S01]  /*0370*/  SHF.R.U32.HI R3, RZ, 0x3, R0 ;  /* 0x00000003ff037819 */ /* 0x000fe20000011600 */
[----:B------:R-:W-:Y:S01]  /*0380*/  STL [R1], R17 ;  /* 0x0000001101007387 */ /* 0x000fe20000100800 */
[----:B------:R-:W-:Y:S01]  /*0390*/  LOP3.LUT R2, R0, 0x38, R220, 0xf8, !PT ;  /* 0x0000003800027812 */ /* 0x000fe200078ef8dc */
[----:B------:R-:W-:Y:S01]  /*03a0*/  IMAD.SHL.U32 R0, R6, 0x40, RZ ;  /* 0x0000004006007824 */ /* 0x000fe200078e00ff */
[----:B------:R-:W-:Y:S01]  /*03b0*/  SHF.R.S32.HI R252, RZ, 0x6, R252 ;  /* 0x00000006fffc7819 */ /* 0x000fe200000114fc */
[----:B------:R-:W-:Y:S01]  /*03c0*/  IMAD.IADD R14, R7, 0x1, -R4 ;  /* 0x00000001070e7824 */ /* 0x000fe200078e0a04 */
[----:B------:R-:W-:Y:S01]  /*03d0*/  LOP3.LUT R251, R2, R3, RZ, 0x3c, !PT ;  /* 0x0000000302fb7212 */ /* 0x000fe200078e3cff */
[----:B------:R-:W-:Y:S01]  /*03e0*/  IMAD.SHL.U32 R2, R167, 0x10, RZ ;  /* 0x00000010a7027824 */ /* 0x000fe200078e00ff */
[----:B------:R-:W-:-:S02]  /*03f0*/  SHF.R.S32.HI R4, RZ, 0x1f, R12 ;  /* 0x0000001fff047819 */ /* 0x000fc4000001140c */
[----:B------:R-:W-:Y:S01]  /*0400*/  LOP3.LUT R0, R0, 0x1c0, RZ, 0xc0, !PT ;  /* 0x000001c000007812 */ /* 0x000fe200078ec0ff */
[----:B------:R-:W-:Y:S01]  /*0410*/  IMAD R251, R252, 0x200, R251 ;  /* 0x00000200fcfb7824 */ /* 0x000fe200078e02fb */
[----:B------:R-:W-:Y:S02]  /*0420*/  SHF.R.S32.HI R3, RZ, 0x1f, R11 ;  /* 0x0000001fff037819 */ /* 0x000fe4000001140b */
[----:B------:R-:W-:Y:S02]  /*0430*/  LEA.HI R226, R4, R12, RZ, 0x2 ;  /* 0x0000000c04e27211 */ /* 0x000fe400078f10ff */
[C---:B------:R-:W-:Y:S02]  /*0440*/  LOP3.LUT R170, R0.reuse, 0x8, R13, 0xf8, !PT ;  /* 0x0000000800aa7812 */ /* 0x040fe400078ef80d */
[----:B------:R-:W-:Y:S02]  /*0450*/  LOP3.LUT R4, R0, 0x30, R2, 0xf8, !PT ;  /* 0x0000003000047812 */ /* 0x000fe400078ef802 */
[----:B------:R-:W-:Y:S01]  /*0460*/  LEA.HI R12, R3, R11, RZ, 0x3 ;  /* 0x0000000b030c7211 */ /* 0x000fe200078f18ff */
[----:B------:R-:W-:Y:S01]  /*0470*/  IMAD.SHL.U32 R3, R14, 0x200, RZ ;  /* 0x000002000e037824 */ /* 0x000fe200078e00ff */
[----:B------:R-:W-:-:S02]  /*0480*/  SHF.R.U32.HI R0, RZ, 0x3, R0 ;  /* 0x00000003ff007819 */ /* 0x000fc40000011600 */
[----:B------:R-:W-:Y:S01]  /*0490*/  LOP3.LUT R5, R9, 0x1, RZ, 0xc0, !PT ;  /* 0x0000000109057812 */ /* 0x000fe200078ec0ff */
[----:B------:R-:W-:Y:S01]  /*04a0*/  IMAD R2, R252, 0x800, R3 ;  /* 0x00000800fc027824 */ /* 0x000fe200078e0203 */
[----:B------:R-:W-:Y:S02]  /*04b0*/  LOP3.LUT R170, R170, R0, RZ, 0x3c, !PT ;  /* 0x00000000aaaa7212 */ /* 0x000fe400078e3cff */
[----:B------:R-:W-:Y:S02]  /*04c0*/  LOP3.LUT R4, R4, 0x8, R13, 0xf8, !PT ;  /* 0x0000000804047812 */ /* 0x000fe400078ef80d */
[----:B------:R-:W-:Y:S01]  /*04d0*/  LOP3.LUT P4, RZ, R6, 0x2, RZ, 0xc0, !PT ;  /* 0x0000000206ff7812 */ /* 0x000fe2000788c0ff */
[----:B------:R-:W-:Y:S01]  /*04e0*/  IMAD.IADD R170, R2, 0x1, R170 ;  /* 0x0000000102aa7824 */ /* 0x000fe200078e02aa */
[----:B------:R-:W-:Y:S02]  /*04f0*/  LOP3.LUT P3, RZ, R6, 0x4, RZ, 0xc0, !PT ;  /* 0x0000000406ff7812 */ /* 0x000fe4000786c0ff */
[----:B------:R-:W-:-:S02]  /*0500*/  LOP3.LUT R6, R12, 0xfffffff8, RZ, 0xc0, !PT ;  /* 0xfffffff80c067812 */ /* 0x000fc400078ec0ff */
[----:B------:R-:W-:Y:S02]  /*0510*/  SHF.R.S32.HI R2, RZ, 0x7, R15 ;  /* 0x00000007ff027819 */ /* 0x000fe4000001140f */
[----:B------:R-:W-:Y:S01]  /*0520*/  ISETP.NE.U32.AND P0, PT, R5, 0x1, PT ;  /* 0x000000010500780c */ /* 0x000fe20003f05070 */
[----:B------:R-:W-:Y:S01]  /*0530*/  IMAD.IADD R7, R11, 0x1, -R6 ;  /* 0x000000010b077824 */ /* 0x000fe200078e0a06 */
[----:B------:R-:W-:Y:S01]  /*0540*/  LOP3.LUT R3, R3, R4, R0, 0xf6, !PT ;  /* 0x0000000403037212 */ /* 0x000fe200078ef600 */
[C---:B------:R-:W-:Y:S01]  /*0550*/  IMAD.SHL.U32 R0, R9.reuse, 0x40, RZ ;  /* 0x0000004009007824 */ /* 0x040fe200078e00ff */
[----:B------:R-:W-:Y:S01]  /*0560*/  R2P PR, R9, 0x6 ;  /* 0x0000000609007804 */ /* 0x000fe20000000000 */
[----:B------:R-:W-:Y:S01]  /*0570*/  IMAD.SHL.U32 R4, R2, 0x8, RZ ;  /* 0x0000000802047824 */ /* 0x000fe200078e00ff */
[----:B------:R-:W-:Y:S01]  /*0580*/  LEA R170, R170, UR6, 0x1 ;  /* 0x00000006aaaa7c11 */ /* 0x000fe2000f8e08ff */
[----:B------:R-:W-:Y:S01]  /*0590*/  IMAD.SHL.U32 R9, R16, 0x2, RZ ;  /* 0x0000000210097824 */ /* 0x000fe200078e00ff */
[----:B------:R-:W-:Y:S01]  /*05a0*/  LOP3.LUT R0, R0, 0x1c0, RZ, 0xc0, !PT ;  /* 0x000001c000007812 */ /* 0x000fe200078ec0ff */
[----:B------:R-:W-:Y:S01]  /*05b0*/  IMAD.SHL.U32 R6, R252, 0x20, RZ ;  /* 0x00000020fc067824 */ /* 0x000fe200078e00ff */
[----:B------:R-:W-:Y:S01]  /*05c0*/  LOP3.LUT R4, R4, 0x8, RZ, 0xc0, !PT ;  /* 0x0000000804047812 */ /* 0x000fe200078ec0ff */
[----:B------:R-:W-:Y:S01]  /*05d0*/  IMAD.SHL.U32 R5, R14, 0x10, RZ ;  /* 0x000000100e057824 */ /* 0x000fe200078e00ff */
[----:B------:R-:W-:Y:S01]  /*05e0*/  SEL R202, R202, 0x10, !P0 ;  /* 0x00000010caca7807 */ /* 0x000fe20004000000 */
[----:B------:R-:W-:Y:S01]  /*05f0*/  IMAD R8, R2, 0x1000, R9 ;  /* 0x0000100002087824 */ /* 0x000fe200078e0209 */
[----:B------:R-:W-:Y:S01]  /*0600*/  SHF.R.U32.HI R2, RZ, 0x3, R0 ;  /* 0x00000003ff027819 */ /* 0x000fe20000011600 */
[----:B------:R-:W-:Y:S01]  /*0610*/  IMAD.SHL.U32 R7, R7, 0x40, RZ ;  /* 0x0000004007077824 */ /* 0x000fe200078e00ff */
[----:B------:R-:W-:-:S02]  /*0620*/  LOP3.LUT R6, R0, 0x20, R6, 0xf8, !PT ;  /* 0x0000002000067812 */ /* 0x000fc400078ef806 */
[----:B------:R-:W-:Y:S02]  /*0630*/  LOP3.LUT R10, R4, 0x10, R5, 0xf8, !PT ;  /* 0x00000010040a7812 */ /* 0x000fe400078ef805 */
[----:B------:R-:W-:Y:S01]  /*0640*/  LOP3.LUT R11, R2, R0, R4, 0x1e, !PT ;  /* 0x00000000020b7212 */ /* 0x000fe200078e1e04 */
[----:B------:R-:W-:Y:S01]  /*0650*/  IMAD R0, R17, 0x400, R8 ;  /* 0x0000040011007824 */ /* 0x000fe200078e0208 */
[----:B------:R-:W-:Y:S01]  /*0660*/  LOP3.LUT R5, R6, R2, RZ, 0x3c, !PT ;  /* 0x0000000206057212 */ /* 0x000fe200078e3cff */
[----:B------:R-:W-:Y:S01]  /*0670*/  IMAD.SHL.U32 R6, R12, 0x40, RZ ;  /* 0x000000400c067824 */ /* 0x000fe200078e00ff */
[----:B------:R-:W-:Y:S01]  /*0680*/  LOP3.LUT R2, R7, 0x1c0, RZ, 0xc0, !PT ;  /* 0x000001c007027812 */ /* 0x000fe200078ec0ff */
[----:B------:R-:W-:Y:S01]  /*0690*/  IMAD.SHL.U32 R7, R14, 0x8, RZ ;  /* 0x000000080e077824 */ /* 0x000fe200078e00ff */
[----:B------:R-:W-:Y:S01]  /*06a0*/  SHF.R.S32.HI R226, RZ, 0x2, R226 ;  /* 0x00000002ffe27819 */ /* 0x000fe200000114e2 */
[----:B------:R-:W-:Y:S01]  /*06b0*/  IMAD.IADD R200, R5, 0x1, R0 ;  /* 0x0000000105c87824 */ /* 0x000fe200078e0200 */
[----:B------:R-:W-:Y:S01]  /*06c0*/  SHF.R.U32.HI R4, RZ, 0x3, R2 ;  /* 0x00000003ff047819 */ /* 0x000fe20000011602 */
[----:B------:R-:W-:Y:S01]  /*06d0*/  IMAD R5, R167, 0x400, R9 ;  /* 0x00000400a7057824 */ /* 0x000fe200078e0209 */
[----:B------:R-:W-:Y:S01]  /*06e0*/  LOP3.LUT R7, R2, 0x8, R7, 0xf8, !PT ;  /* 0x0000000802077812 */ /* 0x000fe200078ef807 */
[----:B------:R-:W-:Y:S01]  /*06f0*/  IMAD R226, R17, 0x10, R226 ;  /* 0x0000001011e27824 */ /* 0x000fe200078e02e2 */
[----:B------:R-:W-:Y:S01]  /*0700*/  LOP3.LUT R0, R6, 0xfffffe00, RZ, 0xc0, !PT ;  /* 0xfffffe0006007812 */ /* 0x000fe200078ec0ff */
[----:B------:R-:W-:Y:S01]  /*0710*/  IMAD.IADD R5, R5, 0x1, R11 ;  /* 0x0000000105057824 */ /* 0x000fe200078e020b */
[----:B------:R-:W-:-:S02]  /*0720*/  LOP3.LUT R2, R4, R10, R2, 0x1e, !PT ;  /* 0x0000000a04027212 */ /* 0x000fc400078e1e02 */
        /* <DEDUP_REMOVED lines=8> */
[----:B------:R-:W-:Y:S01]  /*07b0*/  LEA R3, R3, UR6, 0x1 ;  /* 0x0000000603037c11 */ /* 0x000fe2000f8e08ff */
[----:B------:R-:W-:Y:S01]  /*07c0*/  IMAD.IADD R177, R177, 0x1, R4 ;  /* 0x00000001b1b17824 */ /* 0x000fe200078e0204 */
[----:B------:R-:W-:Y:S01]  /*07d0*/  SEL R172, R2, 0xffffffe0, !P4 ;  /* 0xffffffe002ac7807 */ /* 0x000fe20006000000 */
[----:B------:R-:W-:Y:S01]  /*07e0*/  IMAD.IADD R167, R4, 0x1, R167 ;  /* 0x0000000104a77824 */ /* 0x000fe200078e02a7 */
[----:B------:R-:W-:Y:S01]  /*07f0*/  SEL R0, R0, 0xffffffc0, !P3 ;  /* 0xffffffc000007807 */ /* 0x000fe20005800000 */
[C---:B------:R-:W-:Y:S01]  /*0800*/  VIADD R4, R5.reuse, 0x40 ;  /* 0x0000004005047836 */ /* 0x040fe20000000000 */
[----:B------:R-:W-:Y:S01]  /*0810*/  SEL R2, R2, 0xffffffe0, !P1 ;  /* 0xffffffe002027807 */ /* 0x000fe20004800000 */
[----:B------:R-:W-:Y:S01]  /*0820*/  @P2 VIADD R4, R5, 0xffffffc0 ;  /* 0xffffffc005042836 */ /* 0x000fe20000000000 */
[----:B------:R-:W-:Y:S01]  /*0830*/  STL [R1+0x8], R5 ;  /* 0x0000080501007387 */ /* 0x000fe20000100800 */
        /* <DEDUP_REMOVED lines=11> */
[----:B------:R2:W-:Y:S01]  /*08f0*/  STL [R1+0xc], R4 ;  /* 0x00000c0401007387 */ /* 0x0005e20000100800 */
[----:B------:R-:W-:-:S02]  /*0900*/  IMAD.IADD R172, R172, 0x1, R171 ;  /* 0x00000001acac7824 */ /* 0x000fc400078e02ab */
[----:B------:R-:W-:Y:S02]  /*0910*/  IMAD.IADD R202, R202, 0x1, R201 ;  /* 0x00000001caca7824 */ /* 0x000fe400078e02c9 */
[----:B------:R-:W-:Y:S02]  /*0920*/  VIADD R176, R176, UR4 ;  /* 0x00000004b0b07c36 */ /* 0x000fe40008000000 */
[----:B-1----:R-:W-:-:S05]  /*0930*/  IMAD.IADD R0, R2, 0x1, R4 ;  /* 0x0000000102007824 */ /* 0x002fca00078e0204 */
[----:B---3--:R2:W-:Y:S02]  /*0940*/  STL [R1+0x10], R0 ;  /* 0x0000100001007387 */ /* 0x0085e40000100800 */
.L_x_735:
[----:B-1----:R-:W1:Y:S01]  /*0950*/  S2R R46, SR_CTAID.Y ;  /* 0x00000000002e7919 */ /* 0x002e620000002600 */
[----:B--2---:R-:W2:Y:S01]  /*0960*/  LDC.64 R4, c[0x0][0x2f0] ;  /* 0x0000bc00ff047b82 */ /* 0x004ea20000000a00 */
[----:B------:R-:W-:Y:S01]  /*0970*/  ISETP.NE.U32.AND P3, PT, RZ, UR12, PT ;  /* 0x0000000cff007c0c */ /* 0x000fe2000bf65070 */
[----:B------:R-:W-:-:S03]  /*0980*/  IMAD.MOV.U32 R0, RZ, RZ, -0x1 ;  /* 0xffffffffff007424 */ /* 0x000fc600078e00ff */
[----:B------:R-:W-:-:S03]  /*0990*/  ISETP.NE.AND.EX P3, PT, RZ, UR13, PT, P3 ;  /* 0x0000000dff007c0c */ /* 0x000fc6000bf65330 */
[----:B------:R-:W3:Y:S08]  /*09a0*/  LDC.64 R10, c[0x0][0x308] ;  /* 0x0000c200ff0a7b82 */ /* 0x000ef00000000a00 */
        /* <DEDUP_REMOVED lines=43> */
.L_x_667:
[----:B------:R-:W-:Y:S01]  /*0c60*/  IMAD.SHL.U32 R22, R246, 0x80, RZ ;  /* 0x00000080f6167824 */ /* 0x000fe200078e00ff */
[----:B--2--5:R-:W-:-:S04]  /*0c70*/  @!P2 IADD3 R195, R6, R2, -R247 ;  /* 0x0000000206c3a210 */ /* 0x024fc80007ffe8f7 */
        /* <DEDUP_REMOVED lines=26> */
[----:B------:R-:W5:Y:S08]  /*0e20*/  @!P2 LDC.64 R12, c[0x0][0x418] ;  /* 0x00010600ff0cab82 */ /* 0x000f700000000a00 */
[----:B------:R-:W5:Y:S01]  /*0e30*/  @P2 LDC.64 R16, c[0x0][0x420] ;  /* 0x00010800ff102b82 */ /* 0x000f620000000a00 */
[----:B----4-:R-:W-:-:S04]  /*0e40*/  IMAD.WIDE R26, R239, R41, RZ ;  /* 0x00000029ef1a7225 */ /* 0x010fc800078e02ff */
[----:B-1----:R-:W-:Y:S01]  /*0e50*/  IMAD.MOV R2, RZ, RZ, -R5 ;  /* 0x000000ffff027224 */ /* 0x002fe200078e0a05 */
[----:B------:R-:W-:Y:S02]  /*0e60*/  MOV R4, RZ ;  /* 0x000000ff00047202 */ /* 0x000fe40000000f00 */
[----:B------:R-:W1:Y:S01]  /*0e70*/  LDC R30, c[0x0][0x2c4] ;  /* 0x0000b100ff1e7b82 */ /* 0x000e620000000800 */
[----:B------:R-:W-:-:S04]  /*0e80*/  IMAD R2, R2, R11, RZ ;  /* 0x0000000b02027224 */ /* 0x000fc800078e02ff */
[----:B------:R-:W-:Y:S01]  /*0e90*/  IMAD.HI.U32 R2, R5, R2, R4 ;  /* 0x0000000205027227 */ /* 0x000fe200078e0004 */
[----:B------:R-:W-:Y:S02]  /*0ea0*/  IADD3 R5, R244, 0x3f, RZ ;  /* 0x0000003ff4057810 */ /* 0x000fe40007ffe0ff */
[----:B------:R-:W4:Y:S03]  /*0eb0*/  LDC.64 R20, c[0x0][0x488] ;  /* 0x00012200ff147b82 */ /* 0x000f260000000a00 */
[----:B------:R-:W-:-:S04]  /*0ec0*/  IMAD.HI.U32 R2, R2, R6, RZ ;  /* 0x0000000602027227 */ /* 0x000fc800078e00ff */
[----:B------:R-:W-:Y:S01]  /*0ed0*/  IMAD.MOV R4, RZ, RZ, -R2 ;  /* 0x000000ffff047224 */ /* 0x000fe200078e0a02 */
[----:B------:R-:W4:Y:S03]  /*0ee0*/  LDC.U8 R34, c[0x0][0x480] ;  /* 0x00012000ff227b82 */ /* 0x000f260000000000 */
        /* <DEDUP_REMOVED lines=26> */
[----:B------:R-:W-:Y:S01]  /*1090*/  MOV R23, R2 ;  /* 0x0000000200177202 */ /* 0x000fe20000000f00 */
[----:B------:R-:W-:Y:S01]  /*10a0*/  @P0 IMAD.MOV.U32 R37, RZ, RZ, R4 ;  /* 0x000000ffff250224 */ /* 0x000fe200078e0004 */
[----:B------:R-:W-:Y:S01]  /*10b0*/  @P0 IADD3 R39, R5, R8, RZ ;  /* 0x0000000805270210 */ /* 0x000fe20007ffe0ff */
[C---:B------:R-:W-:Y:S02]  /*10c0*/  IMAD R8, R26.reuse, R6, R7 ;  /* 0x000000061a087224 */ /* 0x040fe400078e0207 */
[----:B------:R-:W-:-:S04]  /*10d0*/  IMAD.WIDE.U32 R6, R26, R10, RZ ;  /* 0x0000000a1a067225 */ /* 0x000fc800078e00ff */
[----:B------:R-:W-:Y:S01]  /*10e0*/  IMAD.WIDE.U32 R4, R26, R0, RZ ;  /* 0x000000001a047225 */ /* 0x000fe200078e00ff */
[----:B------:R-:W-:Y:S01]  /*10f0*/  IADD3 R28, R7, R8, RZ ;  /* 0x00000008071c7210 */ /* 0x000fe20007ffe0ff */
[----:B------:R-:W2:Y:S01]  /*1100*/  @P3 LDC R29, c[0x0][0x2e4] ;  /* 0x0000b900ff1d3b82 */ /* 0x000ea20000000800 */
[----:B------:R-:W-:Y:S01]  /*1110*/  LOP3.LUT R8, R24, 0xffffffc0, RZ, 0xc0, !PT ;  /* 0xffffffc018087812 */ /* 0x000fe200078ec0ff */
[----:B------:R-:W-:Y:S01]  /*1120*/  IMAD R2, R27, R0, RZ ;  /* 0x000000001b027224 */ /* 0x000fe200078e02ff */
[----:B------:R-:W-:Y:S01]  /*1130*/  SEL R36, R6, R4, !P2 ;  /* 0x0000000406247207 */ /* 0x000fe20005000000 */
[----:B------:R-:W-:Y:S01]  /*1140*/  @!P1 IMAD.MOV R23, RZ, RZ, -R23 ;  /* 0x000000ffff179224 */ /* 0x000fe200078e0a17 */
[----:B------:R-:W-:Y:S01]  /*1150*/  @!P5 LOP3.LUT R23, RZ, R18, RZ, 0x33, !PT ;  /* 0x00000012ff17d212 */ /* 0x000fe200078e33ff */
[----:B------:R-:W-:Y:S01]  /*1160*/  IMAD.SHL.U32 R4, R46, 0x80, RZ ;  /* 0x000000802e047824 */ /* 0x000fe200078e00ff */
[----:B------:R-:W-:Y:S01]  /*1170*/  @P2 IADD3 R28, R5, R2, RZ ;  /* 0x00000002051c2210 */ /* 0x000fe20007ffe0ff */
[----:B------:R-:W3:Y:S01]  /*1180*/  @P0 LDC.64 R18, c[0x0][0x248] ;  /* 0x00009200ff120b82 */ /* 0x000ee20000000a00 */
[----:B------:R-:W-:Y:S01]  /*1190*/  @!P2 IMAD R2, R42, R12, RZ ;  /* 0x0000000c2a02a224 */ /* 0x000fe200078e02ff */
[----:B------:R-:W-:Y:S01]  /*11a0*/  IADD3 R8, R8, -0x40, RZ ;  /* 0xffffffc008087810 */ /* 0x000fe20007ffe0ff */
[----:B------:R-:W-:-:S03]  /*11b0*/  @P2 IMAD.WIDE.U32 R6, R0, R16, RZ ;  /* 0x0000001000062225 */ /* 0x000fc600078e00ff */
[----:B------:R-:W-:Y:S01]  /*11c0*/  SHF.R.S32.HI R11, RZ, 0x1f, R8 ;  /* 0x0000001fff0b7819 */ /* 0x000fe20000011408 */
[----:B------:R-:W-:Y:S01]  /*11d0*/  @!P2 IMAD R10, R46, R13, R2 ;  /* 0x0000000d2e0aa224 */ /* 0x000fe200078e0202 */
[----:B------:R-:W-:Y:S01]  /*11e0*/  SEL R2, R4, RZ, P4 ;  /* 0x000000ff04027207 */ /* 0x000fe20002000000 */
[C---:B-1----:R-:W-:Y:S02]  /*11f0*/  @P3 IMAD R13, R46.reuse, R30, RZ ;  /* 0x0000001e2e0d3224 */ /* 0x042fe400078e02ff */
        /* <DEDUP_REMOVED lines=8> */
[----:B--2---:R-:W-:Y:S01]  /*1280*/  @P3 IMAD R10, R248, R29, R6 ;  /* 0x0000001df80a3224 */ /* 0x004fe200078e0206 */
[----:B------:R-:W-:Y:S01]  /*1290*/  @!P2 MOV R16, R4 ;  /* 0x000000040010a202 */ /* 0x000fe20000000f00 */
[----:B----4-:R-:W-:Y:S01]  /*12a0*/  IMAD.WIDE.U32 R4, R31, R20, RZ ;  /* 0x000000141f047225 */ /* 0x010fe200078e00ff */
[----:B------:R-:W-:-:S03]  /*12b0*/  ISETP.NE.AND P1, PT, R34, RZ, PT ;  /* 0x000000ff2200720c */ /* 0x000fc60003f25270 */
[----:B------:R-:W-:Y:S01]  /*12c0*/  IMAD.WIDE.U32 R12, R26, R2, RZ ;  /* 0x000000021a0c7225 */ /* 0x000fe200078e00ff */
[----:B------:R-:W-:-:S03]  /*12d0*/  SEL R27, R4, RZ, P1 ;  /* 0x000000ff041b7207 */ /* 0x000fc60000800000 */
[----:B------:R-:W-:Y:S02]  /*12e0*/  @!P3 IMAD R6, R46, R41, R248 ;  /* 0x000000292e06b224 */ /* 0x000fe400078e02f8 */
[----:B------:R-:W-:Y:S02]  /*12f0*/  @P0 IMAD.IADD R2, R247, 0x1, R47 ;  /* 0x00000001f7020824 */ /* 0x000fe400078e022f */
[----:B------:R-:W-:Y:S02]  /*1300*/  IMAD R17, R26, R9, R7 ;  /* 0x000000091a117224 */ /* 0x000fe400078e0207 */
[----:B------:R-:W-:Y:S01]  /*1310*/  @!P3 IMAD R10, R6, R30, RZ ;  /* 0x0000001e060ab224 */ /* 0x000fe200078e02ff */
[----:B------:R-:W-:Y:S01]  /*1320*/  SHF.R.S32.HI R30, RZ, 0x1f, R22 ;  /* 0x0000001fff1e7819 */ /* 0x000fe20000011416 */
[----:B------:R-:W-:Y:S02]  /*1330*/  IMAD R7, R31, R21, R5 ;  /* 0x000000151f077224 */ /* 0x000fe400078e0205 */
[----:B------:R-:W-:-:S02]  /*1340*/  IMAD R9, R248, R239, RZ ;  /* 0x000000eff8097224 */ /* 0x000fc400078e02ff */
[C---:B---3--:R-:W-:Y:S01]  /*1350*/  @P0 IMAD R6, R2.reuse, R19, RZ ;  /* 0x0000001302060224 */ /* 0x048fe200078e02ff */
        /* <DEDUP_REMOVED lines=18> */
.L_x_669:
        /* <DEDUP_REMOVED lines=13> */
.L_x_670:
        /* <DEDUP_REMOVED lines=10> */
.L_x_671:
[----:B------:R-:W-:-:S04]  /*15f0*/  IMAD R2, R46, R41, R248 ;  /* 0x000000292e027224 */ /* 0x000fc800078e02f8 */
[----:B------:R-:W-:-:S07]  /*1600*/  IMAD R2, R2, R43, RZ ;  /* 0x0000002b02027224 */ /* 0x000fce00078e02ff */
.L_x_672:
[----:B------:R-:W1:Y:S01]  /*1610*/  S2R R43, SR_TID.X ;  /* 0x00000000002b7919 */ /* 0x000e620000002100 */
[----:B------:R-:W2:Y:S01]  /*1620*/  LDC.64 R20, c[0x0][0x420] ;  /* 0x00010800ff147b82 */ /* 0x000ea20000000a00 */
[----:B------:R-:W-:Y:S01]  /*1630*/  IMAD R239, R239, R41, RZ ;  /* 0x00000029efef7224 */ /* 0x000fe200078e02ff */
[----:B------:R-:W-:Y:S01]  /*1640*/  IADD3 R0, -R195, R244, R22 ;  /* 0x000000f4c3007210 */ /* 0x000fe20007ffe116 */
[----:B------:R-:W-:Y:S01]  /*1650*/  ULDC UR4, c[0x0][0x398] ;  /* 0x0000e60000047ab9 */ /* 0x000fe20000000800 */
[----:B------:R-:W-:Y:S01]  /*1660*/  SHF.R.S32.HI R221, RZ, 0x1f, R220 ;  /* 0x0000001fffdd7819 */ /* 0x000fe200000114dc */
[----:B------:R-:W-:Y:S01]  /*1670*/  IMAD.SHL.U32 R238, R239, 0x40, RZ ;  /* 0x00000040efee7824 */ /* 0x000fe200078e00ff */
[----:B------:R-:W-:Y:S01]  /*1680*/  ULDC.64 UR10, c[0x0][0x210] ;  /* 0x00008400000a7ab9 */ /* 0x000fe20000000a00 */
[----:B------:R-:W-:Y:S01]  /*1690*/  VIADD R0, R0, -UR4 ;  /* 0x8000000400007c36 */ /* 0x000fe20008000000 */
[----:B------:R-:W-:Y:S01]  /*16a0*/  ULDC.64 UR4, c[0x0][0x428] ;  /* 0x00010a0000047ab9 */ /* 0x000fe20000000a00 */
[----:B------:R-:W-:Y:S01]  /*16b0*/  IMAD.IADD R17, R8, 0x1, R2 ;  /* 0x0000000108117824 */ /* 0x000fe200078e0202 */
[----:B------:R-:W-:Y:S01]  /*16c0*/  IADD3 R6, P3, P2, R12, R238, R9 ;  /* 0x000000ee0c067210 */ /* 0x000fe20007a7e009 */
[----:B------:R-:W-:Y:S01]  /*16d0*/  IMAD.IADD R218, R8, 0x1, R10 ;  /* 0x0000000108da7824 */ /* 0x000fe200078e020a */
[----:B------:R-:W-:Y:S01]  /*16e0*/  SHF.R.S32.HI R4, RZ, 0x1f, R238 ;  /* 0x0000001fff047819 */ /* 0x000fe200000114ee */
[----:B------:R-:W-:Y:S01]  /*16f0*/  IMAD R7, R249, UR4, RZ ;  /* 0x00000004f9077c24 */ /* 0x000fe2000f8e02ff */
[----:B------:R-:W3:Y:S01]  /*1700*/  LDC.64 R44, c[0x0][0x478] ;  /* 0x00011e00ff2c7b82 */ /* 0x000ee20000000a00 */
[----:B------:R-:W-:Y:S01]  /*1710*/  ULDC.64 UR8, c[0x0][0x3e0] ;  /* 0x0000f80000087ab9 */ /* 0x000fe20000000a00 */
[----:B------:R-:W-:Y:S01]  /*1720*/  IADD3.X R13, R5, R4, R26, P3, P2 ;  /* 0x00000004050d7210 */ /* 0x000fe20001fe441a */
[----:B------:R-:W-:Y:S01]  /*1730*/  BSSY B1, `(.L_x_668) ;  /* 0x00007c4000017945 */ /* 0x000fe20003800000 */
[----:B------:R-:W-:-:S02]  /*1740*/  SHF.R.S32.HI R5, RZ, 0x1f, R0 ;  /* 0x0000001fff057819 */ /* 0x000fc40000011400 */
[----:B------:R-:W-:Y:S02]  /*1750*/  IADD3 R4, P4, R220, R16, RZ ;  /* 0x00000010dc047210 */ /* 0x000fe40007f9e0ff */
[----:B------:R-:W-:Y:S02]  /*1760*/  IADD3 R16, P3, P2, R27, R6, R36 ;  /* 0x000000061b107210 */ /* 0x000fe40007a7e024 */
[----:B------:R-:W-:Y:S01]  /*1770*/  LEA.HI R24, R5, R0, RZ, 0x6 ;  /* 0x0000000005187211 */ /* 0x000fe200078f30ff */
[-C--:B--2---:R-:W-:Y:S01]  /*1780*/  IMAD R0, R11, R20.reuse, RZ ;  /* 0x000000140b007224 */ /* 0x084fe200078e02ff */
[----:B------:R-:W-:Y:S01]  /*1790*/  IADD3.X R10, R34, R13, R28, P3, P2 ;  /* 0x0000000d220a7210 */ /* 0x000fe20001fe441c */
[----:B------:R-:W-:Y:S02]  /*17a0*/  IMAD.X R5, R221, 0x1, R25, P4 ;  /* 0x00000001dd057824 */ /* 0x000fe400020e0619 */
[C---:B------:R-:W-:Y:S01]  /*17b0*/  IMAD R2, R8.reuse, R21, R0 ;  /* 0x0000001508027224 */ /* 0x040fe200078e0200 */
[----:B-1----:R-:W-:Y:S01]  /*17c0*/  SHF.R.S32.HI R27, RZ, 0x1f, R43 ;  /* 0x0000001fff1b7819 */ /* 0x002fe2000001142b */
[----:B------:R-:W-:-:S03]  /*17d0*/  IMAD.WIDE.U32 R4, R8, R20, R4 ;  /* 0x0000001408047225 */ /* 0x000fc600078e0004 */
[-C--:B------:R-:W-:Y:S01]  /*17e0*/  LEA.HI R6, R27, R43.reuse, RZ, 0x3 ;  /* 0x0000002b1b067211 */ /* 0x080fe200078f18ff */
[----:B------:R-:W-:Y:S01]  /*17f0*/  IMAD.IADD R5, R5, 0x1, R2 ;  /* 0x0000000105057824 */ /* 0x000fe200078e0202 */
[----:B------:R-:W-:Y:S02]  /*1800*/  LEA.HI R9, R27, R43, RZ, 0x5 ;  /* 0x0000002b1b097211 */ /* 0x000fe400078f28ff */
[----:B------:R-:W-:Y:S01]  /*1810*/  SHF.R.S32.HI R0, RZ, 0x3, R6 ;  /* 0x00000003ff007819 */ /* 0x000fe20000011406 */
[----:B------:R-:W-:Y:S01]  /*1820*/  IMAD.WIDE.U32 R4, R248, UR4, R4 ;  /* 0x00000004f8047c25 */ /* 0x000fe2000f8e0004 */
[----:B------:R-:W-:Y:S02]  /*1830*/  LOP3.LUT R6, R9, 0xffffffe0, RZ, 0xc0, !PT ;  /* 0xffffffe009067812 */ /* 0x000fe400078ec0ff */
[----:B------:R-:W-:Y:S02]  /*1840*/  IADD3 R8, P4, R0, R8, RZ ;  /* 0x0000000800087210 */ /* 0x000fe40007f9e0ff */
[----:B------:R-:W-:Y:S01]  /*1850*/  SHF.R.S32.HI R26, RZ, 0x1f, R0 ;  /* 0x0000001fff1a7819 */ /* 0x000fe20000011400 */
[----:B------:R-:W-:Y:S01]  /*1860*/  IMAD.IADD R25, R43, 0x1, -R6 ;  /* 0x000000012b197824 */ /* 0x000fe200078e0a06 */
[----:B------:R-:W-:-:S02]  /*1870*/  SHF.R.S32.HI R2, RZ, 0x5, R9 ;  /* 0x00000005ff027819 */ /* 0x000fc40000011409 */
[----:B------:R-:W-:Y:S01]  /*1880*/  IADD3.X R9, R26, R11, RZ, P4, !PT ;  /* 0x0000000b1a097210 */ /* 0x000fe200027fe4ff */
[----:B------:R-:W-:Y:S01]  /*1890*/  IMAD R11, R248, UR5, R7 ;  /* 0x00000005f80b7c24 */ /* 0x000fe2000f8e0207 */
[----:B------:R-:W-:Y:S01]  /*18a0*/  ULDC.64 UR4, c[0x0][0x258] ;  /* 0x0000960000047ab9 */ /* 0x000fe20000000a00 */
[----:B------:R-:W-:Y:S02]  /*18b0*/  IMAD R2, R2, R239, R25 ;  /* 0x000000ef02027224 */ /* 0x000fe400078e0219 */
[----:B------:R-:W-:-:S04]  /*18c0*/  IMAD.WIDE.U32 R6, R8, R32, R220 ;  /* 0x0000002008067225 */ /* 0x000fc800078e00dc */
[----:B------:R-:W-:Y:S01]  /*18d0*/  IMAD R12, R9, R32, RZ ;  /* 0x00000020090c7224 */ /* 0x000fe200078e02ff */
[----:B------:R-:W-:Y:S01]  /*18e0*/  IADD3 R9, P2, R2, R16, RZ ;  /* 0x0000001002097210 */ /* 0x000fe20007f5e0ff */
[----:B------:R-:W-:Y:S01]  /*18f0*/  IMAD.IADD R5, R5, 0x1, R11 ;  /* 0x0000000105057824 */ /* 0x000fe200078e020b */
[----:B------:R-:W-:Y:S01]  /*1900*/  IADD3 R6, P3, R40, R6, RZ ;  /* 0x0000000628067210 */ /* 0x000fe20007f7e0ff */
[----:B------:R-:W-:Y:S01]  /*1910*/  IMAD R8, R8, R33, R12 ;  /* 0x0000002108087224 */ /* 0x000fe200078e020c */
[----:B------:R-:W-:Y:S01]  /*1920*/  LEA.HI.X.SX32 R205, R2, R10, 0x1, P2 ;  /* 0x0000000a02cd7211 */ /* 0x000fe200010f0eff */
[----:B------:R-:W-:Y:S02]  /*1930*/  IMAD R2, R249, UR4, RZ ;  /* 0x00000004f9027c24 */ /* 0x000fe4000f8e02ff */
[----:B------:R-:W-:Y:S01]  /*1940*/  IMAD.WIDE.U32 R4, R0, R20, R4 ;  /* 0x0000001400047225 */ /* 0x000fe200078e0004 */
[----:B------:R-:W-:Y:S02]  /*1950*/  IADD3.X R7, R35, R7, R8, P3, !PT ;  /* 0x0000000723077210 */ /* 0x000fe40001ffe408 */
[----:B------:R-:W1:Y:S01]  /*1960*/  LDC.64 R34, c[0x0][0x2b0] ;  /* 0x0000ac00ff227b82 */ /* 0x000e620000000a00 */
[C---:B------:R-:W-:Y:S01]  /*1970*/  IMAD R10, R248.reuse, UR5, R2 ;  /* 0x00000005f80a7c24 */ /* 0x040fe2000f8e0202 */
[----:B------:R-:W-:Y:S01]  /*1980*/  SHF.R.S32.HI R8, RZ, 0x6, R24 ;  /* 0x00000006ff087819 */ /* 0x000fe20000011418 */
[----:B------:R-:W-:Y:S01]  /*1990*/  IMAD.WIDE.U32 R6, R248, UR4, R6 ;  /* 0x00000004f8067c25 */ /* 0x000fe2000f8e0006 */
[----:B------:R-:W-:Y:S01]  /*19a0*/  ULDC.64 UR4, c[0x0][0x400] ;  /* 0x0001000000047ab9 */ /* 0x000fe20000000a00 */
[----:B------:R-:W-:-:S02]  /*19b0*/  LEA R196, P3, R4, UR8, 0x1 ;  /* 0x0000000804c47c11 */ /* 0x000fc4000f8608ff */
[----:B------:R-:W-:Y:S01]  /*19c0*/  LEA R206, P2, R9, UR4, 0x2 ;  /* 0x0000000409ce7c11 */ /* 0x000fe2000f8410ff */
[----:B------:R-:W-:Y:S01]  /*19d0*/  IMAD R2, R26, R20, RZ ;  /* 0x000000141a027224 */ /* 0x000fe200078e02ff */
[----:B------:R-:W-:Y:S01]  /*19e0*/  VIMNMX R245, RZ, R8, !PT ;  /* 0x00000008fff57248 */ /* 0x000fe20007fe0100 */
[----:B---3--:R-:W-:Y:S01]  /*19f0*/  IMAD.WIDE R12, R17, 0x4, R44 ;  /* 0x00000004110c7825 */ /* 0x008fe200078e022c */
[----:B------:R-:W-:Y:S02]  /*1a00*/  LEA.HI.X R205, R9, UR5, R205, 0x2, P2 ;  /* 0x0000000509cd7c11 */ /* 0x000fe400090f14cd */
[----:B------:R-:W-:Y:S01]  /*1a10*/  ISETP.GT.AND P2, PT, R194, R245, PT ;  /* 0x000000f5c200720c */ /* 0x000fe20003f44270 */
[----:B------:R-:W-:Y:S01]  /*1a20*/  IMAD R2, R0, R21, R2 ;  /* 0x0000001500027224 */ /* 0x000fe200078e0202 */
[----:B------:R-:W-:Y:S01]  /*1a30*/  LEA R198, P4, R6, UR10, 0x1 ;  /* 0x0000000a06c67c11 */ /* 0x000fe2000f8808ff */
[----:B------:R-:W-:Y:S01]  /*1a40*/  IMAD.MOV.U32 R227, RZ, RZ, R13 ;  /* 0x000000ffffe37224 */ /* 0x000fe200078e000d */
[----:B------:R-:W-:Y:S01]  /*1a50*/  MOV R228, R12 ;  /* 0x0000000c00e47202 */ /* 0x000fe20000000f00 */
[----:B------:R-:W-:-:S02]  /*1a60*/  IMAD.IADD R2, R5, 0x1, R2 ;  /* 0x0000000105027824 */ /* 0x000fc400078e0202 */
[----:B------:R-:W-:Y:S02]  /*1a70*/  IMAD.IADD R5, R7, 0x1, R10 ;  /* 0x0000000107057824 */ /* 0x000fe400078e020a */
[----:B------:R-:W-:Y:S01]  /*1a80*/  VIADD R194, R194, 0xffffffff ;  /* 0xffffffffc2c27836 */ /* 0x000fe20000000000 */
[----:B------:R-:W-:Y:S01]  /*1a90*/  LEA.HI.X R197, R4, UR9, R2, 0x1, P3 ;  /* 0x0000000904c57c11 */ /* 0x000fe200098f0c02 */
[----:B-1----:R-:W-:Y:S01]  /*1aa0*/  IMAD.WIDE R218, R218, 0x4, R34 ;  /* 0x00000004dada7825 */ /* 0x002fe200078e0222 */
[----:B------:R-:W-:Y:S01]  /*1ab0*/  LEA.HI.X R199, R6, UR11, R5, 0x1, P4 ;  /* 0x0000000b06c77c11 */ /* 0x000fe2000a0f0c05 */
        /* <DEDUP_REMOVED lines=26> */
.L_x_674:
        /* <DEDUP_REMOVED lines=13> */
.L_x_675:
[-C--:B------:R-:W-:Y:S01]  /*1d30*/  IMAD R2, R30, R4.reuse, RZ ;  /* 0x000000041e027224 */ /* 0x080fe200078e02ff */
[----:B------:R-:W-:Y:S01]  /*1d40*/  ULDC UR4, c[0x0][0x2d0] ;  /* 0x0000b40000047ab9 */ /* 0x000fe20000000800 */
[----:B------:R-:W-:Y:S01]  /*1d50*/  IMAD.WIDE.U32 R6, R22, R4, R220 ;  /* 0x0000000416067225 */ /* 0x000fe200078e00dc */
        /* <DEDUP_REMOVED lines=29> */
.L_x_677:
[----:B------:R-:W-:Y:S05]  /*1f30*/  BSYNC B0 ;  /* 0x0000000000007941 */ /* 0x000fea0003800000 */
.L_x_676:
        /* <DEDUP_REMOVED lines=14> */
.L_x_679:
[----:B------:R-:W-:Y:S05]  /*2020*/  BSYNC B0 ;  /* 0x0000000000007941 */ /* 0x000fea0003800000 */
.L_x_678:
        /* <DEDUP_REMOVED lines=14> */
.L_x_681:
[----:B------:R-:W-:Y:S05]  /*2110*/  BSYNC B0 ;  /* 0x0000000000007941 */ /* 0x000fea0003800000 */
.L_x_680:
        /* <DEDUP_REMOVED lines=13> */
.L_x_683:
[----:B------:R-:W-:Y:S05]  /*21f0*/  BSYNC B0 ;  /* 0x0000000000007941 */ /* 0x000fea0003800000 */
.L_x_682:
        /* <DEDUP_REMOVED lines=22> */
.L_x_685:
[----:B------:R-:W-:Y:S05]  /*2360*/  BSYNC B0 ;  /* 0x0000000000007941 */ /* 0x000fea0003800000 */
.L_x_684:
        /* <DEDUP_REMOVED lines=14> */
.L_x_687:
[----:B------:R-:W-:Y:S05]  /*2450*/  BSYNC B0 ;  /* 0x0000000000007941 */ /* 0x000fea0003800000 */
.L_x_686:
        /* <DEDUP_REMOVED lines=14> */
.L_x_689:
[----:B------:R-:W-:Y:S05]  /*2540*/  BSYNC B0 ;  /* 0x0000000000007941 */ /* 0x000fea0003800000 */
.L_x_688:
        /* <DEDUP_REMOVED lines=14> */
.L_x_673:
[----:B------:R-:W-:Y:S01]  /*2630*/  IMAD R2, R246, -0x80, R195 ;  /* 0xffffff80f6027824 */ /* 0x000fe200078e02c3 */
[----:B------:R-:W-:Y:S01]  /*2640*/  @P1 BAR.SYNC.DEFER_BLOCKING 0x0 ;  /* 0x0000000000001b1d */ /* 0x000fe20000010000 */
[----:B------:R-:W-:Y:S01]  /*2650*/  VIADD R5, R0, 0x40 ;  /* 0x0000004000057836 */ /* 0x000fe20000000000 */
[----:B------:R-:W-:Y:S01]  /*2660*/  LEA.HI R9, R194, R194, RZ, 0x1 ;  /* 0x000000c2c2097211 */ /* 0x000fe200078f08ff */
[C---:B------:R-:W-:Y:S01]  /*2670*/  VIADD R4, R0.reuse, 0x60 ;  /* 0x0000006000047836 */ /* 0x040fe20000000000 */
[CC--:B------:R-:W-:Y:S01]  /*2680*/  ISETP.GE.AND P0, PT, R0.reuse, R2.reuse, PT ;  /* 0x000000020000720c */ /* 0x0c0fe20003f06270 */
[----:B------:R-:W-:Y:S01]  /*2690*/  VIADD R7, R0, 0x20 ;  /* 0x0000002000077836 */ /* 0x000fe20000000000 */
[----:B------:R-:W-:Y:S01]  /*26a0*/  ISETP.GE.AND P5, PT, R5, R2, PT ;  /* 0x000000020500720c */ /* 0x000fe20003fa6270 */
[----:B------:R-:W-:Y:S01]  /*26b0*/  IMAD R6, R30, R14, RZ ;  /* 0x0000000e1e067224 */ /* 0x000fe200078e02ff */
        /* <DEDUP_REMOVED lines=8> */
[----:B------:R-:W-:Y:S01]  /*2740*/  IADD3 R4, P0, R37, R4, RZ ;  /* 0x0000000425047210 */ /* 0x000fe20007f1e0ff */
[----:B------:R-:W-:Y:S01]  /*2750*/  IMAD R8, R30, R18, RZ ;  /* 0x000000121e087224 */ /* 0x000fe200078e02ff */
[----:B------:R-:W-:Y:S01]  /*2760*/  ISETP.GE.AND P2, PT, R7, R12, PT ;  /* 0x0000000c0700720c */ /* 0x000fe20003f46270 */
[C---:B------:R-:W-:Y:S01]  /*2770*/  IMAD.WIDE.U32 R6, R22.reuse, R18, R220 ;  /* 0x0000001216067225 */ /* 0x040fe200078e00dc */
[----:B------:R-:W-:Y:S01]  /*2780*/  IADD3.X R5, R39, R5, R2, P0, !PT ;  /* 0x0000000527057210 */ /* 0x000fe200007fe402 */
[----:B------:R-:W-:Y:S01]  /*2790*/  BSSY B0, `(.L_x_691) ;  /* 0x000001e000007945 */ /* 0x000fe20003800000 */
[----:B------:R-:W-:Y:S01]  /*27a0*/  LEA R2, R251, UR6, 0x1 ;  /* 0x00000006fb027c11 */ /* 0x000fe2000f8e08ff */
[----:B------:R-:W-:Y:S01]  /*27b0*/  IMAD R10, R22, R19, R8 ;  /* 0x00000013160a7224 */ /* 0x000fe200078e0208 */
[----:B------:R-:W-:Y:S01]  /*27c0*/  IADD3 R16, P0, R29, R6, RZ ;  /* 0x000000061d107210 */ /* 0x000fe20007f1e0ff */
[----:B------:R-:W-:Y:S01]  /*27d0*/  IMAD R8, R38, UR4, RZ ;  /* 0x0000000426087c24 */ /* 0x000fe2000f8e02ff */
[----:B------:R-:W-:Y:S01]  /*27e0*/  ISETP.GE.AND P3, PT, R0, R12, PT ;  /* 0x0000000c0000720c */ /* 0x000fe20003f66270 */
[----:B------:R1:W-:Y:S01]  /*27f0*/  @P1 STS.128 [R2+0xa000], RZ ;  /* 0x00a000ff02001388 */ /* 0x0003e20000000c00 */
[----:B------:R-:W-:Y:S01]  /*2800*/  IMAD.WIDE.U32 R4, R23, UR4, R4 ;  /* 0x0000000417047c25 */ /* 0x000fe2000f8e0004 */
[----:B------:R-:W-:-:S02]  /*2810*/  IADD3.X R17, R31, R7, R10, P0, !PT ;  /* 0x000000071f117210 */ /* 0x000fc400007fe40a */
[----:B------:R-:W-:Y:S01]  /*2820*/  LOP3.LUT R22, R9, 0xfffffffe, RZ, 0xc0, !PT ;  /* 0xfffffffe09167812 */ /* 0x000fe200078ec0ff */
[----:B------:R-:W-:-:S04]  /*2830*/  IMAD R8, R23, UR5, R8 ;  /* 0x0000000517087c24 */ /* 0x000fc8000f8e0208 */
        /* <DEDUP_REMOVED lines=19> */
.L_x_692:
[----:B------:R-:W-:Y:S05]  /*2970*/  BSYNC B0 ;  /* 0x0000000000007941 */ /* 0x000fea0003800000 */
.L_x_691:
        /* <DEDUP_REMOVED lines=22> */
.L_x_694:
[----:B------:R-:W-:Y:S05]  /*2ae0*/  BSYNC B0 ;  /* 0x0000000000007941 */ /* 0x000fea0003800000 */
.L_x_693:
        /* <DEDUP_REMOVED lines=22> */
.L_x_696:
[----:B------:R-:W-:Y:S05]  /*2c50*/  BSYNC B0 ;  /* 0x0000000000007941 */ /* 0x000fea0003800000 */
.L_x_695:
        /* <DEDUP_REMOVED lines=22> */
.L_x_698:
[----:B------:R-:W-:Y:S05]  /*2dc0*/  BSYNC B0 ;  /* 0x0000000000007941 */ /* 0x000fea0003800000 */
.L_x_697:
        /* <DEDUP_REMOVED lines=13> */
.L_x_700:
[----:B------:R-:W-:Y:S05]  /*2ea0*/  BSYNC B0 ;  /* 0x0000000000007941 */ /* 0x000fea0003800000 */
.L_x_699:
        /* <DEDUP_REMOVED lines=17> */
.L_x_702:
[----:B------:R-:W-:Y:S05]  /*2fc0*/  BSYNC B0 ;  /* 0x0000000000007941 */ /* 0x000fea0003800000 */
.L_x_701:
        /* <DEDUP_REMOVED lines=17> */
.L_x_704:
[----:B------:R-:W-:Y:S05]  /*30e0*/  BSYNC B0 ;  /* 0x0000000000007941 */ /* 0x000fea0003800000 */
.L_x_703:
        /* <DEDUP_REMOVED lines=13> */
[----:B-1----:R-:W-:-:S04]  /*31c0*/  LEA R4, P0, R32, R198, 0x6 ;  /* 0x000000c620047211 */ /* 0x002fc800078030ff */
[----:B------:R-:W-:-:S05]  /*31d0*/  LEA.HI.X R5, R32, R199, R33, 0x6, P0 ;  /* 0x000000c720057211 */ /* 0x000fca00000f3421 */
[----:B------:R-:W-:Y:S01]  /*31e0*/  @!PT LDS RZ, [RZ] ;  /* 0x00000000fffff984 */ /* 0x000fe20000000800 */
[----:B------:R-:W-:Y:S01]  /*31f0*/  @!PT LDS RZ, [RZ] ;  /* 0x00000000fffff984 */ /* 0x000fe20000000800 */
[----:B------:R-:W-:Y:S01]  /*3200*/  @!PT LDS RZ, [RZ] ;  /* 0x00000000fffff984 */ /* 0x000fe20000000800 */
[----:B------:R1:W-:Y:S04]  /*3210*/  LDGSTS.E.BYPASS.LTC128B.128 [R192+0x1000], desc[UR14][R4.64] ;  /* 0x0100000004c07fae */ /* 0x0003e8000b901d4e */
.L_x_706:
[----:B------:R-:W-:Y:S05]  /*3220*/  BSYNC B0 ;  /* 0x0000000000007941 */ /* 0x000fea0003800000 */
.L_x_705:
[----:B------:R-:W-:Y:S01]  /*3230*/  ISETP.NE.AND P0, PT, R13, RZ, PT ;  /* 0x000000ff0d00720c */ /* 0x000fe20003f05270 */
[----:B------:R-:W-:Y:S01]  /*3240*/  ULDC.64 UR4, c[0x0][0x260] ;  /* 0x0000980000047ab9 */ /* 0x000fe20000000a00 */
[----:B------:R-:W-:Y:S01]  /*3250*/  BSSY B0, `(.L_x_707) ;  /* 0x0000018000007945 */ /* 0x000fe20003800000 */
[----:B------:R-:W-:Y:S02]  /*3260*/  IMAD R8, R38, UR4, RZ ;  /* 0x0000000426087c24 */ /* 0x000fe4000f8e02ff */
[----:B-1----:R-:W-:-:S04]  /*3270*/  IMAD.WIDE.U32 R4, R23, UR4, R16 ;  /* 0x0000000417047c25 */ /* 0x002fc8000f8e0010 */
        /* <DEDUP_REMOVED lines=15> */
[----:B---3--:R-:W-:-:S04]  /*3370*/  LEA R10, P0, R6, UR4, 0x1 ;  /* 0x00000004060a7c11 */ /* 0x008fc8000f8008ff */
[----:B------:R-:W-:-:S05]  /*3380*/  LEA.HI.X R11, R6, UR5, R9, 0x1, P0 ;  /* 0x00000005060b7c11 */ /* 0x000fca00080f0c09 */
[----:B------:R-:W-:Y:S01]  /*3390*/  @!PT LDS RZ, [RZ] ;  /* 0x00000000fffff984 */ /* 0x000fe20000000800 */
[----:B------:R-:W-:Y:S01]  /*33a0*/  @!PT LDS RZ, [RZ] ;  /* 0x00000000fffff984 */ /* 0x000fe20000000800 */
[----:B------:R-:W-:Y:S01]  /*33b0*/  @!PT LDS RZ, [RZ] ;  /* 0x00000000fffff984 */ /* 0x000fe20000000800 */
[----:B------:R3:W-:Y:S04]  /*33c0*/  LDGSTS.E.BYPASS.LTC128B.128 [R2+0x6000], desc[UR14][R10.64] ;  /* 0x060000000a027fae */ /* 0x0007e8000b901d4e */
.L_x_708:
[----:B------:R-:W-:Y:S05]  /*33d0*/  BSYNC B0 ;  /* 0x0000000000007941 */ /* 0x000fea0003800000 */
.L_x_707:
        /* <DEDUP_REMOVED lines=22> */
.L_x_710:
[----:B------:R-:W-:Y:S05]  /*3540*/  BSYNC B0 ;  /* 0x0000000000007941 */ /* 0x000fea0003800000 */
.L_x_709:
        /* <DEDUP_REMOVED lines=22> */
.L_x_712:
[----:B------:R-:W-:Y:S05]  /*36b0*/  BSYNC B0 ;  /* 0x0000000000007941 */ /* 0x000fea0003800000 */
.L_x_711:
        /* <DEDUP_REMOVED lines=18> */
[----:B------:R-:W-:Y:S01]  /*37e0*/  @!PT LDS RZ, [RZ] ;  /* 0x00000000fffff984 */ /* 0x000fe20000000800 */
[----:B------:R-:W-:Y:S01]  /*37f0*/  @!PT LDS RZ, [RZ] ;  /* 0x00000000fffff984 */ /* 0x000fe20000000800 */
[----:B------:R-:W-:Y:S01]  /*3800*/  @!PT LDS RZ, [RZ] ;  /* 0x00000000fffff984 */ /* 0x000fe20000000800 */
[----:B------:R1:W-:Y:S02]  /*3810*/  LDGSTS.E.BYPASS.LTC128B.128 [R2+0x9000], desc[UR14][R4.64] ;  /* 0x0900000004027fae */ /* 0x0003e4000b901d4e */
.L_x_714:
[----:B------:R-:W-:Y:S05]  /*3820*/  BSYNC B0 ;  /* 0x0000000000007941 */ /* 0x000fea0003800000 */
.L_x_713:
[----:B------:R-:W-:Y:S01]  /*3830*/  ULDC.64 UR4, c[0x0][0x3c8] ;  /* 0x0000f20000047ab9 */ /* 0x000fe20000000a00 */
[C---:B-1234-:R-:W-:Y:S01]  /*3840*/  VIADD R2, R226.reuse, 0x8 ;  /* 0x00000008e2027836 */ /* 0x05efe20000000000 */
[----:B------:R-:W-:Y:S01]  /*3850*/  ISETP.NE.U32.AND P5, PT, RZ, UR4, PT ;  /* 0x00000004ff007c0c */ /* 0x000fe2000bfa5070 */
[----:B------:R-:W0:Y:S01]  /*3860*/  LDGDEPBAR ;  /* 0x00000000000079af */ /* 0x000e220000000000 */
[C---:B------:R-:W-:Y:S01]  /*3870*/  VIADD R0, R226.reuse, 0x28 ;  /* 0x00000028e2007836 */ /* 0x040fe20000000000 */
[-C--:B------:R-:W-:Y:S01]  /*3880*/  ISETP.GE.AND P0, PT, R226, R12.reuse, PT ;  /* 0x0000000ce200720c */ /* 0x080fe20003f06270 */
[----:B------:R-:W-:Y:S01]  /*3890*/  IMAD.MOV.U32 R225, RZ, RZ, 0x7f800000 ;  /* 0x7f800000ffe17424 */ /* 0x000fe200078e00ff */
[----:B------:R-:W-:Y:S01]  /*38a0*/  ISETP.NE.AND.EX P5, PT, RZ, UR5, PT, P5 ;  /* 0x00000005ff007c0c */ /* 0x000fe2000bfa5350 */
[----:B------:R-:W-:Y:S01]  /*38b0*/  IMAD.MOV.U32 R223, RZ, RZ, 0x7f800000 ;  /* 0x7f800000ffdf7424 */ /* 0x000fe200078e00ff */
[-C--:B------:R-:W-:Y:S01]  /*38c0*/  ISETP.GE.AND P4, PT, R2, R12.reuse, PT ;  /* 0x0000000c0200720c */ /* 0x080fe20003f86270 */
[----:B------:R-:W-:Y:S01]  /*38d0*/  VIADD R2, R226, 0x20 ;  /* 0x00000020e2027836 */ /* 0x000fe20000000000 */
[-C--:B------:R-:W-:Y:S01]  /*38e0*/  ISETP.GE.AND P2, PT, R0, R12.reuse, PT ;  /* 0x0000000c0000720c */ /* 0x080fe20003f46270 */
[----:B------:R-:W-:Y:S01]  /*38f0*/  IMAD.MOV.U32 R224, RZ, RZ, 0x7f800000 ;  /* 0x7f800000ffe07424 */ /* 0x000fe200078e00ff */
[----:B------:R-:W1:Y:S01]  /*3900*/  LDC.64 R14, c[0x0][0x3b8] ;  /* 0x0000ee00ff0e7b82 */ /* 0x000e620000000a00 */
[----:B------:R-:W-:Y:S01]  /*3910*/  IMAD.MOV.U32 R222, RZ, RZ, 0x7f800000 ;  /* 0x7f800000ffde7424 */ /* 0x000fe200078e00ff */
[----:B------:R-:W-:Y:S01]  /*3920*/  ISETP.GE.AND P3, PT, R2, R12, PT ;  /* 0x0000000c0200720c */ /* 0x000fe20003f66270 */
[----:B------:R-:W-:-:S04]  /*3930*/  IMAD.WIDE R4, R226, 0x4, R218 ;  /* 0x00000004e2047825 */ /* 0x000fc800078e02da */
[C---:B------:R-:W-:Y:S01]  /*3940*/  IMAD.SHL.U32 R230, R239.reuse, 0x10, RZ ;  /* 0x00000010efe67824 */ /* 0x040fe200078e00ff */
[----:B------:R-:W2:Y:S01]  /*3950*/  @P5 LDC.64 R8, c[0x0][0x3d0] ;  /* 0x0000f400ff085b82 */ /* 0x000ea20000000a00 */
[----:B------:R-:W5:Y:S01]  /*3960*/  @!P0 LDG.E R225, desc[UR14][R4.64] ;  /* 0x0000000e04e18981 */ /* 0x000f62000c1e1900 */
[----:B------:R-:W-:Y:S02]  /*3970*/  IMAD.SHL.U32 R229, R239, 0x8, RZ ;  /* 0x00000008efe57824 */ /* 0x000fe400078e00ff */
[----:B------:R-:W-:Y:S01]  /*3980*/  IMAD.MOV.U32 R174, RZ, RZ, 0x20 ;  /* 0x00000020ffae7424 */ /* 0x000fe200078e00ff */
[----:B------:R-:W5:Y:S01]  /*3990*/  @!P4 LDG.E R224, desc[UR14][R4.64+0x20] ;  /* 0x0000200e04e0c981 */ /* 0x000f62000c1e1900 */
[----:B------:R-:W-:Y:S01]  /*39a0*/  @!P2 IMAD.WIDE R10, R0, 0x4, R218 ;  /* 0x00000004000aa825 */ /* 0x000fe200078e02da */
[----:B------:R-:W-:-:S04]  /*39b0*/  DEPBAR.LE SB0, 0x1 ;  /* 0x000080400000791a */ /* 0x000fc80000000000 */
[----:B------:R-:W5:Y:S01]  /*39c0*/  @!P3 LDG.E R222, desc[UR14][R4.64+0x80] ;  /* 0x0000800e04deb981 */ /* 0x000f62000c1e1900 */
[----:B------:R-:W-:Y:S01]  /*39d0*/  IMAD.MOV.U32 R164, RZ, RZ, 0x40 ;  /* 0x00000040ffa47424 */ /* 0x000fe200078e00ff */
[----:B------:R-:W-:Y:S01]  /*39e0*/  CS2R R94, SRZ ;  /* 0x00000000005e7805 */ /* 0x000fe2000001ff00 */
[----:B------:R-:W-:Y:S01]  /*39f0*/  IMAD.MOV.U32 R178, RZ, RZ, RZ ;  /* 0x000000ffffb27224 */ /* 0x000fe200078e00ff */
[----:B------:R3:W5:Y:S01]  /*3a00*/  @!P2 LDG.E R223, desc[UR14][R10.64] ;  /* 0x0000000e0adfa981 */ /* 0x000762000c1e1900 */
[C---:B------:R-:W-:Y:S01]  /*3a10*/  IMAD R243, R239.reuse, 0x18, RZ ;  /* 0x00000018eff37824 */ /* 0x040fe200078e02ff */
[----:B------:R-:W-:Y:S01]  /*3a20*/  CS2R R92, SRZ ;  /* 0x00000000005c7805 */ /* 0x000fe2000001ff00 */
[----:B------:R-:W-:Y:S01]  /*3a30*/  IMAD.SHL.U32 R242, R239, 0x20, RZ ;  /* 0x00000020eff27824 */ /* 0x000fe200078e00ff */
[----:B------:R-:W-:Y:S01]  /*3a40*/  BAR.SYNC.DEFER_BLOCKING 0x0 ;  /* 0x0000000000007b1d */ /* 0x000fe20000010000 */
[-C--:B--2---:R-:W-:Y:S01]  /*3a50*/  @P5 IMAD R2, R42, R8.reuse, RZ ;  /* 0x000000082a025224 */ /* 0x084fe200078e02ff */
[----:B------:R-:W-:Y:S01]  /*3a60*/  CS2R R98, SRZ ;  /* 0x0000000000627805 */ /* 0x000fe2000001ff00 */
[----:B------:R-:W-:Y:S01]  /*3a70*/  @P5 IMAD.WIDE.U32 R6, R46, R8, R248 ;  /* 0x000000082e065225 */ /* 0x000fe200078e00f8 */
[----:B------:R-:W-:-:S02]  /*3a80*/  CS2R R96, SRZ ;  /* 0x0000000000607805 */ /* 0x000fc4000001ff00 */
[----:B------:R-:W-:Y:S02]  /*3a90*/  CS2R R90, SRZ ;  /* 0x00000000005a7805 */ /* 0x000fe4000001ff00 */
[----:B------:R-:W-:Y:S01]  /*3aa0*/  CS2R R88, SRZ ;  /* 0x0000000000587805 */ /* 0x000fe2000001ff00 */
[----:B------:R-:W-:Y:S01]  /*3ab0*/  @P5 IMAD R2, R46, R9, R2 ;  /* 0x000000092e025224 */ /* 0x000fe200078e0202 */
[----:B------:R-:W-:Y:S01]  /*3ac0*/  @P5 LEA R8, P0, R6, UR4, 0x2 ;  /* 0x0000000406085c11 */ /* 0x000fe2000f8010ff */
[----:B------:R-:W2:Y:S01]  /*3ad0*/  S2R R12, SR_TID.X ;  /* 0x00000000000c7919 */ /* 0x000ea20000002100 */
[----:B------:R-:W-:Y:S01]  /*3ae0*/  VIADD R250, R230, 0x20 ;  /* 0x00000020e6fa7836 */ /* 0x000fe20000000000 */
[----:B------:R-:W-:Y:S01]  /*3af0*/  CS2R R86, SRZ ;  /* 0x0000000000567805 */ /* 0x000fe2000001ff00 */
[----:B------:R-:W-:Y:S01]  /*3b00*/  @P5 IMAD.IADD R0, R7, 0x1, R2 ;  /* 0x0000000107005824 */ /* 0x000fe200078e0202 */
[----:B------:R-:W-:Y:S01]  /*3b10*/  CS2R R84, SRZ ;  /* 0x0000000000547805 */ /* 0x000fe2000001ff00 */
[----:B------:R-:W4:Y:S01]  /*3b20*/  @P5 LDC R7, c[0x0][0x2e8] ;  /* 0x0000ba00ff075b82 */ /* 0x000f220000000800 */
[----:B------:R-:W-:Y:S01]  /*3b30*/  IMAD R241, R239, 0x28, RZ ;  /* 0x00000028eff17824 */ /* 0x000fe200078e02ff */
[----:B------:R-:W-:-:S02]  /*3b40*/  CS2R R78, SRZ ;  /* 0x00000000004e7805 */ /* 0x000fc4000001ff00 */
[----:B------:R-:W-:Y:S01]  /*3b50*/  @P5 LEA.HI.X R9, R6, UR5, R0, 0x2, P0 ;  /* 0x0000000506095c11 */ /* 0x000fe200080f1400 */
[----:B---3--:R-:W-:Y:S01]  /*3b60*/  IMAD.SHL.U32 R11, R252, 0x20, RZ ;  /* 0x00000020fc0b7824 */ /* 0x008fe200078e00ff */
[----:B------:R-:W-:Y:S01]  /*3b70*/  CS2R R76, SRZ ;  /* 0x00000000004c7805 */ /* 0x000fe2000001ff00 */
[----:B-1----:R-:W3:Y:S01]  /*3b80*/  LDG.E.64 R4, desc[UR14][R14.64+0x8] ;  /* 0x0000080e0e047981 */ /* 0x002ee2000c1e1b00 */
[----:B------:R-:W-:Y:S01]  /*3b90*/  IMAD R240, R239, 0x30, RZ ;  /* 0x00000030eff07824 */ /* 0x000fe200078e02ff */
[----:B------:R-:W-:Y:S01]  /*3ba0*/  CS2R R82, SRZ ;  /* 0x0000000000527805 */ /* 0x000fe2000001ff00 */
[----:B------:R-:W-:Y:S01]  /*3bb0*/  IMAD.MOV R238, RZ, RZ, -R238 ;  /* 0x000000ffffee7224 */ /* 0x000fe200078e0aee */
[----:B------:R-:W3:Y:S01]  /*3bc0*/  @P5 LDG.E R10, desc[UR14][R8.64] ;  /* 0x0000000e080a5981 */ /* 0x000ee2000c1e1900 */
[----:B------:R-:W-:Y:S01]  /*3bd0*/  IMAD.SHL.U32 R168, R177, 0x2, RZ ;  /* 0x00000002b1a87824 */ /* 0x000fe200078e00ff */
        /* <DEDUP_REMOVED lines=23> */
[----:B------:R-:W-:Y:S01]  /*3d50*/  CS2R R36, SRZ ;  /* 0x0000000000247805 */ /* 0x000fe2000001ff00 */
[----:B------:R-:W-:Y:S01]  /*3d60*/  IMAD.MOV.U32 R217, RZ, RZ, R192 ;  /* 0x000000ffffd97224 */ /* 0x000fe200078e00c0 */
[----:B------:R-:W-:Y:S01]  /*3d70*/  ULDC UR4, c[0x0][0x2d0] ;  /* 0x0000b40000047ab9 */ /* 0x000fe20000000800 */
[----:B------:R-:W3:Y:S01]  /*3d80*/  LDG.E.64 R8, desc[UR14][R14.64] ;  /* 0x0000000e0e087981 */ /* 0x000ee2000c1e1b00 */
[----:B------:R-:W-:Y:S01]  /*3d90*/  LEA.HI R0, R27, R43, RZ, 0x4 ;  /* 0x0000002b1b007211 */ /* 0x000fe200078f20ff */
[----:B------:R-:W-:Y:S02]  /*3da0*/  ULDC.U8 UR8, c[0x0][0x388] ;  /* 0x0000e20000087ab9 */ /* 0x000fe40000000000 */
[----:B------:R1:W1:Y:S01]  /*3db0*/  LDSM.16.M88.4 R156, [R172+0xa000] ;  /* 0x00a00000ac9c783b */ /* 0x0002620000000200 */
[----:B------:R-:W-:-:S03]  /*3dc0*/  LOP3.LUT R0, R0, 0xfffffff0, RZ, 0xc0, !PT ;  /* 0xfffffff000007812 */ /* 0x000fc600078ec0ff */
[----:B------:R1:W1:Y:S02]  /*3dd0*/  LDSM.16.M88.4 R160, [R172+0xa800] ;  /* 0x00a80000aca0783b */ /* 0x0002640000000200 */
[----:B------:R-:W-:-:S05]  /*3de0*/  IMAD.IADD R0, R43, 0x1, -R0 ;  /* 0x000000012b007824 */ /* 0x000fca00078e0a00 */
[----:B------:R-:W-:Y:S01]  /*3df0*/  SHF.R.S32.HI R2, RZ, 0x1f, R0 ;  /* 0x0000001fff027819 */ /* 0x000fe20000011400 */
[----:B------:R-:W-:-:S03]  /*3e00*/  IMAD R6, R46, R41, R248 ;  /* 0x000000292e067224 */ /* 0x000fc600078e02f8 */
[----:B------:R-:W-:Y:S01]  /*3e10*/  LEA.HI R2, R2, R0, RZ, 0x3 ;  /* 0x0000000002027211 */ /* 0x000fe200078f18ff */
[----:B------:R-:W-:-:S03]  /*3e20*/  IMAD.SHL.U32 R6, R6, 0x20, RZ ;  /* 0x0000002006067824 */ /* 0x000fc600078e00ff */
[----:B------:R-:W-:Y:S01]  /*3e30*/  LOP3.LUT R2, R2, 0xfffffff8, RZ, 0xc0, !PT ;  /* 0xfffffff802027812 */ /* 0x000fe200078ec0ff */
[----:B--2---:R-:W-:Y:S01]  /*3e40*/  IMAD.SHL.U32 R12, R12, 0x2, RZ ;  /* 0x000000020c0c7824 */ /* 0x004fe200078e00ff */
[----:B----4-:R-:W2:Y:S03]  /*3e50*/  @P5 MUFU.RCP R7, R7 ;  /* 0x0000000700075308 */ /* 0x010ea60000001000 */
[----:B------:R-:W-:Y:S01]  /*3e60*/  IMAD.IADD R0, R0, 0x1, -R2 ;  /* 0x0000000100007824 */ /* 0x000fe200078e0a02 */
[----:B------:R-:W-:-:S04]  /*3e70*/  LOP3.LUT R11, R11, 0x6, R12, 0xf8, !PT ;  /* 0x000000060b0b7812 */ /* 0x000fc800078ef80c */
[C---:B------:R-:W-:Y:S02]  /*3e80*/  LOP3.LUT P0, RZ, R0.reuse, 0x2, RZ, 0xc0, !PT ;  /* 0x0000000200ff7812 */ /* 0x040fe4000780c0ff */
[----:B------:R-:W-:Y:S02]  /*3e90*/  LOP3.LUT P2, RZ, R0, 0x4, RZ, 0xc0, !PT ;  /* 0x0000000400ff7812 */ /* 0x000fe4000784c0ff */
[----:B------:R-:W-:Y:S01]  /*3ea0*/  SHF.R.S32.HI R0, RZ, 0x1f, R25 ;  /* 0x0000001fff007819 */ /* 0x000fe20000011419 */
[----:B------:R-:W-:Y:S02]  /*3eb0*/  VIADD R2, R177, 0x1000 ;  /* 0x00001000b1027836 */ /* 0x000fe40000000000 */
[----:B------:R-:W-:Y:S01]  /*3ec0*/  IMAD R193, R246, 0x80, R11 ;  /* 0x00000080f6c17824 */ /* 0x000fe200078e020b */
[----:B------:R-:W-:Y:S02]  /*3ed0*/  SEL R174, R174, 0xffffffe0, !P0 ;  /* 0xffffffe0aeae7807 */ /* 0x000fe40004000000 */
[----:B------:R-:W-:Y:S01]  /*3ee0*/  SEL R2, R2, R177, !P1 ;  /* 0x000000b102027207 */ /* 0x000fe20004800000 */
[----:B------:R-:W-:-:S02]  /*3ef0*/  VIADD R216, R193, 0x10 ;  /* 0x00000010c1d87836 */ /* 0x000fc40000000000 */
[C---:B------:R-:W-:Y:S02]  /*3f00*/  VIADD R215, R193.reuse, 0x9 ;  /* 0x00000009c1d77836 */ /* 0x040fe40000000000 */
[C---:B------:R-:W-:Y:S02]  /*3f10*/  VIADD R214, R193.reuse, 0x8 ;  /* 0x00000008c1d67836 */ /* 0x040fe40000000000 */
[C---:B------:R-:W-:Y:S02]  /*3f20*/  VIADD R213, R193.reuse, 0x1 ;  /* 0x00000001c1d57836 */ /* 0x040fe40000000000 */
[C---:B------:R-:W-:Y:S02]  /*3f30*/  VIADD R208, R193.reuse, 0x19 ;  /* 0x00000019c1d07836 */ /* 0x040fe40000000000 */
[C---:B------:R-:W-:Y:S02]  /*3f40*/  VIADD R207, R193.reuse, 0x18 ;  /* 0x00000018c1cf7836 */ /* 0x040fe40000000000 */
[----:B------:R-:W-:Y:S01]  /*3f50*/  VIADD R204, R193, 0x11 ;  /* 0x00000011c1cc7836 */ /* 0x000fe20000000000 */
[----:B------:R-:W-:Y:S01]  /*3f60*/  CS2R R46, SRZ ;  /* 0x00000000002e7805 */ /* 0x000fe2000001ff00 */
[----:B------:R-:W-:Y:S01]  /*3f70*/  IMAD R239, R239, 0x38, RZ ;  /* 0x00000038efef7824 */ /* 0x000fe200078e02ff */
[----:B------:R-:W-:-:S02]  /*3f80*/  CS2R R42, SRZ ;  /* 0x00000000002a7805 */ /* 0x000fc4000001ff00 */
[----:B------:R-:W-:Y:S02]  /*3f90*/  CS2R R40, SRZ ;  /* 0x0000000000287805 */ /* 0x000fe4000001ff00 */
[----:B------:R-:W-:Y:S01]  /*3fa0*/  I2FP.F32.S32 R209, R193 ;  /* 0x000000c100d17245 */ /* 0x000fe20000201400 */
[----:B------:R-:W-:Y:S01]  /*3fb0*/  IMAD.IADD R169, R167, 0x1, R174 ;  /* 0x00000001a7a97824 */ /* 0x000fe200078e02ae */
[----:B------:R-:W-:Y:S02]  /*3fc0*/  LEA R166, R2, UR6, 0x1 ;  /* 0x0000000602a67c11 */ /* 0x000fe4000f8e08ff */
[----:B------:R-:W-:Y:S02]  /*3fd0*/  I2FP.F32.S32 R216, R216 ;  /* 0x000000d800d87245 */ /* 0x000fe40000201400 */
[----:B------:R-:W-:Y:S02]  /*3fe0*/  I2FP.F32.S32 R215, R215 ;  /* 0x000000d700d77245 */ /* 0x000fe40000201400 */
[----:B------:R-:W-:-:S02]  /*3ff0*/  I2FP.F32.S32 R214, R214 ;  /* 0x000000d600d67245 */ /* 0x000fc40000201400 */
[----:B------:R-:W-:Y:S02]  /*4000*/  I2FP.F32.S32 R213, R213 ;  /* 0x000000d500d57245 */ /* 0x000fe40000201400 */
[----:B------:R-:W-:Y:S02]  /*4010*/  I2FP.F32.S32 R212, R208 ;  /* 0x000000d000d47245 */ /* 0x000fe40000201400 */
[----:B------:R-:W-:Y:S02]  /*4020*/  I2FP.F32.S32 R211, R207 ;  /* 0x000000cf00d37245 */ /* 0x000fe40000201400 */
[----:B------:R-:W-:Y:S02]  /*4030*/  I2FP.F32.S32 R210, R204 ;  /* 0x000000cc00d27245 */ /* 0x000fe40000201400 */
[----:B------:R-:W-:Y:S02]  /*4040*/  SEL R164, R164, 0xffffffc0, !P2 ;  /* 0xffffffc0a4a47807 */ /* 0x000fe40005000000 */
[----:B---3--:R-:W-:Y:S01]  /*4050*/  IADD3 R232, P4, P3, R6, R4, R25 ;  /* 0x0000000406e87210 */ /* 0x008fe20007b9e019 */
[----:B------:R-:W-:Y:S01]  /*4060*/  IMAD.IADD R4, R229, 0x1, R250 ;  /* 0x00000001e5047824 */ /* 0x000fe200078e02fa */
[----:B------:R-:W-:-:S03]  /*4070*/  SHF.R.S32.HI R6, RZ, 0x1f, R6 ;  /* 0x0000001fff067819 */ /* 0x000fc60000011406 */
[----:B------:R-:W-:Y:S01]  /*4080*/  IMAD.IADD R235, R229, 0x1, R4 ;  /* 0x00000001e5eb7824 */ /* 0x000fe200078e0204 */
[----:B------:R-:W-:Y:S01]  /*4090*/  IADD3.X R6, R6, R5, R0, P4, P3 ;  /* 0x0000000506067210 */ /* 0x000fe200027e6400 */
[----:B------:R-:W-:Y:S02]  /*40a0*/  VIADD R0, R175, 0x1000 ;  /* 0x00001000af007836 */ /* 0x000fe40000000000 */
[----:B------:R-:W-:-:S03]  /*40b0*/  IMAD.IADD R234, R229, 0x1, R235 ;  /* 0x00000001e5ea7824 */ /* 0x000fc600078e02eb */
[----:B------:R-:W-:Y:S01]  /*40c0*/  SEL R0, R0, R175, !P1 ;  /* 0x000000af00007207 */ /* 0x000fe20004800000 */
[----:B------:R-:W-:Y:S02]  /*40d0*/  IMAD.IADD R231, R229, 0x1, R234 ;  /* 0x00000001e5e77824 */ /* 0x000fe400078e02ea */
[----:B--2---:R-:W-:Y:S01]  /*40e0*/  @P5 FMUL.FTZ R178, R10, R7 ;  /* 0x000000070ab25220 */ /* 0x004fe20000410000 */
[----:B------:R-:W-:Y:S01]  /*40f0*/  IMAD.WIDE.U32 R232, R232, -0x2daee0ad, RZ ;  /* 0xd2511f53e8e87825 */ /* 0x000fe200078e00ff */
[----:B------:R-:W-:-:S03]  /*4100*/  LEA R165, R0, UR6, 0x1 ;  /* 0x0000000600a57c11 */ /* 0x000fc6000f8e08ff */
[----:B------:R-:W-:Y:S01]  /*4110*/  IMAD.IADD R237, R229, 0x1, R231 ;  /* 0x00000001e5ed7824 */ /* 0x000fe200078e02e7 */
[----:B------:R-:W-:Y:S02]  /*4120*/  R2UR UR5, R8 ;  /* 0x00000000080572ca */ /* 0x000fe400000e0000 */
[----:B------:R-:W-:-:S11]  /*4130*/  R2UR UR25, R9 ;  /* 0x00000000091972ca */ /* 0x000fd600000e0000 */
[----:B------:R-:W-:Y:S01]  /*4140*/  UIADD3 UR23, UR5, -0x4ab325aa, URZ ;  /* 0xb54cda5605177890 */ /* 0x000fe2000fffe03f */
[----:B------:R-:W-:Y:S01]  /*4150*/  LOP3.LUT R236, R6, UR5, RZ, 0x3c, !PT ;  /* 0x0000000506ec7c12 */ /* 0x000fe2000f8e3cff */
[----:B------:R-:W-:Y:S02]  /*4160*/  UIADD3 UR21, UR5, 0x1715609d, URZ ;  /* 0x1715609d05157890 */ /* 0x000fe4000fffe03f */
[----:B------:R-:W-:Y:S02]  /*4170*/  UIADD3 UR19, UR5, 0x78dde6e4, URZ ;  /* 0x78dde6e405137890 */ /* 0x000fe4000fffe03f */
[----:B------:R-:W-:Y:S02]  /*4180*/  UIADD3 UR17, UR5, -0x255992d5, URZ ;  /* 0xdaa66d2b05117890 */ /* 0x000fe4000fffe03f */
[----:B------:R-:W-:Y:S02]  /*4190*/  UIADD3 UR11, UR5, 0x3c6ef372, URZ ;  /* 0x3c6ef372050b7890 */ /* 0x000fe4000fffe03f */
[----:B------:R-:W-:-:S02]  /*41a0*/  UIADD3 UR9, UR5, -0x61c88647, URZ ;  /* 0x9e3779b905097890 */ /* 0x000fc4000fffe03f */
[----:B------:R-:W-:Y:S02]  /*41b0*/  UIADD3 UR24, UR25, 0x646e171e, URZ ;  /* 0x646e171e19187890 */ /* 0x000fe4000fffe03f */
[----:B------:R-:W-:Y:S02]  /*41c0*/  UIADD3 UR22, UR25, -0x56f99767, URZ ;  /* 0xa906689919167890 */ /* 0x000fe4000fffe03f */
[----:B------:R-:W-:Y:S02]  /*41d0*/  UIADD3 UR20, UR25, -0x126145ec, URZ ;  /* 0xed9eba1419147890 */ /* 0x000fe4000fffe03f */
[----:B------:R-:W-:Y:S02]  /*41e0*/  UIADD3 UR18, UR25, 0x32370b8f, URZ ;  /* 0x32370b8f19127890 */ /* 0x000fe4000fffe03f */
[----:B------:R-:W-:Y:S02]  /*41f0*/  UIADD3 UR16, UR25, 0x76cf5d0a, URZ ;  /* 0x76cf5d0a19107890 */ /* 0x000fe4000fffe03f */
[----:B------:R-:W-:Y:S01]  /*4200*/  UIADD3 UR10, UR25, -0x4498517b, URZ ;  /* 0xbb67ae85190a7890 */ /* 0x000fe2000fffe03f */
[----:B-1----:R-:W-:-:S11]  /*4210*/  ULDC UR5, c[0x0][0x2ec] ;  /* 0x0000bb0000057ab9 */ /* 0x002fd60000000800 */
.L_x_717:
[----:B-----5:R-:W-:Y:S01]  /*4220*/  FSETP.NEU.FTZ.AND P1, PT, R225, -INF , PT ;  /* 0xff800000e100780b */ /* 0x020fe20003f3d000 */
[----:B------:R-:W2:Y:S01]  /*4230*/  LDL R179, [R1] ;  /* 0x0000000001b37983 */ /* 0x000ea20000100800 */
[----:B------:R-:W-:Y:S01]  /*4240*/  FSETP.NEU.FTZ.AND P0, PT, R224, -INF , PT ;  /* 0xff800000e000780b */ /* 0x000fe20003f1d000 */
[----:B------:R-:W-:Y:S01]  /*4250*/  IMAD.IADD R0, R166, 0x1, R174 ;  /* 0x00000001a6007824 */ /* 0x000fe200078e02ae */
[----:B------:R-:W-:Y:S01]  /*4260*/  FSETP.NEU.FTZ.AND P4, PT, R222, -INF , PT ;  /* 0xff800000de00780b */ /* 0x000fe20003f9d000 */
[----:B------:R-:W0:Y:S01]  /*4270*/  LDGDEPBAR ;  /* 0x00000000000079af */ /* 0x000e220000000000 */
[--C-:B------:R-:W-:Y:S02]  /*4280*/  IMAD.IADD R128, R166, 0x1, R164.reuse ;  /* 0x00000001a6807824 */ /* 0x100fe400078e02a4 */
[----:B------:R-:W-:Y:S01]  /*4290*/  IMAD.SHL.U32 R2, R246, 0x80, RZ ;  /* 0x00000080f6027824 */ /* 0x000fe200078e00ff */
[----:B------:R-:W-:Y:S04]  /*42a0*/  DEPBAR.LE SB0, 0x0 ;  /* 0x000080000000791a */ /* 0x000fe80000000000 */
[----:B------:R-:W-:Y:S06]  /*42b0*/  BAR.SYNC.DEFER_BLOCKING 0x0 ;  /* 0x0000000000007b1d */ /* 0x000fec0000010000 */
[----:B------:R-:W-:Y:S08]  /*42c0*/  LDSM.16.M88.4 R32, [R166] ;  /* 0x00000000a620783b */ /* 0x000ff00000000200 */
[----:B------:R-:W1:Y:S08]  /*42d0*/  LDSM.16.M88.4 R16, [R170+0x6000] ;  /* 0x00600000aa10783b */ /* 0x000e700000000200 */
[----:B------:R-:W3:Y:S08]  /*42e0*/  LDSM.16.M88.4 R28, [R166+0x1000] ;  /* 0x00100000a61c783b */ /* 0x000ef00000000200 */
[----:B------:R-:W4:Y:S08]  /*42f0*/  LDSM.16.M88.4 R100, [R170+0x6800] ;  /* 0x00680000aa64783b */ /* 0x000f300000000200 */
[----:B------:R-:W-:Y:S08]  /*4300*/  LDSM.16.M88.4 R104, [R0] ;  /* 0x000000000068783b */ /* 0x000ff00000000200 */
[----:B------:R-:W4:Y:S01]  /*4310*/  LDSM.16.M88.4 R108, [R173+0x6000] ;  /* 0x00600000ad6c783b */ /* 0x000f220000000200 */
[-C--:B-1----:R-:W-:Y:S07]  /*4320*/  HMMA.16816.F32.BF16 R4, R32, R16.reuse, RZ ;  /* 0x000000102004723c */ /* 0x082fee00000418ff */
[----:B------:R1:W1:Y:S01]  /*4330*/  LDSM.16.M88.4 R112, [R0+0x1000] ;  /* 0x001000000070783b */ /* 0x0002620000000200 */
[C---:B---3--:R-:W-:Y:S07]  /*4340*/  HMMA.16816.F32.BF16 R8, R28.reuse, R16, RZ ;  /* 0x000000101c08723c */ /* 0x048fee00000418ff */
[----:B------:R-:W3:Y:S01]  /*4350*/  LDSM.16.M88.4 R116, [R173+0x6800] ;  /* 0x00680000ad74783b */ /* 0x000ee20000000200 */
[-C--:B------:R-:W-:Y:S07]  /*4360*/  HMMA.16816.F32.BF16 R12, R28, R18.reuse, RZ ;  /* 0x000000121c0c723c */ /* 0x080fee00000418ff */
[----:B------:R-:W-:Y:S01]  /*4370*/  LDSM.16.M88.4 R120, [R128] ;  /* 0x000000008078783b */ /* 0x000fe20000000200 */
[C---:B------:R-:W-:Y:S07]  /*4380*/  HMMA.16816.F32.BF16 R16, R32.reuse, R18, RZ ;  /* 0x000000122010723c */ /* 0x040fee00000418ff */
[----:B------:R-:W3:Y:S01]  /*4390*/  LDSM.16.M88.4 R124, [R171+0x6000] ;  /* 0x00600000ab7c783b */ /* 0x000ee20000000200 */
[-C--:B----4-:R-:W-:Y:S03]  /*43a0*/  HMMA.16816.F32.BF16 R20, R32, R100.reuse, RZ ;  /* 0x000000642014723c */ /* 0x090fe600000418ff */
[----:B-1----:R-:W-:Y:S02]  /*43b0*/  IMAD.IADD R0, R0, 0x1, R164 ;  /* 0x0000000100007824 */ /* 0x002fe400078e02a4 */
[----:B------:R-:W-:Y:S01]  /*43c0*/  IMAD.MOV.U32 R164, RZ, RZ, 0x40 ;  /* 0x00000040ffa47424 */ /* 0x000fe200078e00ff */
[C---:B------:R-:W-:Y:S01]  /*43d0*/  HMMA.16816.F32.BF16 R24, R28.reuse, R100, RZ ;  /* 0x000000641c18723c */ /* 0x040fe200000418ff */
[----:B------:R-:W1:Y:S04]  /*43e0*/  LDSM.16.M88.4 R128, [R128+0x1000] ;  /* 0x001000008080783b */ /* 0x000e680000000200 */
[----:B------:R-:W-:Y:S01]  /*43f0*/  SEL R164, R164, 0xffffffc0, !P2 ;  /* 0xffffffc0a4a47807 */ /* 0x000fe20005000000 */
[-C--:B------:R-:W-:Y:S06]  /*4400*/  HMMA.16816.F32.BF16 R28, R28, R102.reuse, RZ ;  /* 0x000000661c1c723c */ /* 0x080fec00000418ff */
[----:B------:R-:W-:Y:S01]  /*4410*/  HMMA.16816.F32.BF16 R32, R32, R102, RZ ;  /* 0x000000662020723c */ /* 0x000fe200000418ff */
[----:B------:R-:W4:Y:S05]  /*4420*/  LDSM.16.M88.4 R100, [R171+0x6800] ;  /* 0x00680000ab64783b */ /* 0x000f2a0000000200 */
[-C--:B------:R-:W-:Y:S06]  /*4430*/  HMMA.16816.F32.BF16 R4, R104, R108.reuse, R4 ;  /* 0x0000006c6804723c */ /* 0x080fec0000041804 */
[C---:B------:R-:W-:Y:S06]  /*4440*/  HMMA.16816.F32.BF16 R8, R112.reuse, R108, R8 ;  /* 0x0000006c7008723c */ /* 0x040fec0000041808 */
[-C--:B------:R-:W-:Y:S06]  /*4450*/  HMMA.16816.F32.BF16 R12, R112, R110.reuse, R12 ;  /* 0x0000006e700c723c */ /* 0x080fec000004180c */
[C---:B------:R-:W-:Y:S01]  /*4460*/  HMMA.16816.F32.BF16 R16, R104.reuse, R110, R16 ;  /* 0x0000006e6810723c */ /* 0x040fe20000041810 */
[----:B------:R-:W-:Y:S05]  /*4470*/  LDSM.16.M88.4 R108, [R172+0x6000] ;  /* 0x00600000ac6c783b */ /* 0x000fea0000000200 */
[-C--:B---3--:R-:W-:Y:S06]  /*4480*/  HMMA.16816.F32.BF16 R20, R104, R116.reuse, R20 ;  /* 0x000000746814723c */ /* 0x088fec0000041814 */
[C---:B------:R-:W-:Y:S06]  /*4490*/  HMMA.16816.F32.BF16 R24, R112.reuse, R116, R24 ;  /* 0x000000747018723c */ /* 0x040fec0000041818 */
[-C--:B------:R-:W-:Y:S01]  /*44a0*/  HMMA.16816.F32.BF16 R28, R112, R118.reuse, R28 ;  /* 0x00000076701c723c */ /* 0x080fe2000004181c */
[----:B------:R-:W-:Y:S04]  /*44b0*/  LDSM.16.M88.4 R112, [R0+0x1000] ;  /* 0x001000000070783b */ /* 0x000fe80000000200 */
[----:B------:R-:W-:Y:S01]  /*44c0*/  IADD3 R116, R244, 0x80, R2 ;  /* 0x00000080f4747810 */ /* 0x000fe20007ffe002 */
[----:B------:R-:W-:Y:S03]  /*44d0*/  HMMA.16816.F32.BF16 R32, R104, R118, R32 ;  /* 0x000000766820723c */ /* 0x000fe60000041820 */
[----:B------:R3:W4:Y:S02]  /*44e0*/  LDSM.16.M88.4 R104, [R0] ;  /* 0x000000000068783b */ /* 0x0007240000000200 */
[----:B------:R-:W-:Y:S01]  /*44f0*/  IMAD.IADD R117, R116, 0x1, -R195 ;  /* 0x0000000174757824 */ /* 0x000fe200078e0ac3 */
[-C--:B------:R-:W-:Y:S05]  /*4500*/  HMMA.16816.F32.BF16 R4, R120, R124.reuse, R4 ;  /* 0x0000007c7804723c */ /* 0x080fea0000041804 */
[----:B------:R-:W-:Y:S01]  /*4510*/  IMAD.SHL.U32 R118, R194, 0x40, RZ ;  /* 0x00000040c2767824 */ /* 0x000fe200078e00ff */
[C---:B-1----:R-:W-:Y:S04]  /*4520*/  HMMA.16816.F32.BF16 R8, R128.reuse, R124, R8 ;  /* 0x0000007c8008723c */ /* 0x042fe80000041808 */
[----:B------:R-:W-:Y:S01]  /*4530*/  ISETP.GE.AND P6, PT, R118, R117, PT ;  /* 0x000000757600720c */ /* 0x000fe20003fc6270 */
[----:B------:R-:W-:Y:S01]  /*4540*/  VIADD R2, R2, 0x80 ;  /* 0x0000008002027836 */ /* 0x000fe20000000000 */
[-C--:B------:R-:W-:Y:S04]  /*4550*/  HMMA.16816.F32.BF16 R12, R128, R126.reuse, R12 ;  /* 0x0000007e800c723c */ /* 0x080fe8000004180c */
[----:B------:R-:W-:Y:S02]  /*4560*/  ISETP.LT.AND P6, PT, R2, R195, P6 ;  /* 0x000000c30200720c */ /* 0x000fe400037c1270 */
[C---:B------:R-:W-:Y:S05]  /*4570*/  HMMA.16816.F32.BF16 R16, R120.reuse, R126, R16 ;  /* 0x0000007e7810723c */ /* 0x040fea0000041810 */
[----:B---3--:R-:W-:Y:S01]  /*4580*/  IMAD R0, R246, 0x4, R252 ;  /* 0x00000004f6007824 */ /* 0x008fe200078e02fc */
[-C--:B----4-:R-:W-:Y:S05]  /*4590*/  HMMA.16816.F32.BF16 R20, R120, R100.reuse, R20 ;  /* 0x000000647814723c */ /* 0x090fea0000041814 */
[----:B------:R-:W-:Y:S01]  /*45a0*/  LOP3.LUT R0, R0, UR25, RZ, 0x3c, !PT ;  /* 0x0000001900007c12 */ /* 0x000fe2000f8e3cff */
[C---:B------:R-:W-:Y:S05]  /*45b0*/  HMMA.16816.F32.BF16 R24, R128.reuse, R100, R24 ;  /* 0x000000648018723c */ /* 0x040fea0000041818 */
[----:B------:R-:W-:Y:S01]  /*45c0*/  LOP3.LUT R119, R233, R0, RZ, 0x3c, !PT ;  /* 0x00000000e9777212 */ /* 0x000fe200078e3cff */
[-C--:B------:R-:W-:Y:S05]  /*45d0*/  HMMA.16816.F32.BF16 R28, R128, R102.reuse, R28 ;  /* 0x00000066801c723c */ /* 0x080fea000004181c */
[----:B------:R-:W-:Y:S01]  /*45e0*/  IMAD.WIDE.U32 R126, R119, -0x326172a9, RZ ;  /* 0xcd9e8d57777e7825 */ /* 0x000fe200078e00ff */
[----:B------:R-:W-:Y:S05]  /*45f0*/  HMMA.16816.F32.BF16 R32, R120, R102, R32 ;  /* 0x000000667820723c */ /* 0x000fea0000041820 */
[----:B------:R-:W-:Y:S01]  /*4600*/  FMUL.FTZ R119, R225, 1.4426950216293334961 ;  /* 0x3fb8aa3be1777820 */ /* 0x000fe20000410000 */
[-C--:B------:R-:W-:Y:S05]  /*4610*/  HMMA.16816.F32.BF16 R4, R104, R108.reuse, R4 ;  /* 0x0000006c6804723c */ /* 0x080fea0000041804 */
[----:B------:R-:W-:Y:S01]  /*4620*/  FSEL R119, R119, RZ, P1 ;  /* 0x000000ff77777208 */ /* 0x000fe20000800000 */
[C---:B------:R-:W-:Y:S06]  /*4630*/  HMMA.16816.F32.BF16 R8, R112.reuse, R108, R8 ;  /* 0x0000006c7008723c */ /* 0x040fec0000041808 */
[-C--:B------:R-:W-:Y:S06]  /*4640*/  HMMA.16816.F32.BF16 R12, R112, R110.reuse, R12 ;  /* 0x0000006e700c723c */ /* 0x080fec000004180c */
[C---:B------:R-:W-:Y:S06]  /*4650*/  HMMA.16816.F32.BF16 R16, R104.reuse, R110, R16 ;  /* 0x0000006e6810723c */ /* 0x040fec0000041810 */
[-C--:B------:R-:W-:Y:S01]  /*4660*/  FFMA.FTZ R4, R209, R178.reuse, R4 ;  /* 0x000000b2d1047223 */ /* 0x080fe20000010004 */
[-C--:B------:R-:W-:Y:S01]  /*4670*/  FFMA.FTZ R5, R213, R178.reuse, R5 ;  /* 0x000000b2d5057223 */ /* 0x080fe20000010005 */
[-C--:B------:R-:W-:Y:S03]  /*4680*/  FFMA.FTZ R6, R209, R178.reuse, R6 ;  /* 0x000000b2d1067223 */ /* 0x080fe60000010006 */
[CC--:B------:R-:W-:Y:S01]  /*4690*/  FFMA.FTZ R7, R213.reuse, R178.reuse, R7 ;  /* 0x000000b2d5077223 */ /* 0x0c0fe20000010007 */
[-C--:B------:R-:W-:Y:S01]  /*46a0*/  FFMA.FTZ R11, R213, R178.reuse, R11 ;  /* 0x000000b2d50b7223 */ /* 0x080fe2000001000b */
[----:B------:R-:W-:Y:S02]  /*46b0*/  @!P6 VIADD R110, R193, 0x8 ;  /* 0x00000008c16ee836 */ /* 0x000fe40000000000 */
[-C--:B------:R-:W-:Y:S01]  /*46c0*/  FFMA.FTZ R8, R209, R178.reuse, R8 ;  /* 0x000000b2d1087223 */ /* 0x080fe20000010008 */
[----:B------:R-:W-:Y:S02]  /*46d0*/  @!P6 VIADD R111, R193, 0x9 ;  /* 0x00000009c16fe836 */ /* 0x000fe40000000000 */
[-C--:B------:R-:W-:Y:S01]  /*46e0*/  FFMA.FTZ R9, R213, R178.reuse, R9 ;  /* 0x000000b2d5097223 */ /* 0x080fe20000010009 */
[-C--:B------:R-:W-:Y:S01]  /*46f0*/  FFMA.FTZ R10, R209, R178.reuse, R10 ;  /* 0x000000b2d10a7223 */ /* 0x080fe2000001000a */
[CC--:B------:R-:W-:Y:S01]  /*4700*/  FFMA.FTZ R12, R214.reuse, R178.reuse, R12 ;  /* 0x000000b2d60c7223 */ /* 0x0c0fe2000001000c */
[CC--:B------:R-:W-:Y:S01]  /*4710*/  FFMA.FTZ R13, R215.reuse, R178.reuse, R13 ;  /* 0x000000b2d70d7223 */ /* 0x0c0fe2000001000d */
[CC--:B------:R-:W-:Y:S01]  /*4720*/  FFMA.FTZ R14, R214.reuse, R178.reuse, R14 ;  /* 0x000000b2d60e7223 */ /* 0x0c0fe2000001000e */
[CC--:B------:R-:W-:Y:S01]  /*4730*/  FFMA.FTZ R15, R215.reuse, R178.reuse, R15 ;  /* 0x000000b2d70f7223 */ /* 0x0c0fe2000001000f */
[CC--:B------:R-:W-:Y:S01]  /*4740*/  FFMA.FTZ R16, R214.reuse, R178.reuse, R16 ;  /* 0x000000b2d6107223 */ /* 0x0c0fe20000010010 */
[CC--:B------:R-:W-:Y:S01]  /*4750*/  FFMA.FTZ R17, R215.reuse, R178.reuse, R17 ;  /* 0x000000b2d7117223 */ /* 0x0c0fe20000010011 */
[-C--:B------:R-:W-:Y:S01]  /*4760*/  FFMA.FTZ R18, R214, R178.reuse, R18 ;  /* 0x000000b2d6127223 */ /* 0x080fe20000010012 */
[----:B------:R-:W-:Y:S01]  /*4770*/  FFMA.FTZ R19, R215, R178, R19 ;  /* 0x000000b2d7137223 */ /* 0x000fe20000010013 */
[----:B--2---:R-:W-:Y:S04]  /*4780*/  IMAD R116, R194, 0x4, R179 ;  /* 0x00000004c2747824 */ /* 0x004fe800078e02b3 */
[C---:B------:R-:W-:Y:S02]  /*4790*/  VIADD R0, R116.reuse, 0x2 ;  /* 0x0000000274007836 */ /* 0x040fe40000000000 */
[----:B------:R-:W-:Y:S04]  /*47a0*/  IMAD.WIDE.U32 R116, R116, -0x326172a9, RZ ;  /* 0xcd9e8d5774747825 */ /* 0x000fe800078e00ff */
[----:B------:R-:W-:Y:S01]  /*47b0*/  IMAD.WIDE.U32 R100, R0, -0x326172a9, RZ ;  /* 0xcd9e8d5700647825 */ /* 0x000fe200078e00ff */
[-C--:B------:R-:W-:Y:S02]  /*47c0*/  LOP3.LUT R2, R117, R236.reuse, RZ, 0x3c, !PT ;  /* 0x000000ec75027212 */ /* 0x080fe400078e3cff */
[----:B------:R-:W-:Y:S01]  /*47d0*/  LOP3.LUT R116, R127, UR9, R116, 0x96, !PT ;  /* 0x000000097f747c12 */ /* 0x000fe2000f8e9674 */
[----:B------:R-:W-:Y:S01]  /*47e0*/  FMUL.FTZ R117, R222, 1.4426950216293334961 ;  /* 0x3fb8aa3bde757820 */ /* 0x000fe20000410000 */
[----:B------:R-:W-:Y:S01]  /*47f0*/  LOP3.LUT R101, R101, R236, RZ, 0x3c, !PT ;  /* 0x000000ec65657212 */ /* 0x000fe200078e3cff */
[----:B------:R-:W-:Y:S01]  /*4800*/  IMAD.WIDE.U32 R102, R2, -0x2daee0ad, RZ ;  /* 0xd2511f5302667825 */ /* 0x000fe200078e00ff */
[----:B------:R-:W-:Y:S02]  /*4810*/  LOP3.LUT R124, R127, UR9, R100, 0x96, !PT ;  /* 0x000000097f7c7c12 */ /* 0x000fe4000f8e9664 */
[----:B------:R-:W-:Y:S01]  /*4820*/  LOP3.LUT R0, R232, UR10, RZ, 0x3c, !PT ;  /* 0x0000000ae8007c12 */ /* 0x000fe2000f8e3cff */
[----:B------:R-:W-:Y:S01]  /*4830*/  IMAD.WIDE.U32 R100, R101, -0x2daee0ad, RZ ;  /* 0xd2511f5365647825 */ /* 0x000fe200078e00ff */
[----:B------:R-:W-:Y:S02]  /*4840*/  LOP3.LUT R127, R126, UR11, RZ, 0x3c, !PT ;  /* 0x0000000b7e7f7c12 */ /* 0x000fe4000f8e3cff */
[----:B------:R-:W-:Y:S01]  /*4850*/  LOP3.LUT R120, R0, R103, RZ, 0x3c, !PT ;  /* 0x0000006700787212 */ /* 0x000fe200078e3cff */
[----:B------:R-:W-:Y:S01]  /*4860*/  IMAD.WIDE.U32 R122, R116, -0x2daee0ad, RZ ;  /* 0xd2511f53747a7825 */ /* 0x000fe200078e00ff */
[----:B------:R-:W-:Y:S02]  /*4870*/  LOP3.LUT R126, R0, R101, RZ, 0x3c, !PT ;  /* 0x00000065007e7212 */ /* 0x000fe400078e3cff */
[----:B------:R-:W-:Y:S01]  /*4880*/  @!P6 IADD3 R2, -R244, 0x1, R226 ;  /* 0x00000001f402e810 */ /* 0x000fe20007ffe1e2 */
[----:B------:R-:W-:Y:S01]  /*4890*/  IMAD.WIDE.U32 R124, R124, -0x2daee0ad, RZ ;  /* 0xd2511f537c7c7825 */ /* 0x000fe200078e00ff */
[----:B------:R-:W-:Y:S02]  /*48a0*/  LOP3.LUT R123, R123, UR16, R102, 0x96, !PT ;  /* 0x000000107b7b7c12 */ /* 0x000fe4000f8e9666 */
[--C-:B------:R-:W-:Y:S01]  /*48b0*/  @!P6 IADD3 R2, R118, R2, R195.reuse ;  /* 0x000000027602e210 */ /* 0x100fe20007ffe0c3 */
[----:B------:R-:W-:Y:S01]  /*48c0*/  FMUL.FTZ R118, R224, 1.4426950216293334961 ;  /* 0x3fb8aa3be0767820 */ /* 0x000fe20000410000 */
[----:B------:R-:W-:Y:S01]  /*48d0*/  LOP3.LUT R125, R125, UR16, R100, 0x96, !PT ;  /* 0x000000107d7d7c12 */ /* 0x000fe2000f8e9664 */
[----:B------:R-:W-:Y:S01]  /*48e0*/  @!P6 VIADD R116, R193, 0x1 ;  /* 0x00000001c174e836 */ /* 0x000fe20000000000 */
[C---:B------:R-:W-:Y:S01]  /*48f0*/  @!P6 VIMNMX R109, R2.reuse, R195, PT ;  /* 0x000000c3026de248 */ /* 0x040fe20003fe0100 */
[----:B------:R-:W1:Y:S01]  /*4900*/  LDSM.16.M88.4 R100, [R172+0x6800] ;  /* 0x00680000ac64783b */ /* 0x000e620000000200 */
[C-C-:B------:R-:W-:Y:S02]  /*4910*/  @!P6 VIADDMNMX R108, R2.reuse, 0x8, R195.reuse, PT ;  /* 0x00000008026ce846 */ /* 0x140fe400038001c3 */
[--C-:B------:R-:W-:Y:S02]  /*4920*/  @!P6 VIADDMNMX R0, R2, 0x20, R195.reuse, PT ;  /* 0x000000200200e846 */ /* 0x100fe400038001c3 */
[----:B------:R-:W-:Y:S02]  /*4930*/  @!P6 ISETP.GE.AND P3, PT, R116, R108, PT ;  /* 0x0000006c7400e20c */ /* 0x000fe40003f66270 */
[----:B------:R-:W-:Y:S02]  /*4940*/  @!P6 VIADDMNMX R2, R2, 0x28, R195, PT ;  /* 0x000000280202e846 */ /* 0x000fe400038001c3 */
[----:B------:R-:W-:Y:S02]  /*4950*/  @!P6 ISETP.GE.AND P1, PT, R116, R0, PT ;  /* 0x000000007400e20c */ /* 0x000fe40003f26270 */
[----:B------:R-:W-:Y:S02]  /*4960*/  FSEL R118, R118, RZ, P0 ;  /* 0x000000ff76767208 */ /* 0x000fe40000000000 */
[CC--:B------:R-:W-:Y:S02]  /*4970*/  @!P6 ISETP.GE.AND P0, PT, R116.reuse, R109.reuse, PT ;  /* 0x0000006d7400e20c */ /* 0x0c0fe40003f06270 */
[----:B------:R-:W-:Y:S01]  /*4980*/  @!P6 ISETP.GE.AND P5, PT, R116, R2, PT ;  /* 0x000000027400e20c */ /* 0x000fe20003fa6270 */
[----:B------:R-:W-:Y:S01]  /*4990*/  FMUL.FTZ R116, R223, 1.4426950216293334961 ;  /* 0x3fb8aa3bdf747820 */ /* 0x000fe20000410000 */
[----:B------:R-:W-:Y:S02]  /*49a0*/  FSEL R117, R117, RZ, P4 ;  /* 0x000000ff75757208 */ /* 0x000fe40002000000 */
[----:B------:R-:W-:Y:S02]  /*49b0*/  FSETP.NEU.FTZ.AND P4, PT, R223, -INF , PT ;  /* 0xff800000df00780b */ /* 0x000fe40003f9d000 */
[----:B------:R-:W-:Y:S02]  /*49c0*/  @!P6 FSEL R5, R5, -INF , !P0 ;  /* 0xff8000000505e808 */ /* 0x000fe40004000000 */
[----:B------:R-:W-:Y:S02]  /*49d0*/  FSEL R116, R116, RZ, P4 ;  /* 0x000000ff74747208 */ /* 0x000fe40002000000 */
[-C--:B------:R-:W-:Y:S01]  /*49e0*/  @!P6 ISETP.GE.AND P4, PT, R193, R109.reuse, PT ;  /* 0x0000006dc100e20c */ /* 0x080fe20003f86270 */
[--C-:B------:R-:W-:Y:S01]  /*49f0*/  FFMA.FTZ R5, R5, UR5, -R119.reuse ;  /* 0x0000000505057c23 */ /* 0x100fe20008010877 */
[C---:B------:R-:W-:Y:S02]  /*4a00*/  @!P6 ISETP.GE.AND P0, PT, R193.reuse, R0, PT ;  /* 0x00000000c100e20c */ /* 0x040fe40003f06270 */
[----:B------:R-:W-:Y:S01]  /*4a10*/  @!P6 FSEL R4, R4, -INF , !P4 ;  /* 0xff8000000404e808 */ /* 0x000fe20006000000 */
[----:B------:R-:W-:Y:S01]  /*4a20*/  MUFU.EX2 R182, R5 ;  /* 0x0000000500b67308 */ /* 0x000fe20000000800 */
[----:B------:R-:W-:Y:S02]  /*4a30*/  @!P6 ISETP.GE.AND P4, PT, R193, R108, PT ;  /* 0x0000006cc100e20c */ /* 0x000fe40003f86270 */
[----:B------:R-:W-:Y:S01]  /*4a40*/  @!P6 FSEL R7, R7, -INF , !P3 ;  /* 0xff8000000707e808 */ /* 0x000fe20005800000 */
[----:B------:R-:W-:Y:S01]  /*4a50*/  FFMA.FTZ R4, R4, UR5, -R119 ;  /* 0x0000000504047c23 */ /* 0x000fe20008010877 */
[----:B------:R-:W-:Y:S02]  /*4a60*/  @!P6 FSEL R6, R6, -INF , !P4 ;  /* 0xff8000000606e808 */ /* 0x000fe40006000000 */
[----:B------:R-:W-:Y:S01]  /*4a70*/  @!P6 ISETP.GE.AND P4, PT, R193, R2, PT ;  /* 0x00000002c100e20c */ /* 0x000fe20003f86270 */
[--C-:B------:R-:W-:Y:S01]  /*4a80*/  FFMA.FTZ R7, R7, UR5, -R118.reuse ;  /* 0x0000000507077c23 */ /* 0x100fe20008010876 */
[----:B------:R-:W-:Y:S01]  /*4a90*/  @!P6 FSEL R11, R11, -INF , !P5 ;  /* 0xff8000000b0be808 */ /* 0x000fe20006800000 */
[-C--:B-1----:R-:W-:Y:S01]  /*4aa0*/  HMMA.16816.F32.BF16 R20, R104, R100.reuse, R20 ;  /* 0x000000646814723c */ /* 0x082fe20000041814 */
[----:B------:R1:W2:Y:S02]  /*4ab0*/  MUFU.EX2 R181, R4 ;  /* 0x0000000400b57308 */ /* 0x0002a40000000800 */
[-C--:B------:R-:W-:Y:S01]  /*4ac0*/  @!P6 ISETP.GE.AND P5, PT, R111, R0.reuse, PT ;  /* 0x000000006f00e20c */ /* 0x080fe20003fa6270 */
[----:B------:R-:W-:Y:S01]  /*4ad0*/  FFMA.FTZ R6, R6, UR5, -R118 ;  /* 0x0000000506067c23 */ /* 0x000fe20008010876 */
[----:B------:R-:W-:Y:S01]  /*4ae0*/  @!P6 ISETP.GE.AND P3, PT, R110, R0, PT ;  /* 0x000000006e00e20c */ /* 0x000fe20003f66270 */
[--C-:B------:R-:W-:Y:S01]  /*4af0*/  FFMA.FTZ R11, R11, UR5, -R116.reuse ;  /* 0x000000050b0b7c23 */ /* 0x100fe20008010874 */
[----:B------:R-:W-:Y:S01]  /*4b00*/  @!P6 FSEL R8, R8, -INF , !P0 ;  /* 0xff8000000808e808 */ /* 0x000fe20004000000 */
[C---:B------:R-:W-:Y:S03]  /*4b10*/  HMMA.16816.F32.BF16 R24, R112.reuse, R100, R24 ;  /* 0x000000647018723c */ /* 0x040fe60000041818 */
[----:B------:R-:W3:Y:S01]  /*4b20*/  MUFU.EX2 R184, R7 ;  /* 0x0000000700b87308 */ /* 0x000ee20000000800 */
[----:B------:R-:W-:Y:S01]  /*4b30*/  @!P6 FSEL R9, R9, -INF , !P1 ;  /* 0xff8000000909e808 */ /* 0x000fe20004800000 */
[--C-:B------:R-:W-:Y:S01]  /*4b40*/  FFMA.FTZ R8, R8, UR5, -R117.reuse ;  /* 0x0000000508087c23 */ /* 0x100fe20008010875 */
[CC--:B------:R-:W-:Y:S01]  /*4b50*/  @!P6 ISETP.GE.AND P1, PT, R110.reuse, R109.reuse, PT ;  /* 0x0000006d6e00e20c */ /* 0x0c0fe20003f26270 */
[-C--:B------:R-:W-:Y:S06]  /*4b60*/  HMMA.16816.F32.BF16 R28, R112, R102.reuse, R28 ;  /* 0x00000066701c723c */ /* 0x080fec000004181c */
[----:B------:R4:W3:Y:S01]  /*4b70*/  MUFU.EX2 R187, R6 ;  /* 0x0000000600bb7308 */ /* 0x0008e20000000800 */
[----:B------:R-:W-:Y:S01]  /*4b80*/  @!P6 ISETP.GE.AND P0, PT, R110, R2, PT ;  /* 0x000000026e00e20c */ /* 0x000fe20003f06270 */
[--C-:B------:R-:W-:Y:S03]  /*4b90*/  FFMA.FTZ R9, R9, UR5, -R117.reuse ;  /* 0x0000000509097c23 */ /* 0x100fe60008010875 */
[----:B------:R-:W-:Y:S01]  /*4ba0*/  @!P6 FSEL R10, R10, -INF , !P4 ;  /* 0xff8000000a0ae808 */ /* 0x000fe20006000000 */
[----:B------:R-:W-:Y:S04]  /*4bb0*/  HMMA.16816.F32.BF16 R32, R104, R102, R32 ;  /* 0x000000666820723c */ /* 0x000fe80000041820 */
[----:B------:R-:W-:Y:S01]  /*4bc0*/  @!P6 ISETP.GE.AND P4, PT, R110, R108, PT ;  /* 0x0000006c6e00e20c */ /* 0x000fe20003f86270 */
[--C-:B------:R-:W-:Y:S01]  /*4bd0*/  FFMA.FTZ R10, R10, UR5, -R116.reuse ;  /* 0x000000050a0a7c23 */ /* 0x100fe20008010874 */
[----:B------:R-:W-:Y:S01]  /*4be0*/  @!P6 FSEL R12, R12, -INF , !P3 ;  /* 0xff8000000c0ce808 */ /* 0x000fe20005800000 */
[----:B------:R2:W-:Y:S01]  /*4bf0*/  MUFU.EX2 R190, R8 ;  /* 0x0000000800be7308 */ /* 0x0005e20000000800 */
[----:B------:R-:W-:Y:S03]  /*4c00*/  @!P6 ISETP.GE.AND P3, PT, R111, R2, PT ;  /* 0x000000026f00e20c */ /* 0x000fe60003f66270 */
[----:B------:R-:W-:Y:S01]  /*4c10*/  @!P6 FSEL R13, R13, -INF , !P5 ;  /* 0xff8000000d0de808 */ /* 0x000fe20006800000 */
[--C-:B------:R-:W-:Y:S01]  /*4c20*/  FFMA.FTZ R12, R12, UR5, -R117.reuse ;  /* 0x000000050c0c7c23 */ /* 0x100fe20008010875 */
[-C--:B------:R-:W-:Y:S01]  /*4c30*/  @!P6 ISETP.GE.AND P5, PT, R111, R109.reuse, PT ;  /* 0x0000006d6f00e20c */ /* 0x080fe20003fa6270 */
[----:B------:R-:W-:Y:S01]  /*4c40*/  @!P6 VIADD R110, R193, 0x10 ;  /* 0x00000010c16ee836 */ /* 0x000fe20000000000 */
[----:B------:R-:W-:Y:S01]  /*4c50*/  @!P6 FSEL R14, R14, -INF , !P0 ;  /* 0xff8000000e0ee808 */ /* 0x000fe20004000000 */
[----:B------:R-:W-:Y:S01]  /*4c60*/  FFMA.FTZ R13, R13, UR5, -R117 ;  /* 0x000000050d0d7c23 */ /* 0x000fe20008010875 */
[----:B------:R-:W-:Y:S01]  /*4c70*/  @!P6 ISETP.GE.AND P0, PT, R111, R108, PT ;  /* 0x0000006c6f00e20c */ /* 0x000fe20003f06270 */
[-C--:B------:R-:W-:Y:S01]  /*4c80*/  FFMA.FTZ R29, R212, R178.reuse, R29 ;  /* 0x000000b2d41d7223 */ /* 0x080fe2000001001d */
[----:B------:R-:W-:Y:S01]  /*4c90*/  @!P6 FSEL R15, R15, -INF , !P3 ;  /* 0xff8000000f0fe808 */ /* 0x000fe20005800000 */
[--C-:B------:R-:W-:Y:S01]  /*4ca0*/  FFMA.FTZ R14, R14, UR5, -R116.reuse ;  /* 0x000000050e0e7c23 */ /* 0x100fe20008010874 */
[-C--:B------:R-:W-:Y:S01]  /*4cb0*/  @!P6 ISETP.GE.AND P3, PT, R110, R109.reuse, PT ;  /* 0x0000006d6e00e20c */ /* 0x080fe20003f66270 */
[-C--:B------:R-:W-:Y:S01]  /*4cc0*/  FFMA.FTZ R31, R212, R178.reuse, R31 ;  /* 0x000000b2d41f7223 */ /* 0x080fe2000001001f */
[----:B------:R-:W-:Y:S01]  /*4cd0*/  @!P6 FSEL R16, R16, -INF , !P1 ;  /* 0xff8000001010e808 */ /* 0x000fe20004800000 */
[----:B------:R-:W-:Y:S01]  /*4ce0*/  FFMA.FTZ R33, R212, R178, R33 ;  /* 0x000000b2d4217223 */ /* 0x000fe20000010021 */
[----:B------:R-:W-:Y:S01]  /*4cf0*/  @!P6 ISETP.GE.AND P1, PT, R110, R108, PT ;  /* 0x0000006c6e00e20c */ /* 0x000fe20003f26270 */
[----:B------:R-:W-:Y:S01]  /*4d00*/  FFMA.FTZ R35, R212, R178, R35 ;  /* 0x000000b2d4237223 */ /* 0x000fe20000010023 */
[----:B------:R-:W-:Y:S01]  /*4d10*/  @!P6 FSEL R17, R17, -INF , !P5 ;  /* 0xff8000001111e808 */ /* 0x000fe20006800000 */
[----:B------:R-:W-:Y:S01]  /*4d20*/  FFMA.FTZ R15, R15, UR5, -R116 ;  /* 0x000000050f0f7c23 */ /* 0x000fe20008010874 */
[----:B------:R-:W-:Y:S01]  /*4d30*/  @!P6 ISETP.GE.AND P5, PT, R110, R0, PT ;  /* 0x000000006e00e20c */ /* 0x000fe20003fa6270 */
[--C-:B------:R-:W-:Y:S01]  /*4d40*/  FFMA.FTZ R16, R16, UR5, -R119.reuse ;  /* 0x0000000510107c23 */ /* 0x100fe20008010877 */
[----:B------:R-:W-:Y:S01]  /*4d50*/  @!P6 FSEL R18, R18, -INF , !P4 ;  /* 0xff8000001212e808 */ /* 0x000fe20006000000 */
[----:B------:R-:W-:Y:S01]  /*4d60*/  FFMA.FTZ R17, R17, UR5, -R119 ;  /* 0x0000000511117c23 */ /* 0x000fe20008010877 */
[----:B------:R-:W-:Y:S01]  /*4d70*/  @!P6 ISETP.GE.AND P4, PT, R110, R2, PT ;  /* 0x000000026e00e20c */ /* 0x000fe20003f86270 */
[-C--:B------:R-:W-:Y:S01]  /*4d80*/  FFMA.FTZ R20, R216, R178.reuse, R20 ;  /* 0x000000b2d8147223 */ /* 0x080fe20000010014 */
[----:B------:R-:W-:Y:S01]  /*4d90*/  @!P6 FSEL R19, R19, -INF , !P0 ;  /* 0xff8000001313e808 */ /* 0x000fe20004000000 */
[----:B------:R-:W-:Y:S01]  /*4da0*/  IMAD.WIDE.U32 R110, R120, -0x326172a9, RZ ;  /* 0xcd9e8d57786e7825 */ /* 0x000fe200078e00ff */
[----:B------:R-:W-:Y:S01]  /*4db0*/  @!P6 ISETP.GE.AND P0, PT, R204, R109, PT ;  /* 0x0000006dcc00e20c */ /* 0x000fe20003f06270 */
[----:B------:R-:W-:Y:S01]  /*4dc0*/  MUFU.EX2 R189, R11 ;  /* 0x0000000b00bd7308 */ /* 0x000fe20000000800 */
[----:B------:R-:W-:Y:S01]  /*4dd0*/  @!P6 FSEL R20, R20, -INF , !P3 ;  /* 0xff8000001414e808 */ /* 0x000fe20005800000 */
[-C--:B------:R-:W-:Y:S01]  /*4de0*/  FFMA.FTZ R21, R210, R178.reuse, R21 ;  /* 0x000000b2d2157223 */ /* 0x080fe20000010015 */
[----:B------:R-:W-:Y:S01]  /*4df0*/  LOP3.LUT R120, R127, R111, RZ, 0x3c, !PT ;  /* 0x0000006f7f787212 */ /* 0x000fe200078e3cff */
[----:B------:R-:W-:Y:S01]  /*4e00*/  FFMA.FTZ R22, R216, R178, R22 ;  /* 0x000000b2d8167223 */ /* 0x000fe20000010016 */
[----:B------:R-:W-:Y:S01]  /*4e10*/  @!P6 ISETP.GE.AND P3, PT, R204, R108, PT ;  /* 0x0000006ccc00e20c */ /* 0x000fe20003f66270 */
[----:B------:R-:W-:Y:S01]  /*4e20*/  FFMA.FTZ R23, R210, R178, R23 ;  /* 0x000000b2d2177223 */ /* 0x000fe20000010017 */
[----:B------:R-:W-:Y:S01]  /*4e30*/  @!P6 FSEL R21, R21, -INF , !P0 ;  /* 0xff8000001515e808 */ /* 0x000fe20004000000 */
[----:B------:R-:W-:Y:S01]  /*4e40*/  IMAD.WIDE.U32 R100, R126, -0x326172a9, RZ ;  /* 0xcd9e8d577e647825 */ /* 0x000fe200078e00ff */
[----:B------:R-:W-:Y:S01]  /*4e50*/  @!P6 FSEL R22, R22, -INF , !P1 ;  /* 0xff8000001616e808 */ /* 0x000fe20004800000 */
[----:B------:R3:W-:Y:S01]  /*4e60*/  MUFU.EX2 R188, R9 ;  /* 0x0000000900bc7308 */ /* 0x0007e20000000800 */
[----:B------:R-:W-:Y:S01]  /*4e70*/  @!P6 FSEL R23, R23, -INF , !P3 ;  /* 0xff8000001717e808 */ /* 0x000fe20005800000 */
[--C-:B------:R-:W-:Y:S01]  /*4e80*/  FFMA.FTZ R18, R18, UR5, -R118.reuse ;  /* 0x0000000512127c23 */ /* 0x100fe20008010876 */
[-C--:B------:R-:W-:Y:S01]  /*4e90*/  @!P6 ISETP.GE.AND P0, PT, R204, R0.reuse, PT ;  /* 0x00000000cc00e20c */ /* 0x080fe20003f06270 */
[----:B------:R-:W-:Y:S01]  /*4ea0*/  FFMA.FTZ R20, R20, UR5, -R119 ;  /* 0x0000000514147c23 */ /* 0x000fe20008010877 */
[-C--:B------:R-:W-:Y:S01]  /*4eb0*/  @!P6 ISETP.GE.AND P1, PT, R207, R0.reuse, PT ;  /* 0x00000000cf00e20c */ /* 0x080fe20003f26270 */
[----:B------:R-:W-:Y:S01]  /*4ec0*/  FFMA.FTZ R23, R23, UR5, -R118 ;  /* 0x0000000517177c23 */ /* 0x000fe20008010876 */
[----:B------:R-:W-:Y:S01]  /*4ed0*/  @!P6 ISETP.GE.AND P3, PT, R208, R0, PT ;  /* 0x00000000d000e20c */ /* 0x000fe20003f66270 */
[----:B------:R-:W-:Y:S01]  /*4ee0*/  IMAD.WIDE.U32 R120, R120, -0x2daee0ad, RZ ;  /* 0xd2511f5378787825 */ /* 0x000fe200078e00ff */
[----:B------:R-:W-:Y:S01]  /*4ef0*/  LOP3.LUT R0, R127, R101, RZ, 0x3c, !PT ;  /* 0x000000657f007212 */ /* 0x000fe200078e3cff */
[----:B------:R-:W-:Y:S01]  /*4f00*/  MUFU.EX2 R180, R13 ;  /* 0x0000000d00b47308 */ /* 0x000fe20000000800 */
[----:B------:R-:W-:Y:S01]  /*4f10*/  @!P6 FSEL R29, R29, -INF , !P3 ;  /* 0xff8000001d1de808 */ /* 0x000fe20005800000 */
[----:B------:R-:W-:Y:S01]  /*4f20*/  IMAD.WIDE.U32 R112, R123, -0x326172a9, RZ ;  /* 0xcd9e8d577b707825 */ /* 0x000fe200078e00ff */
[----:B------:R-:W-:Y:S02]  /*4f30*/  LOP3.LUT R111, R121, UR18, R122, 0x96, !PT ;  /* 0x00000012796f7c12 */ /* 0x000fe4000f8e967a */
[----:B------:R-:W-:Y:S01]  /*4f40*/  @!P6 ISETP.GE.AND P3, PT, R207, R108, PT ;  /* 0x0000006ccf00e20c */ /* 0x000fe20003f66270 */
[----:B------:R-:W-:Y:S01]  /*4f50*/  IMAD.WIDE.U32 R114, R125, -0x326172a9, RZ ;  /* 0xcd9e8d577d727825 */ /* 0x000fe200078e00ff */
[----:B-1----:R-:W-:Y:S03]  /*4f60*/  LOP3.LUT R4, R113, UR17, R110, 0x96, !PT ;  /* 0x0000001171047c12 */ /* 0x002fe6000f8e966e */
[----:B------:R1:W-:Y:S01]  /*4f70*/  MUFU.EX2 R186, R14 ;  /* 0x0000000e00ba7308 */ /* 0x0003e20000000800 */
[----:B------:R-:W-:Y:S01]  /*4f80*/  FFMA.FTZ R25, R210, R178, R25 ;  /* 0x000000b2d2197223 */ /* 0x000fe20000010019 */
[----:B----4-:R-:W-:Y:S01]  /*4f90*/  IMAD.WIDE.U32 R6, R0, -0x2daee0ad, RZ ;  /* 0xd2511f5300067825 */ /* 0x010fe200078e00ff */
[----:B------:R-:W-:Y:S03]  /*4fa0*/  LOP3.LUT R100, R115, UR17, R100, 0x96, !PT ;  /* 0x0000001173647c12 */ /* 0x000fe6000f8e9664 */
[----:B------:R-:W-:Y:S01]  /*4fb0*/  FFMA.FTZ R19, R19, UR5, -R118 ;  /* 0x0000000513137c23 */ /* 0x000fe20008010876 */
[----:B------:R-:W-:Y:S01]  /*4fc0*/  @!P6 FSEL R25, R25, -INF , !P0 ;  /* 0xff8000001919e808 */ /* 0x000fe20004000000 */
[----:B------:R-:W-:Y:S01]  /*4fd0*/  IMAD.WIDE.U32 R110, R111, -0x326172a9, RZ ;  /* 0xcd9e8d576f6e7825 */ /* 0x000fe200078e00ff */
[----:B--2---:R-:W-:Y:S01]  /*4fe0*/  LOP3.LUT R8, R7, UR18, R124, 0x96, !PT ;  /* 0x0000001207087c12 */ /* 0x004fe2000f8e967c */
[----:B------:R2:W4:Y:S01]  /*4ff0*/  MUFU.EX2 R191, R10 ;  /* 0x0000000a00bf7308 */ /* 0x0005220000000800 */
[----:B------:R-:W-:Y:S01]  /*5000*/  @!P6 ISETP.GE.AND P0, PT, R207, R2, PT ;  /* 0x00000002cf00e20c */ /* 0x000fe20003f06270 */
[-C--:B------:R-:W-:Y:S01]  /*5010*/  FFMA.FTZ R30, R211, R178.reuse, R30 ;  /* 0x000000b2d31e7223 */ /* 0x080fe2000001001e */
[----:B------:R-:W-:Y:S01]  /*5020*/  LOP3.LUT R112, R111, UR19, R112, 0x96, !PT ;  /* 0x000000136f707c12 */ /* 0x000fe2000f8e9670 */
[----:B------:R-:W-:Y:S01]  /*5030*/  FFMA.FTZ R24, R216, R178, R24 ;  /* 0x000000b2d8187223 */ /* 0x000fe20000010018 */
[----:B------:R-:W-:Y:S04]  /*5040*/  IMAD.WIDE.U32 R100, R100, -0x2daee0ad, RZ ;  /* 0xd2511f5364647825 */ /* 0x000fe800078e00ff */
[----:B------:R-:W-:Y:S01]  /*5050*/  FFMA.FTZ R22, R22, UR5, -R118 ;  /* 0x0000000516167c23 */ /* 0x000fe20008010876 */
[----:B------:R-:W-:Y:S01]  /*5060*/  @!P6 FSEL R30, R30, -INF , !P0 ;  /* 0xff8000001e1ee808 */ /* 0x000fe20004000000 */
[----:B---3--:R-:W-:Y:S01]  /*5070*/  IMAD.WIDE.U32 R8, R8, -0x326172a9, RZ ;  /* 0xcd9e8d5708087825 */ /* 0x008fe200078e00ff */
[----:B------:R-:W-:Y:S01]  /*5080*/  @!P6 FSEL R24, R24, -INF , !P5 ;  /* 0xff8000001818e808 */ /* 0x000fe20006800000 */
[----:B------:R3:W-:Y:S01]  /*5090*/  MUFU.EX2 R183, R12 ;  /* 0x0000000c00b77308 */ /* 0x0007e20000000800 */
[----:B------:R-:W-:Y:S01]  /*50a0*/  @!P6 ISETP.GE.AND P5, PT, R204, R2, PT ;  /* 0x00000002cc00e20c */ /* 0x000fe20003fa6270 */
[----:B------:R-:W-:Y:S01]  /*50b0*/  IMAD.WIDE.U32 R4, R4, -0x2daee0ad, RZ ;  /* 0xd2511f5304047825 */ /* 0x000fe200078e00ff */
[----:B------:R-:W-:Y:S02]  /*50c0*/  @!P6 ISETP.GE.AND P0, PT, R208, R108, PT ;  /* 0x0000006cd000e20c */ /* 0x000fe40003f06270 */
[----:B------:R-:W-:Y:S01]  /*50d0*/  LOP3.LUT R108, R9, UR19, R114, 0x96, !PT ;  /* 0x00000013096c7c12 */ /* 0x000fe2000f8e9672 */
[-C--:B------:R-:W-:Y:S01]  /*50e0*/  FFMA.FTZ R28, R211, R178.reuse, R28 ;  /* 0x000000b2d31c7223 */ /* 0x080fe2000001001c */
[----:B------:R-:W-:Y:S01]  /*50f0*/  LOP3.LUT R115, R101, UR20, R6, 0x96, !PT ;  /* 0x0000001465737c12 */ /* 0x000fe2000f8e9606 */
[-C--:B------:R-:W-:Y:S01]  /*5100*/  FFMA.FTZ R27, R210, R178.reuse, R27 ;  /* 0x000000b2d21b7223 */ /* 0x080fe2000001001b */
[----:B------:R-:W-:Y:S01]  /*5110*/  LOP3.LUT R7, R5, UR20, R120, 0x96, !PT ;  /* 0x0000001405077c12 */ /* 0x000fe2000f8e9678 */
[----:B------:R-:W-:Y:S01]  /*5120*/  IMAD.WIDE.U32 R112, R112, -0x2daee0ad, RZ ;  /* 0xd2511f5370707825 */ /* 0x000fe200078e00ff */
[----:B------:R-:W-:Y:S01]  /*5130*/  @!P6 FSEL R28, R28, -INF , !P1 ;  /* 0xff8000001c1ce808 */ /* 0x000fe20004800000 */
[----:B------:R-:W-:Y:S01]  /*5140*/  MUFU.EX2 R185, R15 ;  /* 0x0000000f00b97308 */ /* 0x000fe20000000800 */
[----:B------:R-:W-:Y:S01]  /*5150*/  @!P6 FSEL R27, R27, -INF , !P5 ;  /* 0xff8000001b1be808 */ /* 0x000fe20006800000 */
[----:B------:R-:W-:Y:S01]  /*5160*/  FFMA.FTZ R30, R30, UR5, -R116 ;  /* 0x000000051e1e7c23 */ /* 0x000fe20008010874 */
[-C--:B------:R-:W-:Y:S01]  /*5170*/  @!P6 ISETP.GE.AND P5, PT, R207, R109.reuse, PT ;  /* 0x0000006dcf00e20c */ /* 0x080fe20003fa6270 */
[----:B------:R-:W-:Y:S01]  /*5180*/  FFMA.FTZ R28, R28, UR5, -R117 ;  /* 0x000000051c1c7c23 */ /* 0x000fe20008010875 */
[----:B------:R-:W-:Y:S01]  /*5190*/  @!P6 ISETP.GE.AND P1, PT, R208, R109, PT ;  /* 0x0000006dd000e20c */ /* 0x000fe20003f26270 */
[----:B------:R-:W-:Y:S01]  /*51a0*/  IMAD.WIDE.U32 R114, R115, -0x326172a9, RZ ;  /* 0xcd9e8d5773727825 */ /* 0x000fe200078e00ff */
[----:B------:R-:W-:Y:S03]  /*51b0*/  LOP3.LUT R4, R113, UR22, R4, 0x96, !PT ;  /* 0x0000001671047c12 */ /* 0x000fe6000f8e9604 */
[----:B------:R-:W-:Y:S01]  /*51c0*/  MUFU.EX2 R122, R28 ;  /* 0x0000001c007a7308 */ /* 0x000fe20000000800 */
[----:B------:R-:W-:Y:S01]  /*51d0*/  @!P6 FSEL R33, R33, -INF , !P1 ;  /* 0xff8000002121e808 */ /* 0x000fe20004800000 */
[----:B------:R-:W-:Y:S01]  /*51e0*/  IMAD.WIDE.U32 R108, R108, -0x2daee0ad, RZ ;  /* 0xd2511f536c6c7825 */ /* 0x000fe200078e00ff */
[----:B------:R-:W-:Y:S02]  /*51f0*/  LOP3.LUT R8, R115, UR21, R8, 0x96, !PT ;  /* 0x0000001573087c12 */ /* 0x000fe4000f8e9608 */
[----:B------:R-:W-:Y:S01]  /*5200*/  @!P6 FSEL R35, R35, -INF , !P0 ;  /* 0xff8000002323e808 */ /* 0x000fe20004000000 */
[----:B------:R-:W-:Y:S01]  /*5210*/  IMAD.WIDE.U32 R6, R7, -0x326172a9, RZ ;  /* 0xcd9e8d5707067825 */ /* 0x000fe200078e00ff */
[----:B------:R-:W-:Y:S03]  /*5220*/  LOP3.LUT R100, R109, UR22, R100, 0x96, !PT ;  /* 0x000000166d647c12 */ /* 0x000fe6000f8e9664 */
[----:B------:R-:W-:Y:S01]  /*5230*/  MUFU.EX2 R115, R30 ;  /* 0x0000001e00737308 */ /* 0x000fe20000000800 */
[----:B------:R-:W-:Y:S01]  /*5240*/  FFMA.FTZ R26, R216, R178, R26 ;  /* 0x000000b2d81a7223 */ /* 0x000fe2000001001a */
[----:B------:R-:W-:Y:S01]  /*5250*/  IMAD.WIDE.U32 R4, R4, -0x326172a9, RZ ;  /* 0xcd9e8d5704047825 */ /* 0x000fe200078e00ff */
[----:B------:R-:W-:Y:S03]  /*5260*/  LOP3.LUT R7, R7, UR21, R110, 0x96, !PT ;  /* 0x0000001507077c12 */ /* 0x000fe6000f8e966e */
[----:B------:R-:W-:Y:S01]  /*5270*/  FFMA.FTZ R27, R27, UR5, -R116 ;  /* 0x000000051b1b7c23 */ /* 0x000fe20008010874 */
[----:B------:R-:W-:Y:S01]  /*5280*/  @!P6 FSEL R26, R26, -INF , !P4 ;  /* 0xff8000001a1ae808 */ /* 0x000fe20006000000 */
[----:B------:R-:W-:Y:S01]  /*5290*/  IMAD.WIDE.U32 R8, R8, -0x2daee0ad, RZ ;  /* 0xd2511f5308087825 */ /* 0x000fe200078e00ff */
[C---:B------:R-:W-:Y:S01]  /*52a0*/  LOP3.LUT R109, R4.reuse, 0xffff, RZ, 0xc0, !PT ;  /* 0x0000ffff046d7812 */ /* 0x040fe200078ec0ff */
[----:B------:R-:W4:Y:S01]  /*52b0*/  MUFU.EX2 R128, R16 ;  /* 0x0000001000807308 */ /* 0x000f220000000800 */
[----:B------:R-:W-:Y:S01]  /*52c0*/  LOP3.LUT R11, R5, UR23, R6, 0x96, !PT ;  /* 0x00000017050b7c12 */ /* 0x000fe2000f8e9606 */
[----:B------:R-:W-:Y:S01]  /*52d0*/  IMAD.MOV.U32 R113, RZ, RZ, R227 ;  /* 0x000000ffff717224 */ /* 0x000fe200078e00e3 */
[----:B------:R-:W-:Y:S01]  /*52e0*/  SHF.R.U32.HI R110, RZ, 0x18, R4 ;  /* 0x00000018ff6e7819 */ /* 0x000fe20000011604 */
[----:B------:R-:W-:Y:S01]  /*52f0*/  IMAD.WIDE.U32 R6, R7, -0x2daee0ad, RZ ;  /* 0xd2511f5307067825 */ /* 0x000fe200078e00ff */
[----:B------:R-:W-:Y:S02]  /*5300*/  LOP3.LUT R101, R4, 0xff, RZ, 0xc0, !PT ;  /* 0x000000ff04657812 */ /* 0x000fe400078ec0ff */
[----:B-1----:R-:W-:Y:S01]  /*5310*/  SHF.R.U32.HI R14, RZ, 0x18, R8 ;  /* 0x00000018ff0e7819 */ /* 0x002fe20000011608 */
[----:B------:R-:W-:Y:S01]  /*5320*/  FFMA.FTZ R21, R21, UR5, -R119 ;  /* 0x0000000515157c23 */ /* 0x000fe20008010877 */
[----:B------:R-:W-:Y:S01]  /*5330*/  SHF.R.U32.HI R111, RZ, 0x10, R4 ;  /* 0x00000010ff6f7819 */ /* 0x000fe20000011604 */
[----:B------:R-:W-:Y:S01]  /*5340*/  IMAD.WIDE.U32 R4, R100, -0x326172a9, RZ ;  /* 0xcd9e8d5764047825 */ /* 0x000fe200078e00ff */
[----:B--2---:R-:W-:Y:S01]  /*5350*/  LOP3.LUT R10, R7, UR24, R112, 0x96, !PT ;  /* 0x00000018070a7c12 */ /* 0x004fe2000f8e9670 */
[----:B------:R-:W-:Y:S01]  /*5360*/  MUFU.EX2 R125, R17 ;  /* 0x00000011007d7308 */ /* 0x000fe20000000800 */
[----:B------:R-:W-:Y:S01]  /*5370*/  @!P6 ISETP.GE.AND P4, PT, R208, R2, PT ;  /* 0x00000002d000e20c */ /* 0x000fe20003f86270 */
[----:B------:R-:W-:Y:S01]  /*5380*/  IMAD.MOV.U32 R112, RZ, RZ, R228 ;  /* 0x000000ffff707224 */ /* 0x000fe200078e00e4 */
[----:B------:R-:W-:Y:S01]  /*5390*/  SHF.R.U32.HI R13, RZ, 0x10, R4 ;  /* 0x00000010ff0d7819 */ /* 0x000fe20000011604 */
[----:B------:R-:W-:Y:S01]  /*53a0*/  FFMA.FTZ R26, R26, UR5, -R116 ;  /* 0x000000051a1a7c23 */ /* 0x000fe20008010874 */
[----:B------:R-:W-:Y:S01]  /*53b0*/  LOP3.LUT R2, R9, UR24, R108, 0x96, !PT ;  /* 0x0000001809027c12 */ /* 0x000fe2000f8e966c */
[--C-:B------:R-:W-:Y:S01]  /*53c0*/  FFMA.FTZ R25, R25, UR5, -R117.reuse ;  /* 0x0000000519197c23 */ /* 0x100fe20008010875 */
[----:B------:R-:W-:Y:S01]  /*53d0*/  LOP3.LUT R100, R8, 0xff, RZ, 0xc0, !PT ;  /* 0x000000ff08647812 */ /* 0x000fe200078ec0ff */
[--C-:B------:R-:W-:Y:S01]  /*53e0*/  FFMA.FTZ R24, R24, UR5, -R117.reuse ;  /* 0x0000000518187c23 */ /* 0x100fe20008010875 */
[----:B------:R-:W-:Y:S01]  /*53f0*/  SHF.R.U32.HI R107, RZ, 0x10, R8 ;  /* 0x00000010ff6b7819 */ /* 0x000fe20000011608 */
[----:B------:R-:W-:Y:S01]  /*5400*/  FFMA.FTZ R117, R29, UR5, -R117 ;  /* 0x000000051d757c23 */ /* 0x000fe20008010875 */
[----:B------:R-:W-:Y:S01]  /*5410*/  LOP3.LUT R104, R8, 0xffff, RZ, 0xc0, !PT ;  /* 0x0000ffff08687812 */ /* 0x000fe200078ec0ff */
[CC--:B------:R-:W-:Y:S01]  /*5420*/  FFMA.FTZ R32, R211.reuse, R178.reuse, R32 ;  /* 0x000000b2d3207223 */ /* 0x0c0fe20000010020 */
[C---:B------:R-:W-:Y:S01]  /*5430*/  LOP3.LUT R8, R4.reuse, 0xffff, RZ, 0xc0, !PT ;  /* 0x0000ffff04087812 */ /* 0x040fe200078ec0ff */
[----:B------:R-:W-:Y:S01]  /*5440*/  FFMA.FTZ R34, R211, R178, R34 ;  /* 0x000000b2d3227223 */ /* 0x000fe20000010022 */
[----:B------:R-:W-:Y:S01]  /*5450*/  LOP3.LUT R9, R4, 0xff, RZ, 0xc0, !PT ;  /* 0x000000ff04097812 */ /* 0x000fe200078ec0ff */
[----:B------:R-:W-:Y:S01]  /*5460*/  MUFU.EX2 R117, R117 ;  /* 0x0000007500757308 */ /* 0x000fe20000000800 */
[----:B---3--:R-:W-:Y:S01]  /*5470*/  SHF.R.U32.HI R12, RZ, 0x18, R4 ;  /* 0x00000018ff0c7819 */ /* 0x008fe20000011604 */
[----:B------:R-:W-:Y:S01]  /*5480*/  IMAD.U32 R108, RZ, RZ, UR6 ;  /* 0x00000006ff6c7e24 */ /* 0x000fe2000f8e00ff */
[----:B------:R-:W-:Y:S02]  /*5490*/  LOP3.LUT R4, R11, 0xff, RZ, 0xc0, !PT ;  /* 0x000000ff0b047812 */ /* 0x000fe400078ec0ff */
[----:B------:R-:W-:Y:S02]  /*54a0*/  LOP3.LUT R0, R5, UR23, R114, 0x96, !PT ;  /* 0x0000001705007c12 */ /* 0x000fe4000f8e9672 */
[----:B------:R-:W-:Y:S03]  /*54b0*/  @!P6 FSEL R32, R32, -INF , !P5 ;  /* 0xff8000002020e808 */ /* 0x000fe60006800000 */
[----:B------:R-:W-:Y:S01]  /*54c0*/  MUFU.EX2 R179, R18 ;  /* 0x0000001200b37308 */ /* 0x000fe20000000800 */
[----:B------:R-:W-:Y:S02]  /*54d0*/  ISETP.LE.U32.AND P5, PT, R4, UR8, PT ;  /* 0x0000000804007c0c */ /* 0x000fe4000bfa3070 */
[----:B------:R-:W-:Y:S01]  /*54e0*/  SHF.R.U32.HI R5, RZ, 0x18, R11 ;  /* 0x00000018ff057819 */ /* 0x000fe2000001160b */
[--C-:B------:R-:W-:Y:S01]  /*54f0*/  FFMA.FTZ R32, R32, UR5, -R119.reuse ;  /* 0x0000000520207c23 */ /* 0x100fe20008010877 */
[----:B------:R-:W-:Y:S01]  /*5500*/  LOP3.LUT R4, R11, 0xffff, RZ, 0xc0, !PT ;  /* 0x0000ffff0b047812 */ /* 0x000fe200078ec0ff */
[----:B------:R-:W-:Y:S01]  /*5510*/  FFMA.FTZ R119, R33, UR5, -R119 ;  /* 0x0000000521777c23 */ /* 0x000fe20008010877 */
[----:B------:R-:W-:Y:S03]  /*5520*/  ISETP.LE.U32.AND P1, PT, R5, UR8, PT ;  /* 0x0000000805007c0c */ /* 0x000fe6000bf23070 */
[----:B------:R-:W-:Y:S01]  /*5530*/  MUFU.EX2 R121, R20 ;  /* 0x0000001400797308 */ /* 0x000fe20000000800 */
[----:B------:R-:W-:Y:S02]  /*5540*/  SHF.R.U32.HI R5, RZ, 0x8, R4 ;  /* 0x00000008ff057819 */ /* 0x000fe40000011604 */
[----:B------:R-:W-:Y:S02]  /*5550*/  SHF.R.U32.HI R11, RZ, 0x10, R11 ;  /* 0x00000010ff0b7819 */ /* 0x000fe4000001160b */
[----:B------:R-:W-:Y:S01]  /*5560*/  LOP3.LUT R5, R5, 0xffff, RZ, 0xc0, !PT ;  /* 0x0000ffff05057812 */ /* 0x000fe200078ec0ff */
[----:B------:R-:W-:Y:S01]  /*5570*/  @!P5 FADD.FTZ R181, -R181, -RZ ;  /* 0x800000ffb5b5d221 */ /* 0x000fe20000010100 */
[----:B------:R-:W-:Y:S03]  /*5580*/  LOP3.LUT R4, R11, 0xff, RZ, 0xc0, !PT ;  /* 0x000000ff0b047812 */ /* 0x000fe600078ec0ff */
[----:B------:R-:W-:Y:S01]  /*5590*/  MUFU.EX2 R123, R23 ;  /* 0x00000017007b7308 */ /* 0x000fe20000000800 */
[----:B------:R-:W-:Y:S02]  /*55a0*/  ISETP.LE.U32.AND P0, PT, R5, UR8, PT ;  /* 0x0000000805007c0c */ /* 0x000fe4000bf03070 */
[----:B------:R-:W-:Y:S01]  /*55b0*/  LOP3.LUT R5, R0, 0xffff, RZ, 0xc0, !PT ;  /* 0x0000ffff00057812 */ /* 0x000fe200078ec0ff */
[----:B------:R-:W-:Y:S01]  /*55c0*/  @!P1 FADD.FTZ R184, -R184, -RZ ;  /* 0x800000ffb8b89221 */ /* 0x000fe20000010100 */
[----:B------:R-:W-:Y:S02]  /*55d0*/  @!P6 FSEL R34, R34, -INF , !P3 ;  /* 0xff8000002222e808 */ /* 0x000fe40005800000 */
[----:B------:R-:W-:Y:S03]  /*55e0*/  ISETP.LE.U32.AND P3, PT, R4, UR8, PT ;  /* 0x0000000804007c0c */ /* 0x000fe6000bf63070 */
[----:B------:R-:W1:Y:S01]  /*55f0*/  MUFU.EX2 R131, R19 ;  /* 0x0000001300837308 */ /* 0x000e620000000800 */
[----:B------:R-:W-:Y:S01]  /*5600*/  LOP3.LUT R102, R6, 0xff, RZ, 0xc0, !PT ;  /* 0x000000ff06667812 */ /* 0x000fe200078ec0ff */
[----:B------:R-:W-:Y:S01]  /*5610*/  FFMA.FTZ R34, R34, UR5, -R118 ;  /* 0x0000000522227c23 */ /* 0x000fe20008010876 */
[----:B------:R-:W-:Y:S01]  /*5620*/  SHF.R.U32.HI R103, RZ, 0x18, R6 ;  /* 0x00000018ff677819 */ /* 0x000fe20000011606 */
[----:B------:R-:W-:Y:S01]  /*5630*/  FFMA.FTZ R118, R35, UR5, -R118 ;  /* 0x0000000523767c23 */ /* 0x000fe20008010876 */
[----:B------:R-:W-:Y:S01]  /*5640*/  LOP3.LUT R105, R6, 0xffff, RZ, 0xc0, !PT ;  /* 0x0000ffff06697812 */ /* 0x000fe200078ec0ff */
[----:B------:R-:W-:Y:S01]  /*5650*/  @!P0 FADD.FTZ R182, -R182, -RZ ;  /* 0x800000ffb6b68221 */ /* 0x000fe20000010100 */
[----:B------:R-:W-:Y:S03]  /*5660*/  SHF.R.U32.HI R106, RZ, 0x10, R6 ;  /* 0x00000010ff6a7819 */ /* 0x000fe60000011606 */
[----:B------:R-:W-:Y:S01]  /*5670*/  MUFU.EX2 R114, R34 ;  /* 0x0000002200727308 */ /* 0x000fe20000000800 */
[----:B------:R-:W-:Y:S02]  /*5680*/  SHF.R.U32.HI R4, RZ, 0x10, R0 ;  /* 0x00000010ff047819 */ /* 0x000fe40000011600 */
[----:B------:R-:W-:Y:S01]  /*5690*/  LOP3.LUT R7, R0, 0xff, RZ, 0xc0, !PT ;  /* 0x000000ff00077812 */ /* 0x000fe200078ec0ff */
[----:B------:R-:W-:Y:S01]  /*56a0*/  @!P3 FADD.FTZ R187, -R187, -RZ ;  /* 0x800000ffbbbbb221 */ /* 0x000fe20000010100 */
[----:B------:R-:W-:Y:S02]  /*56b0*/  SHF.R.U32.HI R6, RZ, 0x8, R5 ;  /* 0x00000008ff067819 */ /* 0x000fe40000011605 */
[----:B------:R-:W-:Y:S03]  /*56c0*/  LOP3.LUT R5, R4, 0xff, RZ, 0xc0, !PT ;  /* 0x000000ff04057812 */ /* 0x000fe600078ec0ff */
[----:B------:R-:W-:Y:S01]  /*56d0*/  MUFU.EX2 R126, R27 ;  /* 0x0000001b007e7308 */ /* 0x000fe20000000800 */
[----:B------:R-:W-:Y:S02]  /*56e0*/  @!P6 FSEL R31, R31, -INF , !P4 ;  /* 0xff8000001f1fe808 */ /* 0x000fe40006000000 */
[----:B------:R-:W-:Y:S02]  /*56f0*/  ISETP.LE.U32.AND P5, PT, R5, UR8, PT ;  /* 0x0000000805007c0c */ /* 0x000fe4000bfa3070 */
[----:B------:R-:W-:Y:S01]  /*5700*/  ISETP.LE.U32.AND P6, PT, R7, UR8, PT ;  /* 0x0000000807007c0c */ /* 0x000fe2000bfc3070 */
[----:B------:R-:W-:Y:S01]  /*5710*/  FFMA.FTZ R116, R31, UR5, -R116 ;  /* 0x000000051f747c23 */ /* 0x000fe20008010874 */
[----:B------:R-:W-:Y:S03]  /*5720*/  LOP3.LUT R4, R6, 0xffff, RZ, 0xc0, !PT ;  /* 0x0000ffff06047812 */ /* 0x000fe600078ec0ff */
[----:B------:R-:W-:Y:S01]  /*5730*/  MUFU.EX2 R124, R22 ;  /* 0x00000016007c7308 */ /* 0x000fe20000000800 */
[----:B------:R-:W-:Y:S02]  /*5740*/  ISETP.LE.U32.AND P4, PT, R101, UR8, PT ;  /* 0x0000000865007c0c */ /* 0x000fe4000bf83070 */
[----:B------:R-:W-:Y:S02]  /*5750*/  ISETP.LE.U32.AND P0, PT, R4, UR8, PT ;  /* 0x0000000804007c0c */ /* 0x000fe4000bf03070 */
[----:B------:R-:W-:Y:S02]  /*5760*/  SHF.R.U32.HI R4, RZ, 0x18, R0 ;  /* 0x00000018ff047819 */ /* 0x000fe40000011600 */
[----:B------:R-:W-:Y:S01]  /*5770*/  SHF.R.U32.HI R0, RZ, 0x8, R8 ;  /* 0x00000008ff007819 */ /* 0x000fe20000011608 */
[----:B----4-:R-:W-:Y:S01]  /*5780*/  @!P5 FADD.FTZ R191, -R191, -RZ ;  /* 0x800000ffbfbfd221 */ /* 0x010fe20000010100 */
[----:B------:R-:W-:Y:S01]  /*5790*/  ISETP.LE.U32.AND P3, PT, R4, UR8, PT ;  /* 0x0000000804007c0c */ /* 0x000fe2000bf63070 */
[----:B------:R-:W-:Y:S01]  /*57a0*/  @!P6 FADD.FTZ R190, -R190, -RZ ;  /* 0x800000ffbebee221 */ /* 0x000fe20000010100 */
[----:B------:R-:W-:Y:S01]  /*57b0*/  LOP3.LUT R0, R0, 0xffff, RZ, 0xc0, !PT ;  /* 0x0000ffff00007812 */ /* 0x000fe200078ec0ff */
[----:B------:R-:W2:Y:S01]  /*57c0*/  MUFU.EX2 R120, R21 ;  /* 0x0000001500787308 */ /* 0x000ea20000000800 */
[----:B------:R-:W-:Y:S01]  /*57d0*/  LOP3.LUT R5, R10, 0xffff, RZ, 0xc0, !PT ;  /* 0x0000ffff0a057812 */ /* 0x000fe200078ec0ff */
[----:B------:R-:W-:Y:S01]  /*57e0*/  @!P4 FADD.FTZ R128, -R128, -RZ ;  /* 0x800000ff8080c221 */ /* 0x000fe20000010100 */
[----:B------:R-:W-:Y:S01]  /*57f0*/  ISETP.LE.U32.AND P6, PT, R0, UR8, PT ;  /* 0x0000000800007c0c */ /* 0x000fe2000bfc3070 */
[----:B------:R-:W-:Y:S01]  /*5800*/  @!P0 FADD.FTZ R188, -R188, -RZ ;  /* 0x800000ffbcbc8221 */ /* 0x000fe20000010100 */
[----:B------:R-:W-:Y:S02]  /*5810*/  LOP3.LUT R0, R13, 0xff, RZ, 0xc0, !PT ;  /* 0x000000ff0d007812 */ /* 0x000fe400078ec0ff */
[----:B------:R-:W-:Y:S03]  /*5820*/  ISETP.LE.U32.AND P0, PT, R12, UR8, PT ;  /* 0x000000080c007c0c */ /* 0x000fe6000bf03070 */
[----:B------:R-:W-:Y:S01]  /*5830*/  MUFU.EX2 R130, R26 ;  /* 0x0000001a00827308 */ /* 0x000fe20000000800 */
[----:B------:R-:W-:Y:S01]  /*5840*/  ISETP.LE.U32.AND P5, PT, R0, UR8, PT ;  /* 0x0000000800007c0c */ /* 0x000fe2000bfa3070 */
[----:B------:R-:W-:Y:S01]  /*5850*/  @!P3 FADD.FTZ R189, -R189, -RZ ;  /* 0x800000ffbdbdb221 */ /* 0x000fe20000010100 */
[----:B------:R-:W-:Y:S02]  /*5860*/  SHF.R.U32.HI R0, RZ, 0x8, R109 ;  /* 0x00000008ff007819 */ /* 0x000fe4000001166d */
[--C-:B------:R-:W-:Y:S02]  /*5870*/  SHF.R.U32.HI R4, RZ, 0x18, R10.reuse ;  /* 0x00000018ff047819 */ /* 0x100fe4000001160a */
[----:B------:R-:W-:Y:S01]  /*5880*/  LOP3.LUT R0, R0, 0xffff, RZ, 0xc0, !PT ;  /* 0x0000ffff00007812 */ /* 0x000fe200078ec0ff */
[----:B------:R-:W-:Y:S01]  /*5890*/  @!P6 FADD.FTZ R180, -R180, -RZ ;  /* 0x800000ffb4b4e221 */ /* 0x000fe20000010100 */
[----:B------:R-:W-:Y:S01]  /*58a0*/  ISETP.LE.U32.AND P3, PT, R110, UR8, PT ;  /* 0x000000086e007c0c */ /* 0x000fe2000bf63070 */
[----:B------:R-:W-:Y:S01]  /*58b0*/  MUFU.EX2 R119, R119 ;  /* 0x0000007700777308 */ /* 0x000fe20000000800 */
[----:B------:R-:W-:Y:S01]  /*58c0*/  ISETP.LE.U32.AND P6, PT, R0, UR8, PT ;  /* 0x0000000800007c0c */ /* 0x000fe2000bfc3070 */
[----:B------:R-:W-:Y:S01]  /*58d0*/  @!P0 FADD.FTZ R185, -R185, -RZ ;  /* 0x800000ffb9b98221 */ /* 0x000fe20000010100 */
[----:B------:R-:W-:Y:S01]  /*58e0*/  LOP3.LUT R0, R111, 0xff, RZ, 0xc0, !PT ;  /* 0x000000ff6f007812 */ /* 0x000fe200078ec0ff */
[----:B------:R-:W-:Y:S01]  /*58f0*/  @!P5 FADD.FTZ R186, -R186, -RZ ;  /* 0x800000ffbabad221 */ /* 0x000fe20000010100 */
[----:B------:R-:W-:Y:S02]  /*5900*/  ISETP.LE.U32.AND P1, PT, R9, UR8, PT ;  /* 0x0000000809007c0c */ /* 0x000fe4000bf23070 */
[----:B------:R-:W-:Y:S03]  /*5910*/  ISETP.LE.U32.AND P0, PT, R0, UR8, PT ;  /* 0x0000000800007c0c */ /* 0x000fe6000bf03070 */
[----:B------:R-:W-:Y:S01]  /*5920*/  MUFU.EX2 R111, R32 ;  /* 0x00000020006f7308 */ /* 0x000fe20000000800 */
[----:B------:R-:W-:Y:S02]  /*5930*/  LOP3.LUT R0, R10, 0xff, RZ, 0xc0, !PT ;  /* 0x000000ff0a007812 */ /* 0x000fe400078ec0ff */
[----:B------:R-:W-:Y:S01]  /*5940*/  SHF.R.U32.HI R10, RZ, 0x10, R10 ;  /* 0x00000010ff0a7819 */ /* 0x000fe2000001160a */
[----:B-1----:R-:W-:Y:S01]  /*5950*/  @!P3 FADD.FTZ R131, -R131, -RZ ;  /* 0x800000ff8383b221 */ /* 0x002fe20000010100 */
[----:B------:R-:W-:Y:S01]  /*5960*/  ISETP.LE.U32.AND P4, PT, R0, UR8, PT ;  /* 0x0000000800007c0c */ /* 0x000fe2000bf83070 */
[----:B------:R-:W-:Y:S01]  /*5970*/  @!P6 FADD.FTZ R125, -R125, -RZ ;  /* 0x800000ff7d7de221 */ /* 0x000fe20000010100 */
[----:B------:R-:W-:Y:S03]  /*5980*/  SHF.R.U32.HI R0, RZ, 0x8, R5 ;  /* 0x00000008ff007819 */ /* 0x000fe60000011605 */
[----:B------:R-:W-:Y:S01]  /*5990*/  MUFU.EX2 R127, R25 ;  /* 0x00000019007f7308 */ /* 0x000fe20000000800 */
[----:B------:R-:W-:Y:S01]  /*59a0*/  ISETP.LE.U32.AND P6, PT, R4, UR8, PT ;  /* 0x0000000804007c0c */ /* 0x000fe2000bfc3070 */
[----:B------:R-:W-:Y:S01]  /*59b0*/  @!P1 FADD.FTZ R183, -R183, -RZ ;  /* 0x800000ffb7b79221 */ /* 0x000fe20000010100 */
[----:B------:R-:W-:Y:S01]  /*59c0*/  LOP3.LUT R4, R2, 0xff, RZ, 0xc0, !PT ;  /* 0x000000ff02047812 */ /* 0x000fe200078ec0ff */
[----:B------:R-:W-:Y:S01]  /*59d0*/  @!P0 FADD.FTZ R179, -R179, -RZ ;  /* 0x800000ffb3b38221 */ /* 0x000fe20000010100 */
[----:B------:R-:W-:Y:S02]  /*59e0*/  LOP3.LUT R0, R0, 0xffff, RZ, 0xc0, !PT ;  /* 0x0000ffff00007812 */ /* 0x000fe400078ec0ff */
[----:B------:R-:W-:Y:S03]  /*59f0*/  LOP3.LUT R10, R10, 0xff, RZ, 0xc0, !PT ;  /* 0x000000ff0a0a7812 */ /* 0x000fe600078ec0ff */
[----:B------:R-:W-:Y:S01]  /*5a00*/  MUFU.EX2 R116, R116 ;  /* 0x0000007400747308 */ /* 0x000fe20000000800 */
[----:B------:R-:W-:Y:S01]  /*5a10*/  ISETP.LE.U32.AND P0, PT, R0, UR8, PT ;  /* 0x0000000800007c0c */ /* 0x000fe2000bf03070 */
[----:B------:R-:W-:Y:S01]  /*5a20*/  @!P4 FADD.FTZ R121, -R121, -RZ ;  /* 0x800000ff7979c221 */ /* 0x000fe20000010100 */
[----:B------:R-:W-:Y:S02]  /*5a30*/  ISETP.LE.U32.AND P4, PT, R4, UR8, PT ;  /* 0x0000000804007c0c */ /* 0x000fe4000bf83070 */
[----:B------:R-:W-:Y:S01]  /*5a40*/  LOP3.LUT R0, R2, 0xffff, RZ, 0xc0, !PT ;  /* 0x0000ffff02007812 */ /* 0x000fe200078ec0ff */
[----:B------:R-:W-:Y:S01]  /*5a50*/  @!P6 FADD.FTZ R123, -R123, -RZ ;  /* 0x800000ff7b7be221 */ /* 0x000fe20000010100 */
[--C-:B------:R-:W-:Y:S03]  /*5a60*/  SHF.R.U32.HI R4, RZ, 0x10, R2.reuse ;  /* 0x00000010ff047819 */ /* 0x100fe60000011602 */
[----:B------:R-:W1:Y:S01]  /*5a70*/  MUFU.EX2 R129, R24 ;  /* 0x0000001800817308 */ /* 0x000e620000000800 */
[----:B------:R-:W-:Y:S02]  /*5a80*/  SHF.R.U32.HI R2, RZ, 0x18, R2 ;  /* 0x00000018ff027819 */ /* 0x000fe40000011602 */
[----:B------:R-:W-:Y:S02]  /*5a90*/  ISETP.LE.U32.AND P3, PT, R10, UR8, PT ;  /* 0x000000080a007c0c */ /* 0x000fe4000bf63070 */
[----:B------:R-:W-:Y:S01]  /*5aa0*/  ISETP.LE.U32.AND P6, PT, R2, UR8, PT ;  /* 0x0000000802007c0c */ /* 0x000fe2000bfc3070 */
[----:B--2---:R-:W-:Y:S01]  /*5ab0*/  @!P0 FADD.FTZ R120, -R120, -RZ ;  /* 0x800000ff78788221 */ /* 0x004fe20000010100 */
[----:B------:R-:W-:Y:S03]  /*5ac0*/  LOP3.LUT R2, R106, 0xff, RZ, 0xc0, !PT ;  /* 0x000000ff6a027812 */ /* 0x000fe600078ec0ff */
[----:B------:R-:W2:Y:S01]  /*5ad0*/  MUFU.EX2 R118, R118 ;  /* 0x0000007600767308 */ /* 0x000ea20000000800 */
[----:B------:R-:W-:Y:S02]  /*5ae0*/  LOP3.LUT R4, R4, 0xff, RZ, 0xc0, !PT ;  /* 0x000000ff04047812 */ /* 0x000fe400078ec0ff */
[----:B------:R-:W-:Y:S02]  /*5af0*/  SHF.R.U32.HI R0, RZ, 0x8, R0 ;  /* 0x00000008ff007819 */ /* 0x000fe40000011600 */
[----:B------:R-:W-:Y:S02]  /*5b00*/  ISETP.LE.U32.AND P1, PT, R102, UR8, PT ;  /* 0x0000000866007c0c */ /* 0x000fe4000bf23070 */
[----:B------:R-:W-:Y:S01]  /*5b10*/  LOP3.LUT R0, R0, 0xffff, RZ, 0xc0, !PT ;  /* 0x0000ffff00007812 */ /* 0x000fe200078ec0ff */
[----:B------:R-:W-:Y:S01]  /*5b20*/  @!P3 FADD.FTZ R124, -R124, -RZ ;  /* 0x800000ff7c7cb221 */ /* 0x000fe20000010100 */
[----:B------:R-:W-:Y:S01]  /*5b30*/  ISETP.LE.U32.AND P3, PT, R4, UR8, PT ;  /* 0x0000000804007c0c */ /* 0x000fe2000bf63070 */
[----:B------:R-:W-:Y:S01]  /*5b40*/  @!P6 FADD.FTZ R126, -R126, -RZ ;  /* 0x800000ff7e7ee221 */ /* 0x000fe20000010100 */
[----:B------:R-:W-:Y:S01]  /*5b50*/  ISETP.LE.U32.AND P6, PT, R2, UR8, PT ;  /* 0x0000000802007c0c */ /* 0x000fe2000bfc3070 */
[----:B-1----:R-:W-:Y:S01]  /*5b60*/  @!P4 FADD.FTZ R129, -R129, -RZ ;  /* 0x800000ff8181c221 */ /* 0x002fe20000010100 */
[----:B------:R-:W-:Y:S02]  /*5b70*/  SHF.R.U32.HI R2, RZ, 0x8, R104 ;  /* 0x00000008ff027819 */ /* 0x000fe40000011668 */
[----:B------:R-:W-:Y:S02]  /*5b80*/  ISETP.LE.U32.AND P0, PT, R0, UR8, PT ;  /* 0x0000000800007c0c */ /* 0x000fe4000bf03070 */
[----:B------:R-:W-:Y:S01]  /*5b90*/  LOP3.LUT R4, R2, 0xffff, RZ, 0xc0, !PT ;  /* 0x0000ffff02047812 */ /* 0x000fe200078ec0ff */
[----:B------:R-:W-:Y:S01]  /*5ba0*/  @!P1 FADD.FTZ R111, -R111, -RZ ;  /* 0x800000ff6f6f9221 */ /* 0x000fe20000010100 */
[----:B------:R-:W-:Y:S02]  /*5bb0*/  F2FP.RELU.BF16.F32.PACK_AB R2, R182, R181 ;  /* 0x000000b5b602723e */ /* 0x000fe400000018ff */
[----:B------:R-:W-:Y:S01]  /*5bc0*/  SHF.R.U32.HI R0, RZ, 0x8, R105 ;  /* 0x00000008ff007819 */ /* 0x000fe20000011669 */
[----:B------:R-:W-:Y:S01]  /*5bd0*/  @!P3 FADD.FTZ R130, -R130, -RZ ;  /* 0x800000ff8282b221 */ /* 0x000fe20000010100 */
[----:B------:R-:W-:Y:S01]  /*5be0*/  F2FP.RELU.BF16.F32.PACK_AB R5, R188, R190 ;  /* 0x000000bebc05723e */ /* 0x000fe200000018ff */
[----:B------:R1:W-:Y:S01]  /*5bf0*/  STS [R200+0xe000], R2 ;  /* 0x00e00002c8007388 */ /* 0x0003e20000000800 */
[----:B------:R-:W-:Y:S01]  /*5c00*/  LOP3.LUT R0, R0, 0xffff, RZ, 0xc0, !PT ;  /* 0x0000ffff00007812 */ /* 0x000fe200078ec0ff */
[----:B------:R-:W-:Y:S01]  /*5c10*/  @!P6 FADD.FTZ R114, -R114, -RZ ;  /* 0x800000ff7272e221 */ /* 0x000fe20000010100 */
[----:B------:R-:W-:Y:S01]  /*5c20*/  F2FP.RELU.BF16.F32.PACK_AB R6, R180, R183 ;  /* 0x000000b7b406723e */ /* 0x000fe200000018ff */
[----:B------:R-:W-:Y:S01]  /*5c30*/  @!P0 FADD.FTZ R127, -R127, -RZ ;  /* 0x800000ff7f7f8221 */ /* 0x000fe20000010100 */
[----:B------:R-:W-:Y:S02]  /*5c40*/  ISETP.LE.U32.AND P3, PT, R0, UR8, PT ;  /* 0x0000000800007c0c */ /* 0x000fe4000bf63070 */
[----:B------:R-:W-:Y:S02]  /*5c50*/  LOP3.LUT R0, R107, 0xff, RZ, 0xc0, !PT ;  /* 0x000000ff6b007812 */ /* 0x000fe400078ec0ff */
[----:B------:R-:W-:Y:S02]  /*5c60*/  ISETP.LE.U32.AND P0, PT, R14, UR8, PT ;  /* 0x000000080e007c0c */ /* 0x000fe4000bf03070 */
[----:B------:R-:W-:Y:S02]  /*5c70*/  ISETP.LE.U32.AND P1, PT, R0, UR8, PT ;  /* 0x0000000800007c0c */ /* 0x000fe4000bf23070 */
[----:B------:R-:W-:Y:S02]  /*5c80*/  F2FP.RELU.BF16.F32.PACK_AB R0, R184, R187 ;  /* 0x000000bbb800723e */ /* 0x000fe400000018ff */
[----:B------:R-:W-:Y:S02]  /*5c90*/  ISETP.LE.U32.AND P5, PT, R103, UR8, PT ;  /* 0x0000000867007c0c */ /* 0x000fe4000bfa3070 */
[----:B------:R-:W-:Y:S01]  /*5ca0*/  ISETP.LE.U32.AND P4, PT, R100, UR8, PT ;  /* 0x0000000864007c0c */ /* 0x000fe2000bf83070 */
[----:B------:R3:W-:Y:S01]  /*5cb0*/  STS [R200+0xe400], R0 ;  /* 0x00e40000c8007388 */ /* 0x0007e20000000800 */
[----:B------:R-:W-:Y:S01]  /*5cc0*/  @!P3 FADD.FTZ R119, -R119, -RZ ;  /* 0x800000ff7777b221 */ /* 0x000fe20000010100 */
[----:B------:R-:W-:Y:S02]  /*5cd0*/  ISETP.LE.U32.AND P3, PT, R4, UR8, PT ;  /* 0x0000000804007c0c */ /* 0x000fe4000bf63070 */
[----:B------:R-:W-:Y:S01]  /*5ce0*/  F2FP.RELU.BF16.F32.PACK_AB R4, R125, R128 ;  /* 0x000000807d04723e */ /* 0x000fe200000018ff */
[----:B------:R-:W-:Y:S01]  /*5cf0*/  @!P0 FADD.FTZ R116, -R116, -RZ ;  /* 0x800000ff74748221 */ /* 0x000fe20000010100 */
[C---:B------:R-:W-:Y:S01]  /*5d00*/  LEA R112, P0, R226.reuse, R112, 0x2 ;  /* 0x00000070e2707211 */ /* 0x040fe200078010ff */
[----:B------:R-:W-:Y:S01]  /*5d10*/  @!P1 FADD.FTZ R115, -R115, -RZ ;  /* 0x800000ff73739221 */ /* 0x000fe20000010100 */
[----:B-1----:R-:W-:Y:S01]  /*5d20*/  F2FP.RELU.BF16.F32.PACK_AB R2, R131, R179 ;  /* 0x000000b38302723e */ /* 0x002fe200000018ff */
[----:B------:R1:W-:Y:S01]  /*5d30*/  STS [R203+0xe000], R4 ;  /* 0x00e00004cb007388 */ /* 0x0003e20000000800 */
[----:B------:R-:W-:Y:S01]  /*5d40*/  LEA.HI.X.SX32 R113, R226, R113, 0x2, P0 ;  /* 0x00000071e2717211 */ /* 0x000fe200000f16ff */
[----:B--2---:R-:W-:Y:S01]  /*5d50*/  @!P5 FADD.FTZ R118, -R118, -RZ ;  /* 0x800000ff7676d221 */ /* 0x004fe20000010100 */
[----:B------:R-:W-:Y:S01]  /*5d60*/  @!P4 FADD.FTZ R122, -R122, -RZ ;  /* 0x800000ff7a7ac221 */ /* 0x000fe20000010100 */
[----:B------:R2:W-:Y:S01]  /*5d70*/  STS [R203+0xe400], R2 ;  /* 0x00e40002cb007388 */ /* 0x0005e20000000800 */
[----:B------:R-:W-:Y:S01]  /*5d80*/  FSETP.GE.FTZ.AND P0, PT, R181, RZ, PT ;  /* 0x000000ffb500720b */ /* 0x000fe20003f16000 */
[----:B------:R-:W-:Y:S01]  /*5d90*/  @!P3 FADD.FTZ R117, -R117, -RZ ;  /* 0x800000ff7575b221 */ /* 0x000fe20000010100 */
[----:B------:R-:W-:Y:S01]  /*5da0*/  FSETP.GE.FTZ.AND P6, PT, R182, RZ, PT ;  /* 0x000000ffb600720b */ /* 0x000fe20003fd6000 */
[----:B------:R4:W-:Y:S01]  /*5db0*/  STS [R200+0xf000], R5 ;  /* 0x00f00005c8007388 */ /* 0x0009e20000000800 */
[----:B------:R-:W-:Y:S02]  /*5dc0*/  FSETP.GE.FTZ.AND P5, PT, R128, RZ, PT ;  /* 0x000000ff8000720b */ /* 0x000fe40003fb6000 */
[C---:B------:R-:W-:Y:S01]  /*5dd0*/  FSETP.GE.FTZ.AND P1, PT, R120.reuse, RZ, PT ;  /* 0x000000ff7800720b */ /* 0x040fe20003f36000 */
[----:B------:R-:W4:Y:S01]  /*5de0*/  LDG.E R110, desc[UR14][R112.64] ;  /* 0x0000000e706e7981 */ /* 0x000f22000c1e1900 */
[----:B------:R-:W-:Y:S02]  /*5df0*/  FSETP.GE.FTZ.AND P4, PT, R125, RZ, PT ;  /* 0x000000ff7d00720b */ /* 0x000fe40003f96000 */
[----:B------:R-:W-:Y:S01]  /*5e00*/  FSETP.GE.FTZ.AND P3, PT, R121, RZ, PT ;  /* 0x000000ff7900720b */ /* 0x000fe20003f76000 */
[----:B------:R-:W4:Y:S01]  /*5e10*/  LDG.E R109, desc[UR14][R112.64+0x20] ;  /* 0x0000200e706d7981 */ /* 0x000f22000c1e1900 */
[----:B---3--:R-:W-:Y:S05]  /*5e20*/  F2FP.RELU.BF16.F32.PACK_AB R0, R189, R191 ;  /* 0x000000bfbd00723e */ /* 0x008fea00000018ff */
[----:B------:R3:W-:Y:S01]  /*5e30*/  STS [R200+0xf400], R0 ;  /* 0x00f40000c8007388 */ /* 0x0007e20000000800 */
[----:B-1----:R-:W-:Y:S03]  /*5e40*/  F2FP.RELU.BF16.F32.PACK_AB R4, R120, R121 ;  /* 0x000000797804723e */ /* 0x002fe600000018ff */
[----:B------:R1:W-:Y:S01]  /*5e50*/  STS [R203+0xf000], R6 ;  /* 0x00f00006cb007388 */ /* 0x0003e20000000800 */
[----:B--2---:R-:W-:Y:S02]  /*5e60*/  F2FP.RELU.BF16.F32.PACK_AB R2, R123, R124 ;  /* 0x0000007c7b02723e */ /* 0x004fe400000018ff */
[----:B----4-:R-:W-:Y:S05]  /*5e70*/  F2FP.RELU.BF16.F32.PACK_AB R5, R185, R186 ;  /* 0x000000bab905723e */ /* 0x010fea00000018ff */
[----:B------:R2:W-:Y:S04]  /*5e80*/  STS [R203+0xf400], R5 ;  /* 0x00f40005cb007388 */ /* 0x0005e80000000800 */
[----:B------:R4:W-:Y:S04]  /*5e90*/  STS [R201+0xe000], R4 ;  /* 0x00e00004c9007388 */ /* 0x0009e80000000800 */
[----:B------:R4:W-:Y:S01]  /*5ea0*/  STS [R201+0xe400], R2 ;  /* 0x00e40002c9007388 */ /* 0x0009e20000000800 */
[----:B---3--:R-:W-:Y:S02]  /*5eb0*/  F2FP.RELU.BF16.F32.PACK_AB R0, R119, R111 ;  /* 0x0000006f7700723e */ /* 0x008fe400000018ff */
[----:B-1----:R-:W-:Y:S03]  /*5ec0*/  F2FP.RELU.BF16.F32.PACK_AB R6, R127, R129 ;  /* 0x000000817f06723e */ /* 0x002fe600000018ff */
[----:B------:R1:W-:Y:S01]  /*5ed0*/  STS [R202+0xe000], R0 ;  /* 0x00e00000ca007388 */ /* 0x0003e20000000800 */
[----:B--2---:R-:W-:Y:S02]  /*5ee0*/  F2FP.RELU.BF16.F32.PACK_AB R5, R126, R130 ;  /* 0x000000827e05723e */ /* 0x004fe400000018ff */
[----:B----4-:R-:W-:Y:S02]  /*5ef0*/  F2FP.RELU.BF16.F32.PACK_AB R4, R118, R114 ;  /* 0x000000727604723e */ /* 0x010fe400000018ff */
[----:B------:R-:W-:Y:S03]  /*5f00*/  F2FP.RELU.BF16.F32.PACK_AB R2, R117, R122 ;  /* 0x0000007a7502723e */ /* 0x000fe600000018ff */
[----:B------:R-:W-:Y:S04]  /*5f10*/  STS [R202+0xe400], R4 ;  /* 0x00e40004ca007388 */ /* 0x000fe80000000800 */
[----:B------:R-:W-:Y:S01]  /*5f20*/  STS [R201+0xf000], R6 ;  /* 0x00f00006c9007388 */ /* 0x000fe20000000800 */
[----:B-1----:R-:W-:Y:S03]  /*5f30*/  F2FP.RELU.BF16.F32.PACK_AB R0, R116, R115 ;  /* 0x000000737400723e */ /* 0x002fe600000018ff */
[----:B------:R-:W-:Y:S04]  /*5f40*/  STS [R201+0xf400], R5 ;  /* 0x00f40005c9007388 */ /* 0x000fe80000000800 */
[----:B------:R-:W-:Y:S04]  /*5f50*/  STS [R202+0xf000], R2 ;  /* 0x00f00002ca007388 */ /* 0x000fe80000000800 */
[----:B------:R1:W-:Y:S04]  /*5f60*/  STS [R202+0xf400], R0 ;  /* 0x00f40000ca007388 */ /* 0x0003e80000000800 */
[----:B------:R-:W2:Y:S08]  /*5f70*/  LDSM.16.M88.4 R32, [R168+UR6+0x4000] ;  /* 0x00400006a820783b */ /* 0x000eb00008000200 */
[----:B------:R-:W3:Y:S01]  /*5f80*/  LDSM.16.M88.4 R28, [R168+UR6+0x5000] ;  /* 0x00500006a81c783b */ /* 0x000ee20008000200 */
[----:B-1----:R-:W-:Y:S05]  /*5f90*/  IADD3 R0, R168, 0x4000, R108 ;  /* 0x00004000a8007810 */ /* 0x002fea0007ffe06c */
[C---:B------:R-:W-:Y:S02]  /*5fa0*/  IMAD.IADD R2, R0.reuse, 0x1, R174 ;  /* 0x0000000100027824 */ /* 0x040fe400078e02ae */
[----:B------:R-:W-:Y:S03]  /*5fb0*/  IMAD.IADD R0, R0, 0x1, R164 ;  /* 0x0000000100007824 */ /* 0x000fe600078e02a4 */
[----:B------:R-:W1:Y:S08]  /*5fc0*/  LDSM.16.M88.4 R100, [R2] ;  /* 0x000000000264783b */ /* 0x000e700000000200 */
[----:B------:R-:W4:Y:S01]  /*5fd0*/  LDSM.16.M88.4 R104, [R2+0x1000] ;  /* 0x001000000268783b */ /* 0x000f220000000200 */
        /* <DEDUP_REMOVED lines=8> */
[-C--:B-1----:R-:W-:Y:S06]  /*6060*/  HMMA.16816.F32.BF16 R4, R100, R140.reuse, R4 ;  /* 0x0000008c6404723c */ /* 0x082fec0000041804 */
[C---:B----4-:R-:W-:Y:S06]  /*6070*/  HMMA.16816.F32.BF16 R8, R104.reuse, R140, R8 ;  /* 0x0000008c6808723c */ /* 0x050fec0000041808 */
[-C--:B------:R-:W-:Y:S06]  /*6080*/  HMMA.16816.F32.BF16 R12, R104, R142.reuse, R12 ;  /* 0x0000008e680c723c */ /* 0x080fec000004180c */
[C---:B------:R-:W-:Y:S06]  /*6090*/  HMMA.16816.F32.BF16 R16, R100.reuse, R142, R16 ;  /* 0x0000008e6410723c */ /* 0x040fec0000041810 */
[-C--:B------:R-:W-:Y:S06]  /*60a0*/  HMMA.16816.F32.BF16 R20, R100, R144.reuse, R20 ;  /* 0x000000906414723c */ /* 0x080fec0000041814 */
[C---:B------:R-:W-:Y:S06]  /*60b0*/  HMMA.16816.F32.BF16 R24, R104.reuse, R144, R24 ;  /* 0x000000906818723c */ /* 0x040fec0000041818 */
[-C--:B------:R-:W-:Y:S01]  /*60c0*/  HMMA.16816.F32.BF16 R28, R104, R146.reuse, R28 ;  /* 0x00000092681c723c */ /* 0x080fe2000004181c */
[----:B------:R-:W1:Y:S05]  /*60d0*/  LDSM.16.M88.4 R104, [R0] ;  /* 0x000000000068783b */ /* 0x000e6a0000000200 */
[----:B------:R-:W-:Y:S03]  /*60e0*/  HMMA.16816.F32.BF16 R32, R100, R146, R32 ;  /* 0x000000926420723c */ /* 0x000fe60000041820 */
[----:B------:R2:W3:Y:S02]  /*60f0*/  LDSM.16.M88.4 R100, [R0+0x1000] ;  /* 0x001000000064783b */ /* 0x0004e40000000200 */
[----:B--2---:R-:W-:Y:S06]  /*6100*/  IMAD.IADD R0, R164, 0x1, R2 ;  /* 0x00000001a4007824 */ /* 0x004fec00078e0202 */
[----:B------:R2:W5:Y:S01]  /*6110*/  LDG.E R2, desc[UR14][R112.64+0xa0] ;  /* 0x0000a00e70027981 */ /* 0x000562000c1e1900 */
        /* <DEDUP_REMOVED lines=9> */
[----:B------:R-:W3:Y:S03]  /*61b0*/  LDSM.16.M88.4 R104, [R0+0x1000] ;  /* 0x001000000068783b */ /* 0x000ee60000000200 */
[-C--:B-1----:R-:W-:Y:S06]  /*61c0*/  HMMA.16816.F32.BF16 R4, R100, R156.reuse, R4 ;  /* 0x0000009c6404723c */ /* 0x082fec0000041804 */
[C---:B---3--:R-:W-:Y:S06]  /*61d0*/  HMMA.16816.F32.BF16 R8, R104.reuse, R156, R8 ;  /* 0x0000009c6808723c */ /* 0x048fec0000041808 */
[-C--:B------:R-:W-:Y:S06]  /*61e0*/  HMMA.16816.F32.BF16 R12, R104, R158.reuse, R12 ;  /* 0x0000009e680c723c */ /* 0x080fec000004180c */
[C---:B------:R-:W-:Y:S06]  /*61f0*/  HMMA.16816.F32.BF16 R16, R100.reuse, R158, R16 ;  /* 0x0000009e6410723c */ /* 0x040fec0000041810 */
[----:B------:R-:W-:Y:S01]  /*6200*/  FADD.FTZ R0, -R110, R4 ;  /* 0x000000046e007221 */ /* 0x000fe20000010100 */
        /* <DEDUP_REMOVED lines=22> */
[----:B------:R-:W-:Y:S01]  /*6370*/  FADD.FTZ R6, -R109, R6 ;  /* 0x000000066d067221 */ /* 0x000fe20000010100 */
        /* <DEDUP_REMOVED lines=18> */
[----:B--2---:R-:W-:Y:S06]  /*64a0*/  @!P6 BRA `(.L_x_715) ;  /* 0x000000000088e947 */ /* 0x004fec0003800000 */
        /* <DEDUP_REMOVED lines=34> */
.L_x_715:
[----:B---3--:R-:W-:Y:S01]  /*66d0*/  FADD.FTZ R6, -R109, R19 ;  /* 0x000000136d067221 */ /* 0x008fe20000010100 */
[----:B------:R-:W-:Y:S01]  /*66e0*/  FSETP.GE.FTZ.AND P4, PT, R131, RZ, PT ;  /* 0x000000ff8300720b */ /* 0x000fe20003f96000 */
[----:B------:R1:W-:Y:S01]  /*66f0*/  STS [R200+0xa000], R16 ;  /* 0x00a00010c8007388 */ /* 0x0003e20000000800 */
[----:B------:R-:W-:Y:S01]  /*6700*/  FMUL.FTZ R33, R187, R33 ;  /* 0x00000021bb217220 */ /* 0x000fe20000410000 */
[----:B------:R-:W-:Y:S01]  /*6710*/  FMUL.FTZ R32, R184, R32 ;  /* 0x00000020b8207220 */ /* 0x000fe20000410000 */
[----:B------:R-:W-:Y:S01]  /*6720*/  FSEL R6, R6, R109, P4 ;  /* 0x0000006d06067208 */ /* 0x000fe20002000000 */
[----:B------:R-:W-:Y:S01]  /*6730*/  FADD.FTZ R5, -R109, R18 ;  /* 0x000000126d057221 */ /* 0x000fe20000010100 */
[----:B------:R-:W-:Y:S01]  /*6740*/  FSETP.GE.FTZ.AND P0, PT, R179, RZ, PT ;  /* 0x000000ffb300720b */ /* 0x000fe20003f16000 */
[----:B------:R-:W-:Y:S01]  /*6750*/  FADD.FTZ R22, -R109, R22 ;  /* 0x000000166d167221 */ /* 0x000fe20000010100 */
        /* <DEDUP_REMOVED lines=11> */
[----:B------:R-:W-:Y:S01]  /*6810*/  FADD.FTZ R13, -R4, R13 ;  /* 0x0000000d040d7221 */ /* 0x000fe20000010100 */
        /* <DEDUP_REMOVED lines=29> */
[----:B------:R-:W-:Y:S02]  /*69f0*/  FSETP.GE.FTZ.AND P0, PT, R117, RZ, PT ;  /* 0x000000ff7500720b */ /* 0x000fe40003f16000 */
        /* <DEDUP_REMOVED lines=28> */
[----:B------:R-:W-:Y:S01]  /*6bc0*/  FSETP.GE.FTZ.AND P5, PT, R185, RZ, PT ;  /* 0x000000ffb900720b */ /* 0x000fe20003fb6000 */
[----:B------:R-:W-:Y:S01]  /*6bd0*/  IMAD.MOV.U32 R117, RZ, RZ, R205 ;  /* 0x000000ffff757224 */ /* 0x000fe200078e00cd */
        /* <DEDUP_REMOVED lines=115> */
.L_x_716:
[----:B------:R-:W-:Y:S01]  /*7310*/  LDSM.16.M88.4 R16, [R167] ;  /* 0x00000000a710783b */ /* 0x000fe20000000200 */
[--C-:B------:R-:W-:Y:S01]  /*7320*/  IMAD.IADD R2, R176, 0x1, R164.reuse ;  /* 0x00000001b0027824 */ /* 0x100fe200078e02a4 */
[----:B------:R-:W-:Y:S01]  /*7330*/  LEA R206, P0, R238, R116, 0x2 ;  /* 0x00000074eece7211 */ /* 0x000fe200078010ff */
[----:B------:R-:W-:Y:S01]  /*7340*/  IMAD.IADD R112, R167, 0x1, R164 ;  /* 0x00000001a7707824 */ /* 0x000fe200078e02a4 */
[----:B------:R-:W2:Y:S01]  /*7350*/  LDSM.16.MT88.4 R8, [R0+0x2000] ;  /* 0x002000000008783b */ /* 0x000ea20000004200 */
[----:B------:R-:W-:Y:S01]  /*7360*/  IMAD.IADD R113, R164, 0x1, R169 ;  /* 0x00000001a4717824 */ /* 0x000fe200078e02a9 */
[----:B------:R-:W-:Y:S01]  /*7370*/  LEA.HI.X.SX32 R205, R238, R117, 0x2, P0 ;  /* 0x00000075eecd7211 */ /* 0x000fe200000f16ff */
[C---:B------:R-:W-:Y:S01]  /*7380*/  IMAD.IADD R115, R229.reuse, 0x1, R250 ;  /* 0x00000001e5737824 */ /* 0x040fe200078e02fa */
        /* <DEDUP_REMOVED lines=274> */
[----:B------:R-:W-:Y:S01]  /*84b0*/  F2FP.BF16.F32.PACK_AB R19, R19, R62 ;  /* 0x0000003e1313723e */ /* 0x000fe200000010ff */
[----:B--2---:R-:W-:Y:S04]  /*84c0*/  STS [R108], R18 ;  /* 0x000000126c007388 */ /* 0x004fe80000000800 */
[----:B------:R-:W-:Y:S04]  /*84d0*/  STS [R108+0x400], R17 ;  /* 0x000400116c007388 */ /* 0x000fe80000000800 */
[----:B---3--:R-:W-:Y:S04]  /*84e0*/  STS [R107], R14 ;  /* 0x0000000e6b007388 */ /* 0x008fe80000000800 */
[----:B----4-:R-:W-:Y:S04]  /*84f0*/  STS [R109], R13 ;  /* 0x0000000d6d007388 */ /* 0x010fe80000000800 */
[----:B------:R-:W-:Y:S01]  /*8500*/  STS [R108+0x2000], R16 ;  /* 0x002000106c007388 */ /* 0x000fe20000000800 */
[----:B------:R-:W-:-:S03]  /*8510*/  ISETP.NE.AND P0, PT, R104, -0x1, PT ;  /* 0xffffffff6800780c */ /* 0x000fc60003f05270 */
[----:B------:R-:W-:Y:S04]  /*8520*/  STS [R108+0x2400], R15 ;  /* 0x0024000f6c007388 */ /* 0x000fe80000000800 */
[----:B------:R-:W-:Y:S04]  /*8530*/  STS [R107+0x2000], R12 ;  /* 0x0020000c6b007388 */ /* 0x000fe80000000800 */
[----:B------:R-:W-:Y:S04]  /*8540*/  STS [R107+0x2400], R11 ;  /* 0x0024000b6b007388 */ /* 0x000fe80000000800 */
[----:B------:R-:W-:Y:S04]  /*8550*/  STS [R106], R10 ;  /* 0x0000000a6a007388 */ /* 0x000fe80000000800 */
[----:B------:R-:W-:Y:S04]  /*8560*/  STS [R106+0x400], R9 ;  /* 0x000400096a007388 */ /* 0x000fe80000000800 */
[----:B------:R1:W-:Y:S04]  /*8570*/  STS [R105], R6 ;  /* 0x0000000669007388 */ /* 0x0003e80000000800 */
[----:B------:R-:W-:Y:S04]  /*8580*/  STS [R105+0x400], R5 ;  /* 0x0004000569007388 */ /* 0x000fe80000000800 */
[----:B------:R-:W-:Y:S04]  /*8590*/  STS [R106+0x2000], R8 ;  /* 0x002000086a007388 */ /* 0x000fe80000000800 */
[----:B------:R-:W-:Y:S04]  /*85a0*/  STS [R106+0x2400], R7 ;  /* 0x002400076a007388 */ /* 0x000fe80000000800 */
[----:B------:R2:W-:Y:S04]  /*85b0*/  STS [R105+0x2000], R4 ;  /* 0x0020000469007388 */ /* 0x0005e80000000800 */
[----:B------:R-:W-:Y:S04]  /*85c0*/  STS [R105+0x2400], R2 ;  /* 0x0024000269007388 */ /* 0x000fe80000000800 */
[----:B------:R3:W-:Y:S01]  /*85d0*/  STS [R108+0x4000], R0 ;  /* 0x004000006c007388 */ /* 0x0007e20000000800 */
[----:B-1----:R-:W-:-:S03]  /*85e0*/  @P0 IADD3 R6, R247, R104, RZ ;  /* 0x00000068f7060210 */ /* 0x002fc60007ffe0ff */
[----:B------:R1:W-:Y:S04]  /*85f0*/  STS [R108+0x4400], R30 ;  /* 0x0044001e6c007388 */ /* 0x0003e80000000800 */
[----:B------:R-:W-:Y:S04]  /*8600*/  STS [R107+0x4000], R32 ;  /* 0x004000206b007388 */ /* 0x000fe80000000800 */
[----:B------:R-:W-:Y:S04]  /*8610*/  STS [R109+0x4000], R29 ;  /* 0x0040001d6d007388 */ /* 0x000fe80000000800 */
[----:B------:R-:W-:Y:S01]  /*8620*/  STS [R108+0x6000], R34 ;  /* 0x006000226c007388 */ /* 0x000fe20000000800 */
[----:B--2---:R-:W2:Y:S03]  /*8630*/  @P0 LDC.64 R4, c[0x0][0x450] ;  /* 0x00011400ff040b82 */ /* 0x004ea60000000a00 */
[----:B------:R-:W-:Y:S01]  /*8640*/  STS [R108+0x6400], R33 ;  /* 0x006400216c007388 */ /* 0x000fe20000000800 */
[----:B---3--:R-:W-:-:S02]  /*8650*/  @P0 IADD3 R0, R247, R104, RZ ;  /* 0x00000068f7000210 */ /* 0x008fc40007ffe0ff */
[----:B------:R-:W3:Y:S02]  /*8660*/  S2R R104, SR_CTAID.Y ;  /* 0x0000000000687919 */ /* 0x000ee40000002600 */
[----:B-1----:R-:W1:Y:S01]  /*8670*/  @P0 LDC.64 R30, c[0x0][0x458] ;  /* 0x00011600ff1e0b82 */ /* 0x002e620000000a00 */
[----:B------:R4:W-:Y:S04]  /*8680*/  STS [R107+0x6000], R28 ;  /* 0x0060001c6b007388 */ /* 0x0009e80000000800 */
[----:B------:R-:W-:Y:S04]  /*8690*/  STS [R107+0x6400], R27 ;  /* 0x0064001b6b007388 */ /* 0x000fe80000000800 */
[----:B------:R-:W-:Y:S04]  /*86a0*/  STS [R106+0x4000], R26 ;  /* 0x0040001a6a007388 */ /* 0x000fe80000000800 */
[----:B------:R-:W-:Y:S04]  /*86b0*/  STS [R106+0x4400], R25 ;  /* 0x004400196a007388 */ /* 0x000fe80000000800 */
[----:B------:R-:W-:Y:S04]  /*86c0*/  STS [R105+0x4000], R22 ;  /* 0x0040001669007388 */ /* 0x000fe80000000800 */
[----:B------:R-:W-:Y:S04]  /*86d0*/  STS [R105+0x4400], R21 ;  /* 0x0044001569007388 */ /* 0x000fe80000000800 */
[----:B------:R-:W-:Y:S04]  /*86e0*/  STS [R106+0x6000], R24 ;  /* 0x006000186a007388 */ /* 0x000fe80000000800 */
[----:B------:R3:W-:Y:S04]  /*86f0*/  STS [R106+0x6400], R23 ;  /* 0x006400176a007388 */ /* 0x0007e80000000800 */
[----:B------:R3:W-:Y:S01]  /*8700*/  STS [R105+0x6000], R20 ;  /* 0x0060001469007388 */ /* 0x0007e20000000800 */
[----:B------:R-:W3:Y:S03]  /*8710*/  S2R R12, SR_TID.X ;  /* 0x00000000000c7919 */ /* 0x000ee60000002100 */
[----:B------:R3:W-:Y:S01]  /*8720*/  STS [R105+0x6400], R19 ;  /* 0x0064001369007388 */ /* 0x0007e20000000800 */
[----:B--2---:R-:W-:-:S02]  /*8730*/  @P0 IMAD R2, R0, R5, RZ ;  /* 0x0000000500020224 */ /* 0x004fc400078e02ff */
[----:B------:R-:W-:-:S04]  /*8740*/  @P0 IMAD.WIDE.U32 R8, R0, R4, RZ ;  /* 0x0000000400080225 */ /* 0x000fc800078e00ff */
[C---:B-1----:R-:W-:Y:S02]  /*8750*/  @P0 IMAD R0, R6.reuse, R31, RZ ;  /* 0x0000001f06000224 */ /* 0x042fe400078e02ff */
[----:B------:R-:W-:Y:S01]  /*8760*/  @P0 IMAD.WIDE.U32 R6, R6, R30, RZ ;  /* 0x0000001e06060225 */ /* 0x000fe200078e00ff */
[----:B------:R-:W-:Y:S02]  /*8770*/  @P0 IADD3 R10, R9, R2, RZ ;  /* 0x00000002090a0210 */ /* 0x000fe40007ffe0ff */
[----:B------:R-:W-:Y:S02]  /*8780*/  @P0 MOV R2, R8 ;  /* 0x0000000800020202 */ /* 0x000fe40000000f00 */
[----:B----4-:R-:W-:Y:S02]  /*8790*/  @P0 IADD3 R28, R7, R0, RZ ;  /* 0x00000000071c0210 */ /* 0x010fe40007ffe0ff */
[----:B---3--:R-:W-:Y:S02]  /*87a0*/  @P0 MOV R23, R6 ;  /* 0x0000000600170202 */ /* 0x008fe40000000f00 */
[----:B------:R-:W-:-:S02]  /*87b0*/  SHF.L.U32 R20, R246, 0x7, RZ ;  /* 0x00000007f6147819 */ /* 0x000fc400000006ff */
[----:B------:R-:W-:Y:S01]  /*87c0*/  SHF.R.S32.HI R11, RZ, 0x1f, R104 ;  /* 0x0000001fff0b7819 */ /* 0x000fe20000011468 */
        /* <DEDUP_REMOVED lines=13> */
.L_x_718:
        /* <DEDUP_REMOVED lines=13> */
.L_x_719:
[----:B------:R-:W-:Y:S01]  /*8970*/  BAR.SYNC.DEFER_BLOCKING 0x0 ;  /* 0x0000000000007b1d */ /* 0x000fe20000010000 */
[--C-:B------:R-:W-:Y:S01]  /*8980*/  SHF.R.S32.HI R9, RZ, 0x1f, R220.reuse ;  /* 0x0000001fff097819 */ /* 0x100fe200000114dc */
[----:B------:R-:W-:Y:S01]  /*8990*/  IMAD.MOV.U32 R8, RZ, RZ, R220 ;  /* 0x000000ffff087224 */ /* 0x000fe200078e00dc */
[----:B------:R-:W-:Y:S02]  /*89a0*/  SHF.R.S32.HI R22, RZ, 0x1f, R20 ;  /* 0x0000001fff167819 */ /* 0x000fe40000011414 */
[----:B------:R-:W-:Y:S01]  /*89b0*/  SHF.R.S32.HI R11, RZ, 0x1f, R12 ;  /* 0x0000001fff0b7819 */ /* 0x000fe2000001140c */
[-C--:B------:R-:W-:Y:S01]  /*89c0*/  IMAD.WIDE.U32 R6, R20, R4.reuse, R8 ;  /* 0x0000000414067225 */ /* 0x080fe200078e0008 */
[----:B------:R-:W-:Y:S01]  /*89d0*/  ULDC UR4, c[0x0][0x2d0] ;  /* 0x0000b40000047ab9 */ /* 0x000fe20000000800 */
[----:B------:R-:W-:Y:S01]  /*89e0*/  SHF.R.S32.HI R21, RZ, 0x1f, R248 ;  /* 0x0000001fff157819 */ /* 0x000fe200000114f8 */
[----:B------:R-:W-:Y:S01]  /*89f0*/  BSSY B0, `(.L_x_720) ;  /* 0x0000026000007945 */ /* 0x000fe20003800000 */
[----:B------:R-:W-:Y:S01]  /*8a00*/  IMAD R0, R22, R4, RZ ;  /* 0x0000000416007224 */ /* 0x000fe200078e02ff */
[----:B------:R-:W-:-:S02]  /*8a10*/  IADD3 R6, P0, R2, R6, RZ ;  /* 0x0000000602067210 */ /* 0x000fc40007f1e0ff */
[----:B------:R-:W-:Y:S01]  /*8a20*/  LEA.HI R2, R11, R12, RZ, 0x3 ;  /* 0x0000000c0b027211 */ /* 0x000fe200078f18ff */
[----:B------:R-:W-:Y:S01]  /*8a30*/  IMAD R0, R20, R5, R0 ;  /* 0x0000000514007224 */ /* 0x000fe200078e0200 */
[----:B------:R-:W-:Y:S01]  /*8a40*/  ISETP.GE.AND P4, PT, R220, UR4, PT ;  /* 0x00000004dc007c0c */ /* 0x000fe2000bf86270 */
[----:B------:R-:W-:-:S03]  /*8a50*/  ULDC.64 UR4, c[0x0][0x468] ;  /* 0x00011a0000047ab9 */ /* 0x000fc60000000a00 */
[----:B------:R-:W-:Y:S02]  /*8a60*/  IADD3.X R7, R10, R7, R0, P0, !PT ;  /* 0x000000070a077210 */ /* 0x000fe400007fe400 */
[----:B------:R-:W-:Y:S01]  /*8a70*/  SHF.R.S32.HI R0, RZ, 0x3, R2 ;  /* 0x00000003ff007819 */ /* 0x000fe20000011402 */
[----:B------:R-:W-:Y:S01]  /*8a80*/  IMAD R2, R246, -0x80, R195 ;  /* 0xffffff80f6027824 */ /* 0x000fe200078e02c3 */
[----:B------:R1:W2:Y:S01]  /*8a90*/  LDS.128 R24, [R114+0x7000] ;  /* 0x0070000072187984 */ /* 0x0002a20000000c00 */
[----:B------:R-:W-:Y:S01]  /*8aa0*/  IMAD.WIDE.U32 R6, R248, UR4, R6 ;  /* 0x00000004f8067c25 */ /* 0x000fe2000f8e0006 */
[----:B------:R-:W-:Y:S02]  /*8ab0*/  SHF.R.S32.HI R29, RZ, 0x1f, R0 ;  /* 0x0000001fff1d7819 */ /* 0x000fe40000011400 */
[----:B------:R1:W3:Y:S01]  /*8ac0*/  LDS.128 R32, [R114+0xb000] ;  /* 0x00b0000072207984 */ /* 0x0002e20000000c00 */
[C---:B------:R-:W-:Y:S02]  /*8ad0*/  VIADD R10, R0.reuse, 0x20 ;  /* 0x00000020000a7836 */ /* 0x040fe40000000000 */
[C---:B------:R-:W-:Y:S01]  /*8ae0*/  VIADD R12, R0.reuse, 0x40 ;  /* 0x00000040000c7836 */ /* 0x040fe20000000000 */
[----:B------:R1:W4:Y:S01]  /*8af0*/  LDS.128 R36, [R114+0xc000] ;  /* 0x00c0000072247984 */ /* 0x0003220000000c00 */
[----:B------:R-:W-:Y:S01]  /*8b00*/  VIADD R11, R0, 0x60 ;  /* 0x00000060000b7836 */ /* 0x000fe20000000000 */
[-C--:B------:R-:W-:Y:S01]  /*8b10*/  ISETP.GE.OR P3, PT, R10, R2.reuse, P4 ;  /* 0x000000020a00720c */ /* 0x080fe20002766670 */
[----:B------:R-:W-:Y:S01]  /*8b20*/  IMAD R10, R21, UR4, RZ ;  /* 0x00000004150a7c24 */ /* 0x000fe2000f8e02ff */
[----:B------:R1:W1:Y:S01]  /*8b30*/  LDS.128 R40, [R114+0xd000] ;  /* 0x00d0000072287984 */ /* 0x0002620000000c00 */
[----:B------:R-:W-:-:S02]  /*8b40*/  ISETP.GE.OR P2, PT, R12, R2, P4 ;  /* 0x000000020c00720c */ /* 0x000fc40002746670 */
[-C--:B------:R-:W-:Y:S02]  /*8b50*/  ISETP.GE.OR P1, PT, R11, R2.reuse, P4 ;  /* 0x000000020b00720c */ /* 0x080fe40002726670 */
[----:B------:R-:W-:Y:S01]  /*8b60*/  ISETP.GE.OR P4, PT, R0, R2, P4 ;  /* 0x000000020000720c */ /* 0x000fe20002786670 */
[----:B------:R-:W-:-:S04]  /*8b70*/  IMAD R2, R248, UR5, R10 ;  /* 0x00000005f8027c24 */ /* 0x000fc8000f8e020a */
[----:B------:R-:W-:-:S08]  /*8b80*/  IMAD.IADD R2, R2, 0x1, R7 ;  /* 0x0000000102027824 */ /* 0x000fd000078e0207 */
        /* <DEDUP_REMOVED lines=12> */
.L_x_721:
[----:B------:R-:W-:Y:S05]  /*8c50*/  BSYNC B0 ;  /* 0x0000000000007941 */ /* 0x000fea0003800000 */
.L_x_720:
        /* <DEDUP_REMOVED lines=14> */
.L_x_723:
[----:B------:R-:W-:Y:S05]  /*8d40*/  BSYNC B0 ;  /* 0x0000000000007941 */ /* 0x000fea0003800000 */
.L_x_722:
[----:B--2---:R2:W1:Y:S01]  /*8d50*/  LDS.128 R16, [R114+0x8000] ;  /* 0x0080000072107984 */ /* 0x0044620000000c00 */
[----:B------:R-:W-:Y:S04]  /*8d60*/  BSSY B0, `(.L_x_724) ;  /* 0x000000e000007945 */ /* 0x000fe80003800000 */
[----:B------:R-:W-:Y:S05]  /*8d70*/  @P2 BRA `(.L_x_725) ;  /* 0x0000000000302947 */ /* 0x000fea0003800000 */
[----:B------:R-:W-:Y:S01]  /*8d80*/  IADD3 R12, P0, R0, 0x40, RZ ;  /* 0x00000040000c7810 */ /* 0x000fe20007f1e0ff */
        /* <DEDUP_REMOVED lines=11> */
.L_x_725:
[----:B------:R-:W-:Y:S05]  /*8e40*/  BSYNC B0 ;  /* 0x0000000000007941 */ /* 0x000fea0003800000 */
.L_x_724:
        /* <DEDUP_REMOVED lines=14> */
.L_x_727:
[----:B------:R-:W-:Y:S05]  /*8f30*/  BSYNC B0 ;  /* 0x0000000000007941 */ /* 0x000fea0003800000 */
.L_x_726:
        /* <DEDUP_REMOVED lines=23> */
.L_x_729:
[----:B------:R-:W-:Y:S05]  /*90b0*/  BSYNC B0 ;  /* 0x0000000000007941 */ /* 0x000fea0003800000 */
.L_x_728:
        /* <DEDUP_REMOVED lines=13> */
[----:B---3--:R2:W-:Y:S02]  /*9190*/  STG.E.128 desc[UR14][R8.64], R32 ;  /* 0x0000002008007986 */ /* 0x0085e4000c101d0e */
.L_x_731:
[----:B------:R-:W-:Y:S05]  /*91a0*/  BSYNC B0 ;  /* 0x0000000000007941 */ /* 0x000fea0003800000 */
.L_x_730:
        /* <DEDUP_REMOVED lines=14> */
.L_x_733:
[----:B------:R-:W-:Y:S05]  /*9290*/  BSYNC B0 ;  /* 0x0000000000007941 */ /* 0x000fea0003800000 */
.L_x_732:
        /* <DEDUP_REMOVED lines=13> */
.L_x_690:
[----:B------:R-:W-:Y:S05]  /*9370*/  BSYNC B1 ;  /* 0x0000000000017941 */ /* 0x000fea0003800000 */
.L_x_668:
[----:B------:R-:W3:Y:S02]  /*9380*/  LDC R0, c[0x0][0xc] ;  /* 0x00000300ff007b82 */ /* 0x000ee40000000800 */
[----:B---3--:R-:W-:-:S04]  /*9390*/  IADD3 R246, R0, R246, RZ ;  /* 0x000000f600f67210 */ /* 0x008fc80007ffe0ff */
[----:B------:R-:W-:-:S13]  /*93a0*/  ISETP.GE.AND P0, PT, R246, UR7, PT ;  /* 0x00000007f6007c0c */ /* 0x000fda000bf06270 */
[----:B------:R-:W-:Y:S05]  /*93b0*/  @P0 BRA `(.L_x_734) ;  /* 0x0000000000040947 */ /* 0x000fea0003800000 */
[----:B------:R-:W-:Y:S05]  /*93c0*/  BRA `(.L_x_735) ;  /* 0xffffff7400607947 */ /* 0x000fea000383ffff */
.L_x_734:
[----:B------:R-:W-:Y:S05]  /*93d0*/  EXIT ;  /* 0x000000000000794d */ /* 0x000fea0003800000 */
.L_x_736:
        /* <DEDUP_REMOVED lines=10> */
.L_x_1270:


//--------------------- .text._ZN5flash44flash_bwd_dq_dk_dv_loop_seqk_parallel_kernelI23Flash_bwd_kernel_traitsILi64ELi64ELi128ELi8ELi2ELi4ELi4ELb1ELb0EN7cutlass10bfloat16_tE19Flash_kernel_traitsILi64ELi64ELi128ELi8ES3_EELb0ELb1ELb0ELb1ELb0ELb0ELb1EEEvNS_16Flash_bwd_paramsE --------------------------
	.section	.text._ZN5flash44flash_bwd_dq_dk_dv_loop_seqk_parallel_kernelI23Flash_bwd_kernel_traitsILi64ELi64ELi128ELi8ELi2ELi4ELi4ELb1ELb0EN7cutlass10bfloat16_tE19Flash_kernel_traitsILi64ELi64ELi128ELi8ES3_EELb0ELb1ELb0ELb1ELb0ELb0ELb1EEEvNS_16Flash_bwd_paramsE,"ax",@progbits
	.align	128
        .global         _ZN5flash44flash_bwd_dq_dk_dv_loop_seqk_parallel_kernelI23Flash_bwd_kernel_traitsILi64ELi64ELi128ELi8ELi2ELi4ELi4ELb1ELb0EN7cutlass10bfloat16_tE19Flash_kernel_traitsILi64ELi64ELi128ELi8ES3_EELb0ELb1ELb0ELb1ELb0ELb0ELb1EEEvNS_16Flash_bwd_paramsE
        .type           _ZN5flash44flash_bwd_dq_dk_dv_loop_seqk_parallel_kernelI23Flash_bwd_kernel_traitsILi64ELi64ELi128ELi8ELi2ELi4ELi4ELb1ELb0EN7cutlass10bfloat16_tE19Flash_kernel_traitsILi64ELi64ELi128ELi8ES3_EELb0ELb1ELb0ELb1ELb0ELb0ELb1EEEvNS_16Flash_bwd_paramsE,@function
        .size           _ZN5flash44flash_bwd_dq_dk_dv_loop_seqk_parallel_kernelI23Flash_bwd_kernel_traitsILi64ELi64ELi128ELi8ELi2ELi4ELi4ELb1ELb0EN7cutlass10bfloat16_tE19Flash_kernel_traitsILi64ELi64ELi128ELi8ES3_EELb0ELb1ELb0ELb1ELb0ELb0ELb1EEEvNS_16Flash_bwd_paramsE,(.L_x_1271 - _ZN5flash44flash_bwd_dq_dk_dv_loop_seqk_parallel_kernelI23Flash_bwd_kernel_traitsILi64ELi64ELi128ELi8ELi2ELi4ELi4ELb1ELb0EN7cutlass10bfloat16_tE19Flash_kernel_traitsILi64ELi64ELi128ELi8ES3_EELb0ELb1ELb0ELb1ELb0ELb0ELb1EEEvNS_16Flash_bwd_paramsE)
        .other          _ZN5flash44flash_bwd_dq_dk_dv_loop_seqk_parallel_kernelI23Flash_bwd_kernel_traitsILi64ELi64ELi128ELi8ELi2ELi4ELi4ELb1ELb0EN7cutlass10bfloat16_tE19Flash_kernel_traitsILi64ELi64ELi128ELi8ES3_EELb0ELb1ELb0ELb1ELb0ELb0ELb1EEEvNS_16Flash_bwd_paramsE,@"STO_CUDA_ENTRY STV_DEFAULT"
_ZN5flash44flash_bwd_dq_dk_dv_loop_seqk_parallel_kernelI23Flash_bwd_kernel_traitsILi64ELi64ELi128ELi8ELi2ELi4ELi4ELb1ELb0EN7cutlass10bfloat16_tE19Flash_kernel_traitsILi64ELi64ELi128ELi8ES3_EELb0ELb1ELb0ELb1ELb0ELb0ELb1EEEvNS_16Flash_bwd_paramsE:
.text._ZN5flash44flash_bwd_dq_dk_dv_loop_seqk_parallel_kernelI23Flash_bwd_kernel_traitsILi64ELi64ELi128ELi8ELi2ELi4ELi4ELb1ELb0EN7cutlass10bfloat16_tE19Flash_kernel_traitsILi64ELi64ELi128ELi8ES3_EELb0ELb1ELb0ELb1ELb0ELb0ELb1EEEvNS_16Flash_bwd_paramsE:
        /* <DEDUP_REMOVED lines=20> */
[----:B---3--:R-:W-:Y:S01]  /*0140*/  ULEA UR4, UR4, UR5, 0x18 ;  /* 0x0000000504047291 */ /* 0x008fe2000f8ec03f */
[----:B--2---:R-:W-:Y:S01]  /*0150*/  SHF.R.S32.HI R15, RZ, 0x1f, R16 ;  /* 0x0000001fff0f7819 */ /* 0x004fe20000011410 */
[----:B------:R-:W-:Y:S01]  /*0160*/  IMAD.SHL.U32 R249, R16, 0x2, RZ ;  /* 0x0000000210f97824 */ /* 0x000fe200078e00ff */
[----:B----4-:R-:W-:-:S02]  /*0170*/  USHF.R.S32.HI UR5, URZ, 0x1f, UR59 ;  /* 0x0000001f3f057899 */ /* 0x010fc4000801143b */
[CC--:B------:R-:W-:Y:S01]  /*0180*/  LEA.HI R4, R15.reuse, R16.reuse, RZ, 0x4 ;  /* 0x000000100f047211 */ /* 0x0c0fe200078f20ff */
[----:B------:R-:W-:Y:S01]  /*0190*/  USHF.R.S32.HI UR7, URZ, 0x1f, UR59 ;  /* 0x0000001f3f077899 */ /* 0x000fe2000801143b */
[C---:B------:R-:W-:Y:S02]  /*01a0*/  LEA.HI R19, R15.reuse, R16, RZ, 0x3 ;  /* 0x000000100f137211 */ /* 0x040fe400078f18ff */
[----:B------:R-:W-:Y:S01]  /*01b0*/  SHF.R.S32.HI R2, RZ, 0x4, R4 ;  /* 0x00000004ff027819 */ /* 0x000fe20000011404 */
[----:B-----5:R-:W-:Y:S01]  /*01c0*/  USHF.L.U32 UR6, UR48, 0x7, URZ ;  /* 0x0000000730067899 */ /* 0x020fe2000800063f */
[----:B------:R-:W-:Y:S02]  /*01d0*/  SHF.R.S32.HI R242, RZ, 0x3, R19 ;  /* 0x00000003fff27819 */ /* 0x000fe40000011413 */
[----:B-1----:R-:W-:Y:S02]  /*01e0*/  LEA.HI R0, R4, R2, RZ, 0x1 ;  /* 0x0000000204007211 */ /* 0x002fe400078f08ff */
[----:B------:R-:W-:-:S02]  /*01f0*/  LEA.HI R18, R15, R16, RZ, 0x2 ;  /* 0x000000100f127211 */ /* 0x000fc400078f10ff */
[----:B------:R-:W-:Y:S02]  /*0200*/  LOP3.LUT R0, R0, 0xfffffffe, RZ, 0xc0, !PT ;  /* 0xfffffffe00007812 */ /* 0x000fe400078ec0ff */
[--C-:B------:R-:W-:Y:S02]  /*0210*/  SHF.R.S32.HI R10, RZ, 0x2, R18.reuse ;  /* 0x00000002ff0a7819 */ /* 0x100fe40000011412 */
[----:B------:R-:W-:Y:S01]  /*0220*/  SHF.R.S32.HI R3, RZ, 0x1f, R18 ;  /* 0x0000001fff037819 */ /* 0x000fe20000011412 */
[----:B------:R-:W-:Y:S01]  /*0230*/  IMAD.IADD R13, R2, 0x1, -R0 ;  /* 0x00000001020d7824 */ /* 0x000fe200078e0a00 */
[----:B------:R-:W-:Y:S01]  /*0240*/  LOP3.LUT R0, R19, 0xfffffff8, RZ, 0xc0, !PT ;  /* 0xfffffff813007812 */ /* 0x000fe200078ec0ff */
[----:B------:R-:W-:Y:S01]  /*0250*/  IMAD.SHL.U32 R2, R242, 0x40, RZ ;  /* 0x00000040f2027824 */ /* 0x000fe200078e00ff */
[----:B------:R-:W-:Y:S02]  /*0260*/  LEA.HI R12, R15, R16, RZ, 0x5 ;  /* 0x000000100f0c7211 */ /* 0x000fe400078f28ff */
[----:B------:R-:W-:Y:S01]  /*0270*/  LEA.HI R3, R3, R10, RZ, 0x3 ;  /* 0x0000000a03037211 */ /* 0x000fe200078f18ff */
[----:B------:R-:W-:Y:S01]  /*0280*/  IMAD.IADD R0, R16, 0x1, -R0 ;  /* 0x0000000110007824 */ /* 0x000fe200078e0a00 */
[----:B------:R-:W-:-:S02]  /*0290*/  LOP3.LUT R2, R2, 0x1c0, RZ, 0xc0, !PT ;  /* 0x000001c002027812 */ /* 0x000fc400078ec0ff */
[--C-:B------:R-:W-:Y:S01]  /*02a0*/  SHF.R.S32.HI R20, RZ, 0x5, R12.reuse ;  /* 0x00000005ff147819 */ /* 0x100fe2000001140c */
[----:B------:R-:W-:Y:S01]  /*02b0*/  IMAD.SHL.U32 R234, R0, 0x8, RZ ;  /* 0x0000000800ea7824 */ /* 0x000fe200078e00ff */
        /* <DEDUP_REMOVED lines=18> */
[----:B------:R-:W-:Y:S01]  /*03e0*/  LEA.HI R14, R4, R3, RZ, 0x3 ;  /* 0x00000003040e7211 */ /* 0x000fe200078f18ff */
[----:B------:R-:W-:Y:S01]  /*03f0*/  IMAD.SHL.U32 R4, R13, 0x200, RZ ;  /* 0x000002000d047824 */ /* 0x000fe200078e00ff */
[----:B------:R-:W-:Y:S02]  /*0400*/  SHF.R.S32.HI R6, RZ, 0x6, R6 ;  /* 0x00000006ff067819 */ /* 0x000fe40000011406 */
[----:B------:R-:W-:Y:S02]  /*0410*/  LOP3.LUT R8, R0, 0x8, R19, 0xf8, !PT ;  /* 0x0000000800087812 */ /* 0x000fe400078ef813 */
[----:B------:R-:W-:Y:S01]  /*0420*/  SHF.R.U32.HI R5, RZ, 0x3, R0 ;  /* 0x00000003ff057819 */ /* 0x000fe20000011600 */
[----:B------:R-:W-:Y:S01]  /*0430*/  IMAD R248, R6, 0x200, R248 ;  /* 0x0000020006f87824 */ /* 0x000fe200078e02f8 */
[----:B------:R-:W-:Y:S01]  /*0440*/  LOP3.LUT R11, R0, 0x30, R2, 0xf8, !PT ;  /* 0x00000030000b7812 */ /* 0x000fe200078ef802 */
[----:B------:R-:W-:Y:S01]  /*0450*/  IMAD R2, R6, 0x800, R4 ;  /* 0x0000080006027824 */ /* 0x000fe200078e0204 */
[----:B------:R-:W-:-:S02]  /*0460*/  LOP3.LUT R9, R14, 0xfffffff8, RZ, 0xc0, !PT ;  /* 0xfffffff80e097812 */ /* 0x000fc400078ec0ff */
[----:B------:R-:W-:Y:S02]  /*0470*/  LOP3.LUT R0, R8, R5, RZ, 0x3c, !PT ;  /* 0x0000000508007212 */ /* 0x000fe400078e3cff */
[----:B------:R-:W-:Y:S01]  /*0480*/  LOP3.LUT R7, R10, 0x1, RZ, 0xc0, !PT ;  /* 0x000000010a077812 */ /* 0x000fe200078ec0ff */
[----:B------:R-:W-:Y:S01]  /*0490*/  IMAD.IADD R17, R3, 0x1, -R9 ;  /* 0x0000000103117824 */ /* 0x000fe200078e0a09 */
[----:B------:R-:W-:Y:S01]  /*04a0*/  LOP3.LUT R3, R11, 0x8, R19, 0xf8, !PT ;  /* 0x000000080b037812 */ /* 0x000fe200078ef813 */
[----:B------:R-:W-:Y:S01]  /*04b0*/  IMAD.IADD R182, R2, 0x1, R0 ;  /* 0x0000000102b67824 */ /* 0x000fe200078e0200 */
[----:B------:R-:W-:Y:S02]  /*04c0*/  LEA.HI R0, R15, R16, RZ, 0x7 ;  /* 0x000000100f007211 */ /* 0x000fe400078f38ff */
[----:B------:R-:W-:Y:S02]  /*04d0*/  LOP3.LUT R2, R18, 0x7ffffffc, RZ, 0xc0, !PT ;  /* 0x7ffffffc12027812 */ /* 0x000fe400078ec0ff */
[----:B------:R-:W-:Y:S01]  /*04e0*/  LOP3.LUT R5, R4, R3, R5, 0xf6, !PT ;  /* 0x0000000304057212 */ /* 0x000fe200078ef605 */
[----:B------:R-:W-:Y:S01]  /*04f0*/  IMAD.SHL.U32 R3, R6, 0x20, RZ ;  /* 0x0000002006037824 */ /* 0x000fe200078e00ff */
[----:B------:R-:W-:Y:S01]  /*0500*/  ISETP.NE.U32.AND P0, PT, R7, 0x1, PT ;  /* 0x000000010700780c */ /* 0x000fe20003f05070 */
[----:B------:R-:W-:Y:S01]  /*0510*/  IMAD.IADD R11, R16, 0x1, -R2 ;  /* 0x00000001100b7824 */ /* 0x000fe200078e0a02 */
[----:B------:R-:W-:Y:S01]  /*0520*/  SHF.R.S32.HI R4, RZ, 0x7, R0 ;  /* 0x00000007ff047819 */ /* 0x000fe20000011400 */
[----:B------:R-:W-:Y:S01]  /*0530*/  IMAD.SHL.U32 R0, R10, 0x40, RZ ;  /* 0x000000400a007824 */ /* 0x000fe200078e00ff */
[----:B------:R-:W-:-:S02]  /*0540*/  LOP3.LUT R7, R12, 0xffffffe0, RZ, 0xc0, !PT ;  /* 0xffffffe00c077812 */ /* 0x000fc400078ec0ff */
[----:B------:R-:W-:Y:S01]  /*0550*/  LEA.HI R9, R12, R20, RZ, 0x1 ;  /* 0x000000140c097211 */ /* 0x000fe200078f08ff */
[----:B------:R-:W-:Y:S01]  /*0560*/  IMAD.SHL.U32 R2, R4, 0x8, RZ ;  /* 0x0000000804027824 */ /* 0x000fe200078e00ff */
[----:B------:R-:W-:Y:S01]  /*0570*/  LOP3.LUT R0, R0, 0x1c0, RZ, 0xc0, !PT ;  /* 0x000001c000007812 */ /* 0x000fe200078ec0ff */
[----:B------:R-:W-:Y:S01]  /*0580*/  IMAD.IADD R21, R16, 0x1, -R7 ;  /* 0x0000000110157824 */ /* 0x000fe200078e0a07 */
[----:B------:R-:W-:Y:S01]  /*0590*/  R2P PR, R10, 0x6 ;  /* 0x000000060a007804 */ /* 0x000fe20000000000 */
[----:B------:R-:W-:Y:S01]  /*05a0*/  IMAD.SHL.U32 R7, R13, 0x10, RZ ;  /* 0x000000100d077824 */ /* 0x000fe200078e00ff */
[----:B------:R-:W-:Y:S02]  /*05b0*/  LOP3.LUT R2, R2, 0x8, RZ, 0xc0, !PT ;  /* 0x0000000802027812 */ /* 0x000fe400078ec0ff */
[----:B------:R-:W-:Y:S01]  /*05c0*/  SHF.R.U32.HI R6, RZ, 0x3, R0 ;  /* 0x00000003ff067819 */ /* 0x000fe20000011600 */
[----:B------:R-:W-:Y:S01]  /*05d0*/  STL [R1+0x10], R21 ;  /* 0x0000101501007387 */ /* 0x000fe20000100800 */
[----:B------:R-:W-:-:S02]  /*05e0*/  SHF.R.S32.HI R15, RZ, 0x1f, R21 ;  /* 0x0000001fff0f7819 */ /* 0x000fc40000011415 */
[----:B------:R-:W-:Y:S02]  /*05f0*/  LOP3.LUT R249, R3, 0x6, R249, 0xf8, !PT ;  /* 0x0000000603f97812 */ /* 0x000fe400078ef8f9 */
[----:B------:R-:W-:Y:S02]  /*0600*/  LOP3.LUT R12, R2, 0x10, R7, 0xf8, !PT ;  /* 0x00000010020c7812 */ /* 0x000fe400078ef807 */
[----:B------:R-:W-:Y:S02]  /*0610*/  LOP3.LUT R8, R0, 0x20, R3, 0xf8, !PT ;  /* 0x0000002000087812 */ /* 0x000fe400078ef803 */
[----:B------:R-:W-:Y:S01]  /*0620*/  LOP3.LUT R10, R6, R0, R2, 0x1e, !PT ;  /* 0x00000000060a7212 */ /* 0x000fe200078e1e02 */
[----:B------:R-:W-:Y:S01]  /*0630*/  IMAD.SHL.U32 R0, R11, 0x2, RZ ;  /* 0x000000020b007824 */ /* 0x000fe200078e00ff */
[----:B------:R-:W-:Y:S02]  /*0640*/  LOP3.LUT R3, R9, 0xfffffffe, RZ, 0xc0, !PT ;  /* 0xfffffffe09037812 */ /* 0x000fe400078ec0ff */
[----:B------:R-:W-:Y:S01]  /*0650*/  LEA.HI R2, R15, R21, RZ, 0x2 ;  /* 0x000000150f027211 */ /* 0x000fe200078f10ff */
[----:B------:R-:W-:Y:S01]  /*0660*/  IMAD R4, R4, 0x1000, R0 ;  /* 0x0000100004047824 */ /* 0x000fe200078e0200 */
[----:B------:R-:W-:Y:S01]  /*0670*/  LOP3.LUT R8, R8, R6, RZ, 0x3c, !PT ;  /* 0x0000000608087212 */ /* 0x000fe200078e3cff */
[----:B------:R-:W-:Y:S01]  /*0680*/  IMAD.IADD R7, R20, 0x1, -R3 ;  /* 0x0000000114077824 */ /* 0x000fe200078e0a03 */
[----:B------:R-:W-:Y:S01]  /*0690*/  SHF.R.S32.HI R2, RZ, 0x2, R2 ;  /* 0x00000002ff027819 */ /* 0x000fe20000011402 */
[----:B------:R-:W-:Y:S01]  /*06a0*/  IMAD.SHL.U32 R3, R17, 0x40, RZ ;  /* 0x0000004011037824 */ /* 0x000fe200078e00ff */
[----:B------:R-:W-:Y:S01]  /*06b0*/  SEL R195, R195, 0x10, !P0 ;  /* 0x00000010c3c37807 */ /* 0x000fe20004000000 */
[----:B------:R-:W-:-:S02]  /*06c0*/  IMAD R6, R174, 0x400, R0 ;  /* 0x00000400ae067824 */ /* 0x000fc400078e0200 */
[----:B------:R-:W-:Y:S01]  /*06d0*/  IMAD R251, R7, 0x10, R2 ;  /* 0x0000001007fb7824 */ /* 0x000fe200078e0202 */
[----:B------:R-:W-:Y:S01]  /*06e0*/  LOP3.LUT R3, R3, 0x1c0, RZ, 0xc0, !PT ;  /* 0x000001c003037812 */ /* 0x000fe200078ec0ff */
[----:B------:R-:W-:Y:S02]  /*06f0*/  IMAD R4, R7, 0x400, R4 ;  /* 0x0000040007047824 */ /* 0x000fe400078e0204 */
[----:B------:R-:W-:Y:S02]  /*0700*/  VIADD R2, R251, 0xffffffc0 ;  /* 0xffffffc0fb027836 */ /* 0x000fe40000000000 */
[----:B------:R-:W-:Y:S02]  /*0710*/  IMAD.IADD R10, R6, 0x1, R10 ;  /* 0x00000001060a7824 */ /* 0x000fe400078e020a */
[----:B------:R-:W-:Y:S01]  /*0720*/  IMAD.SHL.U32 R6, R13, 0x8, RZ ;  /* 0x000000080d067824 */ /* 0x000fe200078e00ff */
[----:B------:R-:W-:Y:S01]  /*0730*/  SHF.R.S32.HI R0, RZ, 0x1f, R2 ;  /* 0x0000001fff007819 */ /* 0x000fe20000011402 */
[----:B------:R-:W-:Y:S01]  /*0740*/  IMAD.IADD R8, R8, 0x1, R4 ;  /* 0x0000000108087824 */ /* 0x000fe200078e0204 */
[----:B------:R-:W-:-:S02]  /*0750*/  SHF.R.U32.HI R4, RZ, 0x3, R3 ;  /* 0x00000003ff047819 */ /* 0x000fc40000011603 */
[----:B------:R-:W-:Y:S01]  /*0760*/  SHF.L.U64.HI R250, R2, 0x2, R0 ;  /* 0x0000000202fa7819 */ /* 0x000fe20000010200 */
[----:B------:R-:W-:Y:S01]  /*0770*/  IMAD.SHL.U32 R0, R14, 0x40, RZ ;  /* 0x000000400e007824 */ /* 0x000fe200078e00ff */
[----:B------:R-:W-:Y:S02]  /*0780*/  LOP3.LUT R2, R3, 0x8, R6, 0xf8, !PT ;  /* 0x0000000803027812 */ /* 0x000fe400078ef806 */
[----:B------:R-:W-:Y:S02]  /*0790*/  LOP3.LUT R3, R4, R12, R3, 0x1e, !PT ;  /* 0x0000000c04037212 */ /* 0x000fe400078e1e03 */
[----:B------:R-:W-:Y:S02]  /*07a0*/  LOP3.LUT R0, R0, 0xfffffe00, RZ, 0xc0, !PT ;  /* 0xfffffe0000007812 */ /* 0x000fe400078ec0ff */
[----:B------:R-:W-:Y:S02]  /*07b0*/  LOP3.LUT R2, R2, R4, RZ, 0x3c, !PT ;  /* 0x0000000402027212 */ /* 0x000fe400078e3cff */
[----:B------:R-:W-:Y:S01]  /*07c0*/  LOP3.LUT R180, R3, R0, RZ, 0xfc, !PT ;  /* 0x0000000003b47212 */ /* 0x000fe200078efcff */
[--C-:B------:R-:W-:Y:S01]  /*07d0*/  IMAD R4, R7, 0x400, R0.reuse ;  /* 0x0000040007047824 */ /* 0x100fe200078e0200 */
[----:B------:R-:W-:Y:S01]  /*07e0*/  LEA R197, R8, UR4, 0x1 ;  /* 0x0000000408c57c11 */ /* 0x000fe2000f8e08ff */
        /* <DEDUP_REMOVED lines=16> */
[----:B------:R-:W-:Y:S01]  /*08f0*/  SEL R2, R2, 0xffffffc0, !P3 ;  /* 0xffffffc002027807 */ /* 0x000fe20005800000 */
[----:B------:R-:W-:Y:S01]  /*0900*/  IMAD.IADD R198, R197, 0x1, R195 ;  /* 0x00000001c5c67824 */ /* 0x000fe200078e02c3 */
[----:B------:R-:W-:Y:S01]  /*0910*/  LEA R0, R182, UR6, 0x1 ;  /* 0x00000006b6007c11 */ /* 0x000fe2000f8e08ff */
[----:B------:R-:W-:Y:S01]  /*0920*/  VIADD R183, R183, UR5 ;  /* 0x00000005b7b77c36 */ /* 0x000fe20008000000 */
[----:B------:R-:W-:-:S02]  /*0930*/  SEL R4, R4, 0xffffffe0, !P1 ;  /* 0xffffffe004047807 */ /* 0x000fc40004800000 */
[----:B------:R-:W-:Y:S01]  /*0940*/  LEA R252, R10, UR5, 0x1 ;  /* 0x000000050afc7c11 */ /* 0x000fe2000f8e08ff */
[C---:B------:R-:W-:Y:S02]  /*0950*/  IMAD.IADD R176, R0.reuse, 0x1, R2 ;  /* 0x0000000100b07824 */ /* 0x040fe400078e0202 */
[----:B------:R-:W-:Y:S02]  /*0960*/  IMAD.IADD R178, R0, 0x1, R177 ;  /* 0x0000000100b27824 */ /* 0x000fe400078e02b1 */
[----:B------:R-:W-:Y:S02]  /*0970*/  IMAD.IADD R0, R4, 0x1, R252 ;  /* 0x0000000104007824 */ /* 0x000fe400078e02fc */
[C---:B------:R-:W-:Y:S02]  /*0980*/  VIADD R6, R252.reuse, 0x40 ;  /* 0x00000040fc067836 */ /* 0x040fe40000000000 */
[C---:B------:R-:W-:Y:S01]  /*0990*/  @P2 VIADD R6, R252.reuse, 0xffffffc0 ;  /* 0xffffffc0fc062836 */ /* 0x040fe20000000000 */
[----:B------:R1:W-:Y:S01]  /*09a0*/  STL [R1+0x8], R0 ;  /* 0x0000080001007387 */ /* 0x0003e20000100800 */
[----:B------:R-:W-:-:S02]  /*09b0*/  VIADD R7, R252, 0x420 ;  /* 0x00000420fc077836 */ /* 0x000fc40000000000 */
[----:B------:R-:W-:Y:S01]  /*09c0*/  @P1 VIADD R7, R252, 0x3e0 ;  /* 0x000003e0fc071836 */ /* 0x000fe20000000000 */
[----:B------:R2:W-:Y:S01]  /*09d0*/  STL [R1], R6 ;  /* 0x0000000601007387 */ /* 0x0005e20000100800 */
[----:B------:R-:W-:Y:S02]  /*09e0*/  IMAD.IADD R196, R197, 0x1, R4 ;  /* 0x00000001c5c47824 */ /* 0x000fe400078e0204 */
[----:B------:R-:W-:Y:S01]  /*09f0*/  IMAD.IADD R177, R177, 0x1, R176 ;  /* 0x00000001b1b17824 */ /* 0x000fe200078e02b0 */
[----:B------:R2:W-:Y:S01]  /*0a00*/  STL [R1+0xc], R7 ;  /* 0x00000c0701007387 */ /* 0x0005e20000100800 */
[----:B------:R-:W-:Y:S02]  /*0a10*/  IMAD.IADD R195, R195, 0x1, R196 ;  /* 0x00000001c3c37824 */ /* 0x000fe400078e02c4 */
[----:B-1----:R-:W-:-:S05]  /*0a20*/  IMAD.IADD R0, R4, 0x1, R6 ;  /* 0x0000000104007824 */ /* 0x002fca00078e0206 */
[----:B------:R2:W-:Y:S02]  /*0a30*/  STL [R1+0x4], R0 ;  /* 0x0000040001007387 */ /* 0x0005e40000100800 */
.L_x_805:
        /* <DEDUP_REMOVED lines=18> */
[----:B--2---:R-:W-:Y:S01]  /*0b60*/  IMAD.U32 R6, RZ, RZ, UR10 ;  /* 0x0000000aff067e24 */ /* 0x004fe2000f8e00ff */
        /* <DEDUP_REMOVED lines=11> */
[----:B----4-:R-:W2:Y:S01]  /*0c20*/  @P1 LDG.E R8, desc[UR8][R6.64] ;  /* 0x0000000806081981 */ /* 0x010ea2000c1e1900 */
        /* <DEDUP_REMOVED lines=36> */
.L_x_737:
        /* <DEDUP_REMOVED lines=15> */
[----:B------:R-:W-:-:S02]  /*0f60*/  USHF.L.U32 UR14, UR48, 0x7, URZ ;  /* 0x00000007300e7899 */ /* 0x000fc4000800063f */
[----:B------:R-:W-:Y:S02]  /*0f70*/  UIMAD UR30, UR48, UR7, UR6 ;  /* 0x00000007301e72a4 */ /* 0x000fe4000f8e0206 */
[----:B------:R-:W-:Y:S01]  /*0f80*/  USHF.R.S32.HI UR41, URZ, 0x1f, UR61 ;  /* 0x0000001f3f297899 */ /* 0x000fe2000801143d */
[----:B------:R-:W-:Y:S01]  /*0f90*/  @!UP1 ULDC.64 UR6, c[0x0][0x418] ;  /* 0x0001060000069ab9 */ /* 0x000fe20000000a00 */
[----:B------:R-:W-:Y:S01]  /*0fa0*/  ULDC.64 UR38, c[0x0][0x240] ;  /* 0x0000900000267ab9 */ /* 0x000fe20000000a00 */
[----:B------:R-:W-:Y:S01]  /*0fb0*/  ULDC UR20, c[0x0][0x2dc] ;  /* 0x0000b70000147ab9 */ /* 0x000fe20000000800 */
[----:B------:R-:W-:Y:S01]  /*0fc0*/  ULDC UR46, c[0x0][0x270] ;  /* 0x00009c00002e7ab9 */ /* 0x000fe20000000800 */
[----:B------:R-:W-:Y:S02]  /*0fd0*/  USEL UR32, UR14, URZ, UP2 ;  /* 0x0000003f0e207287 */ /* 0x000fe40009000000 */
[----:B------:R-:W-:Y:S01]  /*0fe0*/  @!UP1 UIMAD.WIDE.U32 UR42, UR48, UR6, URZ ;  /* 0x00000006302a92a5 */ /* 0x000fe2000f8e003f */
[----:B-1----:R-:W-:Y:S01]  /*0ff0*/  IABS R6, R7 ;  /* 0x0000000700067213 */ /* 0x002fe20000000000 */
[----:B------:R-:W-:Y:S01]  /*1000*/  UIMAD.WIDE.U32 UR14, UR5, UR38, URZ ;  /* 0x00000026050e72a5 */ /* 0x000fe2000f8e003f */
[----:B------:R-:W-:Y:S01]  /*1010*/  ISETP.NE.AND P3, PT, R7, RZ, PT ;  /* 0x000000ff0700720c */ /* 0x000fe20003f65270 */
[----:B------:R-:W-:Y:S01]  /*1020*/  UIMAD UR25, UR5, UR39, URZ ;  /* 0x00000027051972a4 */ /* 0x000fe2000f8e023f */
[----:B------:R-:W1:Y:S01]  /*1030*/  I2F.RP R4, R6 ;  /* 0x0000000600047306 */ /* 0x000e620000209400 */
[----:B------:R-:W-:-:S02]  /*1040*/  USHF.L.U64.HI UR16, UR48, 0x7, UR60 ;  /* 0x0000000730107899 */ /* 0x000fc4000801023c */
[----:B------:R-:W-:Y:S02]  /*1050*/  USEL UR58, UR22, UR14, !UP1 ;  /* 0x0000000e163a7287 */ /* 0x000fe4000c800000 */
[----:B--2---:R-:W-:Y:S02]  /*1060*/  UIMAD.WIDE.U32 UR28, UR11, UR12, URZ ;  /* 0x0000000c0b1c72a5 */ /* 0x004fe4000f8e003f */
[----:B------:R-:W-:Y:S02]  /*1070*/  UIADD3 UR50, UR23, UR30, URZ ;  /* 0x0000001e17327290 */ /* 0x000fe4000fffe03f */
[----:B------:R-:W-:Y:S02]  /*1080*/  UIMAD UR52, UR11, UR13, UR29 ;  /* 0x0000000d0b3472a4 */ /* 0x000fe4000f8e021d */
[----:B------:R-:W-:Y:S01]  /*1090*/  @!UP1 UIMAD UR11, UR60, UR6, URZ ;  /* 0x000000063c0b92a4 */ /* 0x000fe2000f8e023f */
[----:B------:R-:W-:Y:S01]  /*10a0*/  @UP1 ULDC.64 UR12, c[0x0][0x420] ;  /* 0x00010800000c1ab9 */ /* 0x000fe20000000a00 */
[----:B------:R-:W-:Y:S01]  /*10b0*/  @UP1 UIADD3 UR50, UR15, UR25, URZ ;  /* 0x000000190f321290 */ /* 0x000fe2000fffe03f */
        /* <DEDUP_REMOVED lines=15> */
[----:B------:R-:W-:-:S02]  /*11b0*/  ULOP3.LUT UR15, UR27, 0xffffffc0, URZ, 0xc0, !UPT ;  /* 0xffffffc01b0f7892 */ /* 0x000fc4000f8ec03f */
[----:B------:R-:W-:Y:S02]  /*11c0*/  USEL UR35, UR16, URZ, UP2 ;  /* 0x0000003f10237287 */ /* 0x000fe40009000000 */
[----:B------:R-:W-:Y:S02]  /*11d0*/  UIMAD.WIDE.U32 UR16, UR6, UR12, URZ ;  /* 0x0000000c061072a5 */ /* 0x000fe4000f8e003f */
        /* <DEDUP_REMOVED lines=8> */
[----:B------:R-:W-:Y:S01]  /*1260*/  USEL UR57, UR16, UR12, !UP1 ;  /* 0x0000000c10397287 */ /* 0x000fe2000c800000 */
[----:B------:R-:W-:Y:S01]  /*1270*/  IMAD.HI.U32 R0, R5, R0, R4 ;  /* 0x0000000005007227 */ /* 0x000fe200078e0004 */
[----:B------:R-:W-:Y:S02]  /*1280*/  USHF.R.S32.HI UR23, URZ, 0x1f, UR11 ;  /* 0x0000001f3f177899 */ /* 0x000fe4000801140b */
[----:B------:R-:W-:Y:S02]  /*1290*/  UIADD3 UR16, UP2, UR11, UR32, URZ ;  /* 0x000000200b107290 */ /* 0x000fe4000ff5e03f */
[----:B------:R-:W-:Y:S01]  /*12a0*/  UISETP.NE.AND UP0, UPT, UR37, -0x1, UPT ;  /* 0xffffffff2500788c */ /* 0x000fe2000bf05270 */
[----:B------:R-:W-:Y:S01]  /*12b0*/  IMAD.HI.U32 R0, R0, R2, RZ ;  /* 0x0000000200007227 */ /* 0x000fe200078e00ff */
[----:B------:R-:W-:Y:S02]  /*12c0*/  UIMAD UR22, UR7, UR5, URZ ;  /* 0x00000005071672a4 */ /* 0x000fe4000f8e023f */
[----:B------:R-:W-:-:S02]  /*12d0*/  UIADD3.X UR12, UR23, UR35, URZ, UP2, !UPT ;  /* 0x00000023170c7290 */ /* 0x000fc400097fe43f */
[----:B------:R-:W-:Y:S01]  /*12e0*/  IADD3 R4, -R0, RZ, RZ ;  /* 0x000000ff00047210 */ /* 0x000fe20007ffe1ff */
[----:B------:R-:W-:Y:S02]  /*12f0*/  UIMAD UR7, UR7, UR16, URZ ;  /* 0x00000010070772a4 */ /* 0x000fe4000f8e023f */
[----:B------:R-:W-:Y:S02]  /*1300*/  UIADD3 UR49, UR17, UR14, URZ ;  /* 0x0000000e11317290 */ /* 0x000fe4000fffe03f */
[C---:B------:R-:W-:Y:S01]  /*1310*/  IMAD R2, R6.reuse, R4, R2 ;  /* 0x0000000406027224 */ /* 0x040fe200078e0202 */
[----:B------:R-:W-:Y:S01]  /*1320*/  @!UP1 UIADD3 UR53, UR43, UR40, URZ ;  /* 0x000000282b359290 */ /* 0x000fe2000fffe03f */
[----:B------:R-:W-:Y:S01]  /*1330*/  ULDC UR30, c[0x0][0x2c4] ;  /* 0x0000b100001e7ab9 */ /* 0x000fe20000000800 */
[----:B------:R-:W-:Y:S02]  /*1340*/  UIMAD UR17, UR6, UR12, UR7 ;  /* 0x0000000c061172a4 */ /* 0x000fe4000f8e0207 */
[----:B------:R-:W-:Y:S01]  /*1350*/  ISETP.GT.U32.AND P1, PT, R6, R2, PT ;  /* 0x000000020600720c */ /* 0x000fe20003f24070 */
[----:B------:R-:W-:-:S02]  /*1360*/  UIMAD.WIDE.U32 UR40, UR6, UR16, URZ ;  /* 0x00000010062872a5 */ /* 0x000fc4000f8e003f */
[----:B------:R-:W-:Y:S01]  /*1370*/  @UP3 UIMAD UR6, UR48, UR30, URZ ;  /* 0x0000001e300632a4 */ /* 0x000fe2000f8e023f */
[----:B------:R-:W-:Y:S01]  /*1380*/  ULDC.U8 UR19, c[0x0][0x480] ;  /* 0x0001200000137ab9 */ /* 0x000fe20000000000 */
[----:B------:R-:W-:Y:S02]  /*1390*/  @UP0 UIADD3 UR24, UR33, UR37, URZ ;  /* 0x0000002521180290 */ /* 0x000fe4000fffe03f */
[----:B------:R-:W-:Y:S02]  /*13a0*/  @UP0 UIADD3 UR26, UR33, UR37, URZ ;  /* 0x00000025211a0290 */ /* 0x000fe4000fffe03f */
[----:B------:R-:W-:Y:S02]  /*13b0*/  UIMAD UR51, UR59, UR20, URZ ;  /* 0x000000143b3372a4 */ /* 0x000fe4000f8e023f */
[----:B------:R-:W-:Y:S02]  /*13c0*/  UISETP.NE.AND UP4, UPT, UR19, URZ, UPT ;  /* 0x0000003f1300728c */ /* 0x000fe4000bf85270 */
[----:B------:R-:W-:Y:S01]  /*13d0*/  @!P1 IMAD.IADD R2, R2, 0x1, -R6 ;  /* 0x0000000102029824 */ /* 0x000fe200078e0a06 */
[----:B------:R-:W-:Y:S01]  /*13e0*/  @UP3 USEL UR7, UR6, UR5, !UP1 ;  /* 0x0000000506073287 */ /* 0x000fe2000c800000 */
[----:B------:R-:W-:Y:S01]  /*13f0*/  @!P1 VIADD R0, R0, 0x1 ;  /* 0x0000000100009836 */ /* 0x000fe20000000000 */
[----:B------:R-:W-:Y:S01]  /*1400*/  PLOP3.LUT P1, PT, PT, PT, UP0, 0x80, 0x0 ;  /* 0x000000000000781c */ /* 0x000fe20003f2f008 */
[----:B------:R-:W-:Y:S01]  /*1410*/  @UP0 ULDC.64 UR20, c[0x0][0x248] ;  /* 0x0000920000140ab9 */ /* 0x000fe20000000a00 */
[----:B------:R-:W-:Y:S01]  /*1420*/  ISETP.GE.U32.AND P0, PT, R2, R6, PT ;  /* 0x000000060200720c */ /* 0x000fe20003f06070 */
[----:B------:R-:W-:Y:S01]  /*1430*/  @UP0 ULDC.64 UR18, c[0x0][0x250] ;  /* 0x0000940000120ab9 */ /* 0x000fe20000000a00 */
[----:B------:R-:W-:Y:S01]  /*1440*/  LOP3.LUT R2, R7, UR59, RZ, 0x3c, !PT ;  /* 0x0000003b07027c12 */ /* 0x000fe2000f8e3cff */
[----:B------:R-:W-:Y:S01]  /*1450*/  @UP1 UIADD3 UR49, UR13, UR22, URZ ;  /* 0x000000160d311290 */ /* 0x000fe2000fffe03f */
[----:B------:R-:W-:-:S02]  /*1460*/  @UP3 ULDC UR6, c[0x0][0x2e4] ;  /* 0x0000b90000063ab9 */ /* 0x000fc40000000800 */
[----:B------:R-:W-:Y:S01]  /*1470*/  ISETP.GE.AND P2, PT, R2, RZ, PT ;  /* 0x000000ff0200720c */ /* 0x000fe20003f46270 */
[----:B------:R-:W-:Y:S02]  /*1480*/  @UP0 UIMAD.WIDE.U32 UR14, UR24, UR20, URZ ;  /* 0x00000014180e02a5 */ /* 0x000fe4000f8e003f */
        /* <DEDUP_REMOVED lines=8> */
[----:B------:R-:W-:Y:S02]  /*1510*/  USHF.R.S32.HI UR46, URZ, 0x6, UR27 ;  /* 0x000000063f2e7899 */ /* 0x000fe4000801141b */
[----:B------:R-:W-:Y:S02]  /*1520*/  USEL UR54, UR52, URZ, UP4 ;  /* 0x0000003f34367287 */ /* 0x000fe4000a000000 */
[----:B------:R-:W-:Y:S01]  /*1530*/  @!UP3 UIMAD UR35, UR6, UR30, URZ ;  /* 0x0000001e0623b2a4 */ /* 0x000fe2000f8e023f */
[----:B------:R-:W-:Y:S01]  /*1540*/  @!P2 IADD3 R10, -R10, RZ, RZ ;  /* 0x000000ff0a0aa210 */ /* 0x000fe20007ffe1ff */
[----:B------:R-:W-:Y:S01]  /*1550*/  USHF.R.S32.HI UR29, URZ, 0x1f, UR34 ;  /* 0x0000001f3f1d7899 */ /* 0x000fe20008011422 */
[----:B------:R-:W-:Y:S01]  /*1560*/  @!P3 LOP3.LUT R10, RZ, R7, RZ, 0x33, !PT ;  /* 0x00000007ff0ab212 */ /* 0x000fe200078e33ff */
[----:B------:R-:W-:-:S02]  /*1570*/  USHF.R.S32.HI UR56, URZ, 0x1f, UR51 ;  /* 0x0000001f3f387899 */ /* 0x000fc40008011433 */
[----:B------:R-:W-:Y:S02]  /*1580*/  USEL UR55, UR28, URZ, UP4 ;  /* 0x0000003f1c377287 */ /* 0x000fe4000a000000 */
        /* <DEDUP_REMOVED lines=18> */
.L_x_739:
        /* <DEDUP_REMOVED lines=13> */
.L_x_740:
        /* <DEDUP_REMOVED lines=11> */
.L_x_741:
[----:B------:R-:W-:Y:S02]  /*1830*/  ULDC UR5, c[0x0][0x270] ;  /* 0x00009c0000057ab9 */ /* 0x000fe40000000800 */
[----:B------:R-:W-:-:S04]  /*1840*/  UIMAD UR5, UR48, UR5, UR59 ;  /* 0x00000005300572a4 */ /* 0x000fc8000f8e023b */
[----:B------:R-:W-:-:S12]  /*1850*/  UIMAD UR5, UR5, UR61, URZ ;  /* 0x0000003d050572a4 */ /* 0x000fd8000f8e023f */
.L_x_742:
[----:B------:R-:W2:Y:S01]  /*1860*/  LDL R15, [R1+0x10] ;  /* 0x00001000010f7983 */ /* 0x000ea20000100800 */
[----:B------:R-:W1:Y:S01]  /*1870*/  LDC.64 R12, c[0x0][0x420] ;  /* 0x00010800ff0c7b82 */ /* 0x000e620000000a00 */
[----:B------:R-:W-:Y:S01]  /*1880*/  SHF.R.S32.HI R14, RZ, 0x1f, R242 ;  /* 0x0000001fff0e7819 */ /* 0x000fe200000114f2 */
[----:B------:R-:W-:Y:S01]  /*1890*/  ULDC UR7, c[0x0][0x270] ;  /* 0x00009c0000077ab9 */ /* 0x000fe20000000800 */
[----:B------:R-:W3:Y:S01]  /*18a0*/  S2R R8, SR_TID.X ;  /* 0x0000000000087919 */ /* 0x000ee20000002100 */
[----:B------:R-:W-:Y:S01]  /*18b0*/  IADD3 R0, P0, R242, UR11, RZ ;  /* 0x0000000bf2007c10 */ /* 0x000fe2000ff1e0ff */
[----:B------:R-:W-:Y:S01]  /*18c0*/  ULDC UR6, c[0x0][0x2dc] ;  /* 0x0000b70000067ab9 */ /* 0x000fe20000000800 */
[--C-:B------:R-:W-:Y:S01]  /*18d0*/  SHF.R.S32.HI R235, RZ, 0x1f, R234.reuse ;  /* 0x0000001fffeb7819 */ /* 0x100fe200000114ea */
[----:B------:R-:W4:Y:S01]  /*18e0*/  S2R R9, SR_TID.X ;  /* 0x0000000000097919 */ /* 0x000f220000002100 */
[----:B------:R-:W-:Y:S01]  /*18f0*/  IADD3.X R2, R14, UR23, RZ, P0, !PT ;  /* 0x000000170e027c10 */ /* 0x000fe200087fe4ff */
[----:B------:R-:W-:Y:S01]  /*1900*/  UIMAD UR26, UR6, UR7, URZ ;  /* 0x00000007061a72a4 */ /* 0x000fe2000f8e023f */
[----:B------:R-:W-:Y:S01]  /*1910*/  BSSY B1, `(.L_x_738) ;  /* 0x000078b000017945 */ /* 0x000fe20003800000 */
[----:B------:R-:W-:Y:S01]  /*1920*/  IMAD.WIDE.U32 R4, R0, UR38, R234 ;  /* 0x0000002600047c25 */ /* 0x000fe2000f8e00ea */
[----:B------:R-:W-:-:S02]  /*1930*/  UIADD3 UR28, UR11, UR5, URZ ;  /* 0x000000050b1c7290 */ /* 0x000fc4000fffe03f */
[----:B------:R-:W-:Y:S01]  /*1940*/  UIADD3 UR5, -UR10, UR36, UR34 ;  /* 0x000000240a057290 */ /* 0x000fe2000fffe122 */
[----:B------:R-:W-:Y:S01]  /*1950*/  IMAD R2, R2, UR38, RZ ;  /* 0x0000002602027c24 */ /* 0x000fe2000f8e02ff */
[----:B------:R-:W-:Y:S01]  /*1960*/  USHF.R.S32.HI UR16, URZ, 0x1f, UR59 ;  /* 0x0000001f3f107899 */ /* 0x000fe2000801143b */
[----:B------:R-:W-:Y:S01]  /*1970*/  IADD3 R6, P2, R4, UR58, RZ ;  /* 0x0000003a04067c10 */ /* 0x000fe2000ff5e0ff */
[----:B------:R-:W-:Y:S01]  /*1980*/  ULDC UR15, c[0x0][0x398] ;  /* 0x0000e600000f7ab9 */ /* 0x000fe20000000800 */
[----:B------:R-:W-:Y:S01]  /*1990*/  IMAD R2, R0, UR39, R2 ;  /* 0x0000002700027c24 */ /* 0x000fe2000f8e0202 */
[----:B------:R-:W-:Y:S01]  /*19a0*/  USHF.L.U32 UR24, UR26, 0x6, URZ ;  /* 0x000000061a187899 */ /* 0x000fe2000800063f */
[----:B------:R-:W-:Y:S01]  /*19b0*/  IADD3 R4, P0, R234, UR14, RZ ;  /* 0x0000000eea047c10 */ /* 0x000fe2000ff1e0ff */
[----:B------:R-:W-:Y:S01]  /*19c0*/  ULDC.64 UR12, c[0x0][0x258] ;  /* 0x00009600000c7ab9 */ /* 0x000fe20000000a00 */
[----:B------:R-:W-:Y:S01]  /*19d0*/  ULDC.64 UR6, c[0x0][0x428] ;  /* 0x00010a0000067ab9 */ /* 0x000fe20000000a00 */
[----:B------:R-:W-:Y:S01]  /*19e0*/  UIADD3 UR5, UR5, -UR15, URZ ;  /* 0x8000000f05057290 */ /* 0x000fe2000fffe03f */
[----:B------:R-:W-:Y:S01]  /*19f0*/  IADD3.X R7, R5, UR50, R2, P2, !PT ;  /* 0x0000003205077c10 */ /* 0x000fe200097fe402 */
[----:B------:R-:W-:Y:S01]  /*1a00*/  UIMAD UR17, UR16, UR6, URZ ;  /* 0x00000006101172a4 */ /* 0x000fe2000f8e023f */
[----:B------:R-:W-:Y:S01]  /*1a10*/  IADD3.X R5, R235, UR53, RZ, P0, !PT ;  /* 0x00000035eb057c10 */ /* 0x000fe200087fe4ff */
[----:B------:R-:W-:Y:S01]  /*1a20*/  UIMAD UR14, UR16, UR12, URZ ;  /* 0x0000000c100e72a4 */ /* 0x000fe2000f8e023f */
[----:B------:R-:W-:Y:S01]  /*1a30*/  IMAD.U32 R2, RZ, RZ, UR12 ;  /* 0x0000000cff027e24 */ /* 0x000fe2000f8e00ff */
[----:B------:R-:W-:Y:S01]  /*1a40*/  USHF.R.S32.HI UR15, URZ, 0x1f, UR24 ;  /* 0x0000001f3f0f7899 */ /* 0x000fe20008011418 */
[----:B-1----:R-:W-:Y:S01]  /*1a50*/  IMAD R0, R12, UR23, RZ ;  /* 0x000000170c007c24 */ /* 0x002fe2000f8e02ff */
[----:B------:R-:W-:Y:S01]  /*1a60*/  UIADD3 UR16, UP2, UP1, UR40, UR24, UR51 ;  /* 0x0000001828107290 */ /* 0x000fe2000f95e033 */
[----:B------:R-:W-:Y:S01]  /*1a70*/  IMAD.WIDE.U32 R6, R2, UR59, R6 ;  /* 0x0000003b02067c25 */ /* 0x000fe2000f8e0006 */
[----:B------:R-:W-:Y:S01]  /*1a80*/  USHF.R.S32.HI UR32, URZ, 0x1f, UR5 ;  /* 0x0000001f3f207899 */ /* 0x000fe20008011405 */
[----:B---3--:R-:W-:Y:S01]  /*1a90*/  SHF.R.S32.HI R8, RZ, 0x1f, R8 ;  /* 0x0000001fff087819 */ /* 0x008fe20000011408 */
[----:B------:R-:W-:Y:S01]  /*1aa0*/  UIMAD UR22, UR59, UR13, UR14 ;  /* 0x0000000d3b1672a4 */ /* 0x000fe2000f8e020e */
[----:B------:R-:W-:Y:S01]  /*1ab0*/  IMAD R0, R13, UR11, R0 ;  /* 0x0000000b0d007c24 */ /* 0x000fe2000f8e0200 */
[----:B------:R-:W-:Y:S01]  /*1ac0*/  UIADD3.X UR12, UR52, UR15, UR56, UP2, UP1 ;  /* 0x0000000f340c7290 */ /* 0x000fe200097e2438 */
[----:B----4-:R-:W-:Y:S01]  /*1ad0*/  LEA.HI R8, R8, R9, RZ, 0x5 ;  /* 0x0000000908087211 */ /* 0x010fe200078f28ff */
[----:B------:R-:W-:Y:S01]  /*1ae0*/  UIADD3 UR13, UP2, UP1, UR55, UR16, UR57 ;  /* 0x00000010370d7290 */ /* 0x000fe2000f95e039 */
[----:B------:R-:W-:Y:S01]  /*1af0*/  IMAD.WIDE.U32 R4, R12, UR11, R4 ;  /* 0x0000000b0c047c25 */ /* 0x000fe2000f8e0004 */
[----:B------:R-:W-:Y:S01]  /*1b00*/  ULEA.HI UR32, UR32, UR5, URZ, 0x6 ;  /* 0x0000000520207291 */ /* 0x000fe2000f8f303f */
[----:B------:R-:W-:Y:S01]  /*1b10*/  SHF.R.S32.HI R8, RZ, 0x5, R8 ;  /* 0x00000005ff087819 */ /* 0x000fe20000011408 */
[----:B------:R-:W-:Y:S01]  /*1b20*/  UIADD3.X UR12, UR54, UR12, UR49, UP2, UP1 ;  /* 0x0000000c360c7290 */ /* 0x000fe200097e2431 */
[----:B------:R-:W-:Y:S01]  /*1b30*/  IMAD.IADD R5, R5, 0x1, R0 ;  /* 0x0000000105057824 */ /* 0x000fe200078e0200 */
[----:B------:R-:W-:-:S02]  /*1b40*/  USHF.R.S32.HI UR32, URZ, 0x6, UR32 ;  /* 0x000000063f207899 */ /* 0x000fc40008011420 */
[----:B------:R-:W-:Y:S02]  /*1b50*/  UIMAD UR14, UR59, UR7, UR17 ;  /* 0x000000073b0e72a4 */ /* 0x000fe4000f8e0211 */
[----:B------:R-:W-:Y:S02]  /*1b60*/  UISETP.LT.AND UP1, UPT, URZ, UR32, UPT ;  /* 0x000000203f00728c */ /* 0x000fe4000bf21270 */
[----:B------:R-:W-:Y:S02]  /*1b70*/  UIADD3 UR11, UR11, UR35, URZ ;  /* 0x000000230b0b7290 */ /* 0x000fe4000fffe03f */
[----:B------:R-:W-:Y:S01]  /*1b80*/  USEL UR32, URZ, UR32, !UP1 ;  /* 0x000000203f207287 */ /* 0x000fe2000c800000 */
[----:B------:R-:W-:-:S03]  /*1b90*/  ULDC.64 UR16, c[0x0][0x478] ;  /* 0x00011e0000107ab9 */ /* 0x000fc60000000a00 */
[----:B------:R-:W-:Y:S02]  /*1ba0*/  UISETP.GT.AND UP1, UPT, UR46, UR32, UPT ;  /* 0x000000202e00728c */ /* 0x000fe4000bf24270 */
[----:B------:R-:W-:Y:S01]  /*1bb0*/  UIMAD.WIDE UR16, UR28, 0x4, UR16 ;  /* 0x000000041c1078a5 */ /* 0x000fe2000f8e0210 */
[----:B--2---:R-:W-:Y:S02]  /*1bc0*/  IMAD R2, R8, UR26, R15 ;  /* 0x0000001a08027c24 */ /* 0x004fe4000f8e020f */
[----:B------:R-:W-:Y:S01]  /*1bd0*/  IMAD.U32 R8, RZ, RZ, UR6 ;  /* 0x00000006ff087e24 */ /* 0x000fe2000f8e00ff */
[----:B------:R-:W-:Y:S02]  /*1be0*/  ULDC.64 UR6, c[0x0][0x400] ;  /* 0x0001000000067ab9 */ /* 0x000fe40000000a00 */
[----:B------:R-:W-:Y:S01]  /*1bf0*/  IADD3 R0, P0, R2, UR13, RZ ;  /* 0x0000000d02007c10 */ /* 0x000fe2000ff1e0ff */
[----:B------:R-:W-:-:S03]  /*1c00*/  IMAD.WIDE.U32 R4, R8, UR59, R4 ;  /* 0x0000003b08047c25 */ /* 0x000fc6000f8e0004 */
[----:B------:R-:W-:Y:S01]  /*1c10*/  LEA.HI.X.SX32 R2, R2, UR12, 0x1, P0 ;  /* 0x0000000c02027c11 */ /* 0x000fe200080f0eff */
[----:B------:R-:W-:Y:S01]  /*1c20*/  VIADD R5, R5, UR14 ;  /* 0x0000000e05057c36 */ /* 0x000fe20008000000 */
[----:B------:R-:W-:Y:S01]  /*1c30*/  LEA R216, P0, R0, UR6, 0x2 ;  /* 0x0000000600d87c11 */ /* 0x000fe2000f8010ff */
[----:B------:R-:W-:Y:S01]  /*1c40*/  ULDC.64 UR12, c[0x0][0x2b0] ;  /* 0x0000ac00000c7ab9 */ /* 0x000fe20000000a00 */
[----:B------:R-:W-:Y:S01]  /*1c50*/  ULDC.64 UR14, c[0x0][0x3e0] ;  /* 0x0000f800000e7ab9 */ /* 0x000fe20000000a00 */
[-C--:B------:R-:W-:Y:S01]  /*1c60*/  IMAD.WIDE.U32 R4, R242, R12.reuse, R4 ;  /* 0x0000000cf2047225 */ /* 0x080fe200078e0004 */
[----:B------:R-:W-:Y:S01]  /*1c70*/  LEA.HI.X R215, R0, UR7, R2, 0x2, P0 ;  /* 0x0000000700d77c11 */ /* 0x000fe200080f1402 */
[----:B------:R-:W-:Y:S01]  /*1c80*/  ULDC.64 UR6, c[0x0][0x210] ;  /* 0x0000840000067ab9 */ /* 0x000fe20000000a00 */
[----:B------:R-:W-:Y:S01]  /*1c90*/  UIMAD.WIDE UR12, UR11, 0x4, UR12 ;  /* 0x000000040b0c78a5 */ /* 0x000fe2000f8e020c */
[----:B------:R-:W-:Y:S01]  /*1ca0*/  VIADD R2, R7, UR22 ;  /* 0x0000001607027c36 */ /* 0x000fe20008000000 */
[----:B------:R-:W-:Y:S01]  /*1cb0*/  LEA R202, P0, R6, UR6, 0x1 ;  /* 0x0000000606ca7c11 */ /* 0x000fe2000f8008ff */
[----:B------:R-:W-:Y:S01]  /*1cc0*/  IMAD R0, R14, R12, RZ ;  /* 0x0000000c0e007224 */ /* 0x000fe200078e02ff */
[----:B------:R-:W-:-:S02]  /*1cd0*/  LEA R200, P2, R4, UR14, 0x1 ;  /* 0x0000000e04c87c11 */ /* 0x000fc4000f8408ff */
[----:B------:R-:W-:Y:S01]  /*1ce0*/  LEA.HI.X R203, R6, UR7, R2, 0x1, P0 ;  /* 0x0000000706cb7c11 */ /* 0x000fe200080f0c02 */
[----:B------:R-:W-:Y:S01]  /*1cf0*/  IMAD R0, R242, R13, R0 ;  /* 0x0000000df2007224 */ /* 0x000fe200078e0200 */
[----:B------:R-:W-:Y:S01]  /*1d00*/  PLOP3.LUT P0, PT, PT, PT, UP1, 0x80, 0x0 ;  /* 0x000000000000781c */ /* 0x000fe20003f0f018 */
[----:B------:R-:W-:Y:S02]  /*1d10*/  UIADD3 UR7, UR46, -0x1, URZ ;  /* 0xffffffff2e077890 */ /* 0x000fe4000fffe03f */
[----:B------:R-:W-:Y:S01]  /*1d20*/  IMAD.IADD R0, R5, 0x1, R0 ;  /* 0x0000000105007824 */ /* 0x000fe200078e0200 */
[----:B------:R-:W-:-:S04]  /*1d30*/  UMOV UR14, UR12 ;  /* 0x0000000c000e7c82 */ /* 0x000fc80008000000 */
        /* <DEDUP_REMOVED lines=22> */
.L_x_744:
        /* <DEDUP_REMOVED lines=20> */
.L_x_745:
        /* <DEDUP_REMOVED lines=35> */
.L_x_747:
[----:B------:R-:W-:Y:S05]  /*2210*/  BSYNC B0 ;  /* 0x0000000000007941 */ /* 0x000fea0003800000 */
.L_x_746:
[----:B------:R-:W-:Y:S04]  /*2220*/  BSSY B0, `(.L_x_748) ;  /* 0x000000e000007945 */ /* 0x000fe80003800000 */
        /* <DEDUP_REMOVED lines=12> */
[----:B------:R2:W-:Y:S02]  /*22f0*/  STG.E.128 desc[UR8][R8.64], RZ ;  /* 0x000000ff08007986 */ /* 0x0005e4000c101d08 */
.L_x_749:
[----:B------:R-:W-:Y:S05]  /*2300*/  BSYNC B0 ;  /* 0x0000000000007941 */ /* 0x000fea0003800000 */
.L_x_748:
[----:B------:R-:W-:Y:S04]  /*2310*/  BSSY B0, `(.L_x_750) ;  /* 0x000000e000007945 */ /* 0x000fe80003800000 */
[----:B------:R-:W-:Y:S05]  /*2320*/  @P1 BRA `(.L_x_751) ;  /* 0x0000000000301947 */ /* 0x000fea0003800000 */
[----:B------:R-:W-:Y:S01]  /*2330*/  IADD3 R2, P4, R242, 0x40, RZ ;  /* 0x00000040f2027810 */ /* 0x000fe20007f9e0ff */
[----:B------:R-:W-:Y:S01]  /*2340*/  ULDC.64 UR14, c[0x0][0x3f0] ;  /* 0x0000fc00000e7ab9 */ /* 0x000fe20000000a00 */
[----:B------:R-:W-:-:S03]  /*2350*/  MOV R7, R0 ;  /* 0x0000000000077202 */ /* 0x000fc60000000f00 */
[----:B------:R-:W-:-:S04]  /*2360*/  IMAD.X R6, RZ, RZ, R14, P4 ;  /* 0x000000ffff067224 */ /* 0x000fc800020e060e */
[----:B-12---:R-:W-:Y:S02]  /*2370*/  IMAD R8, R6, UR12, RZ ;  /* 0x0000000c06087c24 */ /* 0x006fe4000f8e02ff */
[----:B------:R-:W-:-:S04]  /*2380*/  IMAD.MOV.U32 R6, RZ, RZ, R4 ;  /* 0x000000ffff067224 */ /* 0x000fc800078e0004 */
[----:B------:R-:W-:-:S04]  /*2390*/  IMAD.WIDE.U32 R6, R2, UR12, R6 ;  /* 0x0000000c02067c25 */ /* 0x000fc8000f8e0006 */
[----:B------:R-:W-:Y:S01]  /*23a0*/  IMAD R2, R2, UR13, R8 ;  /* 0x0000000d02027c24 */ /* 0x000fe2000f8e0208 */
[----:B------:R-:W-:-:S04]  /*23b0*/  LEA R8, P4, R6, UR14, 0x1 ;  /* 0x0000000e06087c11 */ /* 0x000fc8000f8808ff */
[----:B------:R-:W-:-:S04]  /*23c0*/  IADD3 R2, R7, R2, RZ ;  /* 0x0000000207027210 */ /* 0x000fc80007ffe0ff */
[----:B------:R-:W-:-:S05]  /*23d0*/  LEA.HI.X R9, R6, UR15, R2, 0x1, P4 ;  /* 0x0000000f06097c11 */ /* 0x000fca000a0f0c02 */
[----:B------:R3:W-:Y:S02]  /*23e0*/  STG.E.128 desc[UR8][R8.64], RZ ;  /* 0x000000ff08007986 */ /* 0x0007e4000c101d08 */
.L_x_751:
[----:B------:R-:W-:Y:S05]  /*23f0*/  BSYNC B0 ;  /* 0x0000000000007941 */ /* 0x000fea0003800000 */
.L_x_750:
        /* <DEDUP_REMOVED lines=14> */
.L_x_753:
[----:B------:R-:W-:Y:S05]  /*24e0*/  BSYNC B0 ;  /* 0x0000000000007941 */ /* 0x000fea0003800000 */
.L_x_752:
        /* <DEDUP_REMOVED lines=26> */
.L_x_755:
[----:B------:R-:W-:Y:S05]  /*2690*/  BSYNC B0 ;  /* 0x0000000000007941 */ /* 0x000fea0003800000 */
.L_x_754:
        /* <DEDUP_REMOVED lines=14> */
.L_x_757:
[----:B------:R-:W-:Y:S05]  /*2780*/  BSYNC B0 ;  /* 0x0000000000007941 */ /* 0x000fea0003800000 */
.L_x_756:
        /* <DEDUP_REMOVED lines=14> */
.L_x_759:
[----:B------:R-:W-:Y:S05]  /*2870*/  BSYNC B0 ;  /* 0x0000000000007941 */ /* 0x000fea0003800000 */
.L_x_758:
        /* <DEDUP_REMOVED lines=14> */
.L_x_743:
        /* <DEDUP_REMOVED lines=14> */
[C---:B------:R-:W-:Y:S01]  /*2a40*/  VIADD R2, R242.reuse, 0x60 ;  /* 0x00000060f2027836 */ /* 0x040fe20000000000 */
[----:B------:R-:W-:Y:S01]  /*2a50*/  IADD3.X R5, R5, UR47, R0, P0, !PT ;  /* 0x0000002f05057c10 */ /* 0x000fe200087fe400 */
[----:B------:R-:W-:Y:S01]  /*2a60*/  IMAD R0, R11, UR22, RZ ;  /* 0x000000160b007c24 */ /* 0x000fe2000f8e02ff */
[----:B------:R-:W-:Y:S01]  /*2a70*/  ISETP.GE.AND P0, PT, R242, UR6, PT ;  /* 0x00000006f2007c0c */ /* 0x000fe2000bf06270 */
[----:B------:R-:W-:Y:S01]  /*2a80*/  UIADD3 UR11, UR7, -UR11, URZ ;  /* 0x8000000b070b7290 */ /* 0x000fe2000fffe03f */
[----:B------:R-:W-:Y:S01]  /*2a90*/  ISETP.GE.AND P1, PT, R2, UR6, PT ;  /* 0x0000000602007c0c */ /* 0x000fe2000bf26270 */
[----:B------:R-:W-:Y:S01]  /*2aa0*/  IMAD R6, R10, UR23, R0 ;  /* 0x000000170a067c24 */ /* 0x000fe2000f8e0200 */
[----:B------:R-:W-:Y:S01]  /*2ab0*/  LEA R0, R248, UR4, 0x1 ;  /* 0x00000004f8007c11 */ /* 0x000fe2000f8e08ff */
[----:B------:R-:W-:Y:S01]  /*2ac0*/  UIMAD UR5, UR7, -0x40, UR36 ;  /* 0xffffffc0070578a4 */ /* 0x000fe2000f8e0224 */
[----:B------:R-:W-:Y:S01]  /*2ad0*/  VIADD R2, R242, 0x20 ;  /* 0x00000020f2027836 */ /* 0x000fe20000000000 */
[----:B------:R-:W-:Y:S01]  /*2ae0*/  UISETP.NE.AND UP0, UPT, UR11, 0x1, UPT ;  /* 0x000000010b00788c */ /* 0x000fe2000bf05270 */
[----:B------:R-:W-:Y:S01]  /*2af0*/  IMAD.WIDE.U32 R4, R10, UR22, R4 ;  /* 0x000000160a047c25 */ /* 0x000fe2000f8e0004 */
[----:B------:R-:W-:Y:S02]  /*2b00*/  BSSY B0, `(.L_x_761) ;  /* 0x000001b000007945 */ /* 0x000fe40003800000 */
[----:B------:R-:W-:-:S02]  /*2b10*/  ISETP.GE.AND P3, PT, R2, UR6, PT ;  /* 0x0000000602007c0c */ /* 0x000fc4000bf66270 */
[----:B------:R-:W-:Y:S01]  /*2b20*/  ISETP.GE.AND P5, PT, R2, UR5, PT ;  /* 0x0000000502007c0c */ /* 0x000fe2000bfa6270 */
[----:B------:R-:W-:Y:S01]  /*2b30*/  VIADD R2, R248, 0x1000 ;  /* 0x00001000f8027836 */ /* 0x000fe20000000000 */
[----:B------:R-:W-:Y:S01]  /*2b40*/  PLOP3.LUT P4, PT, PT, PT, UP0, 0x40, 0x0 ;  /* 0x000000000000781c */ /* 0x000fe20003f8e808 */
[----:B------:R1:W-:Y:S01]  /*2b50*/  @P0 STS.128 [R0+0xa000], RZ ;  /* 0x00a000ff00000388 */ /* 0x0003e20000000c00 */
[----:B------:R-:W-:Y:S02]  /*2b60*/  ISETP.GE.AND P6, PT, R242, UR5, PT ;  /* 0x00000005f2007c0c */ /* 0x000fe4000bfc6270 */
        /* <DEDUP_REMOVED lines=20> */
.L_x_762:
[----:B------:R-:W-:Y:S05]  /*2cb0*/  BSYNC B0 ;  /* 0x0000000000007941 */ /* 0x000fea0003800000 */
.L_x_761:
        /* <DEDUP_REMOVED lines=22> */
.L_x_764:
[----:B------:R-:W-:Y:S05]  /*2e20*/  BSYNC B0 ;  /* 0x0000000000007941 */ /* 0x000fea0003800000 */
.L_x_763:
        /* <DEDUP_REMOVED lines=22> */
.L_x_766:
[----:B------:R-:W-:Y:S05]  /*2f90*/  BSYNC B0 ;  /* 0x0000000000007941 */ /* 0x000fea0003800000 */
.L_x_765:
        /* <DEDUP_REMOVED lines=22> */
.L_x_768:
[----:B------:R-:W-:Y:S05]  /*3100*/  BSYNC B0 ;  /* 0x0000000000007941 */ /* 0x000fea0003800000 */
.L_x_767:
[----:B------:R-:W0:Y:S01]  /*3110*/  LDGDEPBAR ;  /* 0x00000000000079af */ /* 0x000e220000000000 */
[----:B------:R-:W-:Y:S01]  /*3120*/  BSSY B0, `(.L_x_769) ;  /* 0x000000d000007945 */ /* 0x000fe20003800000 */
[----:B------:R-:W-:Y:S02]  /*3130*/  MOV R2, UR20 ;  /* 0x0000001400027c02 */ /* 0x000fe40008000f00 */
        /* <DEDUP_REMOVED lines=11> */
.L_x_770:
[----:B------:R-:W-:Y:S05]  /*31f0*/  BSYNC B0 ;  /* 0x0000000000007941 */ /* 0x000fea0003800000 */
.L_x_769:
        /* <DEDUP_REMOVED lines=13> */
.L_x_772:
[----:B------:R-:W-:Y:S05]  /*32d0*/  BSYNC B0 ;  /* 0x0000000000007941 */ /* 0x000fea0003800000 */
.L_x_771:
        /* <DEDUP_REMOVED lines=17> */
.L_x_774:
[----:B------:R-:W-:Y:S05]  /*33f0*/  BSYNC B0 ;  /* 0x0000000000007941 */ /* 0x000fea0003800000 */
.L_x_773:
        /* <DEDUP_REMOVED lines=13> */
[----:B---3--:R-:W-:Y:S02]  /*34d0*/  IMAD.U32 R5, RZ, RZ, UR38 ;  /* 0x00000026ff057e24 */ /* 0x008fe4000f8e00ff */
[----:B------:R-:W-:-:S03]  /*34e0*/  IMAD.U32 R6, RZ, RZ, UR39 ;  /* 0x00000027ff067e24 */ /* 0x000fc6000f8e00ff */
[----:B------:R-:W-:-:S04]  /*34f0*/  LEA R4, P4, R5, R202, 0x6 ;  /* 0x000000ca05047211 */ /* 0x000fc800078830ff */
[----:B------:R-:W-:-:S05]  /*3500*/  LEA.HI.X R5, R5, R203, R6, 0x6, P4 ;  /* 0x000000cb05057211 */ /* 0x000fca00020f3406 */
[----:B------:R-:W-:Y:S01]  /*3510*/  @!PT LDS RZ, [RZ] ;  /* 0x00000000fffff984 */ /* 0x000fe20000000800 */
[----:B------:R-:W-:Y:S01]  /*3520*/  @!PT LDS RZ, [RZ] ;  /* 0x00000000fffff984 */ /* 0x000fe20000000800 */
[----:B------:R-:W-:Y:S01]  /*3530*/  @!PT LDS RZ, [RZ] ;  /* 0x00000000fffff984 */ /* 0x000fe20000000800 */
[----:B------:R3:W-:Y:S04]  /*3540*/  LDGSTS.E.BYPASS.LTC128B.128 [R184+0x1000], desc[UR8][R4.64] ;  /* 0x0100000004b87fae */ /* 0x0007e8000b901d48 */
.L_x_776:
[----:B------:R-:W-:Y:S05]  /*3550*/  BSYNC B0 ;  /* 0x0000000000007941 */ /* 0x000fea0003800000 */
.L_x_775:
[----:B------:R-:W-:Y:S01]  /*3560*/  UIMAD UR6, UR29, UR20, URZ ;  /* 0x000000141d0672a4 */ /* 0x000fe2000f8e023f */
[----:B---3--:R-:W-:Y:S01]  /*3570*/  IMAD.WIDE.U32 R4, R2, UR34, R234 ;  /* 0x0000002202047c25 */ /* 0x008fe2000f8e00ea */
[----:B------:R3:W-:Y:S01]  /*3580*/  @P0 STS.128 [R0+0x6000], RZ ;  /* 0x006000ff00000388 */ /* 0x0007e20000000c00 */
[----:B------:R-:W-:Y:S01]  /*3590*/  ULDC.64 UR18, c[0x0][0x260] ;  /* 0x0000980000127ab9 */ /* 0x000fe20000000a00 */
[----:B------:R-:W-:Y:S01]  /*35a0*/  UIMAD UR6, UR34, UR21, UR6 ;  /* 0x00000015220672a4 */ /* 0x000fe2000f8e0206 */
[----:B------:R-:W-:Y:S01]  /*35b0*/  VIADD R2, R251, 0x8 ;  /* 0x00000008fb027836 */ /* 0x000fe20000000000 */
[----:B------:R-:W-:Y:S01]  /*35c0*/  IADD3 R4, P4, R4, UR25, RZ ;  /* 0x0000001904047c10 */ /* 0x000fe2000ff9e0ff */
[----:B------:R-:W-:Y:S01]  /*35d0*/  IMAD R6, R11, UR18, RZ ;  /* 0x000000120b067c24 */ /* 0x000fe2000f8e02ff */
[----:B------:R-:W-:Y:S02]  /*35e0*/  BSSY B0, `(.L_x_777) ;  /* 0x000001f000007945 */ /* 0x000fe40003800000 */
[----:B------:R-:W-:Y:S01]  /*35f0*/  IMAD.U32 R7, RZ, RZ, UR6 ;  /* 0x00000006ff077e24 */ /* 0x000fe2000f8e00ff */
[----:B------:R-:W-:Y:S01]  /*3600*/  ISETP.GE.AND P6, PT, R2, UR5, PT ;  /* 0x0000000502007c0c */ /* 0x000fe2000bfc6270 */
[----:B------:R-:W-:Y:S01]  /*3610*/  IMAD R6, R10, UR19, R6 ;  /* 0x000000130a067c24 */ /* 0x000fe2000f8e0206 */
[----:B------:R-:W-:-:S02]  /*3620*/  IADD3 R2, R251, 0x20, RZ ;  /* 0x00000020fb027810 */ /* 0x000fc40007ffe0ff */
[----:B------:R-:W-:Y:S02]  /*3630*/  IADD3.X R5, R5, UR27, R7, P4, !PT ;  /* 0x0000001b05057c10 */ /* 0x000fe4000a7fe407 */
[----:B------:R-:W-:Y:S02]  /*3640*/  ISETP.GE.AND P4, PT, R251, UR5, PT ;  /* 0x00000005fb007c0c */ /* 0x000fe4000bf86270 */
[----:B------:R-:W-:Y:S01]  /*3650*/  ISETP.GE.AND P5, PT, R2, UR5, PT ;  /* 0x0000000502007c0c */ /* 0x000fe2000bfa6270 */
[----:B------:R-:W-:Y:S01]  /*3660*/  IMAD.WIDE.U32 R4, R10, UR18, R4 ;  /* 0x000000120a047c25 */ /* 0x000fe2000f8e0004 */
[----:B------:R-:W-:-:S03]  /*3670*/  P2R R11, PR, RZ, 0x10 ;  /* 0x00000010ff0b7803 */ /* 0x000fc60000000000 */
[----:B------:R-:W-:Y:S01]  /*3680*/  VIADD R10, R251, 0x28 ;  /* 0x00000028fb0a7836 */ /* 0x000fe20000000000 */
[----:B------:R-:W-:-:S04]  /*3690*/  IADD3 R2, R5, R6, RZ ;  /* 0x0000000605027210 */ /* 0x000fc80007ffe0ff */
[----:B------:R-:W-:Y:S01]  /*36a0*/  ISETP.GE.AND P4, PT, R10, UR5, PT ;  /* 0x000000050a007c0c */ /* 0x000fe2000bf86270 */
[----:B---3--:R-:W-:-:S12]  /*36b0*/  @P0 BRA `(.L_x_778) ;  /* 0x0000000000440947 */ /* 0x008fd80003800000 */
        /* <DEDUP_REMOVED lines=17> */
.L_x_778:
[----:B------:R-:W-:Y:S05]  /*37d0*/  BSYNC B0 ;  /* 0x0000000000007941 */ /* 0x000fea0003800000 */
.L_x_777:
        /* <DEDUP_REMOVED lines=22> */
.L_x_780:
[----:B------:R-:W-:Y:S05]  /*3940*/  BSYNC B0 ;  /* 0x0000000000007941 */ /* 0x000fea0003800000 */
.L_x_779:
        /* <DEDUP_REMOVED lines=22> */
.L_x_782:
[----:B------:R-:W-:Y:S05]  /*3ab0*/  BSYNC B0 ;  /* 0x0000000000007941 */ /* 0x000fea0003800000 */
.L_x_781:
        /* <DEDUP_REMOVED lines=22> */
.L_x_784:
[----:B------:R-:W-:Y:S05]  /*3c20*/  BSYNC B0 ;  /* 0x0000000000007941 */ /* 0x000fea0003800000 */
.L_x_783:
[----:B------:R-:W0:Y:S01]  /*3c30*/  LDGDEPBAR ;  /* 0x00000000000079af */ /* 0x000e220000000000 */
[----:B------:R-:W-:Y:S01]  /*3c40*/  ULDC.64 UR20, c[0x0][0x3c8] ;  /* 0x0000f20000147ab9 */ /* 0x000fe20000000a00 */
[----:B-1----:R-:W-:Y:S01]  /*3c50*/  IMAD.SHL.U32 R4, R251, 0x4, RZ ;  /* 0x00000004fb047824 */ /* 0x002fe200078e00ff */
[----:B------:R-:W-:Y:S01]  /*3c60*/  UISETP.NE.U32.AND UP2, UPT, UR20, URZ, UPT ;  /* 0x0000003f1400728c */ /* 0x000fe2000bf45070 */
[----:B------:R-:W-:Y:S01]  /*3c70*/  ISETP.NE.AND P3, PT, R11, RZ, PT ;  /* 0x000000ff0b00720c */ /* 0x000fe20003f65270 */
[----:B------:R-:W-:Y:S01]  /*3c80*/  IMAD.MOV.U32 R239, RZ, RZ, 0x7f800000 ;  /* 0x7f800000ffef7424 */ /* 0x000fe200078e00ff */
[----:B------:R-:W-:Y:S01]  /*3c90*/  SHF.R.S32.HI R8, RZ, 0x1f, R251 ;  /* 0x0000001fff087819 */ /* 0x000fe200000114fb */
[----:B------:R-:W-:Y:S01]  /*3ca0*/  UISETP.NE.AND.EX UP2, UPT, UR21, URZ, UPT, UP2 ;  /* 0x0000003f1500728c */ /* 0x000fe2000bf45320 */
[----:B------:R-:W-:Y:S01]  /*3cb0*/  IADD3 R4, P1, R4, UR14, RZ ;  /* 0x0000000e04047c10 */ /* 0x000fe2000ff3e0ff */
[----:B------:R-:W-:Y:S01]  /*3cc0*/  IMAD.MOV.U32 R240, RZ, RZ, 0x7f800000 ;  /* 0x7f800000fff07424 */ /* 0x000fe200078e00ff */
[----:B--234-:R-:W-:Y:S01]  /*3cd0*/  SHF.R.S32.HI R0, RZ, 0x1f, R10 ;  /* 0x0000001fff007819 */ /* 0x01cfe2000001140a */
[----:B------:R-:W-:Y:S01]  /*3ce0*/  IMAD.MOV.U32 R241, RZ, RZ, 0x7f800000 ;  /* 0x7f800000fff17424 */ /* 0x000fe200078e00ff */
[C---:B------:R-:W-:Y:S01]  /*3cf0*/  @!P4 LEA R6, P0, R10.reuse, UR14, 0x2 ;  /* 0x0000000e0a06cc11 */ /* 0x040fe2000f8010ff */
[----:B------:R-:W-:Y:S01]  /*3d00*/  IMAD.MOV.U32 R238, RZ, RZ, 0x7f800000 ;  /* 0x7f800000ffee7424 */ /* 0x000fe200078e00ff */
[----:B------:R-:W-:Y:S01]  /*3d10*/  SHF.L.U64.HI R2, R251, 0x2, R8 ;  /* 0x00000002fb027819 */ /* 0x000fe20000010208 */
[----:B------:R-:W-:Y:S01]  /*3d20*/  USHF.R.S32.HI UR6, URZ, 0x1f, UR59 ;  /* 0x0000001f3f067899 */ /* 0x000fe2000801143b */
[----:B------:R-:W-:Y:S01]  /*3d30*/  @!P4 LEA.HI.X R7, R10, UR13, R0, 0x2, P0 ;  /* 0x0000000d0a07cc11 */ /* 0x000fe200080f1400 */
[----:B------:R-:W-:Y:S01]  /*3d40*/  ULDC UR35, c[0x0][0x2d0] ;  /* 0x0000b40000237ab9 */ /* 0x000fe20000000800 */
[----:B------:R-:W-:Y:S01]  /*3d50*/  IADD3.X R5, R2, UR13, RZ, P1, !PT ;  /* 0x0000000d02057c10 */ /* 0x000fe20008ffe4ff */
[----:B------:R-:W-:Y:S01]  /*3d60*/  @UP2 ULDC.64 UR22, c[0x0][0x3d0] ;  /* 0x0000f40000162ab9 */ /* 0x000fe20000000a00 */
[----:B------:R-:W-:Y:S01]  /*3d70*/  @UP2 UMOV UR18, UR59 ;  /* 0x0000003b00122c82 */ /* 0x000fe20008000000 */
[----:B------:R-:W5:Y:S01]  /*3d80*/  @!P4 LDG.E R239, desc[UR8][R6.64] ;  /* 0x0000000806efc981 */ /* 0x000f62000c1e1900 */
[----:B------:R-:W-:Y:S01]  /*3d90*/  @UP2 UIMAD UR5, UR60, UR22, URZ ;  /* 0x000000163c0522a4 */ /* 0x000fe2000f8e023f */
[----:B------:R-:W-:Y:S01]  /*3da0*/  PLOP3.LUT P2, PT, PT, PT, UP2, 0x80, 0x0 ;  /* 0x000000000000781c */ /* 0x000fe20003f4f028 */
[----:B------:R-:W-:-:S04]  /*3db0*/  DEPBAR.LE SB0, 0x1 ;  /* 0x000080400000791a */ /* 0x000fc80000000000 */
[----:B------:R-:W5:Y:S01]  /*3dc0*/  @!P3 LDG.E R240, desc[UR8][R4.64] ;  /* 0x0000000804f0b981 */ /* 0x000f62000c1e1900 */
[----:B------:R-:W-:Y:S01]  /*3dd0*/  @UP2 UMOV UR19, UR6 ;  /* 0x0000000600132c82 */ /* 0x000fe20008000000 */
[----:B------:R-:W-:Y:S02]  /*3de0*/  @UP2 UIMAD UR5, UR48, UR23, UR5 ;  /* 0x00000017300522a4 */ /* 0x000fe4000f8e0205 */
[----:B------:R-:W5:Y:S01]  /*3df0*/  @!P6 LDG.E R241, desc[UR8][R4.64+0x20] ;  /* 0x0000200804f1e981 */ /* 0x000f62000c1e1900 */
[----:B------:R-:W-:Y:S01]  /*3e00*/  @UP2 UIMAD.WIDE.U32 UR18, UR48, UR22, UR18 ;  /* 0x00000016301222a5 */ /* 0x000fe2000f8e0012 */
[----:B------:R-:W-:Y:S01]  /*3e10*/  LEA R144, R182, UR4, 0x1 ;  /* 0x00000004b6907c11 */ /* 0x000fe2000f8e08ff */
[----:B------:R-:W-:Y:S01]  /*3e20*/  IMAD R243, RZ, RZ, -UR24 ;  /* 0x80000018fff37e24 */ /* 0x000fe2000f8e02ff */
[----:B------:R1:W5:Y:S01]  /*3e30*/  @!P5 LDG.E R238, desc[UR8][R4.64+0x80] ;  /* 0x0000800804eed981 */ /* 0x000362000c1e1900 */
[----:B------:R-:W-:Y:S02]  /*3e40*/  @UP2 ULEA UR20, UP1, UR18, UR20, 0x2 ;  /* 0x0000001412142291 */ /* 0x000fe4000f82103f */
[----:B------:R-:W-:Y:S01]  /*3e50*/  @UP2 UIADD3 UR5, UR19, UR5, URZ ;  /* 0x0000000513052290 */ /* 0x000fe2000fffe03f */
[----:B------:R-:W-:Y:S03]  /*3e60*/  BAR.SYNC.DEFER_BLOCKING 0x0 ;  /* 0x0000000000007b1d */ /* 0x000fe60000010000 */
[----:B------:R-:W-:-:S03]  /*3e70*/  @UP2 ULEA.HI.X UR21, UR18, UR21, UR5, 0x2, UP1 ;  /* 0x0000001512152291 */ /* 0x000fc600088f1405 */
[----:B------:R-:W-:Y:S01]  /*3e80*/  @UP2 ULDC UR5, c[0x0][0x2e8] ;  /* 0x0000ba0000052ab9 */ /* 0x000fe20000000800 */
[----:B------:R-:W-:Y:S02]  /*3e90*/  IMAD.MOV.U32 R179, RZ, RZ, 0x20 ;  /* 0x00000020ffb37424 */ /* 0x000fe400078e00ff */
[----:B------:R-:W-:Y:S02]  /*3ea0*/  VIADD R172, R180, 0x1000 ;  /* 0x00001000b4ac7836 */ /* 0x000fe40000000000 */
[----:B------:R-:W-:Y:S02]  /*3eb0*/  VIADD R173, R181, 0x1000 ;  /* 0x00001000b5ad7836 */ /* 0x000fe40000000000 */
[----:B------:R-:W-:Y:S01]  /*3ec0*/  IMAD.MOV.U32 R128, RZ, RZ, 0x40 ;  /* 0x00000040ff807424 */ /* 0x000fe200078e00ff */
[----:B------:R-:W-:Y:S01]  /*3ed0*/  UIADD3 UR34, UR36, 0x80, UR34 ;  /* 0x0000008024227890 */ /* 0x000fe2000fffe022 */
[----:B------:R-:W-:Y:S01]  /*3ee0*/  IMAD.SHL.U32 R246, R251, 0x4, RZ ;  /* 0x00000004fbf67824 */ /* 0x000fe200078e00ff */
[----:B------:R-:W-:-:S02]  /*3ef0*/  CS2R R94, SRZ ;  /* 0x00000000005e7805 */ /* 0x000fc4000001ff00 */
[----:B------:R-:W-:Y:S02]  /*3f00*/  CS2R R92, SRZ ;  /* 0x00000000005c7805 */ /* 0x000fe4000001ff00 */
[----:B------:R-:W-:Y:S02]  /*3f10*/  CS2R R98, SRZ ;  /* 0x0000000000627805 */ /* 0x000fe4000001ff00 */
[----:B------:R-:W-:Y:S02]  /*3f20*/  CS2R R96, SRZ ;  /* 0x0000000000607805 */ /* 0x000fe4000001ff00 */
[----:B------:R-:W-:Y:S01]  /*3f30*/  CS2R R90, SRZ ;  /* 0x00000000005a7805 */ /* 0x000fe2000001ff00 */
[----:B-1----:R-:W-:Y:S01]  /*3f40*/  IMAD.U32 R4, RZ, RZ, UR20 ;  /* 0x00000014ff047e24 */ /* 0x002fe2000f8e00ff */
[----:B------:R-:W-:Y:S01]  /*3f50*/  CS2R R88, SRZ ;  /* 0x0000000000587805 */ /* 0x000fe2000001ff00 */
[----:B------:R-:W-:Y:S01]  /*3f60*/  IMAD.U32 R5, RZ, RZ, UR21 ;  /* 0x00000015ff057e24 */ /* 0x000fe2000f8e00ff */
[----:B------:R-:W1:Y:S01]  /*3f70*/  S2R R2, SR_TID.X ;  /* 0x0000000000027919 */ /* 0x000e620000002100 */
[----:B------:R-:W-:-:S02]  /*3f80*/  CS2R R86, SRZ ;  /* 0x0000000000567805 */ /* 0x000fc4000001ff00 */
[----:B------:R-:W-:Y:S02]  /*3f90*/  CS2R R84, SRZ ;  /* 0x0000000000547805 */ /* 0x000fe4000001ff00 */
[----:B------:R-:W-:Y:S01]  /*3fa0*/  CS2R R78, SRZ ;  /* 0x00000000004e7805 */ /* 0x000fe2000001ff00 */
[----:B------:R2:W3:Y:S01]  /*3fb0*/  @P2 LDG.E R7, desc[UR8][R4.64] ;  /* 0x0000000804072981 */ /* 0x0004e2000c1e1900 */
[----:B------:R-:W-:Y:S02]  /*3fc0*/  CS2R R76, SRZ ;  /* 0x00000000004c7805 */ /* 0x000fe4000001ff00 */
[----:B------:R-:W-:Y:S02]  /*3fd0*/  CS2R R82, SRZ ;  /* 0x0000000000527805 */ /* 0x000fe4000001ff00 */
[----:B------:R-:W-:Y:S01]  /*3fe0*/  CS2R R80, SRZ ;  /* 0x0000000000507805 */ /* 0x000fe2000001ff00 */
[----:B------:R4:W2:Y:S01]  /*3ff0*/  LDSM.16.M88.4 R140, [R144+0xa000] ;  /* 0x00a00000908c783b */ /* 0x0008a20000000200 */
[----:B------:R-:W3:Y:S01]  /*4000*/  @P2 MUFU.RCP R6, UR5 ;  /* 0x0000000500062d08 */ /* 0x000ee20008001000 */
[----:B------:R-:W-:-:S02]  /*4010*/  CS2R R74, SRZ ;  /* 0x00000000004a7805 */ /* 0x000fc4000001ff00 */
[----:B------:R-:W-:Y:S01]  /*4020*/  CS2R R72, SRZ ;  /* 0x0000000000487805 */ /* 0x000fe2000001ff00 */
[----:B------:R-:W2:Y:S01]  /*4030*/  LDSM.16.M88.4 R144, [R144+0xa800] ;  /* 0x00a800009090783b */ /* 0x000ea20000000200 */
[----:B------:R-:W-:Y:S02]  /*4040*/  CS2R R70, SRZ ;  /* 0x0000000000467805 */ /* 0x000fe4000001ff00 */
[----:B------:R-:W-:Y:S02]  /*4050*/  CS2R R68, SRZ ;  /* 0x0000000000447805 */ /* 0x000fe4000001ff00 */
[----:B------:R-:W-:Y:S01]  /*4060*/  CS2R R62, SRZ ;  /* 0x00000000003e7805 */ /* 0x000fe2000001ff00 */
[----:B------:R4:W2:Y:S01]  /*4070*/  LDSM.16.M88.4 R148, [R178] ;  /* 0x00000000b294783b */ /* 0x0008a20000000200 */
[----:B------:R-:W-:Y:S02]  /*4080*/  CS2R R60, SRZ ;  /* 0x00000000003c7805 */ /* 0x000fe4000001ff00 */
[----:B------:R-:W-:-:S02]  /*4090*/  CS2R R66, SRZ ;  /* 0x0000000000427805 */ /* 0x000fc4000001ff00 */
[----:B------:R-:W-:Y:S01]  /*40a0*/  CS2R R64, SRZ ;  /* 0x0000000000407805 */ /* 0x000fe2000001ff00 */
[----:B------:R4:W2:Y:S01]  /*40b0*/  LDSM.16.M88.4 R152, [R178+0x800] ;  /* 0x00080000b298783b */ /* 0x0008a20000000200 */
        /* <DEDUP_REMOVED lines=10> */
[----:B------:R-:W-:Y:S02]  /*4160*/  CS2R R42, SRZ ;  /* 0x00000000002a7805 */ /* 0x000fe4000001ff00 */
[----:B-1----:R-:W-:Y:S01]  /*4170*/  SHF.R.S32.HI R0, RZ, 0x1f, R2 ;  /* 0x0000001fff007819 */ /* 0x002fe20000011402 */
[----:B------:R4:W1:Y:S01]  /*4180*/  LDSM.16.M88.4 R164, [R177] ;  /* 0x00000000b1a4783b */ /* 0x0008620000000200 */
[----:B------:R-:W-:-:S02]  /*4190*/  CS2R R40, SRZ ;  /* 0x0000000000287805 */ /* 0x000fc4000001ff00 */
[----:B------:R-:W-:Y:S02]  /*41a0*/  CS2R R38, SRZ ;  /* 0x0000000000267805 */ /* 0x000fe4000001ff00 */
[----:B------:R-:W-:Y:S01]  /*41b0*/  LEA.HI R0, R0, R2, RZ, 0x4 ;  /* 0x0000000200007211 */ /* 0x000fe200078f20ff */
[----:B------:R4:W1:Y:S01]  /*41c0*/  LDSM.16.M88.4 R168, [R177+0x800] ;  /* 0x00080000b1a8783b */ /* 0x0008620000000200 */
[----:B------:R-:W-:Y:S01]  /*41d0*/  CS2R R36, SRZ ;  /* 0x0000000000247805 */ /* 0x000fe2000001ff00 */
[----:B------:R-:W-:Y:S01]  /*41e0*/  IMAD.MOV.U32 R222, RZ, RZ, R184 ;  /* 0x000000ffffde7224 */ /* 0x000fe200078e00b8 */
[----:B------:R-:W-:Y:S01]  /*41f0*/  LOP3.LUT R0, R0, 0xfffffff0, RZ, 0xc0, !PT ;  /* 0xfffffff000007812 */ /* 0x000fe200078ec0ff */
[----:B------:R-:W-:Y:S02]  /*4200*/  UIMAD UR30, UR26, 0x18, URZ ;  /* 0x000000181a1e78a4 */ /* 0x000fe4000f8e023f */
[----:B------:R-:W-:Y:S02]  /*4210*/  USHF.L.U32 UR29, UR26, 0x5, URZ ;  /* 0x000000051a1d7899 */ /* 0x000fe4000800063f */
[----:B------:R-:W-:Y:S01]  /*4220*/  IMAD.IADD R0, R2, 0x1, -R0 ;  /* 0x0000000102007824 */ /* 0x000fe200078e0a00 */
[----:B------:R-:W-:-:S02]  /*4230*/  UIMAD UR28, UR26, 0x28, URZ ;  /* 0x000000281a1c78a4 */ /* 0x000fc4000f8e023f */
[----:B------:R-:W-:Y:S02]  /*4240*/  UIMAD UR27, UR26, 0x30, URZ ;  /* 0x000000301a1b78a4 */ /* 0x000fe4000f8e023f */
[----:B------:R-:W-:Y:S01]  /*4250*/  SHF.R.S32.HI R2, RZ, 0x1f, R0 ;  /* 0x0000001fff027819 */ /* 0x000fe20000011400 */
[----:B------:R-:W-:-:S03]  /*4260*/  ULDC UR11, c[0x0][0x2ec] ;  /* 0x0000bb00000b7ab9 */ /* 0x000fc60000000800 */
[----:B------:R-:W-:Y:S01]  /*4270*/  LEA.HI R2, R2, R0, RZ, 0x3 ;  /* 0x0000000002027211 */ /* 0x000fe200078f18ff */
[----:B------:R-:W-:-:S03]  /*4280*/  USHF.L.U32 UR24, UR26, 0x4, URZ ;  /* 0x000000041a187899 */ /* 0x000fc6000800063f */
[----:B------:R-:W-:Y:S01]  /*4290*/  LOP3.LUT R2, R2, 0xfffffff8, RZ, 0xc0, !PT ;  /* 0xfffffff802027812 */ /* 0x000fe200078ec0ff */
[----:B------:R-:W-:Y:S02]  /*42a0*/  USHF.L.U32 UR18, UR26, 0x3, URZ ;  /* 0x000000031a127899 */ /* 0x000fe4000800063f */
[----:B------:R-:W-:Y:S02]  /*42b0*/  UIADD3 UR23, UR24, 0x20, URZ ;  /* 0x0000002018177890 */ /* 0x000fe4000fffe03f */
[----:B------:R-:W-:Y:S02]  /*42c0*/  IMAD.IADD R0, R0, 0x1, -R2 ;  /* 0x0000000100007824 */ /* 0x000fe400078e0a02 */
[----:B------:R-:W-:-:S03]  /*42d0*/  UIADD3 UR22, UR18, UR23, URZ ;  /* 0x0000001712167290 */ /* 0x000fc6000fffe03f */
[C---:B------:R-:W-:Y:S02]  /*42e0*/  LOP3.LUT P0, RZ, R0.reuse, 0x2, RZ, 0xc0, !PT ;  /* 0x0000000200ff7812 */ /* 0x040fe4000780c0ff */
[----:B------:R-:W-:Y:S01]  /*42f0*/  LOP3.LUT P1, RZ, R0, 0x4, RZ, 0xc0, !PT ;  /* 0x0000000400ff7812 */ /* 0x000fe2000782c0ff */
[----:B------:R-:W-:Y:S01]  /*4300*/  IMAD.U32 R0, RZ, RZ, UR31 ;  /* 0x0000001fff007e24 */ /* 0x000fe2000f8e00ff */
[----:B------:R-:W-:Y:S01]  /*4310*/  UIADD3 UR21, UR18, UR22, URZ ;  /* 0x0000001612157290 */ /* 0x000fe2000fffe03f */
[----:B------:R-:W-:Y:S02]  /*4320*/  PLOP3.LUT P3, PT, PT, PT, UP0, 0x40, 0x0 ;  /* 0x000000000000781c */ /* 0x000fe40003f6e808 */
[----:B------:R-:W-:Y:S01]  /*4330*/  IMAD R0, R0, 0x80, R249 ;  /* 0x0000008000007824 */ /* 0x000fe200078e02f9 */
[----:B------:R-:W-:Y:S01]  /*4340*/  UIADD3 UR20, UR18, UR21, URZ ;  /* 0x0000001512147290 */ /* 0x000fe2000fffe03f */
[----:B--2---:R-:W-:Y:S01]  /*4350*/  VIADD R5, R251, 0x1 ;  /* 0x00000001fb057836 */ /* 0x004fe20000000000 */
[----:B------:R-:W-:Y:S01]  /*4360*/  SEL R179, R179, 0xffffffe0, !P0 ;  /* 0xffffffe0b3b37807 */ /* 0x000fe20004000000 */
[----:B------:R-:W-:Y:S01]  /*4370*/  IMAD.U32 R4, RZ, RZ, UR36 ;  /* 0x00000024ff047e24 */ /* 0x000fe2000f8e00ff */
[----:B------:R-:W-:Y:S01]  /*4380*/  SEL R172, R172, R180, P3 ;  /* 0x000000b4acac7207 */ /* 0x000fe20001800000 */
[----:B------:R-:W-:-:S02]  /*4390*/  VIADD R221, R0, 0x9 ;  /* 0x0000000900dd7836 */ /* 0x000fc40000000000 */
[C---:B------:R-:W-:Y:S02]  /*43a0*/  VIADD R220, R0.reuse, 0x8 ;  /* 0x0000000800dc7836 */ /* 0x040fe40000000000 */
[----:B------:R-:W-:Y:S01]  /*43b0*/  VIADD R219, R0, 0x1 ;  /* 0x0000000100db7836 */ /* 0x000fe20000000000 */
[----:B------:R-:W-:Y:S01]  /*43c0*/  UIADD3 UR19, UR18, UR20, URZ ;  /* 0x0000001412137290 */ /* 0x000fe2000fffe03f */
[----:B------:R-:W-:Y:S01]  /*43d0*/  IADD3 R247, R5, UR10, -R4 ;  /* 0x0000000a05f77c10 */ /* 0x000fe2000fffe804 */
[----:B------:R-:W-:Y:S01]  /*43e0*/  IMAD.IADD R175, R174, 0x1, R179 ;  /* 0x00000001aeaf7824 */ /* 0x000fe200078e02b3 */
[----:B------:R-:W-:Y:S01]  /*43f0*/  SHF.L.U64.HI R245, R251, 0x2, R8 ;  /* 0x00000002fbf57819 */ /* 0x000fe20000010208 */
[----:B------:R-:W-:Y:S01]  /*4400*/  UMOV UR5, URZ ;  /* 0x0000003f00057c82 */ /* 0x000fe20008000000 */
[----:B------:R-:W-:Y:S02]  /*4410*/  I2FP.F32.S32 R221, R221 ;  /* 0x000000dd00dd7245 */ /* 0x000fe40000201400 */
[----:B------:R-:W-:-:S02]  /*4420*/  I2FP.F32.S32 R220, R220 ;  /* 0x000000dc00dc7245 */ /* 0x000fc40000201400 */
[----:B------:R-:W-:Y:S02]  /*4430*/  I2FP.F32.S32 R219, R219 ;  /* 0x000000db00db7245 */ /* 0x000fe40000201400 */
[----:B------:R-:W-:Y:S02]  /*4440*/  LEA R172, R172, UR4, 0x1 ;  /* 0x00000004acac7c11 */ /* 0x000fe4000f8e08ff */
[----:B------:R-:W-:Y:S01]  /*4450*/  SEL R128, R128, 0xffffffc0, !P1 ;  /* 0xffffffc080807807 */ /* 0x000fe20004800000 */
[----:B------:R-:W-:Y:S02]  /*4460*/  UIMAD UR26, UR26, 0x38, URZ ;  /* 0x000000381a1a78a4 */ /* 0x000fe4000f8e023f */
[----:B------:R-:W-:Y:S02]  /*4470*/  UIADD3 UR34, UR34, -UR10, URZ ;  /* 0x8000000a22227290 */ /* 0x000fe4000fffe03f */
[----:B------:R-:W-:Y:S01]  /*4480*/  UIADD3 UR25, UR18, UR19, URZ ;  /* 0x0000001312197290 */ /* 0x000fe2000fffe03f */
[----:B---3--:R-:W-:-:S05]  /*4490*/  @P2 FMUL.FTZ R2, R7, R6 ;  /* 0x0000000607022220 */ /* 0x008fca0000410000 */
[----:B------:R-:W-:Y:S02]  /*44a0*/  @P2 R2UR UR6, R2 ;  /* 0x00000000020622ca */ /* 0x000fe400000e0000 */
[----:B------:R-:W-:Y:S01]  /*44b0*/  PLOP3.LUT P2, PT, PT, PT, UP0, 0x40, 0x0 ;  /* 0x000000000000781c */ /* 0x000fe20003f4e808 */
[----:B------:R-:W-:-:S03]  /*44c0*/  VIADD R2, R251, 0xffffffc0 ;  /* 0xffffffc0fb027836 */ /* 0x000fc60000000000 */
[----:B------:R-:W-:Y:S01]  /*44d0*/  SEL R173, R173, R181, P2 ;  /* 0x000000b5adad7207 */ /* 0x000fe20001000000 */
[----:B------:R-:W-:-:S03]  /*44e0*/  IMAD.SHL.U32 R244, R2, 0x4, RZ ;  /* 0x0000000402f47824 */ /* 0x000fc600078e00ff */
[----:B------:R-:W-:-:S03]  /*44f0*/  LEA R173, R173, UR4, 0x1 ;  /* 0x00000004adad7c11 */ /* 0x000fc6000f8e08ff */
[----:B------:R-:W-:Y:S01]  /*4500*/  @UP2 UMOV UR5, UR6 ;  /* 0x0000000600052c82 */ /* 0x000fe20008000000 */
[----:B-1--4-:R-:W-:-:S05]  /*4510*/  ULDC UR6, c[0x0][0x39c] ;  /* 0x0000e70000067ab9 */ /* 0x012fca0000000800 */
.L_x_787:
        /* <DEDUP_REMOVED lines=9> */
[----:B------:R-:W-:Y:S02]  /*45b0*/  MOV R187, 0x8 ;  /* 0x0000000800bb7802 */ /* 0x000fe40000000f00 */
[----:B------:R-:W-:Y:S01]  /*45c0*/  FSETP.NEU.FTZ.AND P2, PT, R241, -INF , PT ;  /* 0xff800000f100780b */ /* 0x000fe20003f5d000 */
[----:B------:R-:W-:Y:S01]  /*45d0*/  UISETP.LT.AND UP0, UPT, UR17, UR10, UP0 ;  /* 0x0000000a1100728c */ /* 0x000fe20008701270 */
[----:B------:R-:W-:Y:S05]  /*45e0*/  MOV R189, 0x20 ;  /* 0x0000002000bd7802 */ /* 0x000fea0000000f00 */
[----:B------:R-:W-:Y:S01]  /*45f0*/  PLOP3.LUT P0, PT, PT, PT, UP0, 0x80, 0x0 ;  /* 0x000000000000781c */ /* 0x000fe20003f0f008 */
[----:B------:R-:W-:Y:S01]  /*4600*/  UISETP.GT.AND UP0, UPT, UR7, UR32, UPT ;  /* 0x000000200700728c */ /* 0x000fe2000bf04270 */
        /* <DEDUP_REMOVED lines=40> */
[----:B------:R-:W-:Y:S01]  /*4890*/  LEA R0, R0, R249, 0x7 ;  /* 0x000000f900007211 */ /* 0x000fe200078e38ff */
        /* <DEDUP_REMOVED lines=29> */
[----:B------:R3:W-:Y:S01]  /*4a70*/  MUFU.TANH R185, R13 ;  /* 0x0000000d00b97308 */ /* 0x0007e20000002400 */
[----:B-1----:R-:W-:Y:S05]  /*4a80*/  FMUL.FTZ R10, R240, 1.4426950216293334961 ;  /* 0x3fb8aa3bf00a7820 */ /* 0x002fea0000410000 */
[----:B------:R-:W-:Y:S04]  /*4a90*/  FSEL R10, R10, RZ, P3 ;  /* 0x000000ff0a0a7208 */ /* 0x000fe80001800000 */
[----:B------:R-:W1:Y:S10]  /*4aa0*/  MUFU.TANH R232, R6 ;  /* 0x0000000600e87308 */ /* 0x000e740000002400 */
[----:B------:R-:W-:Y:S01]  /*4ab0*/  MUFU.TANH R186, R12 ;  /* 0x0000000c00ba7308 */ /* 0x000fe20000002400 */
[----:B---3--:R-:W-:Y:S09]  /*4ac0*/  I2FP.F32.S32 R13, R0 ;  /* 0x00000000000d7245 */ /* 0x008ff20000201400 */
[----:B------:R3:W-:Y:S10]  /*4ad0*/  MUFU.TANH R231, R7 ;  /* 0x0000000700e77308 */ /* 0x0007f40000002400 */
[----:B------:R4:W1:Y:S10]  /*4ae0*/  MUFU.TANH R188, R9 ;  /* 0x0000000900bc7308 */ /* 0x0008740000002400 */
[----:B------:R-:W-:Y:S01]  /*4af0*/  MUFU.TANH R212, R17 ;  /* 0x0000001100d47308 */ /* 0x000fe20000002400 */
[----:B---3--:R-:W3:Y:S09]  /*4b00*/  LDSM.16.M88.4 R4, [R177+-0x3800] ;  /* 0xffc80000b104783b */ /* 0x008ef20000000200 */
[----:B------:R-:W-:Y:S01]  /*4b10*/  MUFU.TANH R193, R11 ;  /* 0x0000000b00c17308 */ /* 0x000fe20000002400 */
[----:B----4-:R-:W-:Y:S05]  /*4b20*/  FMUL.FTZ R9, R241, 1.4426950216293334961 ;  /* 0x3fb8aa3bf1097820 */ /* 0x010fea0000410000 */
[----:B------:R-:W-:Y:S04]  /*4b30*/  FSEL R9, R9, RZ, P2 ;  /* 0x000000ff09097208 */ /* 0x000fe80001000000 */
[----:B------:R-:W-:Y:S10]  /*4b40*/  MUFU.TANH R230, R18 ;  /* 0x0000001200e67308 */ /* 0x000ff40000002400 */
[----:B------:R2:W-:Y:S10]  /*4b50*/  MUFU.TANH R192, R14 ;  /* 0x0000000e00c07308 */ /* 0x0005f40000002400 */
[----:B------:R-:W-:Y:S10]  /*4b60*/  MUFU.TANH R228, R19 ;  /* 0x0000001300e47308 */ /* 0x000ff40000002400 */
[----:B------:R1:W4:Y:S01]  /*4b70*/  MUFU.TANH R190, R8 ;  /* 0x0000000800be7308 */ /* 0x0003220000002400 */
[-C--:B---3--:R-:W-:Y:S03]  /*4b80*/  HMMA.16816.F32.BF16 R20, R132, R4.reuse, R20 ;  /* 0x000000048414723c */ /* 0x088fe60000041814 */
[----:B--2---:R-:W-:Y:S03]  /*4b90*/  FFMA.FTZ R14, R219, UR5, R217 ;  /* 0x00000005db0e7c23 */ /* 0x004fe600080100d9 */
[C---:B------:R-:W-:Y:S03]  /*4ba0*/  HMMA.16816.F32.BF16 R24, R104.reuse, R4, R24 ;  /* 0x000000046818723c */ /* 0x040fe60000041818 */
[----:B------:R2:W3:Y:S03]  /*4bb0*/  MUFU.TANH R191, R15 ;  /* 0x0000000f00bf7308 */ /* 0x0004e60000002400 */
[-C--:B------:R-:W-:Y:S07]  /*4bc0*/  HMMA.16816.F32.BF16 R28, R104, R6.reuse, R28 ;  /* 0x00000006681c723c */ /* 0x080fee000004181c */
[----:B------:R-:W3:Y:S01]  /*4bd0*/  MUFU.TANH R213, R16 ;  /* 0x0000001000d57308 */ /* 0x000ee20000002400 */
[----:B------:R-:W-:Y:S03]  /*4be0*/  @!P0 IADD3 R5, R247, UR12, RZ ;  /* 0x0000000cf7058c10 */ /* 0x000fe6000fffe0ff */
[C---:B------:R-:W-:Y:S01]  /*4bf0*/  FFMA.FTZ R4, R13.reuse, UR5, R218 ;  /* 0x000000050d047c23 */ /* 0x040fe200080100da */
[----:B-1----:R-:W-:Y:S01]  /*4c00*/  FFMA.FTZ R8, R13, UR5, R232 ;  /* 0x000000050d087c23 */ /* 0x002fe200080100e8 */
[----:B------:R-:W-:Y:S04]  /*4c10*/  HMMA.16816.F32.BF16 R32, R132, R6, R32 ;  /* 0x000000068420723c */ /* 0x000fe80000041820 */
[----:B------:R-:W-:Y:S01]  /*4c20*/  @!P0 VIMNMX R12, R5, UR10, PT ;  /* 0x0000000a050c8c48 */ /* 0x000fe2000bfe0100 */
[----:B--2---:R-:W-:Y:S01]  /*4c30*/  FFMA.FTZ R15, R219, UR5, R188 ;  /* 0x00000005db0f7c23 */ /* 0x004fe200080100bc */
[----:B------:R-:W-:Y:S01]  /*4c40*/  @!P0 VIADDMNMX R11, R5, R187, UR10, PT ;  /* 0x0000000a050b8e46 */ /* 0x000fe2000b8001bb */
[----:B------:R-:W-:Y:S01]  /*4c50*/  FFMA.FTZ R7, R221, UR5, R185 ;  /* 0x00000005dd077c23 */ /* 0x000fe200080100b9 */
[-C--:B------:R-:W-:Y:S02]  /*4c60*/  @!P0 ISETP.GE.AND P4, PT, R0, R12.reuse, PT ;  /* 0x0000000c0000820c */ /* 0x080fe40003f86270 */
[----:B------:R-:W-:Y:S01]  /*4c70*/  @!P0 ISETP.GE.AND P2, PT, R2, R12, PT ;  /* 0x0000000c0200820c */ /* 0x000fe20003f46270 */
[----:B------:R-:W-:Y:S01]  /*4c80*/  FMUL.FTZ R20, R20, UR6 ;  /* 0x0000000614147c20 */ /* 0x000fe20008410000 */
[----:B------:R-:W-:Y:S01]  /*4c90*/  @!P0 FSEL R4, R4, -INF , !P4 ;  /* 0xff80000004048808 */ /* 0x000fe20006000000 */
[----:B------:R-:W-:Y:S01]  /*4ca0*/  FMUL.FTZ R21, R21, UR6 ;  /* 0x0000000615157c20 */ /* 0x000fe20008410000 */
[-C--:B------:R-:W-:Y:S01]  /*4cb0*/  @!P0 ISETP.GE.AND P3, PT, R0, R11.reuse, PT ;  /* 0x0000000b0000820c */ /* 0x080fe20003f66270 */
[----:B------:R-:W1:Y:S01]  /*4cc0*/  MUFU.TANH R210, R20 ;  /* 0x0000001400d27308 */ /* 0x000e620000002400 */
[----:B------:R-:W-:Y:S01]  /*4cd0*/  @!P0 FSEL R14, R14, -INF , !P2 ;  /* 0xff8000000e0e8808 */ /* 0x000fe20005000000 */
[--C-:B------:R-:W-:Y:S01]  /*4ce0*/  FFMA.FTZ R4, R4, UR11, -R10.reuse ;  /* 0x0000000b04047c23 */ /* 0x100fe2000801080a */
[----:B------:R-:W-:Y:S01]  /*4cf0*/  FMUL.FTZ R28, R28, UR6 ;  /* 0x000000061c1c7c20 */ /* 0x000fe20008410000 */
[----:B------:R-:W-:Y:S01]  /*4d00*/  FMUL.FTZ R29, R29, UR6 ;  /* 0x000000061d1d7c20 */ /* 0x000fe20008410000 */
[----:B------:R-:W-:Y:S01]  /*4d10*/  FMUL.FTZ R30, R30, UR6 ;  /* 0x000000061e1e7c20 */ /* 0x000fe20008410000 */
[----:B------:R-:W-:Y:S01]  /*4d20*/  FMUL.FTZ R31, R31, UR6 ;  /* 0x000000061f1f7c20 */ /* 0x000fe20008410000 */
[----:B------:R-:W-:Y:S03]  /*4d30*/  @!P0 ISETP.GE.AND P2, PT, R2, R11, PT ;  /* 0x0000000b0200820c */ /* 0x000fe60003f46270 */
[----:B------:R2:W-:Y:S01]  /*4d40*/  MUFU.EX2 R112, R4 ;  /* 0x0000000400707308 */ /* 0x0005e20000000800 */
[----:B------:R-:W-:Y:S01]  /*4d50*/  @!P0 FSEL R8, R8, -INF , !P3 ;  /* 0xff80000008088808 */ /* 0x000fe20005800000 */
[----:B------:R-:W-:Y:S01]  /*4d60*/  FFMA.FTZ R14, R14, UR11, -R10 ;  /* 0x0000000b0e0e7c23 */ /* 0x000fe2000801080a */
[----:B------:R-:W-:Y:S01]  /*4d70*/  FMUL.FTZ R32, R32, UR6 ;  /* 0x0000000620207c20 */ /* 0x000fe20008410000 */
[----:B------:R-:W-:Y:S01]  /*4d80*/  FMUL.FTZ R33, R33, UR6 ;  /* 0x0000000621217c20 */ /* 0x000fe20008410000 */
[----:B------:R-:W-:Y:S01]  /*4d90*/  FMUL.FTZ R34, R34, UR6 ;  /* 0x0000000622227c20 */ /* 0x000fe20008410000 */
[----:B------:R-:W-:Y:S01]  /*4da0*/  FFMA.FTZ R8, R8, UR11, -R9 ;  /* 0x0000000b08087c23 */ /* 0x000fe20008010809 */
[----:B------:R-:W-:Y:S03]  /*4db0*/  FMUL.FTZ R35, R35, UR6 ;  /* 0x0000000623237c20 */ /* 0x000fe60008410000 */
[----:B------:R-:W1:Y:S01]  /*4dc0*/  MUFU.TANH R209, R21 ;  /* 0x0000001500d17308 */ /* 0x000e620000002400 */
[----:B------:R-:W-:Y:S01]  /*4dd0*/  MOV R187, 0x28 ;  /* 0x0000002800bb7802 */ /* 0x000fe20000000f00 */
[----:B------:R-:W-:Y:S01]  /*4de0*/  FMUL.FTZ R22, R22, UR6 ;  /* 0x0000000616167c20 */ /* 0x000fe20008410000 */
[----:B------:R-:W-:Y:S01]  /*4df0*/  FMUL.FTZ R23, R23, UR6 ;  /* 0x0000000617177c20 */ /* 0x000fe20008410000 */
[----:B------:R-:W-:Y:S01]  /*4e00*/  FMUL.FTZ R24, R24, UR6 ;  /* 0x0000000618187c20 */ /* 0x000fe20008410000 */
[----:B------:R-:W-:Y:S01]  /*4e10*/  FMUL.FTZ R25, R25, UR6 ;  /* 0x0000000619197c20 */ /* 0x000fe20008410000 */
[----:B------:R-:W-:Y:S01]  /*4e20*/  FMUL.FTZ R26, R26, UR6 ;  /* 0x000000061a1a7c20 */ /* 0x000fe20008410000 */
[----:B------:R-:W-:Y:S03]  /*4e30*/  FMUL.FTZ R27, R27, UR6 ;  /* 0x000000061b1b7c20 */ /* 0x000fe60008410000 */
[----:B------:R4:W-:Y:S01]  /*4e40*/  MUFU.EX2 R236, R8 ;  /* 0x0000000800ec7308 */ /* 0x0009e20000000800 */
[----:B--2---:R-:W-:Y:S05]  /*4e50*/  FFMA.FTZ R4, R219, UR5, R231 ;  /* 0x00000005db047c23 */ /* 0x004fea00080100e7 */
[----:B------:R-:W-:Y:S04]  /*4e60*/  @!P0 FSEL R4, R4, -INF , !P2 ;  /* 0xff80000004048808 */ /* 0x000fe80005000000 */
[----:B------:R-:W2:Y:S01]  /*4e70*/  MUFU.TANH R226, R22 ;  /* 0x0000001600e27308 */ /* 0x000ea20000002400 */
[----:B------:R-:W-:Y:S01]  /*4e80*/  FSETP.NEU.FTZ.AND P2, PT, R238, -INF , PT ;  /* 0xff800000ee00780b */ /* 0x000fe20003f5d000 */
[----:B------:R-:W-:Y:S08]  /*4e90*/  FFMA.FTZ R4, R4, UR11, -R9 ;  /* 0x0000000b04047c23 */ /* 0x000ff00008010809 */
[----:B------:R3:W-:Y:S01]  /*4ea0*/  MUFU.EX2 R233, R14 ;  /* 0x0000000e00e97308 */ /* 0x0007e20000000800 */
[C---:B----4-:R-:W-:Y:S02]  /*4eb0*/  @!P0 VIADDMNMX R8, R5.reuse, R189, UR10, PT ;  /* 0x0000000a05088e46 */ /* 0x050fe4000b8001bd */
[----:B------:R-:W-:Y:S02]  /*4ec0*/  @!P0 VIADDMNMX R5, R5, R187, UR10, PT ;  /* 0x0000000a05058e46 */ /* 0x000fe4000b8001bb */
[-C--:B------:R-:W-:Y:S02]  /*4ed0*/  @!P0 ISETP.GE.AND P5, PT, R0, R8.reuse, PT ;  /* 0x000000080000820c */ /* 0x080fe40003fa6270 */
[CC--:B------:R-:W-:Y:S03]  /*4ee0*/  @!P0 ISETP.GE.AND P4, PT, R2.reuse, R8.reuse, PT ;  /* 0x000000080200820c */ /* 0x0c0fe60003f86270 */
[----:B------:R4:W-:Y:S01]  /*4ef0*/  MUFU.EX2 R237, R4 ;  /* 0x0000000400ed7308 */ /* 0x0009e20000000800 */
[-C--:B------:R-:W-:Y:S01]  /*4f00*/  @!P0 ISETP.GE.AND P3, PT, R2, R5.reuse, PT ;  /* 0x000000050200820c */ /* 0x080fe20003f66270 */
[----:B------:R-:W-:Y:S01]  /*4f10*/  FMUL.FTZ R2, R239, 1.4426950216293334961 ;  /* 0x3fb8aa3bef027820 */ /* 0x000fe20000410000 */
[----:B------:R-:W-:Y:S02]  /*4f20*/  @!P0 FSEL R15, R15, -INF , !P4 ;  /* 0xff8000000f0f8808 */ /* 0x000fe40006000000 */
[-C--:B------:R-:W-:Y:S05]  /*4f30*/  @!P0 ISETP.GE.AND P4, PT, R0, R5.reuse, PT ;  /* 0x000000050000820c */ /* 0x080fea0003f86270 */
[----:B------:R-:W2:Y:S01]  /*4f40*/  MUFU.TANH R225, R23 ;  /* 0x0000001700e17308 */ /* 0x000ea20000002400 */
[----:B---3--:R-:W-:Y:S05]  /*4f50*/  FFMA.FTZ R14, R13, UR5, R190 ;  /* 0x000000050d0e7c23 */ /* 0x008fea00080100be */
[----:B------:R-:W-:Y:S04]  /*4f60*/  @!P0 FSEL R14, R14, -INF , !P5 ;  /* 0xff8000000e0e8808 */ /* 0x000fe80006800000 */
[----:B------:R-:W3:Y:S01]  /*4f70*/  MUFU.TANH R137, R24 ;  /* 0x0000001800897308 */ /* 0x000ee20000002400 */
[----:B----4-:R-:W-:Y:S05]  /*4f80*/  FMUL.FTZ R4, R238, 1.4426950216293334961 ;  /* 0x3fb8aa3bee047820 */ /* 0x010fea0000410000 */
[----:B------:R-:W-:Y:S04]  /*4f90*/  FSEL R4, R4, RZ, P2 ;  /* 0x000000ff04047208 */ /* 0x000fe80001000000 */
[----:B------:R-:W4:Y:S01]  /*4fa0*/  MUFU.TANH R136, R25 ;  /* 0x0000001900887308 */ /* 0x000f220000002400 */
[----:B------:R-:W-:Y:S01]  /*4fb0*/  FSETP.NEU.FTZ.AND P2, PT, R239, -INF , PT ;  /* 0xff800000ef00780b */ /* 0x000fe20003f5d000 */
[----:B------:R-:W-:Y:S01]  /*4fc0*/  FFMA.FTZ R16, R14, UR11, -R4 ;  /* 0x0000000b0e107c23 */ /* 0x000fe20008010804 */
[----:B------:R-:W-:Y:S02]  /*4fd0*/  FFMA.FTZ R14, R13, UR5, R194 ;  /* 0x000000050d0e7c23 */ /* 0x000fe400080100c2 */
[----:B------:R-:W-:Y:S01]  /*4fe0*/  FSEL R2, R2, RZ, P2 ;  /* 0x000000ff02027208 */ /* 0x000fe20001000000 */
[----:B------:R-:W-:Y:S01]  /*4ff0*/  FFMA.FTZ R15, R15, UR11, -R4 ;  /* 0x0000000b0f0f7c23 */ /* 0x000fe20008010804 */
[----:B------:R-:W-:Y:S03]  /*5000*/  FFMA.FTZ R13, R219, UR5, R193 ;  /* 0x00000005db0d7c23 */ /* 0x000fe600080100c1 */
[----:B------:R1:W-:Y:S01]  /*5010*/  MUFU.EX2 R124, R16 ;  /* 0x00000010007c7308 */ /* 0x0003e20000000800 */
[----:B------:R-:W-:Y:S02]  /*5020*/  @!P0 FSEL R14, R14, -INF , !P4 ;  /* 0xff8000000e0e8808 */ /* 0x000fe40006000000 */
[----:B------:R-:W-:Y:S03]  /*5030*/  @!P0 FSEL R13, R13, -INF , !P3 ;  /* 0xff8000000d0d8808 */ /* 0x000fe60005800000 */
[--C-:B------:R-:W-:Y:S04]  /*5040*/  FFMA.FTZ R14, R14, UR11, -R2.reuse ;  /* 0x0000000b0e0e7c23 */ /* 0x100fe80008010802 */
[----:B------:R2:W-:Y:S01]  /*5050*/  MUFU.EX2 R123, R15 ;  /* 0x0000000f007b7308 */ /* 0x0005e20000000800 */
[----:B------:R-:W-:Y:S09]  /*5060*/  FFMA.FTZ R13, R13, UR11, -R2 ;  /* 0x0000000b0d0d7c23 */ /* 0x000ff20008010802 */
[----:B------:R3:W-:Y:S01]  /*5070*/  MUFU.EX2 R131, R14 ;  /* 0x0000000e00837308 */ /* 0x0007e20000000800 */
[C---:B-1----:R-:W-:Y:S09]  /*5080*/  FFMA.FTZ R16, R220.reuse, UR5, R230 ;  /* 0x00000005dc107c23 */ /* 0x042ff200080100e6 */
[----:B------:R-:W1:Y:S01]  /*5090*/  MUFU.TANH R189, R26 ;  /* 0x0000001a00bd7308 */ /* 0x000e620000002400 */
[----:B--2---:R-:W-:Y:S09]  /*50a0*/  FFMA.FTZ R15, R220, UR5, R186 ;  /* 0x00000005dc0f7c23 */ /* 0x004ff200080100ba */
[----:B------:R2:W-:Y:S01]  /*50b0*/  MUFU.EX2 R130, R13 ;  /* 0x0000000d00827308 */ /* 0x0005e20000000800 */
[----:B---3--:R-:W-:Y:S04]  /*50c0*/  @!P0 IADD3 R14, R0, 0x8, RZ ;  /* 0x00000008000e8810 */ /* 0x008fe80007ffe0ff */
[CC--:B------:R-:W-:Y:S02]  /*50d0*/  @!P0 ISETP.GE.AND P2, PT, R14.reuse, R8.reuse, PT ;  /* 0x000000080e00820c */ /* 0x0c0fe40003f46270 */
[-C--:B------:R-:W-:Y:S03]  /*50e0*/  @!P0 ISETP.GE.AND P3, PT, R14, R5.reuse, PT ;  /* 0x000000050e00820c */ /* 0x080fe60003f66270 */
[----:B------:R-:W3:Y:S01]  /*50f0*/  MUFU.TANH R187, R27 ;  /* 0x0000001b00bb7308 */ /* 0x000ee20000002400 */
[----:B------:R-:W-:Y:S05]  /*5100*/  @!P0 FSEL R15, R15, -INF , !P2 ;  /* 0xff8000000f0f8808 */ /* 0x000fea0005000000 */
[----:B------:R-:W-:Y:S01]  /*5110*/  FFMA.FTZ R6, R15, UR11, -R4 ;  /* 0x0000000b0f067c23 */ /* 0x000fe20008010804 */
[----:B------:R-:W-:Y:S03]  /*5120*/  FFMA.FTZ R15, R220, UR5, R192 ;  /* 0x00000005dc0f7c23 */ /* 0x000fe600080100c0 */
[----:B------:R-:W3:Y:S01]  /*5130*/  MUFU.TANH R129, R28 ;  /* 0x0000001c00817308 */ /* 0x000ee20000002400 */
[----:B--2---:R-:W-:Y:S02]  /*5140*/  @!P0 IADD3 R13, R0, 0x9, RZ ;  /* 0x00000009000d8810 */ /* 0x004fe40007ffe0ff */
[----:B------:R-:W-:Y:S02]  /*5150*/  @!P0 FSEL R15, R15, -INF , !P3 ;  /* 0xff8000000f0f8808 */ /* 0x000fe40005800000 */
[----:B------:R-:W-:Y:S05]  /*5160*/  @!P0 ISETP.GE.AND P2, PT, R13, R8, PT ;  /* 0x000000080d00820c */ /* 0x000fea0003f46270 */
[----:B------:R2:W-:Y:S01]  /*5170*/  MUFU.EX2 R120, R6 ;  /* 0x0000000600787308 */ /* 0x0005e20000000800 */
[----:B------:R-:W-:Y:S01]  /*5180*/  FFMA.FTZ R15, R15, UR11, -R2 ;  /* 0x0000000b0f0f7c23 */ /* 0x000fe20008010802 */
[----:B------:R-:W-:Y:S02]  /*5190*/  @!P0 FSEL R7, R7, -INF , !P2 ;  /* 0xff80000007078808 */ /* 0x000fe40005000000 */
[----:B------:R-:W-:Y:S02]  /*51a0*/  @!P0 ISETP.GE.AND P2, PT, R13, R5, PT ;  /* 0x000000050d00820c */ /* 0x000fe40003f46270 */
[-C--:B------:R-:W-:Y:S01]  /*51b0*/  @!P0 ISETP.GE.AND P3, PT, R14, R11.reuse, PT ;  /* 0x0000000b0e00820c */ /* 0x080fe20003f66270 */
[----:B------:R-:W-:Y:S03]  /*51c0*/  FFMA.FTZ R7, R7, UR11, -R4 ;  /* 0x0000000b07077c23 */ /* 0x000fe60008010804 */
[----:B------:R4:W-:Y:S01]  /*51d0*/  MUFU.EX2 R126, R15 ;  /* 0x0000000f007e7308 */ /* 0x0009e20000000800 */
[----:B------:R-:W-:Y:S05]  /*51e0*/  @!P0 FSEL R16, R16, -INF , !P3 ;  /* 0xff80000010108808 */ /* 0x000fea0005800000 */
[----:B------:R-:W-:Y:S04]  /*51f0*/  FFMA.FTZ R16, R16, UR11, -R9 ;  /* 0x0000000b10107c23 */ /* 0x000fe80008010809 */
[----:B------:R1:W-:Y:S01]  /*5200*/  MUFU.EX2 R119, R7 ;  /* 0x0000000700777308 */ /* 0x0003e20000000800 */
[C---:B--2---:R-:W-:Y:S05]  /*5210*/  FFMA.FTZ R6, R221.reuse, UR5, R191 ;  /* 0x00000005dd067c23 */ /* 0x044fea00080100bf */
[----:B------:R-:W-:Y:S04]  /*5220*/  @!P0 FSEL R6, R6, -INF , !P2 ;  /* 0xff80000006068808 */ /* 0x000fe80005000000 */
[----:B------:R-:W-:Y:S01]  /*5230*/  MUFU.EX2 R229, R16 ;  /* 0x0000001000e57308 */ /* 0x000fe20000000800 */
[-C--:B------:R-:W-:Y:S01]  /*5240*/  @!P0 ISETP.GE.AND P2, PT, R14, R12.reuse, PT ;  /* 0x0000000c0e00820c */ /* 0x080fe20003f46270 */
[----:B----4-:R-:W-:Y:S01]  /*5250*/  FFMA.FTZ R15, R221, UR5, R228 ;  /* 0x00000005dd0f7c23 */ /* 0x010fe200080100e4 */
[----:B------:R-:W-:Y:S07]  /*5260*/  FFMA.FTZ R6, R6, UR11, -R2 ;  /* 0x0000000b06067c23 */ /* 0x000fee0008010802 */
[----:B------:R2:W-:Y:S01]  /*5270*/  MUFU.EX2 R125, R6 ;  /* 0x00000006007d7308 */ /* 0x0005e20000000800 */
[----:B-1----:R-:W-:Y:S05]  /*5280*/  FFMA.FTZ R7, R220, UR5, R213 ;  /* 0x00000005dc077c23 */ /* 0x002fea00080100d5 */
[----:B------:R-:W-:Y:S04]  /*5290*/  @!P0 FSEL R7, R7, -INF , !P2 ;  /* 0xff80000007078808 */ /* 0x000fe80005000000 */
[----:B------:R-:W-:Y:S01]  /*52a0*/  MUFU.TANH R127, R29 ;  /* 0x0000001d007f7308 */ /* 0x000fe20000002400 */
[-C--:B------:R-:W-:Y:S01]  /*52b0*/  @!P0 ISETP.GE.AND P2, PT, R13, R12.reuse, PT ;  /* 0x0000000c0d00820c */ /* 0x080fe20003f46270 */
[----:B------:R-:W-:Y:S08]  /*52c0*/  FFMA.FTZ R7, R7, UR11, -R10 ;  /* 0x0000000b07077c23 */ /* 0x000ff0000801080a */
[----:B------:R1:W-:Y:S01]  /*52d0*/  MUFU.EX2 R208, R7 ;  /* 0x0000000700d07308 */ /* 0x0003e20000000800 */
[----:B--2---:R-:W-:Y:S05]  /*52e0*/  FFMA.FTZ R6, R221, UR5, R212 ;  /* 0x00000005dd067c23 */ /* 0x004fea00080100d4 */
[----:B------:R-:W-:Y:S04]  /*52f0*/  @!P0 FSEL R6, R6, -INF , !P2 ;  /* 0xff80000006068808 */ /* 0x000fe80005000000 */
[----:B------:R-:W2:Y:S01]  /*5300*/  MUFU.TANH R132, R32 ;  /* 0x0000002000847308 */ /* 0x000ea20000002400 */
[----:B------:R-:W-:Y:S01]  /*5310*/  @!P0 ISETP.GE.AND P2, PT, R13, R11, PT ;  /* 0x0000000b0d00820c */ /* 0x000fe20003f46270 */
[----:B------:R-:W-:Y:S03]  /*5320*/  FFMA.FTZ R6, R6, UR11, -R10 ;  /* 0x0000000b06067c23 */ /* 0x000fe6000801080a */
[----:B------:R-:W-:Y:S05]  /*5330*/  @!P0 FSEL R15, R15, -INF , !P2 ;  /* 0xff8000000f0f8808 */ /* 0x000fea0005000000 */
[----:B------:R4:W-:Y:S01]  /*5340*/  MUFU.EX2 R207, R6 ;  /* 0x0000000600cf7308 */ /* 0x0009e20000000800 */
[----:B-1----:R-:W-:Y:S01]  /*5350*/  IADD3 R7, R0, 0x10, RZ ;  /* 0x0000001000077810 */ /* 0x002fe20007ffe0ff */
[----:B------:R-:W-:Y:S03]  /*5360*/  FFMA.FTZ R15, R15, UR11, -R9 ;  /* 0x0000000b0f0f7c23 */ /* 0x000fe60008010809 */
[----:B------:R-:W-:Y:S02]  /*5370*/  I2FP.F32.S32 R13, R7 ;  /* 0x00000007000d7245 */ /* 0x000fe40000201400 */
[----:B------:R-:W-:Y:S03]  /*5380*/  @!P0 ISETP.GE.AND P2, PT, R7, R12, PT ;  /* 0x0000000c0700820c */ /* 0x000fe60003f46270 */
[----:B------:R1:W-:Y:S01]  /*5390*/  MUFU.EX2 R227, R15 ;  /* 0x0000000f00e37308 */ /* 0x0003e20000000800 */
[----:B------:R-:W-:Y:S05]  /*53a0*/  FFMA.FTZ R16, R13, UR5, R210 ;  /* 0x000000050d107c23 */ /* 0x000fea00080100d2 */
[----:B------:R-:W-:Y:S04]  /*53b0*/  @!P0 FSEL R16, R16, -INF , !P2 ;  /* 0xff80000010108808 */ /* 0x000fe80005000000 */
[----:B------:R-:W2:Y:S01]  /*53c0*/  MUFU.TANH R133, R33 ;  /* 0x0000002100857308 */ /* 0x000ea20000002400 */
[----:B----4-:R-:W-:Y:S01]  /*53d0*/  IADD3 R6, R0, 0x11, RZ ;  /* 0x0000001100067810 */ /* 0x010fe20007ffe0ff */
[--C-:B------:R-:W-:Y:S03]  /*53e0*/  FFMA.FTZ R16, R16, UR11, -R10.reuse ;  /* 0x0000000b10107c23 */ /* 0x100fe6000801080a */
[----:B------:R-:W-:Y:S02]  /*53f0*/  I2FP.F32.S32 R14, R6 ;  /* 0x00000006000e7245 */ /* 0x000fe40000201400 */
[----:B------:R-:W-:Y:S03]  /*5400*/  @!P0 ISETP.GE.AND P2, PT, R6, R12, PT ;  /* 0x0000000c0600820c */ /* 0x000fe60003f46270 */
[----:B------:R4:W-:Y:S01]  /*5410*/  MUFU.EX2 R205, R16 ;  /* 0x0000001000cd7308 */ /* 0x0009e20000000800 */
[----:B-1----:R-:W-:Y:S05]  /*5420*/  FFMA.FTZ R15, R14, UR5, R209 ;  /* 0x000000050e0f7c23 */ /* 0x002fea00080100d1 */
[----:B------:R-:W-:Y:S04]  /*5430*/  @!P0 FSEL R15, R15, -INF , !P2 ;  /* 0xff8000000f0f8808 */ /* 0x000fe80005000000 */
[----:B------:R-:W1:Y:S01]  /*5440*/  MUFU.TANH R204, R34 ;  /* 0x0000002200cc7308 */ /* 0x000e620000002400 */
[-C--:B------:R-:W-:Y:S01]  /*5450*/  @!P0 ISETP.GE.AND P2, PT, R7, R11.reuse, PT ;  /* 0x0000000b0700820c */ /* 0x080fe20003f46270 */
[----:B------:R-:W-:Y:S08]  /*5460*/  FFMA.FTZ R15, R15, UR11, -R10 ;  /* 0x0000000b0f0f7c23 */ /* 0x000ff0000801080a */
[----:B------:R3:W-:Y:S01]  /*5470*/  MUFU.EX2 R206, R15 ;  /* 0x0000000f00ce7308 */ /* 0x0007e20000000800 */
[----:B----4-:R-:W-:Y:S05]  /*5480*/  FFMA.FTZ R16, R13, UR5, R226 ;  /* 0x000000050d107c23 */ /* 0x010fea00080100e2 */
[----:B------:R-:W-:Y:S02]  /*5490*/  @!P0 FSEL R16, R16, -INF , !P2 ;  /* 0xff80000010108808 */ /* 0x000fe40005000000 */
[----:B------:R-:W-:Y:S02]  /*54a0*/  @!P0 ISETP.GE.AND P2, PT, R6, R11, PT ;  /* 0x0000000b0600820c */ /* 0x000fe40003f46270 */
[----:B------:R-:W-:Y:S01]  /*54b0*/  MUFU.TANH R134, R35 ;  /* 0x0000002300867308 */ /* 0x000fe20000002400 */
[----:B------:R-:W-:Y:S01]  /*54c0*/  FFMA.FTZ R16, R16, UR11, -R9 ;  /* 0x0000000b10107c23 */ /* 0x000fe20008010809 */
[----:B---3--:R-:W-:Y:S08]  /*54d0*/  FFMA.FTZ R15, R14, UR5, R225 ;  /* 0x000000050e0f7c23 */ /* 0x008ff000080100e1 */
[----:B------:R3:W-:Y:S01]  /*54e0*/  MUFU.EX2 R223, R16 ;  /* 0x0000001000df7308 */ /* 0x0007e20000000800 */
[----:B------:R-:W-:Y:S02]  /*54f0*/  @!P0 FSEL R15, R15, -INF , !P2 ;  /* 0xff8000000f0f8808 */ /* 0x000fe40005000000 */
[-C--:B------:R-:W-:Y:S07]  /*5500*/  @!P0 ISETP.GE.AND P2, PT, R7, R8.reuse, PT ;  /* 0x000000080700820c */ /* 0x080fee0003f46270 */
[----:B------:R-:W4:Y:S01]  /*5510*/  MUFU.TANH R139, R30 ;  /* 0x0000001e008b7308 */ /* 0x000f220000002400 */
[----:B------:R-:W-:Y:S09]  /*5520*/  FFMA.FTZ R15, R15, UR11, -R9 ;  /* 0x0000000b0f0f7c23 */ /* 0x000ff20008010809 */
[----:B------:R2:W-:Y:S01]  /*5530*/  MUFU.EX2 R224, R15 ;  /* 0x0000000f00e07308 */ /* 0x0005e20000000800 */
[----:B---3--:R-:W-:Y:S05]  /*5540*/  FFMA.FTZ R16, R13, UR5, R137 ;  /* 0x000000050d107c23 */ /* 0x008fea0008010089 */
[----:B------:R-:W-:Y:S02]  /*5550*/  @!P0 FSEL R16, R16, -INF , !P2 ;  /* 0xff80000010108808 */ /* 0x000fe40005000000 */
[----:B------:R-:W-:Y:S02]  /*5560*/  @!P0 ISETP.GE.AND P2, PT, R6, R8, PT ;  /* 0x000000080600820c */ /* 0x000fe40003f46270 */
[----:B------:R-:W3:Y:S01]  /*5570*/  MUFU.TANH R138, R31 ;  /* 0x0000001f008a7308 */ /* 0x000ee20000002400 */
[----:B------:R-:W-:Y:S01]  /*5580*/  FFMA.FTZ R16, R16, UR11, -R4 ;  /* 0x0000000b10107c23 */ /* 0x000fe20008010804 */
[----:B--2---:R-:W-:Y:S08]  /*5590*/  FFMA.FTZ R15, R14, UR5, R136 ;  /* 0x000000050e0f7c23 */ /* 0x004ff00008010088 */
[----:B------:R2:W-:Y:S01]  /*55a0*/  MUFU.EX2 R116, R16 ;  /* 0x0000001000747308 */ /* 0x0005e20000000800 */
[----:B------:R-:W-:Y:S02]  /*55b0*/  @!P0 FSEL R15, R15, -INF , !P2 ;  /* 0xff8000000f0f8808 */ /* 0x000fe40005000000 */
[-C--:B------:R-:W-:Y:S02]  /*55c0*/  @!P0 ISETP.GE.AND P2, PT, R7, R5.reuse, PT ;  /* 0x000000050700820c */ /* 0x080fe40003f46270 */
[C---:B------:R-:W-:Y:S01]  /*55d0*/  IADD3 R7, R0.reuse, 0x18, RZ ;  /* 0x0000001800077810 */ /* 0x040fe20007ffe0ff */
[----:B------:R-:W-:Y:S01]  /*55e0*/  FFMA.FTZ R15, R15, UR11, -R4 ;  /* 0x0000000b0f0f7c23 */ /* 0x000fe20008010804 */
[----:B------:R-:W-:Y:S02]  /*55f0*/  IADD3 R0, R0, 0x19, RZ ;  /* 0x0000001900007810 */ /* 0x000fe40007ffe0ff */
[----:B------:R-:W-:Y:S01]  /*5600*/  @!P0 ISETP.GE.AND P3, PT, R7, R5, PT ;  /* 0x000000050700820c */ /* 0x000fe20003f66270 */
[----:B------:R1:W-:Y:S01]  /*5610*/  MUFU.EX2 R115, R15 ;  /* 0x0000000f00737308 */ /* 0x0003e20000000800 */
[----:B--2---:R-:W-:Y:S01]  /*5620*/  FFMA.FTZ R16, R13, UR5, R189 ;  /* 0x000000050d107c23 */ /* 0x004fe200080100bd */
[----:B------:R-:W-:Y:S04]  /*5630*/  I2FP.F32.S32 R13, R7 ;  /* 0x00000007000d7245 */ /* 0x000fe80000201400 */
[----:B------:R-:W-:Y:S02]  /*5640*/  @!P0 FSEL R16, R16, -INF , !P2 ;  /* 0xff80000010108808 */ /* 0x000fe40005000000 */
[----:B------:R-:W-:Y:S02]  /*5650*/  @!P0 ISETP.GE.AND P2, PT, R6, R5, PT ;  /* 0x000000050600820c */ /* 0x000fe40003f46270 */
[----:B------:R-:W-:Y:S01]  /*5660*/  I2FP.F32.S32 R6, R0 ;  /* 0x0000000000067245 */ /* 0x000fe20000201400 */
[--C-:B------:R-:W-:Y:S01]  /*5670*/  FFMA.FTZ R16, R16, UR11, -R2.reuse ;  /* 0x0000000b10107c23 */ /* 0x100fe20008010802 */
[----:B-1----:R-:W-:Y:S01]  /*5680*/  FFMA.FTZ R15, R14, UR5, R187 ;  /* 0x000000050e0f7c23 */ /* 0x002fe200080100bb */
[----:B------:R-:W-:Y:S02]  /*5690*/  FFMA.FTZ R14, R13, UR5, R129 ;  /* 0x000000050d0e7c23 */ /* 0x000fe40008010081 */
[----:B------:R-:W-:Y:S02]  /*56a0*/  MUFU.EX2 R122, R16 ;  /* 0x00000010007a7308 */ /* 0x000fe40000000800 */
[----:B------:R-:W-:Y:S02]  /*56b0*/  @!P0 FSEL R15, R15, -INF , !P2 ;  /* 0xff8000000f0f8808 */ /* 0x000fe40005000000 */
[-C--:B------:R-:W-:Y:S03]  /*56c0*/  @!P0 ISETP.GE.AND P2, PT, R7, R8.reuse, PT ;  /* 0x000000080700820c */ /* 0x080fe60003f46270 */
[----:B------:R-:W-:Y:S01]  /*56d0*/  FFMA.FTZ R15, R15, UR11, -R2 ;  /* 0x0000000b0f0f7c23 */ /* 0x000fe20008010802 */
[----:B------:R-:W-:Y:S02]  /*56e0*/  @!P0 FSEL R14, R14, -INF , !P2 ;  /* 0xff8000000e0e8808 */ /* 0x000fe40005000000 */
[----:B------:R-:W-:Y:S01]  /*56f0*/  @!P0 ISETP.GE.AND P2, PT, R0, R8, PT ;  /* 0x000000080000820c */ /* 0x000fe20003f46270 */
[----:B------:R1:W-:Y:S01]  /*5700*/  MUFU.EX2 R121, R15 ;  /* 0x0000000f00797308 */ /* 0x0003e20000000800 */
[----:B------:R-:W-:Y:S01]  /*5710*/  FFMA.FTZ R8, R13, UR5, R132 ;  /* 0x000000050d087c23 */ /* 0x000fe20008010084 */
[--C-:B------:R-:W-:Y:S08]  /*5720*/  FFMA.FTZ R14, R14, UR11, -R4.reuse ;  /* 0x0000000b0e0e7c23 */ /* 0x100ff00008010804 */
[----:B------:R-:W-:Y:S01]  /*5730*/  MUFU.EX2 R114, R14 ;  /* 0x0000000e00727308 */ /* 0x000fe20000000800 */
[----:B-1----:R-:W-:Y:S05]  /*5740*/  FFMA.FTZ R15, R6, UR5, R127 ;  /* 0x00000005060f7c23 */ /* 0x002fea000801007f */
[----:B------:R-:W-:Y:S02]  /*5750*/  @!P0 FSEL R15, R15, -INF , !P2 ;  /* 0xff8000000f0f8808 */ /* 0x000fe40005000000 */
[-C--:B------:R-:W-:Y:S03]  /*5760*/  @!P0 ISETP.GE.AND P2, PT, R7, R12.reuse, PT ;  /* 0x0000000c0700820c */ /* 0x080fe60003f46270 */
[----:B------:R-:W-:Y:S01]  /*5770*/  FFMA.FTZ R4, R15, UR11, -R4 ;  /* 0x0000000b0f047c23 */ /* 0x000fe20008010804 */
[----:B------:R-:W-:Y:S02]  /*5780*/  @!P0 FSEL R8, R8, -INF , !P2 ;  /* 0xff80000008088808 */ /* 0x000fe40005000000 */
[----:B------:R-:W-:Y:S01]  /*5790*/  @!P0 ISETP.GE.AND P2, PT, R0, R12, PT ;  /* 0x0000000c0000820c */ /* 0x000fe20003f46270 */
[----:B------:R1:W-:Y:S02]  /*57a0*/  MUFU.EX2 R113, R4 ;  /* 0x0000000400717308 */ /* 0x0003e40000000800 */
[----:B------:R-:W-:Y:S08]  /*57b0*/  FFMA.FTZ R8, R8, UR11, -R10 ;  /* 0x0000000b08087c23 */ /* 0x000ff0000801080a */
[----:B------:R2:W-:Y:S01]  /*57c0*/  MUFU.EX2 R199, R8 ;  /* 0x0000000800c77308 */ /* 0x0005e20000000800 */
[----:B-1----:R-:W-:Y:S05]  /*57d0*/  FFMA.FTZ R4, R6, UR5, R133 ;  /* 0x0000000506047c23 */ /* 0x002fea0008010085 */
[----:B------:R-:W-:Y:S02]  /*57e0*/  @!P0 FSEL R4, R4, -INF , !P2 ;  /* 0xff80000004048808 */ /* 0x000fe40005000000 */
[-C--:B------:R-:W-:Y:S01]  /*57f0*/  @!P0 ISETP.GE.AND P2, PT, R7, R11.reuse, PT ;  /* 0x0000000b0700820c */ /* 0x080fe20003f46270 */
[C---:B--2---:R-:W-:Y:S01]  /*5800*/  FFMA.FTZ R8, R13.reuse, UR5, R204 ;  /* 0x000000050d087c23 */ /* 0x044fe200080100cc */
[----:B----4-:R-:W-:Y:S01]  /*5810*/  FFMA.FTZ R13, R13, UR5, R139 ;  /* 0x000000050d0d7c23 */ /* 0x010fe2000801008b */
[----:B------:R-:W-:Y:S01]  /*5820*/  FFMA.FTZ R10, R4, UR11, -R10 ;  /* 0x0000000b040a7c23 */ /* 0x000fe2000801080a */
[C---:B------:R-:W-:Y:S01]  /*5830*/  FFMA.FTZ R4, R6.reuse, UR5, R134 ;  /* 0x0000000506047c23 */ /* 0x040fe20008010086 */
[----:B---3--:R-:W-:Y:S01]  /*5840*/  FFMA.FTZ R6, R6, UR5, R138 ;  /* 0x0000000506067c23 */ /* 0x008fe2000801008a */
        /* <DEDUP_REMOVED lines=11> */
[----:B------:R-:W-:Y:S01]  /*5900*/  MUFU.EX2 R214, R8 ;  /* 0x0000000800d67308 */ /* 0x000fe20000000800 */
[----:B------:R-:W-:Y:S01]  /*5910*/  @!P0 FSEL R6, R6, -INF , !P2 ;  /* 0xff80000006068808 */ /* 0x000fe20005000000 */
[----:B------:R2:W-:Y:S01]  /*5920*/  STS [R197+0xe000], R0 ;  /* 0x00e00000c5007388 */ /* 0x0005e20000000800 */
[----:B------:R-:W-:Y:S02]  /*5930*/  F2FP.BF16.F32.PACK_AB R5, R123, R124 ;  /* 0x0000007c7b05723e */ /* 0x000fe400000010ff */
[----:B------:R-:W-:Y:S01]  /*5940*/  IADD3 R110, P0, R246, UR16, RZ ;  /* 0x00000010f66e7c10 */ /* 0x000fe2000ff1e0ff */
[----:B------:R3:W-:Y:S01]  /*5950*/  STS [R197+0xe400], R4 ;  /* 0x00e40004c5007388 */ /* 0x0007e20000000800 */
[----:B------:R-:W-:Y:S01]  /*5960*/  FFMA.FTZ R2, R6, UR11, -R2 ;  /* 0x0000000b06027c23 */ /* 0x000fe20008010802 */
[----:B------:R-:W-:Y:S02]  /*5970*/  F2FP.BF16.F32.PACK_AB R6, R227, R229 ;  /* 0x000000e5e306723e */ /* 0x000fe400000010ff */
[----:B------:R-:W4:Y:S01]  /*5980*/  MUFU.EX2 R211, R9 ;  /* 0x0000000900d37308 */ /* 0x000f220000000800 */
[----:B------:R-:W-:Y:S02]  /*5990*/  IADD3.X R111, R245, UR15, RZ, P0, !PT ;  /* 0x0000000ff56f7c10 */ /* 0x000fe400087fe4ff */
[----:B------:R-:W-:Y:S01]  /*59a0*/  PLOP3.LUT P2, PT, PT, PT, UP0, 0x80, 0x0 ;  /* 0x000000000000781c */ /* 0x000fe20003f4f008 */
[----:B------:R4:W-:Y:S06]  /*59b0*/  STS [R198+0xe400], R6 ;  /* 0x00e40006c6007388 */ /* 0x0009ec0000000800 */
[----:B------:R1:W-:Y:S01]  /*59c0*/  MUFU.EX2 R117, R2 ;  /* 0x0000000200757308 */ /* 0x0003e20000000800 */
[----:B------:R-:W4:Y:S04]  /*59d0*/  LDG.E R109, desc[UR8][R110.64] ;  /* 0x000000086e6d7981 */ /* 0x000f28000c1e1900 */
[----:B------:R-:W4:Y:S05]  /*59e0*/  LDG.E R108, desc[UR8][R110.64+0x20] ;  /* 0x000020086e6c7981 */ /* 0x000f2a000c1e1900 */
[----:B------:R-:W4:Y:S01]  /*59f0*/  MUFU.EX2 R118, R13 ;  /* 0x0000000d00767308 */ /* 0x000f220000000800 */
[----:B--2---:R-:W-:Y:S02]  /*5a00*/  F2FP.BF16.F32.PACK_AB R0, R207, R208 ;  /* 0x000000d0cf00723e */ /* 0x004fe400000010ff */
[----:B---3--:R-:W-:Y:S03]  /*5a10*/  F2FP.BF16.F32.PACK_AB R4, R130, R131 ;  /* 0x000000838204723e */ /* 0x008fe600000010ff */
[----:B------:R2:W-:Y:S01]  /*5a20*/  STS [R198+0xe000], R0 ;  /* 0x00e00000c6007388 */ /* 0x0005e20000000800 */
[----:B-1----:R-:W-:Y:S03]  /*5a30*/  F2FP.BF16.F32.PACK_AB R2, R135, R199 ;  /* 0x000000c78702723e */ /* 0x002fe600000010ff */
[----:B------:R1:W-:Y:S01]  /*5a40*/  STS [R197+0xf000], R5 ;  /* 0x00f00005c5007388 */ /* 0x0003e20000000800 */
[----:B----4-:R-:W-:Y:S03]  /*5a50*/  F2FP.BF16.F32.PACK_AB R6, R125, R126 ;  /* 0x0000007e7d06723e */ /* 0x010fe600000010ff */
[----:B------:R3:W-:Y:S04]  /*5a60*/  STS [R197+0xf400], R4 ;  /* 0x00f40004c5007388 */ /* 0x0007e80000000800 */
[----:B------:R4:W-:Y:S01]  /*5a70*/  STS [R198+0xf400], R6 ;  /* 0x00f40006c6007388 */ /* 0x0009e20000000800 */
[----:B--2---:R-:W-:Y:S02]  /*5a80*/  F2FP.BF16.F32.PACK_AB R0, R119, R120 ;  /* 0x000000787700723e */ /* 0x004fe400000010ff */
[----:B-1----:R-:W-:Y:S03]  /*5a90*/  F2FP.BF16.F32.PACK_AB R5, R206, R205 ;  /* 0x000000cdce05723e */ /* 0x002fe600000010ff */
[----:B------:R1:W-:Y:S01]  /*5aa0*/  STS [R198+0xf000], R0 ;  /* 0x00f00000c6007388 */ /* 0x0003e20000000800 */
[----:B---3--:R-:W-:Y:S03]  /*5ab0*/  F2FP.BF16.F32.PACK_AB R4, R224, R223 ;  /* 0x000000dfe004723e */ /* 0x008fe600000010ff */
[----:B------:R2:W-:Y:S01]  /*5ac0*/  STS [R196+0xe000], R5 ;  /* 0x00e00005c4007388 */ /* 0x0005e20000000800 */
[----:B----4-:R-:W-:Y:S03]  /*5ad0*/  F2FP.BF16.F32.PACK_AB R6, R115, R116 ;  /* 0x000000747306723e */ /* 0x010fe600000010ff */
[----:B------:R3:W-:Y:S04]  /*5ae0*/  STS [R196+0xe400], R4 ;  /* 0x00e40004c4007388 */ /* 0x0007e80000000800 */
[----:B------:R4:W-:Y:S01]  /*5af0*/  STS [R195+0xe000], R2 ;  /* 0x00e00002c3007388 */ /* 0x0009e20000000800 */
[----:B-1----:R-:W-:Y:S02]  /*5b00*/  F2FP.BF16.F32.PACK_AB R0, R211, R214 ;  /* 0x000000d6d300723e */ /* 0x002fe400000010ff */
[----:B--2---:R-:W-:Y:S03]  /*5b10*/  F2FP.BF16.F32.PACK_AB R5, R121, R122 ;  /* 0x0000007a7905723e */ /* 0x004fe600000010ff */
[----:B------:R1:W-:Y:S01]  /*5b20*/  STS [R195+0xe400], R0 ;  /* 0x00e40000c3007388 */ /* 0x0003e20000000800 */
[----:B---3--:R-:W-:Y:S03]  /*5b30*/  F2FP.BF16.F32.PACK_AB R4, R113, R114 ;  /* 0x000000727104723e */ /* 0x008fe600000010ff */
[----:B------:R-:W-:Y:S01]  /*5b40*/  STS [R196+0xf000], R6 ;  /* 0x00f00006c4007388 */ /* 0x000fe20000000800 */
[----:B----4-:R-:W-:Y:S03]  /*5b50*/  F2FP.BF16.F32.PACK_AB R2, R117, R118 ;  /* 0x000000767502723e */ /* 0x010fe600000010ff */
[----:B------:R-:W-:Y:S04]  /*5b60*/  STS [R196+0xf400], R5 ;  /* 0x00f40005c4007388 */ /* 0x000fe80000000800 */
        /* <DEDUP_REMOVED lines=8> */
[C---:B---3--:R-:W-:Y:S01]  /*5bf0*/  IADD3 R0, R128.reuse, R0, RZ ;  /* 0x0000000080007210 */ /* 0x048fe20007ffe0ff */
        /* <DEDUP_REMOVED lines=18> */
[----:B--2---:R-:W-:Y:S02]  /*5d20*/  IADD3 R0, R128, R2, RZ ;  /* 0x0000000280007210 */ /* 0x004fe40007ffe0ff */
[----:B------:R-:W-:Y:S01]  /*5d30*/  MOV R2, UR4 ;  /* 0x0000000400027c02 */ /* 0x000fe20008000f00 */
        /* <DEDUP_REMOVED lines=9> */
[----:B------:R-:W2:Y:S03]  /*5dd0*/  LDSM.16.M88.4 R104, [R0+0x5000] ;  /* 0x005000000068783b */ /* 0x000ea60000000200 */
[-C--:B-1----:R-:W-:Y:S06]  /*5de0*/  HMMA.16816.F32.BF16 R4, R100, R164.reuse, R4 ;  /* 0x000000a46404723c */ /* 0x082fec0000041804 */
[C---:B--2---:R-:W-:Y:S06]  /*5df0*/  HMMA.16816.F32.BF16 R8, R104.reuse, R164, R8 ;  /* 0x000000a46808723c */ /* 0x044fec0000041808 */
[-C--:B------:R-:W-:Y:S06]  /*5e00*/  HMMA.16816.F32.BF16 R12, R104, R166.reuse, R12 ;  /* 0x000000a6680c723c */ /* 0x080fec000004180c */
[C---:B------:R-:W-:Y:S06]  /*5e10*/  HMMA.16816.F32.BF16 R16, R100.reuse, R166, R16 ;  /* 0x000000a66410723c */ /* 0x040fec0000041810 */
[C---:B------:R-:W-:Y:S01]  /*5e20*/  FADD.FTZ R4, -R109.reuse, R4 ;  /* 0x000000046d047221 */ /* 0x040fe20000010100 */
[-C--:B------:R-:W-:Y:S04]  /*5e30*/  HMMA.16816.F32.BF16 R20, R100, R168.reuse, R20 ;  /* 0x000000a86414723c */ /* 0x080fe80000041814 */
[----:B------:R-:W-:Y:S02]  /*5e40*/  FMUL.FTZ R112, R112, R4 ;  /* 0x0000000470707220 */ /* 0x000fe40000410000 */
[C---:B------:R-:W-:Y:S01]  /*5e50*/  HMMA.16816.F32.BF16 R24, R104.reuse, R168, R24 ;  /* 0x000000a86818723c */ /* 0x040fe20000041818 */
[----:B------:R1:W5:Y:S04]  /*5e60*/  LDG.E R4, desc[UR8][R110.64+0xa0] ;  /* 0x0000a0086e047981 */ /* 0x000368000c1e1900 */
[----:B------:R-:W-:Y:S01]  /*5e70*/  FADD.FTZ R0, -R109, R5 ;  /* 0x000000056d007221 */ /* 0x000fe20000010100 */
[-C--:B------:R-:W-:Y:S01]  /*5e80*/  HMMA.16816.F32.BF16 R28, R104, R170.reuse, R28 ;  /* 0x000000aa681c723c */ /* 0x080fe2000004181c */
[----:B------:R1:W5:Y:S04]  /*5e90*/  LDG.E R104, desc[UR8][R110.64+0x80] ;  /* 0x000080086e687981 */ /* 0x000368000c1e1900 */
[----:B------:R-:W-:Y:S01]  /*5ea0*/  FFMA.FTZ R5, -R217, R217, 1 ;  /* 0x3f800000d9057423 */ /* 0x000fe200000101d9 */
[----:B------:R-:W-:Y:S05]  /*5eb0*/  HMMA.16816.F32.BF16 R32, R100, R170, R32 ;  /* 0x000000aa6420723c */ /* 0x000fea0000041820 */
[----:B------:R-:W-:Y:S01]  /*5ec0*/  FMUL.FTZ R5, R5, UR6 ;  /* 0x0000000605057c20 */ /* 0x000fe20008410000 */
[----:B------:R-:W-:Y:S01]  /*5ed0*/  FADD.FTZ R20, -R109, R20 ;  /* 0x000000146d147221 */ /* 0x000fe20000010100 */
[----:B------:R-:W-:Y:S01]  /*5ee0*/  FFMA.FTZ R100, -R218, R218, 1 ;  /* 0x3f800000da647423 */ /* 0x000fe200000101da */
[----:B------:R-:W-:Y:S03]  /*5ef0*/  FMUL.FTZ R101, R233, R0 ;  /* 0x00000000e9657220 */ /* 0x000fe60000410000 */
[----:B------:R-:W-:Y:S01]  /*5f00*/  FMUL.FTZ R100, R100, UR6 ;  /* 0x0000000664647c20 */ /* 0x000fe20008410000 */
[----:B------:R-:W-:Y:S01]  /*5f10*/  SHF.L.U32 R0, R180, 0x1, RZ ;  /* 0x00000001b4007819 */ /* 0x000fe200000006ff */
[----:B------:R-:W-:Y:S01]  /*5f20*/  FMUL.FTZ R5, R5, R101 ;  /* 0x0000006505057220 */ /* 0x000fe20000410000 */
[----:B------:R-:W-:Y:S01]  /*5f30*/  FMUL.FTZ R101, R205, R20 ;  /* 0x00000014cd657220 */ /* 0x000fe20000410000 */
[----:B------:R-:W-:Y:S01]  /*5f40*/  FMUL.FTZ R100, R100, R112 ;  /* 0x0000007064647220 */ /* 0x000fe20000410000 */
[----:B------:R-:W-:Y:S01]  /*5f50*/  IADD3 R0, R0, 0x4000, R2 ;  /* 0x0000400000007810 */ /* 0x000fe20007ffe002 */
[C---:B------:R-:W-:Y:S01]  /*5f60*/  FADD.FTZ R16, -R109.reuse, R16 ;  /* 0x000000106d107221 */ /* 0x040fe20000010100 */
[----:B------:R-:W-:Y:S01]  /*5f70*/  FADD.FTZ R17, -R109, R17 ;  /* 0x000000116d117221 */ /* 0x000fe20000010100 */
[----:B------:R-:W-:Y:S01]  /*5f80*/  FFMA.FTZ R20, -R212, R212, 1 ;  /* 0x3f800000d4147423 */ /* 0x000fe200000101d4 */
[----:B------:R-:W-:Y:S01]  /*5f90*/  F2FP.BF16.F32.PACK_AB R2, R5, R100 ;  /* 0x000000640502723e */ /* 0x000fe200000010ff */
[----:B------:R-:W-:Y:S01]  /*5fa0*/  FFMA.FTZ R5, -R213, R213, 1 ;  /* 0x3f800000d5057423 */ /* 0x000fe200000101d5 */
[----:B------:R-:W-:Y:S01]  /*5fb0*/  FADD.FTZ R21, -R109, R21 ;  /* 0x000000156d157221 */ /* 0x000fe20000010100 */
        /* <DEDUP_REMOVED lines=8> */
[----:B------:R-:W-:Y:S01]  /*6040*/  FADD.FTZ R100, -R109, R32 ;  /* 0x000000206d647221 */ /* 0x000fe20000010100 */
[----:B------:R-:W-:Y:S01]  /*6050*/  FFMA.FTZ R16, -R132, R132, 1 ;  /* 0x3f80000084107423 */ /* 0x000fe20000010184 */
[----:B------:R-:W-:Y:S01]  /*6060*/  FFMA.FTZ R17, -R210, R210, 1 ;  /* 0x3f800000d2117423 */ /* 0x000fe200000101d2 */
[----:B------:R-:W-:Y:S01]  /*6070*/  FMUL.FTZ R32, R21, UR6 ;  /* 0x0000000615207c20 */ /* 0x000fe20008410000 */
[----:B------:R-:W-:Y:S01]  /*6080*/  FMUL.FTZ R21, R199, R100 ;  /* 0x00000064c7157220 */ /* 0x000fe20000410000 */
[----:B------:R-:W-:Y:S01]  /*6090*/  FMUL.FTZ R16, R16, UR6 ;  /* 0x0000000610107c20 */ /* 0x000fe20008410000 */
[----:B------:R-:W-:Y:S01]  /*60a0*/  FMUL.FTZ R17, R17, UR6 ;  /* 0x0000000611117c20 */ /* 0x000fe20008410000 */
[----:B------:R-:W-:Y:S01]  /*60b0*/  FADD.FTZ R33, -R109, R33 ;  /* 0x000000216d217221 */ /* 0x000fe20000010100 */
[----:B------:R-:W-:Y:S01]  /*60c0*/  FADD.FTZ R6, -R108, R6 ;  /* 0x000000066c067221 */ /* 0x000fe20000010100 */
[----:B------:R-:W-:Y:S01]  /*60d0*/  FMUL.FTZ R16, R16, R21 ;  /* 0x0000001510107220 */ /* 0x000fe20000410000 */
[----:B------:R-:W-:Y:S01]  /*60e0*/  FFMA.FTZ R21, -R133, R133, 1 ;  /* 0x3f80000085157423 */ /* 0x000fe20000010185 */
[----:B------:R-:W-:Y:S01]  /*60f0*/  FMUL.FTZ R17, R17, R101 ;  /* 0x0000006511117220 */ /* 0x000fe20000410000 */
[----:B------:R-:W-:Y:S01]  /*6100*/  FMUL.FTZ R101, R135, R33 ;  /* 0x0000002187657220 */ /* 0x000fe20000410000 */
[----:B------:R-:W-:Y:S01]  /*6110*/  FADD.FTZ R33, -R108, R7 ;  /* 0x000000076c217221 */ /* 0x000fe20000010100 */
[----:B------:R-:W-:Y:S01]  /*6120*/  FMUL.FTZ R100, R236, R6 ;  /* 0x00000006ec647220 */ /* 0x000fe20000410000 */
[----:B------:R-:W-:Y:S01]  /*6130*/  FFMA.FTZ R6, -R232, R232, 1 ;  /* 0x3f800000e8067423 */ /* 0x000fe200000101e8 */
[----:B------:R-:W-:Y:S01]  /*6140*/  FFMA.FTZ R7, -R231, R231, 1 ;  /* 0x3f800000e7077423 */ /* 0x000fe200000101e7 */
[----:B------:R-:W-:Y:S01]  /*6150*/  FMUL.FTZ R21, R21, UR6 ;  /* 0x0000000615157c20 */ /* 0x000fe20008410000 */
[----:B------:R-:W-:Y:S01]  /*6160*/  FMUL.FTZ R32, R32, R102 ;  /* 0x0000006620207220 */ /* 0x000fe20000410000 */
[----:B------:R-:W-:Y:S01]  /*6170*/  FMUL.FTZ R33, R237, R33 ;  /* 0x00000021ed217220 */ /* 0x000fe20000410000 */
[----:B------:R-:W-:Y:S01]  /*6180*/  FMUL.FTZ R6, R6, UR6 ;  /* 0x0000000606067c20 */ /* 0x000fe20008410000 */
[----:B------:R-:W-:Y:S01]  /*6190*/  FMUL.FTZ R7, R7, UR6 ;  /* 0x0000000607077c20 */ /* 0x000fe20008410000 */
[----:B------:R-:W-:Y:S01]  /*61a0*/  FMUL.FTZ R21, R21, R101 ;  /* 0x0000006515157220 */ /* 0x000fe20000410000 */
[----:B------:R-:W-:Y:S01]  /*61b0*/  F2FP.BF16.F32.PACK_AB R20, R20, R5 ;  /* 0x000000051414723e */ /* 0x000fe200000010ff */
[----:B------:R-:W-:Y:S01]  /*61c0*/  FMUL.FTZ R6, R6, R100 ;  /* 0x0000006406067220 */ /* 0x000fe20000410000 */
[----:B------:R-:W-:Y:S01]  /*61d0*/  FMUL.FTZ R5, R7, R33 ;  /* 0x0000002107057220 */ /* 0x000fe20000410000 */
[----:B------:R-:W-:Y:S01]  /*61e0*/  F2FP.BF16.F32.PACK_AB R32, R32, R17 ;  /* 0x000000112020723e */ /* 0x000fe200000010ff */
[C---:B------:R-:W-:Y:S01]  /*61f0*/  FADD.FTZ R18, -R108.reuse, R18 ;  /* 0x000000126c127221 */ /* 0x040fe20000010100 */
[----:B------:R-:W-:Y:S01]  /*6200*/  F2FP.BF16.F32.PACK_AB R21, R21, R16 ;  /* 0x000000101515723e */ /* 0x000fe200000010ff */
[C---:B------:R-:W-:Y:S01]  /*6210*/  FADD.FTZ R7, -R108.reuse, R19 ;  /* 0x000000136c077221 */ /* 0x040fe20000010100 */
        /* <DEDUP_REMOVED lines=64> */
.L_x_785:
[----:B------:R1:W-:Y:S01]  /*6620*/  STS [R197+0xa000], R2 ;  /* 0x00a00002c5007388 */ /* 0x0003e20000000800 */
[C---:B-----5:R-:W-:Y:S01]  /*6630*/  FADD.FTZ R9, -R104.reuse, R9 ;  /* 0x0000000968097221 */ /* 0x060fe20000010100 */
[C---:B------:R-:W-:Y:S01]  /*6640*/  FADD.FTZ R8, -R104.reuse, R8 ;  /* 0x0000000868087221 */ /* 0x040fe20000010100 */
[----:B------:R-:W-:Y:S01]  /*6650*/  FADD.FTZ R12, -R104, R12 ;  /* 0x0000000c680c7221 */ /* 0x000fe20000010100 */
[----:B------:R2:W-:Y:S01]  /*6660*/  STS [R197+0xa400], R5 ;  /* 0x00a40005c5007388 */ /* 0x0005e20000000800 */
[----:B---3--:R-:W-:Y:S01]  /*6670*/  FFMA.FTZ R7, -R186, R186, 1 ;  /* 0x3f800000ba077423 */ /* 0x008fe200000101ba */
[----:B------:R-:W-:Y:S01]  /*6680*/  FFMA.FTZ R6, -R185, R185, 1 ;  /* 0x3f800000b9067423 */ /* 0x000fe200000101b9 */
[----:B------:R-:W-:Y:S01]  /*6690*/  FMUL.FTZ R12, R120, R12 ;  /* 0x0000000c780c7220 */ /* 0x000fe20000410000 */
[----:B------:R-:W-:Y:S01]  /*66a0*/  FADD.FTZ R24, -R104, R24 ;  /* 0x0000001868187221 */ /* 0x000fe20000010100 */
[----:B------:R-:W-:Y:S01]  /*66b0*/  FMUL.FTZ R7, R7, UR6 ;  /* 0x0000000607077c20 */ /* 0x000fe20008410000 */
[----:B------:R-:W-:Y:S01]  /*66c0*/  FMUL.FTZ R6, R6, UR6 ;  /* 0x0000000606067c20 */ /* 0x000fe20008410000 */
[C---:B------:R-:W-:Y:S01]  /*66d0*/  FADD.FTZ R25, -R104.reuse, R25 ;  /* 0x0000001968197221 */ /* 0x040fe20000010100 */
[----:B------:R-:W-:Y:S01]  /*66e0*/  FADD.FTZ R28, -R104, R28 ;  /* 0x0000001c681c7221 */ /* 0x000fe20000010100 */
[----:B------:R-:W-:Y:S01]  /*66f0*/  FMUL.FTZ R24, R116, R24 ;  /* 0x0000001874187220 */ /* 0x000fe20000410000 */
[----:B------:R-:W-:Y:S01]  /*6700*/  STS [R198+0xa000], R20 ;  /* 0x00a00014c6007388 */ /* 0x000fe20000000800 */
[----:B------:R-:W-:Y:S01]  /*6710*/  FMUL.FTZ R25, R115, R25 ;  /* 0x0000001973197220 */ /* 0x000fe20000410000 */
[----:B------:R-:W-:Y:S01]  /*6720*/  FMUL.FTZ R28, R114, R28 ;  /* 0x0000001c721c7220 */ /* 0x000fe20000410000 */
        /* <DEDUP_REMOVED lines=8> */
[----:B-1----:R-:W-:Y:S01]  /*67b0*/  F2FP.BF16.F32.PACK_AB R2, R16, R17 ;  /* 0x000000111002723e */ /* 0x002fe200000010ff */
[----:B------:R-:W-:Y:S01]  /*67c0*/  FMUL.FTZ R27, R121, R27 ;  /* 0x0000001b791b7220 */ /* 0x000fe20000410000 */
[----:B------:R-:W-:Y:S01]  /*67d0*/  F2FP.BF16.F32.PACK_AB R16, R18, R19 ;  /* 0x000000131210723e */ /* 0x000fe200000010ff */
[----:B------:R-:W-:Y:S01]  /*67e0*/  FMUL.FTZ R18, R124, R8 ;  /* 0x000000087c127220 */ /* 0x000fe20000410000 */
[----:B--2---:R-:W-:Y:S01]  /*67f0*/  FADD.FTZ R5, -R104, R13 ;  /* 0x0000000d68057221 */ /* 0x004fe20000010100 */
[----:B------:R1:W-:Y:S01]  /*6800*/  STS [R198+0xa400], R2 ;  /* 0x00a40002c6007388 */ /* 0x0003e20000000800 */
[----:B------:R-:W-:Y:S01]  /*6810*/  FMUL.FTZ R13, R123, R9 ;  /* 0x000000097b0d7220 */ /* 0x000fe20000410000 */
[----:B------:R-:W-:Y:S01]  /*6820*/  FFMA.FTZ R9, -R190, R190, 1 ;  /* 0x3f800000be097423 */ /* 0x000fe200000101be */
[----:B------:R-:W-:Y:S01]  /*6830*/  FFMA.FTZ R8, -R188, R188, 1 ;  /* 0x3f800000bc087423 */ /* 0x000fe200000101bc */
[----:B------:R-:W-:Y:S01]  /*6840*/  FMUL.FTZ R5, R119, R5 ;  /* 0x0000000577057220 */ /* 0x000fe20000410000 */
[----:B------:R-:W-:Y:S01]  /*6850*/  FMUL.FTZ R30, R118, R30 ;  /* 0x0000001e761e7220 */ /* 0x000fe20000410000 */
[----:B------:R-:W-:Y:S01]  /*6860*/  FMUL.FTZ R9, R9, UR6 ;  /* 0x0000000609097c20 */ /* 0x000fe20008410000 */
[----:B------:R-:W-:Y:S01]  /*6870*/  FMUL.FTZ R8, R8, UR6 ;  /* 0x0000000608087c20 */ /* 0x000fe20008410000 */
[----:B------:R-:W-:Y:S02]  /*6880*/  F2FP.BF16.F32.PACK_AB R17, R22, R23 ;  /* 0x000000171611723e */ /* 0x000fe400000010ff */
[----:B------:R-:W-:Y:S01]  /*6890*/  FMUL.FTZ R19, R9, R18 ;  /* 0x0000001209137220 */ /* 0x000fe20000410000 */
[----:B------:R-:W-:Y:S01]  /*68a0*/  FMUL.FTZ R18, R8, R13 ;  /* 0x0000000d08127220 */ /* 0x000fe20000410000 */
[----:B------:R-:W-:Y:S01]  /*68b0*/  FMUL.FTZ R13, R7, R12 ;  /* 0x0000000c070d7220 */ /* 0x000fe20000410000 */
[----:B------:R-:W-:Y:S01]  /*68c0*/  FFMA.FTZ R9, -R137, R137, 1 ;  /* 0x3f80000089097423 */ /* 0x000fe20000010189 */
[----:B------:R-:W-:Y:S01]  /*68d0*/  FMUL.FTZ R12, R6, R5 ;  /* 0x00000005060c7220 */ /* 0x000fe20000410000 */
[----:B------:R-:W-:Y:S01]  /*68e0*/  FFMA.FTZ R8, -R136, R136, 1 ;  /* 0x3f80000088087423 */ /* 0x000fe20000010188 */
[----:B------:R-:W-:Y:S01]  /*68f0*/  FADD.FTZ R5, -R104, R29 ;  /* 0x0000001d68057221 */ /* 0x000fe20000010100 */
[----:B------:R-:W-:Y:S01]  /*6900*/  FFMA.FTZ R7, -R129, R129, 1 ;  /* 0x3f80000081077423 */ /* 0x000fe20000010181 */
[----:B------:R-:W-:Y:S01]  /*6910*/  FFMA.FTZ R6, -R127, R127, 1 ;  /* 0x3f8000007f067423 */ /* 0x000fe2000001017f */
[----:B------:R-:W-:Y:S01]  /*6920*/  FMUL.FTZ R9, R9, UR6 ;  /* 0x0000000609097c20 */ /* 0x000fe20008410000 */
[----:B------:R-:W-:Y:S01]  /*6930*/  FMUL.FTZ R8, R8, UR6 ;  /* 0x0000000608087c20 */ /* 0x000fe20008410000 */
        /* <DEDUP_REMOVED lines=8> */
[----:B------:R-:W-:Y:S01]  /*69c0*/  F2FP.BF16.F32.PACK_AB R7, R12, R13 ;  /* 0x0000000d0c07723e */ /* 0x000fe200000010ff */
[----:B------:R1:W-:Y:S01]  /*69d0*/  STS [R197+0xb000], R2 ;  /* 0x00b00002c5007388 */ /* 0x0003e20000000800 */
[----:B------:R-:W-:Y:S01]  /*69e0*/  FMUL.FTZ R13, R130, R11 ;  /* 0x0000000b820d7220 */ /* 0x000fe20000410000 */
[----:B------:R-:W-:Y:S01]  /*69f0*/  FFMA.FTZ R12, -R194, R194, 1 ;  /* 0x3f800000c20c7423 */ /* 0x000fe200000101c2 */
[----:B------:R-:W-:Y:S01]  /*6a00*/  F2FP.BF16.F32.PACK_AB R8, R5, R8 ;  /* 0x000000080508723e */ /* 0x000fe200000010ff */
[----:B------:R-:W-:Y:S01]  /*6a10*/  FFMA.FTZ R11, -R193, R193, 1 ;  /* 0x3f800000c10b7423 */ /* 0x000fe200000101c1 */
[----:B------:R-:W-:Y:S01]  /*6a20*/  FADD.FTZ R5, -R4, R15 ;  /* 0x0000000f04057221 */ /* 0x000fe20000010100 */
[----:B------:R-:W-:Y:S01]  /*6a30*/  FFMA.FTZ R6, -R191, R191, 1 ;  /* 0x3f800000bf067423 */ /* 0x000fe200000101bf */
[----:B------:R-:W-:Y:S01]  /*6a40*/  FMUL.FTZ R15, R131, R10 ;  /* 0x0000000a830f7220 */ /* 0x000fe20000410000 */
[----:B------:R-:W-:Y:S01]  /*6a50*/  FMUL.FTZ R12, R12, UR6 ;  /* 0x000000060c0c7c20 */ /* 0x000fe20008410000 */
[----:B------:R-:W-:Y:S01]  /*6a60*/  FMUL.FTZ R11, R11, UR6 ;  /* 0x000000060b0b7c20 */ /* 0x000fe20008410000 */
[----:B------:R-:W-:Y:S01]  /*6a70*/  FMUL.FTZ R5, R125, R5 ;  /* 0x000000057d057220 */ /* 0x000fe20000410000 */
[----:B------:R-:W-:Y:S01]  /*6a80*/  FMUL.FTZ R6, R6, UR6 ;  /* 0x0000000606067c20 */ /* 0x000fe20008410000 */
[----:B------:R-:W-:Y:S01]  /*6a90*/  FMUL.FTZ R18, R12, R15 ;  /* 0x0000000f0c127220 */ /* 0x000fe20000410000 */
[----:B------:R-:W-:Y:S01]  /*6aa0*/  FMUL.FTZ R15, R11, R13 ;  /* 0x0000000d0b0f7220 */ /* 0x000fe20000410000 */
[----:B------:R-:W-:Y:S01]  /*6ab0*/  FADD.FTZ R4, -R4, R31 ;  /* 0x0000001f04047221 */ /* 0x000fe20000010100 */
[----:B------:R-:W-:Y:S01]  /*6ac0*/  FMUL.FTZ R13, R6, R5 ;  /* 0x00000005060d7220 */ /* 0x000fe20000410000 */
[----:B------:R-:W-:Y:S01]  /*6ad0*/  FFMA.FTZ R10, -R192, R192, 1 ;  /* 0x3f800000c00a7423 */ /* 0x000fe200000101c0 */
[----:B------:R-:W-:Y:S01]  /*6ae0*/  FFMA.FTZ R5, -R138, R138, 1 ;  /* 0x3f8000008a057423 */ /* 0x000fe2000001018a */
[----:B------:R-:W-:Y:S01]  /*6af0*/  FMUL.FTZ R4, R117, R4 ;  /* 0x0000000475047220 */ /* 0x000fe20000410000 */
[----:B------:R-:W-:Y:S01]  /*6b00*/  FFMA.FTZ R11, -R189, R189, 1 ;  /* 0x3f800000bd0b7423 */ /* 0x000fe200000101bd */
[----:B------:R-:W-:Y:S01]  /*6b10*/  FMUL.FTZ R10, R10, UR6 ;  /* 0x000000060a0a7c20 */ /* 0x000fe20008410000 */
[----:B------:R-:W-:Y:S01]  /*6b20*/  FMUL.FTZ R5, R5, UR6 ;  /* 0x0000000605057c20 */ /* 0x000fe20008410000 */
[----:B------:R-:W-:Y:S01]  /*6b30*/  FFMA.FTZ R6, -R139, R139, 1 ;  /* 0x3f8000008b067423 */ /* 0x000fe2000001018b */
[----:B------:R-:W-:Y:S01]  /*6b40*/  FMUL.FTZ R12, R11, UR6 ;  /* 0x000000060b0c7c20 */ /* 0x000fe20008410000 */
[----:B------:R-:W-:Y:S01]  /*6b50*/  FMUL.FTZ R14, R10, R14 ;  /* 0x0000000e0a0e7220 */ /* 0x000fe20000410000 */
[----:B------:R-:W-:Y:S01]  /*6b60*/  FMUL.FTZ R5, R5, R4 ;  /* 0x0000000405057220 */ /* 0x000fe20000410000 */
[----:B------:R-:W-:Y:S01]  /*6b70*/  F2FP.BF16.F32.PACK_AB R4, R15, R18 ;  /* 0x000000120f04723e */ /* 0x000fe200000010ff */
[----:B------:R-:W-:Y:S01]  /*6b80*/  FFMA.FTZ R10, -R187, R187, 1 ;  /* 0x3f800000bb0a7423 */ /* 0x000fe200000101bb */
[----:B------:R-:W-:Y:S01]  /*6b90*/  FMUL.FTZ R26, R12, R26 ;  /* 0x0000001a0c1a7220 */ /* 0x000fe20000410000 */
[----:B-1----:R-:W-:Y:S02]  /*6ba0*/  F2FP.BF16.F32.PACK_AB R2, R13, R14 ;  /* 0x0000000e0d02723e */ /* 0x002fe400000010ff */
[----:B------:R-:W-:Y:S01]  /*6bb0*/  STS [R197+0xb400], R4 ;  /* 0x00b40004c5007388 */ /* 0x000fe20000000800 */
[----:B------:R-:W-:Y:S01]  /*6bc0*/  FMUL.FTZ R11, R10, UR6 ;  /* 0x000000060a0b7c20 */ /* 0x000fe20008410000 */
[----:B------:R-:W-:Y:S01]  /*6bd0*/  FMUL.FTZ R10, R6, UR6 ;  /* 0x00000006060a7c20 */ /* 0x000fe20008410000 */
[----:B------:R-:W-:Y:S01]  /*6be0*/  F2FP.BF16.F32.PACK_AB R9, R9, R24 ;  /* 0x000000180909723e */ /* 0x000fe200000010ff */
[----:B------:R-:W-:Y:S01]  /*6bf0*/  STS [R198+0xb000], R7 ;  /* 0x00b00007c6007388 */ /* 0x000fe20000000800 */
[----:B------:R-:W-:Y:S01]  /*6c00*/  FMUL.FTZ R6, R11, R27 ;  /* 0x0000001b0b067220 */ /* 0x000fe20000410000 */
[----:B------:R-:W-:Y:S01]  /*6c10*/  FMUL.FTZ R30, R10, R30 ;  /* 0x0000001e0a1e7220 */ /* 0x000fe20000410000 */
[----:B------:R-:W-:Y:S01]  /*6c20*/  LEA R114, R248, UR4, 0x1 ;  /* 0x00000004f8727c11 */ /* 0x000fe2000f8e08ff */
[----:B------:R1:W-:Y:S01]  /*6c30*/  STS [R198+0xb400], R2 ;  /* 0x00b40002c6007388 */ /* 0x0003e20000000800 */
[----:B------:R-:W-:Y:S02]  /*6c40*/  MOV R116, R216 ;  /* 0x000000d800747202 */ /* 0x000fe40000000f00 */
[----:B------:R-:W-:Y:S01]  /*6c50*/  F2FP.BF16.F32.PACK_AB R6, R6, R26 ;  /* 0x0000001a0606723e */ /* 0x000fe200000010ff */
[----:B------:R-:W-:Y:S01]  /*6c60*/  STS [R196+0xa000], R32 ;  /* 0x00a00020c4007388 */ /* 0x000fe20000000800 */
[----:B------:R-:W-:Y:S02]  /*6c70*/  F2FP.BF16.F32.PACK_AB R5, R5, R30 ;  /* 0x0000001e0505723e */ /* 0x000fe400000010ff */
[----:B------:R-:W-:Y:S01]  /*6c80*/  MOV R117, R215 ;  /* 0x000000d700757202 */ /* 0x000fe20000000f00 */
        /* <DEDUP_REMOVED lines=84> */
.L_x_786:
[----:B------:R-:W-:Y:S01]  /*71d0*/  LDSM.16.M88.4 R16, [R174] ;  /* 0x00000000ae10783b */ /* 0x000fe20000000200 */
[--C-:B------:R-:W-:Y:S01]  /*71e0*/  IMAD.IADD R2, R183, 0x1, R128.reuse ;  /* 0x00000001b7027824 */ /* 0x100fe200078e0280 */
[C---:B------:R-:W-:Y:S01]  /*71f0*/  LEA R216, P0, R243.reuse, R116, 0x2 ;  /* 0x00000074f3d87211 */ /* 0x040fe200078010ff */
[----:B------:R-:W-:Y:S01]  /*7200*/  IMAD.IADD R112, R174, 0x1, R128 ;  /* 0x00000001ae707824 */ /* 0x000fe200078e0280 */
[----:B------:R-:W2:Y:S01]  /*7210*/  LDSM.16.MT88.4 R8, [R0+0x2000] ;  /* 0x002000000008783b */ /* 0x000ea20000004200 */
[----:B------:R-:W-:Y:S01]  /*7220*/  IMAD.IADD R113, R128, 0x1, R175 ;  /* 0x0000000180717824 */ /* 0x000fe200078e02af */
[----:B------:R-:W-:Y:S01]  /*7230*/  LEA.HI.X.SX32 R215, R243, R117, 0x2, P0 ;  /* 0x00000075f3d77211 */ /* 0x000fe200000f16ff */
[----:B------:R-:W-:Y:S01]  /*7240*/  ULOP3.LUT UR12, UR7, 0x1, URZ, 0xc0, !UPT ;  /* 0x00000001070c7892 */ /* 0x000fe2000f8ec03f */
[----:B------:R-:W1:Y:S01]  /*7250*/  LDSM.16.MT88.4 R20, [R2] ;  /* 0x000000000214783b */ /* 0x000e620000004200 */
        /* <DEDUP_REMOVED lines=238> */
[----:B------:R1:W-:Y:S01]  /*8140*/  STS [R252], R17 ;  /* 0x00000011fc007388 */ /* 0x0003e20000000800 */
[----:B------:R-:W-:-:S03]  /*8150*/  F2FP.BF16.F32.PACK_AB R8, R8, R86 ;  /* 0x000000560808723e */ /* 0x000fc600000010ff */
[----:B------:R1:W-:Y:S01]  /*8160*/  STS [R252+0x400], R16 ;  /* 0x00040010fc007388 */ /* 0x0003e20000000800 */
[----:B------:R-:W-:Y:S01]  /*8170*/  FMUL.FTZ R94, R94, UR5 ;  /* 0x000000055e5e7c20 */ /* 0x000fe20008410000 */
[----:B------:R-:W-:Y:S01]  /*8180*/  FMUL.FTZ R0, R95, UR5 ;  /* 0x000000055f007c20 */ /* 0x000fe20008410000 */
        /* <DEDUP_REMOVED lines=31> */
[----:B---3--:R1:W-:Y:S04]  /*8380*/  STS [R120], R12 ;  /* 0x0000000c78007388 */ /* 0x0083e80000000800 */
[----:B------:R1:W-:Y:S04]  /*8390*/  STS [R252+0x2000], R15 ;  /* 0x0020000ffc007388 */ /* 0x0003e80000000800 */
[----:B------:R1:W-:Y:S04]  /*83a0*/  STS [R252+0x2400], R14 ;  /* 0x0024000efc007388 */ /* 0x0003e80000000800 */
[----:B------:R1:W-:Y:S04]  /*83b0*/  STS [R119+0x2000], R11 ;  /* 0x0020000b77007388 */ /* 0x0003e80000000800 */
[----:B------:R1:W-:Y:S04]  /*83c0*/  STS [R119+0x2400], R10 ;  /* 0x0024000a77007388 */ /* 0x0003e80000000800 */
[----:B----4-:R1:W-:Y:S04]  /*83d0*/  STS [R118], R9 ;  /* 0x0000000976007388 */ /* 0x0103e80000000800 */
[----:B------:R1:W-:Y:S04]  /*83e0*/  STS [R118+0x400], R8 ;  /* 0x0004000876007388 */ /* 0x0003e80000000800 */
        /* <DEDUP_REMOVED lines=36> */
.L_x_788:
[----:B------:R-:W-:Y:S01]  /*8630*/  @UP0 UIADD3 UR11, UR33, UR37, URZ ;  /* 0x00000025210b0290 */ /* 0x000fe2000fffe03f */
        /* <DEDUP_REMOVED lines=20> */
.L_x_789:
[----:B------:R-:W-:Y:S01]  /*8780*/  BAR.SYNC.DEFER_BLOCKING 0x0 ;  /* 0x0000000000007b1d */ /* 0x000fe20000010000 */
[----:B------:R-:W-:Y:S01]  /*8790*/  USHF.R.S32.HI UR11, URZ, 0x1f, UR5 ;  /* 0x0000001f3f0b7899 */ /* 0x000fe20008011405 */
[--C-:B-1----:R-:W-:Y:S01]  /*87a0*/  SHF.R.S32.HI R7, RZ, 0x1f, R234.reuse ;  /* 0x0000001fff077819 */ /* 0x102fe200000114ea */
[----:B------:R-:W-:Y:S01]  /*87b0*/  UIMAD UR10, UR31, -0x80, UR10 ;  /* 0xffffff801f0a78a4 */ /* 0x000fe2000f8e020a */
[----:B------:R-:W-:Y:S01]  /*87c0*/  VIADD R2, R242, 0x20 ;  /* 0x00000020f2027836 */ /* 0x000fe20000000000 */
[----:B------:R-:W-:Y:S01]  /*87d0*/  UIMAD UR14, UR11, UR6, URZ ;  /* 0x000000060b0e72a4 */ /* 0x000fe2000f8e023f */
[----:B------:R-:W-:Y:S01]  /*87e0*/  IMAD.U32 R0, RZ, RZ, UR6 ;  /* 0x00000006ff007e24 */ /* 0x000fe2000f8e00ff */
[----:B------:R-:W-:Y:S01]  /*87f0*/  ULDC UR15, c[0x0][0x2d0] ;  /* 0x0000b400000f7ab9 */ /* 0x000fe20000000800 */
[----:B------:R-:W-:Y:S01]  /*8800*/  IMAD.MOV.U32 R6, RZ, RZ, R234 ;  /* 0x000000ffff067224 */ /* 0x000fe200078e00ea */
[----:B------:R-:W-:Y:S01]  /*8810*/  ISETP.GE.AND P4, PT, R234, UR15, PT ;  /* 0x0000000fea007c0c */ /* 0x000fe2000bf86270 */
[----:B------:R-:W-:Y:S01]  /*8820*/  UIMAD UR14, UR5, UR7, UR14 ;  /* 0x00000007050e72a4 */ /* 0x000fe2000f8e020e */
[----:B------:R-:W-:Y:S01]  /*8830*/  VIADD R8, R242, 0x40 ;  /* 0x00000040f2087836 */ /* 0x000fe20000000000 */
[----:B------:R-:W-:Y:S01]  /*8840*/  USHF.R.S32.HI UR16, URZ, 0x1f, UR59 ;  /* 0x0000001f3f107899 */ /* 0x000fe2000801143b */
[----:B------:R-:W-:Y:S01]  /*8850*/  IMAD.WIDE.U32 R4, R0, UR5, R6 ;  /* 0x0000000500047c25 */ /* 0x000fe2000f8e0006 */
[----:B------:R-:W-:Y:S01]  /*8860*/  ISETP.GE.OR P3, PT, R2, UR10, P4 ;  /* 0x0000000a02007c0c */ /* 0x000fe2000a766670 */
[----:B------:R-:W-:Y:S01]  /*8870*/  BSSY B0, `(.L_x_790) ;  /* 0x000001f000007945 */ /* 0x000fe20003800000 */
[----:B------:R-:W-:Y:S01]  /*8880*/  MOV R0, UR14 ;  /* 0x0000000e00007c02 */ /* 0x000fe20008000f00 */
[----:B------:R-:W-:Y:S01]  /*8890*/  VIADD R2, R242, 0x60 ;  /* 0x00000060f2027836 */ /* 0x000fe20000000000 */
[----:B------:R-:W-:Y:S01]  /*88a0*/  IADD3 R4, P0, R4, UR19, RZ ;  /* 0x0000001304047c10 */ /* 0x000fe2000ff1e0ff */
[----:B------:R-:W-:Y:S01]  /*88b0*/  ULDC.64 UR14, c[0x0][0x468] ;  /* 0x00011a00000e7ab9 */ /* 0x000fe20000000a00 */
        /* <DEDUP_REMOVED lines=8> */
[----:B------:R-:W-:Y:S01]  /*8940*/  IMAD.U32 R0, RZ, RZ, UR14 ;  /* 0x0000000eff007e24 */ /* 0x000fe2000f8e00ff */
[----:B------:R-:W-:-:S02]  /*8950*/  SHF.R.S32.HI R32, RZ, 0x1f, R242 ;  /* 0x0000001fff207819 */ /* 0x000fc400000114f2 */
[----:B------:R1:W4:Y:S01]  /*8960*/  LDS.128 R24, [R114+0xc000] ;  /* 0x00c0000072187984 */ /* 0x0003220000000c00 */
[----:B------:R-:W-:-:S03]  /*8970*/  IMAD.WIDE.U32 R4, R0, UR59, R4 ;  /* 0x0000003b00047c25 */ /* 0x000fc6000f8e0004 */
[----:B------:R1:W1:Y:S02]  /*8980*/  LDS.128 R28, [R114+0xd000] ;  /* 0x00d00000721c7984 */ /* 0x0002640000000c00 */
[----:B------:R-:W-:Y:S01]  /*8990*/  IADD3 R0, R5, UR15, RZ ;  /* 0x0000000f05007c10 */ /* 0x000fe2000fffe0ff */
        /* <DEDUP_REMOVED lines=12> */
.L_x_791:
[----:B------:R-:W-:Y:S05]  /*8a60*/  BSYNC B0 ;  /* 0x0000000000007941 */ /* 0x000fea0003800000 */
.L_x_790:
        /* <DEDUP_REMOVED lines=14> */
.L_x_793:
[----:B------:R-:W-:Y:S05]  /*8b50*/  BSYNC B0 ;  /* 0x0000000000007941 */ /* 0x000fea0003800000 */
.L_x_792:
        /* <DEDUP_REMOVED lines=15> */
.L_x_795:
[----:B------:R-:W-:Y:S05]  /*8c50*/  BSYNC B0 ;  /* 0x0000000000007941 */ /* 0x000fea0003800000 */
.L_x_794:
        /* <DEDUP_REMOVED lines=14> */
.L_x_797:
[----:B------:R-:W-:Y:S05]  /*8d40*/  BSYNC B0 ;  /* 0x0000000000007941 */ /* 0x000fea0003800000 */
.L_x_796:
        /* <DEDUP_REMOVED lines=27> */
.L_x_799:
[----:B------:R-:W-:Y:S05]  /*8f00*/  BSYNC B0 ;  /* 0x0000000000007941 */ /* 0x000fea0003800000 */
.L_x_798:
        /* <DEDUP_REMOVED lines=14> */
.L_x_801:
[----:B------:R-:W-:Y:S05]  /*8ff0*/  BSYNC B0 ;  /* 0x0000000000007941 */ /* 0x000fea0003800000 */
.L_x_800:
        /* <DEDUP_REMOVED lines=14> */
.L_x_803:
[----:B------:R-:W-:Y:S05]  /*90e0*/  BSYNC B0 ;  /* 0x0000000000007941 */ /* 0x000fea0003800000 */
.L_x_802:
        /* <DEDUP_REMOVED lines=13> */
.L_x_760:
[----:B------:R-:W-:Y:S05]  /*91c0*/  BSYNC B1 ;  /* 0x0000000000017941 */ /* 0x000fea0003800000 */
.L_x_738:
[----:B------:R-:W3:Y:S01]  /*91d0*/  LDL R2, [R1+0x14] ;  /* 0x0000140001027983 */ /* 0x000ee20000100800 */
[----:B------:R-:W-:Y:S02]  /*91e0*/  ULDC UR5, c[0x0][0xc] ;  /* 0x0000030000057ab9 */ /* 0x000fe40000000800 */
[----:B------:R-:W-:Y:S01]  /*91f0*/  UIADD3 UR31, UR5, UR31, URZ ;  /* 0x0000001f051f7290 */ /* 0x000fe2000fffe03f */
[----:B---3--:R-:W-:-:S13]  /*9200*/  R2UR UR6, R2 ;  /* 0x00000000020672ca */ /* 0x008fda00000e0000 */
[----:B------:R-:W-:-:S06]  /*9210*/  UISETP.GE.AND UP0, UPT, UR31, UR6, UPT ;  /* 0x000000061f00728c */ /* 0x000fcc000bf06270 */
[----:B------:R-:W-:-:S13]  /*9220*/  PLOP3.LUT P0, PT, PT, PT, UP0, 0x80, 0x0 ;  /* 0x000000000000781c */ /* 0x000fda0003f0f008 */
[----:B------:R-:W-:Y:S05]  /*9230*/  @P0 BRA `(.L_x_804) ;  /* 0x0000000000040947 */ /* 0x000fea0003800000 */
[----:B------:R-:W-:Y:S05]  /*9240*/  BRA `(.L_x_805) ;  /* 0xffffff7400fc7947 */ /* 0x000fea000383ffff */
.L_x_804:
[----:B------:R-:W-:Y:S05]  /*9250*/  EXIT ;  /* 0x000000000000794d */ /* 0x000fea0003800000 */
.L_x_806:
        /* <DEDUP_REMOVED lines=10> */
.L_x_1271:


//--------------------- .text._ZN5flash25flash_bwd_dot_do_o_kernelILb0E23Flash_bwd_kernel_traitsILi64ELi64ELi128ELi8ELi2ELi4ELi4ELb1ELb0EN7cutlass10bfloat16_tE19Flash_kernel_traitsILi64ELi64ELi128ELi8ES3_EEEEvNS_16Flash_bwd_paramsE --------------------------
	.section	.text._ZN5flash25flash_bwd_dot_do_o_kernelILb0E23Flash_bwd_kernel_traitsILi64ELi64ELi128ELi8ELi2ELi4ELi4ELb1ELb0EN7cutlass10bfloat16_tE19Flash_kernel_traitsILi64ELi64ELi128ELi8ES3_EEEEvNS_16Flash_bwd_paramsE,"ax",@progbits
	.align	128
        .global         _ZN5flash25flash_bwd_dot_do_o_kernelILb0E23Flash_bwd_kernel_traitsILi64ELi64ELi128ELi8ELi2ELi4ELi4ELb1ELb0EN7cutlass10bfloat16_tE19Flash_kernel_traitsILi64ELi64ELi128ELi8ES3_EEEEvNS_16Flash_bwd_paramsE
        .type           _ZN5flash25flash_bwd_dot_do_o_kernelILb0E23Flash_bwd_kernel_traitsILi64ELi64ELi128ELi8ELi2ELi4ELi4ELb1ELb0EN7cutlass10bfloat16_tE19Flash_kernel_traitsILi64ELi64ELi128ELi8ES3_EEEEvNS_16Flash_bwd_paramsE,@function
        .size           _ZN5flash25flash_bwd_dot_do_o_kernelILb0E23Flash_bwd_kernel_traitsILi64ELi64ELi128ELi8ELi2ELi4ELi4ELb1ELb0EN7cutlass10bfloat16_tE19Flash_kernel_traitsILi64ELi64ELi128ELi8ES3_EEEEvNS_16Flash_bwd_paramsE,(.L_x_1272 - _ZN5flash25flash_bwd_dot_do_o_kernelILb0E23Flash_bwd_kernel_traitsILi64ELi64ELi128ELi8ELi2ELi4ELi4ELb1ELb0EN7cutlass10bfloat16_tE19Flash_kernel_traitsILi64ELi64ELi128ELi8ES3_EEEEvNS_16Flash_bwd_paramsE)
        .other          _ZN5flash25flash_bwd_dot_do_o_kernelILb0E23Flash_bwd_kernel_traitsILi64ELi64ELi128ELi8ELi2ELi4ELi4ELb1ELb0EN7cutlass10bfloat16_tE19Flash_kernel_traitsILi64ELi64ELi128ELi8ES3_EEEEvNS_16Flash_bwd_paramsE,@"STO_CUDA_ENTRY STV_DEFAULT"
_ZN5flash25flash_bwd_dot_do_o_kernelILb0E23Flash_bwd_kernel_traitsILi64ELi64ELi128ELi8ELi2ELi4ELi4ELb1ELb0EN7cutlass10bfloat16_tE19Flash_kernel_traitsILi64ELi64ELi128ELi8ES3_EEEEvNS_16Flash_bwd_paramsE:
.text._ZN5flash25flash_bwd_dot_do_o_kernelILb0E23Flash_bwd_kernel_traitsILi64ELi64ELi128ELi8ELi2ELi4ELi4ELb1ELb0EN7cutlass10bfloat16_tE19Flash_kernel_traitsILi64ELi64ELi128ELi8ES3_EEEEvNS_16Flash_bwd_paramsE:
[----:B------:R-:W-:Y:S08]  /*0000*/  LDC R1, c[0x0][0x28] ;  /* 0x00000a00ff017b82 */ /* 0x000ff00000000800 */
[----:B------:R-:W0:Y:S01]  /*0010*/  LDC.64 R2, c[0x0][0x2f0] ;  /* 0x0000bc00ff027b82 */ /* 0x000e220000000a00 */
[----:B------:R-:W1:Y:S01]  /*0020*/  S2R R5, SR_CTAID.Y ;  /* 0x0000000000057919 */ /* 0x000e620000002600 */
[----:B------:R-:W-:Y:S01]  /*0030*/  ULDC.64 UR6, c[0x0][0x208] ;  /* 0x0000820000067ab9 */ /* 0x000fe20000000a00 */
[----:B0-----:R-:W-:Y:S01]  /*0040*/  ISETP.NE.U32.AND P0, PT, R2, RZ, PT ;  /* 0x000000ff0200720c */ /* 0x001fe20003f05070 */
[----:B------:R-:W-:-:S03]  /*0050*/  IMAD.MOV.U32 R2, RZ, RZ, -0x1 ;  /* 0xffffffffff027424 */ /* 0x000fc600078e00ff */
[----:B------:R-:W-:-:S13]  /*0060*/  ISETP.NE.AND.EX P0, PT, R3, RZ, PT, P0 ;  /* 0x000000ff0300720c */ /* 0x000fda0003f05300 */
[----:B------:R-:W0:Y:S01]  /*0070*/  @P0 LDC.64 R8, c[0x0][0x2f0] ;  /* 0x0000bc00ff080b82 */ /* 0x000e220000000a00 */
[----:B-1----:R-:W-:-:S07]  /*0080*/  @P0 IADD3 R3, R5, 0x1, RZ ;  /* 0x0000000105030810 */ /* 0x002fce0007ffe0ff */
[----:B------:R-:W1:Y:S01]  /*0090*/  @P0 LDC.64 R6, c[0x0][0x2f0] ;  /* 0x0000bc00ff060b82 */ /* 0x000e620000000a00 */
[----:B0-----:R-:W-:-:S06]  /*00a0*/  @P0 IMAD.WIDE R8, R3, 0x4, R8 ;  /* 0x0000000403080825 */ /* 0x001fcc00078e0208 */
[----:B------:R-:W2:Y:S01]  /*00b0*/  @P0 LDG.E R9, desc[UR6][R8.64] ;  /* 0x0000000608090981 */ /* 0x000ea2000c1e1900 */
[----:B-1----:R-:W-:-:S05]  /*00c0*/  @P0 IMAD.WIDE R6, R5, 0x4, R6 ;  /* 0x0000000405060825 */ /* 0x002fca00078e0206 */
[----:B------:R-:W2:Y:S01]  /*00d0*/  @P0 LDG.E R2, desc[UR6][R6.64] ;  /* 0x0000000606020981 */ /* 0x000ea2000c1e1900 */
[----:B------:R-:W0:Y:S02]  /*00e0*/  S2UR UR4, SR_CTAID.X ;  /* 0x00000000000479c3 */ /* 0x000e240000002500 */
[----:B0-----:R-:W-:Y:S01]  /*00f0*/  USHF.L.U32 UR4, UR4, 0x6, URZ ;  /* 0x0000000604047899 */ /* 0x001fe2000800063f */
[----:B--2---:R-:W-:-:S06]  /*0100*/  @P0 IADD3 R4, R9, -R2, RZ ;  /* 0x8000000209040210 */ /* 0x004fcc0007ffe0ff */
[----:B------:R-:W0:Y:S02]  /*0110*/  @!P0 LDC R4, c[0x0][0x2c4] ;  /* 0x0000b100ff048b82 */ /* 0x000e240000000800 */
[----:B0-----:R-:W-:-:S13]  /*0120*/  ISETP.GT.AND P0, PT, R4, UR4, PT ;  /* 0x0000000404007c0c */ /* 0x001fda000bf04270 */
[----:B------:R-:W-:Y:S05]  /*0130*/  @!P0 EXIT ;  /* 0x000000000000894d */ /* 0x000fea0003800000 */
[----:B------:R-:W-:Y:S01]  /*0140*/  ISETP.NE.AND P1, PT, R2, -0x1, PT ;  /* 0xffffffff0200780c */ /* 0x000fe20003f25270 */
[----:B------:R-:W0:Y:S01]  /*0150*/  S2R R0, SR_TID.X ;  /* 0x0000000000007919 */ /* 0x000e220000002100 */
[----:B------:R-:W-:Y:S01]  /*0160*/  ULDC.U8 UR8, c[0x0][0x3d8] ;  /* 0x0000f60000087ab9 */ /* 0x000fe20000000000 */
[----:B------:R-:W1:Y:S01]  /*0170*/  S2UR UR5, SR_CTAID.Z ;  /* 0x00000000000579c3 */ /* 0x000e620000002700 */
[----:B------:R-:W-:-:S09]  /*0180*/  ISETP.NE.AND P0, PT, RZ, UR8, PT ;  /* 0x00000008ff007c0c */ /* 0x000fd2000bf05270 */
[----:B------:R-:W2:Y:S01]  /*0190*/  @P1 LDC.64 R16, c[0x0][0x420] ;  /* 0x00010800ff101b82 */ /* 0x000ea20000000a00 */
[--C-:B------:R-:W-:Y:S02]  /*01a0*/  @!P1 SHF.R.S32.HI R3, RZ, 0x1f, R5.reuse ;  /* 0x0000001fff039819 */ /* 0x100fe40000011405 */
[----:B------:R-:W-:-:S05]  /*01b0*/  @!P1 SHF.R.S32.HI R13, RZ, 0x1f, R5 ;  /* 0x0000001fff0d9819 */ /* 0x000fca0000011405 */
[----:B------:R-:W3:Y:S08]  /*01c0*/  @!P1 LDC.64 R8, c[0x0][0x418] ;  /* 0x00010600ff089b82 */ /* 0x000ef00000000a00 */
[----:B------:R-:W4:Y:S08]  /*01d0*/  @!P1 LDC.64 R6, c[0x0][0x290] ;  /* 0x0000a400ff069b82 */ /* 0x000f300000000a00 */
[----:B------:R-:W5:Y:S01]  /*01e0*/  @P1 LDC.64 R22, c[0x0][0x298] ;  /* 0x0000a600ff161b82 */ /* 0x000f620000000a00 */
[----:B--2---:R-:W-:-:S04]  /*01f0*/  @P1 IMAD.WIDE.U32 R10, R2, R16, RZ ;  /* 0x00000010020a1225 */ /* 0x004fc800078e00ff */
[-C--:B---3--:R-:W-:Y:S02]  /*0200*/  @!P1 IMAD R12, R3, R8.reuse, RZ ;  /* 0x00000008030c9224 */ /* 0x088fe400078e02ff */
[----:B------:R-:W-:Y:S02]  /*0210*/  @P1 IMAD R3, R2, R17, R11 ;  /* 0x0000001102031224 */ /* 0x000fe400078e020b */
[C---:B------:R-:W-:Y:S02]  /*0220*/  @!P1 IMAD R15, R5.reuse, R9, R12 ;  /* 0x00000009050f9224 */ /* 0x040fe400078e020c */
[----:B------:R-:W-:-:S04]  /*0230*/  @!P1 IMAD.WIDE.U32 R8, R5, R8, RZ ;  /* 0x0000000805089225 */ /* 0x000fc800078e00ff */
[----:B----4-:R-:W-:Y:S01]  /*0240*/  @!P1 IMAD R14, R13, R6, RZ ;  /* 0x000000060d0e9224 */ /* 0x010fe200078e02ff */
[----:B------:R-:W-:Y:S01]  /*0250*/  @!P1 IADD3 R3, R9, R15, RZ ;  /* 0x0000000f09039210 */ /* 0x000fe20007ffe0ff */
[----:B------:R-:W-:Y:S02]  /*0260*/  @!P1 IMAD.MOV.U32 R10, RZ, RZ, R8 ;  /* 0x000000ffff0a9224 */ /* 0x000fe400078e0008 */
[----:B------:R-:W-:Y:S02]  /*0270*/  @!P1 IMAD R11, R5, R7, R14 ;  /* 0x00000007050b9224 */ /* 0x000fe400078e020e */
[----:B-----5:R-:W-:-:S04]  /*0280*/  @P1 IMAD.WIDE.U32 R12, R2, R22, RZ ;  /* 0x00000016020c1225 */ /* 0x020fc800078e00ff */
[----:B------:R-:W-:-:S04]  /*0290*/  @!P1 IMAD.WIDE.U32 R6, R5, R6, RZ ;  /* 0x0000000605069225 */ /* 0x000fc800078e00ff */
[----:B------:R-:W-:Y:S01]  /*02a0*/  @P1 IMAD R23, R2, R23, R13 ;  /* 0x0000001702171224 */ /* 0x000fe200078e020d */
[----:B------:R-:W-:Y:S01]  /*02b0*/  @!P1 IADD3 R23, R7, R11, RZ ;  /* 0x0000000b07179210 */ /* 0x000fe20007ffe0ff */
[----:B------:R-:W-:Y:S02]  /*02c0*/  @P1 IMAD.MOV.U32 R22, RZ, RZ, R12 ;  /* 0x000000ffff161224 */ /* 0x000fe400078e000c */
[----:B------:R-:W-:Y:S01]  /*02d0*/  @!P1 IMAD.MOV.U32 R22, RZ, RZ, R6 ;  /* 0x000000ffff169224 */ /* 0x000fe200078e0006 */
[----:B01----:R-:W-:Y:S06]  /*02e0*/  @!P0 BRA `(.L_x_807) ;  /* 0x0000000000208947 */ /* 0x003fec0003800000 */
[----:B------:R-:W0:Y:S08]  /*02f0*/  LDC R8, c[0x0][0x2d4] ;  /* 0x0000b500ff087b82 */ /* 0x000e300000000800 */
[----:B------:R-:W1:Y:S08]  /*0300*/  LDC R6, c[0x0][0x2c0] ;  /* 0x0000b000ff067b82 */ /* 0x000e700000000800 */
[----:B------:R-:W1:Y:S01]  /*0310*/  LDC R7, c[0x0][0x2e4] ;  /* 0x0000b900ff077b82 */ /* 0x000e620000000800 */
[----:B0-----:R-:W-:-:S04]  /*0320*/  @!P1 IMAD R2, R5, R8, RZ ;  /* 0x0000000805029224 */ /* 0x001fc800078e02ff */
[----:B------:R-:W-:Y:S01]  /*0330*/  IMAD R5, R5, 0x80, R2 ;  /* 0x0000008005057824 */ /* 0x000fe200078e0202 */
[----:B-1----:R-:W-:-:S05]  /*0340*/  LEA R6, R6, R7, 0x7 ;  /* 0x0000000706067211 */ /* 0x002fca00078e38ff */
[----:B------:R-:W-:Y:S01]  /*0350*/  IMAD R2, R6, UR5, R5 ;  /* 0x0000000506027c24 */ /* 0x000fe2000f8e0205 */
[----:B------:R-:W-:Y:S06]  /*0360*/  BRA `(.L_x_808) ;  /* 0x0000000000107947 */ /* 0x000fec0003800000 */
.L_x_807:
[----:B------:R-:W0:Y:S08]  /*0370*/  LDC R2, c[0x0][0x270] ;  /* 0x00009c00ff027b82 */ /* 0x000e300000000800 */
[----:B------:R-:W1:Y:S01]  /*0380*/  LDC R7, c[0x0][0x2d4] ;  /* 0x0000b500ff077b82 */ /* 0x000e620000000800 */
[----:B0-----:R-:W-:-:S04]  /*0390*/  IMAD R2, R5, R2, UR5 ;  /* 0x0000000505027e24 */ /* 0x001fc8000f8e0202 */
[----:B-1----:R-:W-:-:S07]  /*03a0*/  IMAD R2, R2, R7, RZ ;  /* 0x0000000702027224 */ /* 0x002fce00078e02ff */
.L_x_808:
[--C-:B------:R-:W-:Y:S01]  /*03b0*/  SHF.R.S32.HI R5, RZ, 0x1f, R0.reuse ;  /* 0x0000001fff057819 */ /* 0x100fe20000011400 */
[----:B------:R-:W0:Y:S01]  /*03c0*/  LDC.64 R8, c[0x0][0x420] ;  /* 0x00010800ff087b82 */ /* 0x000e220000000a00 */
[----:B------:R-:W-:Y:S01]  /*03d0*/  USHF.R.S32.HI UR8, URZ, 0x1f, UR4 ;  /* 0x0000001f3f087899 */ /* 0x000fe20008011404 */
[----:B------:R-:W-:Y:S01]  /*03e0*/  SHF.R.S32.HI R11, RZ, 0x1f, R0 ;  /* 0x0000001fff0b7819 */ /* 0x000fe20000011400 */
[----:B------:R-:W-:Y:S01]  /*03f0*/  ULDC UR10, c[0x0][0x2d0] ;  /* 0x0000b400000a7ab9 */ /* 0x000fe20000000800 */
[-C--:B------:R-:W-:Y:S01]  /*0400*/  LEA.HI R5, R5, R0.reuse, RZ, 0x3 ;  /* 0x0000000005057211 */ /* 0x080fe200078f18ff */
[----:B------:R-:W-:Y:S01]  /*0410*/  USHF.R.S32.HI UR9, URZ, 0x1f, UR5 ;  /* 0x0000001f3f097899 */ /* 0x000fe20008011405 */
[----:B------:R-:W-:Y:S02]  /*0420*/  LEA.HI R11, R11, R0, RZ, 0x3 ;  /* 0x000000000b0b7211 */ /* 0x000fe400078f18ff */
[----:B------:R-:W-:Y:S02]  /*0430*/  LOP3.LUT R7, R5, 0x1ffffff8, RZ, 0xc0, !PT ;  /* 0x1ffffff805077812 */ /* 0x000fe400078ec0ff */
[----:B------:R-:W-:-:S02]  /*0440*/  IADD3 R14, R4, -UR4, RZ ;  /* 0x80000004040e7c10 */ /* 0x000fc4000fffe0ff */
[----:B------:R-:W-:Y:S02]  /*0450*/  IADD3 R20, -R7, R0, RZ ;  /* 0x0000000007147210 */ /* 0x000fe40007ffe1ff */
[----:B------:R-:W1:Y:S01]  /*0460*/  LDC.64 R6, c[0x0][0x428] ;  /* 0x00010a00ff067b82 */ /* 0x000e620000000a00 */
[----:B------:R-:W-:Y:S02]  /*0470*/  SHF.R.S32.HI R15, RZ, 0x3, R5 ;  /* 0x00000003ff0f7819 */ /* 0x000fe40000011405 */
[----:B------:R-:W-:Y:S01]  /*0480*/  IMAD.SHL.U32 R20, R20, 0x8, RZ ;  /* 0x0000000814147824 */ /* 0x000fe200078e00ff */
[----:B------:R-:W-:Y:S02]  /*0490*/  SHF.R.S32.HI R13, RZ, 0x3, R11 ;  /* 0x00000003ff0d7819 */ /* 0x000fe4000001140b */
[----:B------:R-:W-:Y:S02]  /*04a0*/  SHF.R.S32.HI R19, RZ, 0x1f, R15 ;  /* 0x0000001fff137819 */ /* 0x000fe4000001140f */
[--C-:B------:R-:W-:Y:S01]  /*04b0*/  SHF.R.S32.HI R21, RZ, 0x1f, R20.reuse ;  /* 0x0000001fff157819 */ /* 0x100fe20000011414 */
[----:B------:R-:W2:Y:S01]  /*04c0*/  LDC.64 R4, c[0x0][0x298] ;  /* 0x0000a600ff047b82 */ /* 0x000ea20000000a00 */
[----:B0-----:R-:W-:Y:S01]  /*04d0*/  IMAD R12, R8, UR8, RZ ;  /* 0x00000008080c7c24 */ /* 0x001fe2000f8e02ff */
[----:B------:R-:W-:Y:S01]  /*04e0*/  ISETP.GE.AND P0, PT, R20, UR10, PT ;  /* 0x0000000a14007c0c */ /* 0x000fe2000bf06270 */
[----:B------:R-:W-:-:S03]  /*04f0*/  IMAD.WIDE.U32 R16, R8, UR4, R20 ;  /* 0x0000000408107c25 */ /* 0x000fc6000f8e0014 */
[----:B------:R-:W-:Y:S01]  /*0500*/  ISETP.LT.AND P1, PT, R15, R14, !P0 ;  /* 0x0000000e0f00720c */ /* 0x000fe20004721270 */
[----:B------:R-:W-:Y:S01]  /*0510*/  IMAD R12, R9, UR4, R12 ;  /* 0x00000004090c7c24 */ /* 0x000fe2000f8e020c */
[----:B------:R-:W-:-:S04]  /*0520*/  IADD3 R10, P2, R10, R16, RZ ;  /* 0x000000100a0a7210 */ /* 0x000fc80007f5e0ff */
[----:B------:R-:W-:Y:S01]  /*0530*/  IADD3.X R11, R3, R17, R12, P2, !PT ;  /* 0x00000011030b7210 */ /* 0x000fe200017fe40c */
[----:B------:R-:W-:Y:S02]  /*0540*/  VIADD R3, R13, 0x20 ;  /* 0x000000200d037836 */ /* 0x000fe40000000000 */
[----:B-1----:R-:W-:-:S03]  /*0550*/  IMAD R12, R6, UR9, RZ ;  /* 0x00000009060c7c24 */ /* 0x002fc6000f8e02ff */
[----:B------:R-:W-:Y:S01]  /*0560*/  ISETP.LT.AND P0, PT, R3, R14, !P0 ;  /* 0x0000000e0300720c */ /* 0x000fe20004701270 */
[----:B------:R-:W-:Y:S01]  /*0570*/  IMAD R3, R7, UR5, R12 ;  /* 0x0000000507037c24 */ /* 0x000fe2000f8e020c */
[----:B------:R-:W0:Y:S01]  /*0580*/  @P1 LDC.64 R16, c[0x0][0x3e0] ;  /* 0x0000f800ff101b82 */ /* 0x000e220000000a00 */
[----:B------:R-:W-:-:S04]  /*0590*/  IMAD.WIDE.U32 R6, R6, UR5, R10 ;  /* 0x0000000506067c25 */ /* 0x000fc8000f8e000a */
[C---:B--2---:R-:W-:Y:S01]  /*05a0*/  IMAD R18, R4.reuse, UR8, RZ ;  /* 0x0000000804127c24 */ /* 0x044fe2000f8e02ff */
[----:B------:R-:W-:Y:S01]  /*05b0*/  IADD3 R7, R7, R3, RZ ;  /* 0x0000000307077210 */ /* 0x000fe20007ffe0ff */
[----:B------:R-:W-:Y:S01]  /*05c0*/  IMAD.WIDE.U32 R20, R4, UR4, R20 ;  /* 0x0000000404147c25 */ /* 0x000fe2000f8e0014 */
[----:B------:R-:W1:Y:S03]  /*05d0*/  LDC.64 R10, c[0x0][0x2a0] ;  /* 0x0000a800ff0a7b82 */ /* 0x000e660000000a00 */
[----:B------:R-:W-:Y:S01]  /*05e0*/  @P0 IADD3 R3, P2, R13, 0x20, RZ ;  /* 0x000000200d030810 */ /* 0x000fe20007f5e0ff */
[----:B------:R-:W-:Y:S01]  /*05f0*/  @P1 IMAD R12, R19, R8, RZ ;  /* 0x00000008130c1224 */ /* 0x000fe200078e02ff */
[----:B------:R-:W-:Y:S01]  /*0600*/  IADD3 R22, P3, R22, R20, RZ ;  /* 0x0000001416167210 */ /* 0x000fe20007f7e0ff */
[----:B------:R-:W-:Y:S02]  /*0610*/  IMAD R18, R5, UR4, R18 ;  /* 0x0000000405127c24 */ /* 0x000fe4000f8e0212 */
[----:B------:R-:W-:-:S02]  /*0620*/  @P0 IMAD.X R27, RZ, RZ, R19, P2 ;  /* 0x000000ffff1b0224 */ /* 0x000fc400010e0613 */
[----:B------:R-:W-:Y:S01]  /*0630*/  @P1 IMAD R25, R15, R9, R12 ;  /* 0x000000090f191224 */ /* 0x000fe200078e020c */
[----:B------:R-:W-:Y:S01]  /*0640*/  IADD3.X R23, R23, R21, R18, P3, !PT ;  /* 0x0000001517177210 */ /* 0x000fe20001ffe412 */
[-C--:B------:R-:W-:Y:S01]  /*0650*/  @P1 IMAD.WIDE.U32 R14, R15, R8.reuse, R6 ;  /* 0x000000080f0e1225 */ /* 0x080fe200078e0006 */
[----:B------:R-:W2:Y:S03]  /*0660*/  @P0 LDC.64 R20, c[0x0][0x3e0] ;  /* 0x0000f800ff140b82 */ /* 0x000ea60000000a00 */
[----:B------:R-:W-:Y:S01]  /*0670*/  @P0 IMAD R12, R27, R8, RZ ;  /* 0x000000081b0c0224 */ /* 0x000fe200078e02ff */
[----:B------:R-:W-:Y:S02]  /*0680*/  @P1 IADD3 R25, R15, R25, RZ ;  /* 0x000000190f191210 */ /* 0x000fe40007ffe0ff */
[----:B0-----:R-:W-:Y:S01]  /*0690*/  @P1 LEA R16, P2, R14, R16, 0x1 ;  /* 0x000000100e101211 */ /* 0x001fe200078408ff */
[----:B------:R-:W-:-:S03]  /*06a0*/  @P0 IMAD R15, R3, R9, R12 ;  /* 0x00000009030f0224 */ /* 0x000fc600078e020c */
[----:B------:R-:W-:Y:S01]  /*06b0*/  @P1 LEA.HI.X R17, R14, R17, R25, 0x1, P2 ;  /* 0x000000110e111211 */ /* 0x000fe200010f0c19 */
[C---:B-1----:R-:W-:Y:S01]  /*06c0*/  IMAD R18, R10.reuse, UR9, RZ ;  /* 0x000000090a127c24 */ /* 0x042fe2000f8e02ff */
[----:B------:R-:W0:Y:S01]  /*06d0*/  @P0 LDC.64 R24, c[0x0][0x280] ;  /* 0x0000a000ff180b82 */ /* 0x000e220000000a00 */
[----:B------:R-:W-:Y:S01]  /*06e0*/  @P0 IADD3 R12, P2, R13, 0x20, RZ ;  /* 0x000000200d0c0810 */ /* 0x000fe20007f5e0ff */
[----:B------:R-:W-:Y:S02]  /*06f0*/  @P1 IMAD R14, R19, R4, RZ ;  /* 0x00000004130e1224 */ /* 0x000fe400078e02ff */
[----:B------:R-:W-:Y:S02]  /*0700*/  IMAD R9, R11, UR5, R18 ;  /* 0x000000050b097c24 */ /* 0x000fe4000f8e0212 */
[----:B------:R-:W-:Y:S02]  /*0710*/  IMAD.WIDE.U32 R10, R10, UR5, R22 ;  /* 0x000000050a0a7c25 */ /* 0x000fe4000f8e0016 */
[----:B------:R-:W1:Y:S02]  /*0720*/  @P1 LDC.64 R22, c[0x0][0x280] ;  /* 0x0000a000ff161b82 */ /* 0x000e640000000a00 */
[----:B------:R-:W-:Y:S01]  /*0730*/  @P0 IMAD.X R27, RZ, RZ, R19, P2 ;  /* 0x000000ffff1b0224 */ /* 0x000fe200010e0613 */
[----:B------:R-:W-:Y:S01]  /*0740*/  IADD3 R11, R11, R9, RZ ;  /* 0x000000090b0b7210 */ /* 0x000fe20007ffe0ff */
[----:B------:R-:W-:-:S03]  /*0750*/  @P0 IMAD.WIDE.U32 R8, R3, R8, R6 ;  /* 0x0000000803080225 */ /* 0x000fc600078e0006 */
[----:B------:R-:W-:Y:S01]  /*0760*/  @P0 MOV R7, R11 ;  /* 0x0000000b00070202 */ /* 0x000fe20000000f00 */
[----:B------:R-:W-:Y:S01]  /*0770*/  @P0 IMAD R18, R27, R4, RZ ;  /* 0x000000041b120224 */ /* 0x000fe200078e02ff */
[----:B--2---:R-:W-:Y:S01]  /*0780*/  @P0 LEA R20, P2, R8, R20, 0x1 ;  /* 0x0000001408140211 */ /* 0x004fe200078408ff */
[----:B------:R-:W-:Y:S02]  /*0790*/  @P0 IMAD.MOV.U32 R6, RZ, RZ, R10 ;  /* 0x000000ffff060224 */ /* 0x000fe400078e000a */
[C---:B------:R-:W-:Y:S02]  /*07a0*/  @P1 IMAD R3, R13.reuse, R5, R14 ;  /* 0x000000050d031224 */ /* 0x040fe400078e020e */
[----:B------:R-:W-:-:S04]  /*07b0*/  @P1 IMAD.WIDE.U32 R10, R13, R4, R10 ;  /* 0x000000040d0a1225 */ /* 0x000fc800078e000a */
[C---:B------:R-:W-:Y:S02]  /*07c0*/  @P0 IMAD R5, R12.reuse, R5, R18 ;  /* 0x000000050c050224 */ /* 0x040fe400078e0212 */
[----:B------:R-:W-:Y:S01]  /*07d0*/  @P0 IMAD.WIDE.U32 R12, R12, R4, R6 ;  /* 0x000000040c0c0225 */ /* 0x000fe200078e0006 */
[----:B------:R-:W-:-:S03]  /*07e0*/  CS2R R6, SRZ ;  /* 0x0000000000067805 */ /* 0x000fc6000001ff00 */
[----:B------:R-:W-:Y:S01]  /*07f0*/  @P0 IMAD.IADD R15, R9, 0x1, R15 ;  /* 0x00000001090f0824 */ /* 0x000fe200078e020f */
[----:B------:R-:W-:Y:S01]  /*0800*/  @P1 IADD3 R9, R11, R3, RZ ;  /* 0x000000030b091210 */ /* 0x000fe20007ffe0ff */
[----:B------:R-:W-:Y:S01]  /*0810*/  @P0 IMAD.IADD R3, R13, 0x1, R5 ;  /* 0x000000010d030824 */ /* 0x000fe200078e0205 */
[----:B-1----:R-:W-:Y:S02]  /*0820*/  @P1 LEA R22, P3, R10, R22, 0x1 ;  /* 0x000000160a161211 */ /* 0x002fe400078608ff */
[----:B------:R-:W-:Y:S02]  /*0830*/  CS2R R4, SRZ ;  /* 0x0000000000047805 */ /* 0x000fe4000001ff00 */
[----:B0-----:R-:W-:Y:S02]  /*0840*/  @P0 LEA R24, P4, R12, R24, 0x1 ;  /* 0x000000180c180211 */ /* 0x001fe400078808ff */
[----:B------:R-:W-:Y:S02]  /*0850*/  @P0 LEA.HI.X R21, R8, R21, R15, 0x1, P2 ;  /* 0x0000001508150211 */ /* 0x000fe400010f0c0f */
[----:B------:R-:W-:-:S02]  /*0860*/  @P1 LEA.HI.X R23, R10, R23, R9, 0x1, P3 ;  /* 0x000000170a171211 */ /* 0x000fc400018f0c09 */
[----:B------:R-:W-:Y:S02]  /*0870*/  CS2R R10, SRZ ;  /* 0x00000000000a7805 */ /* 0x000fe4000001ff00 */
[----:B------:R-:W-:Y:S02]  /*0880*/  CS2R R8, SRZ ;  /* 0x0000000000087805 */ /* 0x000fe4000001ff00 */
[----:B------:R-:W-:Y:S01]  /*0890*/  @P0 LEA.HI.X R25, R12, R25, R3, 0x1, P4 ;  /* 0x000000190c190211 */ /* 0x000fe200020f0c03 */
[----:B------:R0:W2:Y:S01]  /*08a0*/  @P1 LDG.E.128 R4, desc[UR6][R16.64] ;  /* 0x0000000610041981 */ /* 0x0000a2000c1e1d00 */
[----:B------:R-:W-:Y:S02]  /*08b0*/  CS2R R14, SRZ ;  /* 0x00000000000e7805 */ /* 0x000fe4000001ff00 */
[----:B------:R-:W-:Y:S02]  /*08c0*/  CS2R R12, SRZ ;  /* 0x00000000000c7805 */ /* 0x000fe4000001ff00 */
[----:B------:R-:W-:Y:S01]  /*08d0*/  CS2R R18, SRZ ;  /* 0x0000000000127805 */ /* 0x000fe2000001ff00 */
[----:B------:R-:W3:Y:S04]  /*08e0*/  @P1 LDG.E.128 R8, desc[UR6][R22.64] ;  /* 0x0000000616081981 */ /* 0x000ee8000c1e1d00 */
[----:B------:R-:W4:Y:S01]  /*08f0*/  @P0 LDG.E.128 R12, desc[UR6][R20.64] ;  /* 0x00000006140c0981 */ /* 0x000f22000c1e1d00 */
[----:B0-----:R-:W-:-:S06]  /*0900*/  CS2R R16, SRZ ;  /* 0x0000000000107805 */ /* 0x001fcc000001ff00 */
[----:B------:R-:W5:Y:S01]  /*0910*/  @P0 LDG.E.128 R16, desc[UR6][R24.64] ;  /* 0x0000000618100981 */ /* 0x000f62000c1e1d00 */
[----:B------:R-:W-:Y:S02]  /*0920*/  LOP3.LUT P0, RZ, R0, 0x7, RZ, 0xc0, !PT ;  /* 0x0000000700ff7812 */ /* 0x000fe4000780c0ff */
[----:B--2---:R-:W-:Y:S02]  /*0930*/  LOP3.LUT R26, R4, 0xffff0000, RZ, 0xc0, !PT ;  /* 0xffff0000041a7812 */ /* 0x004fe400078ec0ff */
[----:B---3--:R-:W-:Y:S02]  /*0940*/  LOP3.LUT R3, R8, 0xffff0000, RZ, 0xc0, !PT ;  /* 0xffff000008037812 */ /* 0x008fe400078ec0ff */
[----:B------:R-:W-:Y:S02]  /*0950*/  SHF.L.U32 R27, R4, 0x10, RZ ;  /* 0x00000010041b7819 */ /* 0x000fe400000006ff */
[----:B----4-:R-:W-:Y:S01]  /*0960*/  LOP3.LUT R29, R12, 0xffff0000, RZ, 0xc0, !PT ;  /* 0xffff00000c1d7812 */ /* 0x010fe200078ec0ff */
[----:B------:R-:W-:Y:S01]  /*0970*/  FMUL.FTZ R26, R26, R3 ;  /* 0x000000031a1a7220 */ /* 0x000fe20000410000 */
[----:B------:R-:W-:Y:S01]  /*0980*/  SHF.L.U32 R20, R8, 0x10, RZ ;  /* 0x0000001008147819 */ /* 0x000fe200000006ff */
[----:B------:R-:W-:Y:S01]  /*0990*/  IMAD.U32 R12, R12, 0x10000, RZ ;  /* 0x000100000c0c7824 */ /* 0x000fe200078e00ff */
[----:B-----5:R-:W-:-:S02]  /*09a0*/  LOP3.LUT R28, R16, 0xffff0000, RZ, 0xc0, !PT ;  /* 0xffff0000101c7812 */ /* 0x020fc400078ec0ff */
[----:B------:R-:W-:Y:S01]  /*09b0*/  SHF.L.U32 R21, R16, 0x10, RZ ;  /* 0x0000001010157819 */ /* 0x000fe200000006ff */
[----:B------:R-:W-:Y:S02]  /*09c0*/  IMAD.U32 R3, R5, 0x10000, RZ ;  /* 0x0001000005037824 */ /* 0x000fe400078e00ff */
[----:B------:R-:W-:Y:S01]  /*09d0*/  FMUL.FTZ R28, R28, R29 ;  /* 0x0000001d1c1c7220 */ /* 0x000fe20000410000 */
[----:B------:R-:W-:Y:S01]  /*09e0*/  FFMA.FTZ R26, R27, R20, R26 ;  /* 0x000000141b1a7223 */ /* 0x000fe2000001001a */
[----:B------:R-:W-:Y:S01]  /*09f0*/  IMAD.U32 R16, R9, 0x10000, RZ ;  /* 0x0001000009107824 */ /* 0x000fe200078e00ff */
[----:B------:R-:W-:Y:S01]  /*0a00*/  SHF.L.U32 R20, R13, 0x10, RZ ;  /* 0x000000100d147819 */ /* 0x000fe200000006ff */
[----:B------:R-:W-:Y:S01]  /*0a10*/  FFMA.FTZ R28, R21, R12, R28 ;  /* 0x0000000c151c7223 */ /* 0x000fe2000001001c */
[----:B------:R-:W-:Y:S01]  /*0a20*/  LOP3.LUT R5, R5, 0xffff0000, RZ, 0xc0, !PT ;  /* 0xffff000005057812 */ /* 0x000fe200078ec0ff */
[----:B------:R-:W-:Y:S01]  /*0a30*/  IMAD.U32 R25, R17, 0x10000, RZ ;  /* 0x0001000011197824 */ /* 0x000fe200078e00ff */
[----:B------:R-:W-:Y:S01]  /*0a40*/  LOP3.LUT R12, R9, 0xffff0000, RZ, 0xc0, !PT ;  /* 0xffff0000090c7812 */ /* 0x000fe200078ec0ff */
[----:B------:R-:W-:Y:S01]  /*0a50*/  FFMA.FTZ R16, R3, R16, R26 ;  /* 0x0000001003107223 */ /* 0x000fe2000001001a */
[----:B------:R-:W-:Y:S01]  /*0a60*/  LOP3.LUT R13, R13, 0xffff0000, RZ, 0xc0, !PT ;  /* 0xffff00000d0d7812 */ /* 0x000fe200078ec0ff */
[----:B------:R-:W-:Y:S01]  /*0a70*/  FFMA.FTZ R20, R25, R20, R28 ;  /* 0x0000001419147223 */ /* 0x000fe2000001001c */
[----:B------:R-:W-:Y:S01]  /*0a80*/  LOP3.LUT R17, R17, 0xffff0000, RZ, 0xc0, !PT ;  /* 0xffff000011117812 */ /* 0x000fe200078ec0ff */
[----:B------:R-:W-:Y:S01]  /*0a90*/  IMAD.U32 R4, R6, 0x10000, RZ ;  /* 0x0001000006047824 */ /* 0x000fe200078e00ff */
[----:B------:R-:W-:Y:S01]  /*0aa0*/  SHF.L.U32 R23, R10, 0x10, RZ ;  /* 0x000000100a177819 */ /* 0x000fe200000006ff */
[----:B------:R-:W-:Y:S01]  /*0ab0*/  FFMA.FTZ R5, R5, R12, R16 ;  /* 0x0000000c05057223 */ /* 0x000fe20000010010 */
[----:B------:R-:W-:Y:S01]  /*0ac0*/  SHF.L.U32 R3, R14, 0x10, RZ ;  /* 0x000000100e037819 */ /* 0x000fe200000006ff */
[----:B------:R-:W-:Y:S01]  /*0ad0*/  IMAD.U32 R12, R18, 0x10000, RZ ;  /* 0x00010000120c7824 */ /* 0x000fe200078e00ff */
[----:B------:R-:W-:Y:S01]  /*0ae0*/  LOP3.LUT R8, R6, 0xffff0000, RZ, 0xc0, !PT ;  /* 0xffff000006087812 */ /* 0x000fe200078ec0ff */
[----:B------:R-:W-:Y:S01]  /*0af0*/  FFMA.FTZ R13, R17, R13, R20 ;  /* 0x0000000d110d7223 */ /* 0x000fe20000010014 */
        /* <DEDUP_REMOVED lines=17> */
[----:B------:R-:W-:-:S04]  /*0c10*/  FFMA.FTZ R6, R7, R10, R6 ;  /* 0x0000000a07067223 */ /* 0x000fc80000010006 */
[----:B------:R-:W-:Y:S02]  /*0c20*/  FFMA.FTZ R12, R12, R15, R3 ;  /* 0x0000000f0c0c7223 */ /* 0x000fe40000010003 */
[----:B------:R-:W0:Y:S04]  /*0c30*/  SHFL.BFLY PT, R3, R6, 0x4, 0x1f ;  /* 0x0c801f0006037f89 */ /* 0x000e2800000e0000 */
[----:B------:R-:W1:Y:S01]  /*0c40*/  SHFL.BFLY PT, R5, R12, 0x4, 0x1f ;  /* 0x0c801f000c057f89 */ /* 0x000e6200000e0000 */
[----:B0-----:R-:W-:Y:S01]  /*0c50*/  FADD.FTZ R3, R6, R3 ;  /* 0x0000000306037221 */ /* 0x001fe20000010000 */
[----:B-1----:R-:W-:-:S04]  /*0c60*/  FADD.FTZ R5, R12, R5 ;  /* 0x000000050c057221 */ /* 0x002fc80000010000 */
[----:B------:R-:W0:Y:S04]  /*0c70*/  SHFL.BFLY PT, R4, R3, 0x2, 0x1f ;  /* 0x0c401f0003047f89 */ /* 0x000e2800000e0000 */
[----:B------:R-:W1:Y:S01]  /*0c80*/  SHFL.BFLY PT, R8, R5, 0x2, 0x1f ;  /* 0x0c401f0005087f89 */ /* 0x000e6200000e0000 */
[----:B------:R-:W-:Y:S01]  /*0c90*/  IADD3 R9, R2, UR4, RZ ;  /* 0x0000000402097c10 */ /* 0x000fe2000fffe0ff */
[----:B------:R-:W-:Y:S01]  /*0ca0*/  ULDC.64 UR4, c[0x0][0x478] ;  /* 0x00011e0000047ab9 */ /* 0x000fe20000000a00 */
[----:B0-----:R-:W-:Y:S01]  /*0cb0*/  FADD.FTZ R10, R3, R4 ;  /* 0x00000004030a7221 */ /* 0x001fe20000010000 */
[----:B-1----:R-:W-:-:S04]  /*0cc0*/  FADD.FTZ R8, R5, R8 ;  /* 0x0000000805087221 */ /* 0x002fc80000010000 */
[----:B------:R-:W0:Y:S04]  /*0cd0*/  SHFL.BFLY PT, R11, R10, 0x1, 0x1f ;  /* 0x0c201f000a0b7f89 */ /* 0x000e2800000e0000 */
[----:B------:R-:W1:Y:S01]  /*0ce0*/  SHFL.BFLY PT, R7, R8, 0x1, 0x1f ;  /* 0x0c201f0008077f89 */ /* 0x000e6200000e0000 */
[----:B------:R-:W-:Y:S02]  /*0cf0*/  LEA.HI R4, P1, R0, R9, RZ, 0x1d ;  /* 0x0000000900047211 */ /* 0x000fe4000783e8ff */
[----:B------:R-:W-:-:S04]  /*0d00*/  SHF.R.S32.HI R9, RZ, 0x1f, R9 ;  /* 0x0000001fff097819 */ /* 0x000fc80000011409 */
[----:B------:R-:W-:Y:S02]  /*0d10*/  IADD3.X R3, RZ, R9, RZ, P1, !PT ;  /* 0x00000009ff037210 */ /* 0x000fe40000ffe4ff */
[----:B------:R-:W-:Y:S01]  /*0d20*/  LEA R2, P1, R4, UR4, 0x2 ;  /* 0x0000000404027c11 */ /* 0x000fe2000f8210ff */
[----:B------:R-:W-:-:S03]  /*0d30*/  ULDC UR4, c[0x0][0x384] ;  /* 0x0000e10000047ab9 */ /* 0x000fc60000000800 */
[----:B------:R-:W-:Y:S01]  /*0d40*/  LEA.HI.X R3, R4, UR5, R3, 0x2, P1 ;  /* 0x0000000504037c11 */ /* 0x000fe200088f1403 */
[----:B0-----:R-:W-:-:S04]  /*0d50*/  @!P0 FADD.FTZ R0, R10, R11 ;  /* 0x0000000b0a008221 */ /* 0x001fc80000010000 */
[----:B------:R-:W-:Y:S01]  /*0d60*/  @!P0 FMUL.FTZ R5, R0, UR4 ;  /* 0x0000000400058c20 */ /* 0x000fe20008410000 */
[----:B-1----:R-:W-:-:S04]  /*0d70*/  FADD.FTZ R7, R8, R7 ;  /* 0x0000000708077221 */ /* 0x002fc80000010000 */
[----:B------:R-:W-:Y:S01]  /*0d80*/  FMUL.FTZ R7, R7, UR4 ;  /* 0x0000000407077c20 */ /* 0x000fe20008410000 */
[----:B------:R0:W-:Y:S01]  /*0d90*/  @!P0 STG.E desc[UR6][R2.64], R5 ;  /* 0x0000000502008986 */ /* 0x0001e2000c101906 */
[----:B------:R-:W-:Y:S05]  /*0da0*/  @P0 EXIT ;  /* 0x000000000000094d */ /* 0x000fea0003800000 */
[----:B------:R-:W-:Y:S01]  /*0db0*/  STG.E desc[UR6][R2.64+0x80], R7 ;  /* 0x0000800702007986 */ /* 0x000fe2000c101906 */
[----:B------:R-:W-:Y:S05]  /*0dc0*/  EXIT ;  /* 0x000000000000794d */ /* 0x000fea0003800000 */
.L_x_809:
        /* <DEDUP_REMOVED lines=11> */
.L_x_1272:


//--------------------- .text._ZN5flash25flash_bwd_dot_do_o_kernelILb1E23Flash_bwd_kernel_traitsILi64ELi64ELi128ELi8ELi2ELi4ELi4ELb1ELb0EN7cutlass10bfloat16_tE19Flash_kernel_traitsILi64ELi64ELi128ELi8ES3_EEEEvNS_16Flash_bwd_paramsE --------------------------
	.section	.text._ZN5flash25flash_bwd_dot_do_o_kernelILb1E23Flash_bwd_kernel_traitsILi64ELi64ELi128ELi8ELi2ELi4ELi4ELb1ELb0EN7cutlass10bfloat16_tE19Flash_kernel_traitsILi64ELi64ELi128ELi8ES3_EEEEvNS_16Flash_bwd_paramsE,"ax",@progbits
	.align	128
        .global         _ZN5flash25flash_bwd_dot_do_o_kernelILb1E23Flash_bwd_kernel_traitsILi64ELi64ELi128ELi8ELi2ELi4ELi4ELb1ELb0EN7cutlass10bfloat16_tE19Flash_kernel_traitsILi64ELi64ELi128ELi8ES3_EEEEvNS_16Flash_bwd_paramsE
        .type           _ZN5flash25flash_bwd_dot_do_o_kernelILb1E23Flash_bwd_kernel_traitsILi64ELi64ELi128ELi8ELi2ELi4ELi4ELb1ELb0EN7cutlass10bfloat16_tE19Flash_kernel_traitsILi64ELi64ELi128ELi8ES3_EEEEvNS_16Flash_bwd_paramsE,@function
        .size           _ZN5flash25flash_bwd_dot_do_o_kernelILb1E23Flash_bwd_kernel_traitsILi64ELi64ELi128ELi8ELi2ELi4ELi4ELb1ELb0EN7cutlass10bfloat16_tE19Flash_kernel_traitsILi64ELi64ELi128ELi8ES3_EEEEvNS_16Flash_bwd_paramsE,(.L_x_1273 - _ZN5flash25flash_bwd_dot_do_o_kernelILb1E23Flash_bwd_kernel_traitsILi64ELi64ELi128ELi8ELi2ELi4ELi4ELb1ELb0EN7cutlass10bfloat16_tE19Flash_kernel_traitsILi64ELi64ELi128ELi8ES3_EEEEvNS_16Flash_bwd_paramsE)
        .other          _ZN5flash25flash_bwd_dot_do_o_kernelILb1E23Flash_bwd_kernel_traitsILi64ELi64ELi128ELi8ELi2ELi4ELi4ELb1ELb0EN7cutlass10bfloat16_tE19Flash_kernel_traitsILi64ELi64ELi128ELi8ES3_EEEEvNS_16Flash_bwd_paramsE,@"STO_CUDA_ENTRY STV_DEFAULT"
_ZN5flash25flash_bwd_dot_do_o_kernelILb1E23Flash_bwd_kernel_traitsILi64ELi64ELi128ELi8ELi2ELi4ELi4ELb1ELb0EN7cutlass10bfloat16_tE19Flash_kernel_traitsILi64ELi64ELi128ELi8ES3_EEEEvNS_16Flash_bwd_paramsE:
.text._ZN5flash25flash_bwd_dot_do_o_kernelILb1E23Flash_bwd_kernel_traitsILi64ELi64ELi128ELi8ELi2ELi4ELi4ELb1ELb0EN7cutlass10bfloat16_tE19Flash_kernel_traitsILi64ELi64ELi128ELi8ES3_EEEEvNS_16Flash_bwd_paramsE:
[----:B------:R-:W-:Y:S08]  /*0000*/  LDC R1, c[0x0][0x28] ;  /* 0x00000a00ff017b82 */ /* 0x000ff00000000800 */
[----:B------:R-:W0:Y:S01]  /*0010*/  LDC.64 R2, c[0x0][0x2f0] ;  /* 0x0000bc00ff027b82 */ /* 0x000e220000000a00 */
[----:B------:R-:W1:Y:S01]  /*0020*/  S2R R0, SR_CTAID.Y ;  /* 0x0000000000007919 */ /* 0x000e620000002600 */
[----:B------:R-:W-:Y:S01]  /*0030*/  IMAD.MOV.U32 R11, RZ, RZ, -0x1 ;  /* 0xffffffffff0b7424 */ /* 0x000fe200078e00ff */
[----:B------:R-:W-:Y:S01]  /*0040*/  ULDC.64 UR4, c[0x0][0x208] ;  /* 0x0000820000047ab9 */ /* 0x000fe20000000a00 */
[----:B0-----:R-:W-:-:S04]  /*0050*/  ISETP.NE.U32.AND P0, PT, R2, RZ, PT ;  /* 0x000000ff0200720c */ /* 0x001fc80003f05070 */
        /* <DEDUP_REMOVED lines=8> */
[----:B------:R-:W0:Y:S02]  /*00e0*/  S2R R27, SR_CTAID.X ;  /* 0x00000000001b7919 */ /* 0x000e240000002500 */
[----:B0-----:R-:W-:Y:S01]  /*00f0*/  IMAD.SHL.U32 R27, R27, 0x40, RZ ;  /* 0x000000401b1b7824 */ /* 0x001fe200078e00ff */
[----:B--2---:R-:W-:-:S06]  /*0100*/  @P0 IADD3 R12, R4, -R11, RZ ;  /* 0x8000000b040c0210 */ /* 0x004fcc0007ffe0ff */
[----:B------:R-:W0:Y:S02]  /*0110*/  @!P0 LDC R12, c[0x0][0x2c4] ;  /* 0x0000b100ff0c8b82 */ /* 0x000e240000000800 */
[----:B0-----:R-:W-:-:S13]  /*0120*/  ISETP.GT.AND P1, PT, R12, R27, PT ;  /* 0x0000001b0c00720c */ /* 0x001fda0003f24270 */
[----:B------:R-:W-:Y:S05]  /*0130*/  @!P1 EXIT ;  /* 0x000000000000994d */ /* 0x000fea0003800000 */
[----:B------:R-:W-:Y:S01]  /*0140*/  ISETP.NE.AND P1, PT, R11, -0x1, PT ;  /* 0xffffffff0b00780c */ /* 0x000fe20003f25270 */
[----:B------:R-:W0:Y:S01]  /*0150*/  LDC R19, c[0x0][0x2d4] ;  /* 0x0000b500ff137b82 */ /* 0x000e220000000800 */
[----:B------:R-:W1:Y:S01]  /*0160*/  S2R R20, SR_TID.X ;  /* 0x0000000000147919 */ /* 0x000e620000002100 */
[----:B------:R-:W-:Y:S01]  /*0170*/  SHF.R.S32.HI R16, RZ, 0x1f, R27 ;  /* 0x0000001fff107819 */ /* 0x000fe2000001141b */
[----:B------:R-:W-:-:S05]  /*0180*/  IMAD.MOV.U32 R23, RZ, RZ, RZ ;  /* 0x000000ffff177224 */ /* 0x000fca00078e00ff */
[----:B------:R-:W2:Y:S04]  /*0190*/  LDC R21, c[0x0][0x270] ;  /* 0x00009c00ff157b82 */ /* 0x000ea80000000800 */
[----:B------:R-:W-:-:S04]  /*01a0*/  @!P1 SHF.R.S32.HI R5, RZ, 0x1f, R0 ;  /* 0x0000001fff059819 */ /* 0x000fc80000011400 */
[----:B------:R-:W3:Y:S08]  /*01b0*/  @!P1 LDC.64 R6, c[0x0][0x418] ;  /* 0x00010600ff069b82 */ /* 0x000ef00000000a00 */
[----:B------:R-:W4:Y:S08]  /*01c0*/  @P1 LDC.64 R14, c[0x0][0x420] ;  /* 0x00010800ff0e1b82 */ /* 0x000f300000000a00 */
[----:B------:R-:W5:Y:S01]  /*01d0*/  @P1 LDC.64 R2, c[0x0][0x298] ;  /* 0x0000a600ff021b82 */ /* 0x000f620000000a00 */
[----:B---3--:R-:W-:-:S07]  /*01e0*/  @!P1 IMAD R10, R5, R6, RZ ;  /* 0x00000006050a9224 */ /* 0x008fce00078e02ff */
[----:B------:R-:W3:Y:S01]  /*01f0*/  LDC R24, c[0x0][0x2dc] ;  /* 0x0000b700ff187b82 */ /* 0x000ee20000000800 */
[----:B------:R-:W-:-:S04]  /*0200*/  IMAD.WIDE R4, R0, 0x80, RZ ;  /* 0x0000008000047825 */ /* 0x000fc800078e02ff */
[----:B------:R-:W-:Y:S01]  /*0210*/  @!P1 IMAD R13, R0, R7, R10 ;  /* 0x00000007000d9224 */ /* 0x000fe200078e020a */
[----:B------:R-:W-:Y:S01]  /*0220*/  SEL R10, R4, RZ, P0 ;  /* 0x000000ff040a7207 */ /* 0x000fe20000000000 */
[----:B----4-:R-:W-:Y:S01]  /*0230*/  @P1 IMAD.WIDE.U32 R8, R11, R14, RZ ;  /* 0x0000000e0b081225 */ /* 0x010fe200078e00ff */
[----:B------:R-:W-:Y:S02]  /*0240*/  SEL R17, R5, RZ, P0 ;  /* 0x000000ff05117207 */ /* 0x000fe40000000000 */
[----:B------:R-:W-:Y:S01]  /*0250*/  IADD3 R25, P0, R27, R10, RZ ;  /* 0x0000000a1b197210 */ /* 0x000fe20007f1e0ff */
[----:B------:R-:W-:-:S03]  /*0260*/  @!P1 IMAD.WIDE.U32 R6, R0, R6, RZ ;  /* 0x0000000600069225 */ /* 0x000fc600078e00ff */
[----:B------:R-:W-:Y:S01]  /*0270*/  IADD3.X R29, R16, R17, RZ, P0, !PT ;  /* 0x00000011101d7210 */ /* 0x000fe200007fe4ff */
[----:B------:R-:W-:Y:S01]  /*0280*/  @P1 IMAD R9, R11, R15, R9 ;  /* 0x0000000f0b091224 */ /* 0x000fe200078e0209 */
[----:B------:R-:W-:Y:S01]  /*0290*/  @!P1 IADD3 R9, R7, R13, RZ ;  /* 0x0000000d07099210 */ /* 0x000fe20007ffe0ff */
[----:B0-----:R-:W-:Y:S01]  /*02a0*/  IMAD.WIDE R4, R0, R19, RZ ;  /* 0x0000001300047225 */ /* 0x001fe200078e02ff */
[----:B------:R-:W0:Y:S01]  /*02b0*/  S2R R13, SR_CTAID.Z ;  /* 0x00000000000d7919 */ /* 0x000e220000002700 */
[----:B--2---:R-:W-:Y:S02]  /*02c0*/  SHF.R.S32.HI R7, RZ, 0x1f, R21 ;  /* 0x0000001fff077819 */ /* 0x004fe40000011415 */
[----:B------:R-:W-:Y:S02]  /*02d0*/  IMAD R5, R5, R21, RZ ;  /* 0x0000001505057224 */ /* 0x000fe400078e02ff */
[----:B-----5:R-:W-:Y:S01]  /*02e0*/  @P1 IMAD.WIDE.U32 R14, R11, R2, RZ ;  /* 0x000000020b0e1225 */ /* 0x020fe200078e00ff */
[----:B---3--:R-:W-:-:S03]  /*02f0*/  SHF.R.S32.HI R18, RZ, 0x1f, R24 ;  /* 0x0000001fff127819 */ /* 0x008fc60000011418 */
[C---:B------:R-:W-:Y:S02]  /*0300*/  IMAD R7, R4.reuse, R7, R5 ;  /* 0x0000000704077224 */ /* 0x040fe400078e0205 */
[----:B------:R-:W-:-:S04]  /*0310*/  IMAD.WIDE.U32 R4, R4, R21, RZ ;  /* 0x0000001504047225 */ /* 0x000fc800078e00ff */
[----:B------:R-:W-:Y:S01]  /*0320*/  @P1 IMAD R15, R11, R3, R15 ;  /* 0x000000030b0f1224 */ /* 0x000fe200078e020f */
[----:B------:R-:W-:Y:S01]  /*0330*/  IADD3 R3, R5, R7, RZ ;  /* 0x0000000705037210 */ /* 0x000fe20007ffe0ff */
[----:B------:R-:W-:Y:S02]  /*0340*/  @!P1 IMAD.MOV.U32 R8, RZ, RZ, R6 ;  /* 0x000000ffff089224 */ /* 0x000fe400078e0006 */
[----:B------:R-:W-:-:S04]  /*0350*/  IMAD.WIDE R6, R21, R24, RZ ;  /* 0x0000001815067225 */ /* 0x000fc800078e02ff */
[----:B------:R-:W-:Y:S02]  /*0360*/  IMAD R17, R3, R24, RZ ;  /* 0x0000001803117224 */ /* 0x000fe400078e02ff */
[----:B------:R-:W-:Y:S01]  /*0370*/  @P1 IMAD.MOV.U32 R10, RZ, RZ, R11 ;  /* 0x000000ffff0a1224 */ /* 0x000fe200078e000b */
[----:B01----:R-:W-:Y:S06]  /*0380*/  @P1 BRA `(.L_x_810) ;  /* 0x00000000001c1947 */ /* 0x003fec0003800000 */
[----:B------:R-:W0:Y:S01]  /*0390*/  LDC.64 R2, c[0x0][0x290] ;  /* 0x0000a400ff027b82 */ /* 0x000e220000000a00 */
[----:B------:R-:W-:-:S05]  /*03a0*/  SHF.R.S32.HI R15, RZ, 0x1f, R0 ;  /* 0x0000001fff0f7819 */ /* 0x000fca0000011400 */
[-C--:B0-----:R-:W-:Y:S02]  /*03b0*/  IMAD R10, R15, R2.reuse, RZ ;  /* 0x000000020f0a7224 */ /* 0x081fe400078e02ff */
[----:B------:R-:W-:-:S04]  /*03c0*/  IMAD.WIDE.U32 R14, R0, R2, RZ ;  /* 0x00000002000e7225 */ /* 0x000fc800078e00ff */
[----:B------:R-:W-:Y:S02]  /*03d0*/  IMAD R3, R0, R3, R10 ;  /* 0x0000000300037224 */ /* 0x000fe400078e020a */
[----:B------:R-:W-:-:S03]  /*03e0*/  IMAD.MOV.U32 R10, RZ, RZ, -0x1 ;  /* 0xffffffffff0a7424 */ /* 0x000fc600078e00ff */
[----:B------:R-:W-:-:S07]  /*03f0*/  IADD3 R15, R15, R3, RZ ;  /* 0x000000030f0f7210 */ /* 0x000fce0007ffe0ff */
.L_x_810:
[----:B------:R-:W-:Y:S01]  /*0400*/  ULDC.U8 UR6, c[0x0][0x3d8] ;  /* 0x0000f60000067ab9 */ /* 0x000fe20000000000 */
[----:B------:R-:W-:Y:S01]  /*0410*/  IMAD R2, R7, R10, RZ ;  /* 0x0000000a07027224 */ /* 0x000fe200078e02ff */
[----:B------:R-:W-:Y:S01]  /*0420*/  ISETP.NE.AND P0, PT, RZ, UR6, PT ;  /* 0x00000006ff007c0c */ /* 0x000fe2000bf05270 */
[----:B------:R-:W-:Y:S02]  /*0430*/  IMAD R17, R18, R4, R17 ;  /* 0x0000000412117224 */ /* 0x000fe400078e0211 */
[----:B------:R-:W-:Y:S02]  /*0440*/  IMAD R23, R6, R23, R2 ;  /* 0x0000001706177224 */ /* 0x000fe400078e0202 */
[----:B------:R-:W-:Y:S02]  /*0450*/  IMAD R29, R29, R6, RZ ;  /* 0x000000061d1d7224 */ /* 0x000fe400078e02ff */
[----:B------:R-:W-:-:S04]  /*0460*/  IMAD.WIDE.U32 R2, R4, R24, RZ ;  /* 0x0000001804027225 */ /* 0x000fc800078e00ff */
[----:B------:R-:W-:Y:S02]  /*0470*/  IMAD R29, R7, R25, R29 ;  /* 0x00000019071d7224 */ /* 0x000fe400078e021d */
[----:B------:R-:W-:Y:S01]  /*0480*/  IMAD.WIDE.U32 R4, R25, R6, RZ ;  /* 0x0000000619047225 */ /* 0x000fe200078e00ff */
[----:B------:R-:W-:-:S03]  /*0490*/  IADD3 R25, R3, R17, RZ ;  /* 0x0000001103197210 */ /* 0x000fc60007ffe0ff */
[----:B------:R-:W-:Y:S01]  /*04a0*/  IMAD.WIDE.U32 R6, R6, R10, RZ ;  /* 0x0000000a06067225 */ /* 0x000fe200078e00ff */
[----:B------:R-:W-:-:S03]  /*04b0*/  IADD3 R22, R5, R29, RZ ;  /* 0x0000001d05167210 */ /* 0x000fc60007ffe0ff */
[----:B------:R-:W-:Y:S01]  /*04c0*/  IMAD R3, R13, R24, RZ ;  /* 0x000000180d037224 */ /* 0x000fe200078e02ff */
[----:B------:R-:W-:Y:S01]  /*04d0*/  SEL R17, R2, R6, !P1 ;  /* 0x0000000602117207 */ /* 0x000fe20004800000 */
[----:B------:R-:W-:Y:S01]  /*04e0*/  @P1 IMAD.IADD R25, R7, 0x1, R23 ;  /* 0x0000000107191824 */ /* 0x000fe200078e0217 */
[----:B------:R-:W-:Y:S02]  /*04f0*/  SHF.R.S32.HI R6, RZ, 0x1f, R13 ;  /* 0x0000001fff067819 */ /* 0x000fe4000001140d */
[----:B------:R-:W-:Y:S01]  /*0500*/  SHF.R.S32.HI R2, RZ, 0x1f, R3 ;  /* 0x0000001fff027819 */ /* 0x000fe20000011403 */
[----:B------:R-:W-:Y:S06]  /*0510*/  @!P0 BRA `(.L_x_811) ;  /* 0x00000000001c8947 */ /* 0x000fec0003800000 */
[----:B------:R-:W0:Y:S01]  /*0520*/  LDC R7, c[0x0][0x2c0] ;  /* 0x0000b000ff077b82 */ /* 0x000e220000000800 */
[----:B------:R-:W-:-:S04]  /*0530*/  @!P1 IMAD R11, R0, R19, RZ ;  /* 0x00000013000b9224 */ /* 0x000fc800078e02ff */
[----:B------:R-:W-:-:S03]  /*0540*/  IMAD R11, R0, 0x80, R11 ;  /* 0x00000080000b7824 */ /* 0x000fc600078e020b */
[----:B------:R-:W0:Y:S02]  /*0550*/  LDC R10, c[0x0][0x2e4] ;  /* 0x0000b900ff0a7b82 */ /* 0x000e240000000800 */
[----:B0-----:R-:W-:-:S05]  /*0560*/  LEA R0, R7, R10, 0x7 ;  /* 0x0000000a07007211 */ /* 0x001fca00078e38ff */
[----:B------:R-:W-:Y:S01]  /*0570*/  IMAD R0, R0, R13, R11 ;  /* 0x0000000d00007224 */ /* 0x000fe200078e020b */
[----:B------:R-:W-:Y:S06]  /*0580*/  BRA `(.L_x_812) ;  /* 0x0000000000087947 */ /* 0x000fec0003800000 */
.L_x_811:
[----:B------:R-:W-:-:S04]  /*0590*/  IMAD R0, R0, R21, R13 ;  /* 0x0000001500007224 */ /* 0x000fc800078e020d */
[----:B------:R-:W-:-:S07]  /*05a0*/  IMAD R0, R0, R19, RZ ;  /* 0x0000001300007224 */ /* 0x000fce00078e02ff */
.L_x_812:
[----:B------:R-:W-:Y:S01]  /*05b0*/  SHF.R.S32.HI R23, RZ, 0x1f, R20 ;  /* 0x0000001fff177819 */ /* 0x000fe20000011414 */
[----:B------:R-:W-:Y:S01]  /*05c0*/  ULDC UR6, c[0x0][0x2d0] ;  /* 0x0000b40000067ab9 */ /* 0x000fe20000000800 */
[----:B------:R-:W-:Y:S01]  /*05d0*/  ULDC.64 UR8, c[0x0][0x420] ;  /* 0x0001080000087ab9 */ /* 0x000fe20000000a00 */
[----:B------:R-:W-:Y:S01]  /*05e0*/  IADD3 R3, P1, P2, R4, R17, R3 ;  /* 0x0000001104037210 */ /* 0x000fe20007a3e003 */
[----:B------:R-:W-:Y:S01]  /*05f0*/  IMAD R16, R16, UR8, RZ ;  /* 0x0000000810107c24 */ /* 0x000fe2000f8e02ff */
[----:B------:R-:W-:Y:S01]  /*0600*/  LEA.HI R5, R23, R20, RZ, 0x3 ;  /* 0x0000001417057211 */ /* 0x000fe200078f18ff */
[----:B------:R-:W-:Y:S02]  /*0610*/  ULDC.64 UR10, c[0x0][0x298] ;  /* 0x0000a600000a7ab9 */ /* 0x000fe40000000a00 */
[----:B------:R-:W-:Y:S01]  /*0620*/  IMAD R17, R27, UR9, R16 ;  /* 0x000000091b117c24 */ /* 0x000fe2000f8e0210 */
[----:B------:R-:W-:-:S05]  /*0630*/  LOP3.LUT R7, R5, 0x1ffffff8, RZ, 0xc0, !PT ;  /* 0x1ffffff805077812 */ /* 0x000fca00078ec0ff */
[----:B------:R-:W-:-:S05]  /*0640*/  IMAD.IADD R7, R20, 0x1, -R7 ;  /* 0x0000000114077824 */ /* 0x000fca00078e0a07 */
[----:B------:R-:W-:Y:S01]  /*0650*/  SHF.L.U32 R10, R7, 0x3, RZ ;  /* 0x00000003070a7819 */ /* 0x000fe200000006ff */
[----:B------:R-:W-:Y:S01]  /*0660*/  IMAD.IADD R7, R12, 0x1, -R27 ;  /* 0x000000010c077824 */ /* 0x000fe200078e0a1b */
[----:B------:R-:W-:Y:S02]  /*0670*/  SHF.R.S32.HI R12, RZ, 0x3, R5 ;  /* 0x00000003ff0c7819 */ /* 0x000fe40000011405 */
[----:B------:R-:W-:Y:S01]  /*0680*/  ISETP.GE.AND P0, PT, R10, UR6, PT ;  /* 0x000000060a007c0c */ /* 0x000fe2000bf06270 */
[----:B------:R-:W-:Y:S01]  /*0690*/  ULDC.64 UR6, c[0x0][0x428] ;  /* 0x00010a0000067ab9 */ /* 0x000fe20000000a00 */
[--C-:B------:R-:W-:Y:S01]  /*06a0*/  SHF.R.S32.HI R11, RZ, 0x1f, R10.reuse ;  /* 0x0000001fff0b7819 */ /* 0x100fe2000001140a */
[----:B------:R-:W-:Y:S01]  /*06b0*/  IMAD R6, R6, UR6, RZ ;  /* 0x0000000606067c24 */ /* 0x000fe2000f8e02ff */
[C---:B------:R-:W-:Y:S02]  /*06c0*/  ISETP.LT.AND P3, PT, R12.reuse, R7, !P0 ;  /* 0x000000070c00720c */ /* 0x040fe40004761270 */
[----:B------:R-:W-:Y:S01]  /*06d0*/  IADD3 R16, R12, 0x20, RZ ;  /* 0x000000200c107810 */ /* 0x000fe20007ffe0ff */
[----:B------:R-:W-:-:S03]  /*06e0*/  IMAD.WIDE.U32 R4, R27, UR8, R10 ;  /* 0x000000081b047c25 */ /* 0x000fc6000f8e000a */
[----:B------:R-:W-:Y:S01]  /*06f0*/  ISETP.LT.AND P0, PT, R16, R7, !P0 ;  /* 0x000000071000720c */ /* 0x000fe20004701270 */
[----:B------:R-:W-:Y:S01]  /*0700*/  IMAD.WIDE.U32 R10, R27, UR10, R10 ;  /* 0x0000000a1b0a7c25 */ /* 0x000fe2000f8e000a */
[----:B------:R-:W-:Y:S02]  /*0710*/  IADD3 R4, P4, R8, R4, RZ ;  /* 0x0000000408047210 */ /* 0x000fe40007f9e0ff */
[----:B------:R-:W-:Y:S01]  /*0720*/  SHF.R.S32.HI R16, RZ, 0x1f, R27 ;  /* 0x0000001fff107819 */ /* 0x000fe2000001141b */
[----:B------:R-:W-:Y:S01]  /*0730*/  IMAD R7, R13, UR7, R6 ;  /* 0x000000070d077c24 */ /* 0x000fe2000f8e0206 */
[----:B------:R-:W-:Y:S02]  /*0740*/  IADD3.X R5, R9, R5, R17, P4, !PT ;  /* 0x0000000509057210 */ /* 0x000fe400027fe411 */
[----:B------:R-:W0:Y:S01]  /*0750*/  @P3 LDC.64 R8, c[0x0][0x3e0] ;  /* 0x0000f800ff083b82 */ /* 0x000e220000000a00 */
[----:B------:R-:W-:Y:S01]  /*0760*/  IMAD R16, R16, UR10, RZ ;  /* 0x0000000a10107c24 */ /* 0x000fe2000f8e02ff */
[----:B------:R-:W-:Y:S01]  /*0770*/  SHF.R.S32.HI R6, RZ, 0x1f, R12 ;  /* 0x0000001fff067819 */ /* 0x000fe2000001140c */
[----:B------:R-:W-:Y:S01]  /*0780*/  IMAD.WIDE.U32 R4, R13, UR6, R4 ;  /* 0x000000060d047c25 */ /* 0x000fe2000f8e0004 */
[----:B------:R-:W-:Y:S01]  /*0790*/  IADD3 R14, P4, R14, R10, RZ ;  /* 0x0000000a0e0e7210 */ /* 0x000fe20007f9e0ff */
[----:B------:R-:W-:Y:S01]  /*07a0*/  ULDC.64 UR6, c[0x0][0x2a0] ;  /* 0x0000a80000067ab9 */ /* 0x000fe20000000a00 */
[----:B------:R-:W-:Y:S01]  /*07b0*/  SHF.R.S32.HI R10, RZ, 0x1f, R13 ;  /* 0x0000001fff0a7819 */ /* 0x000fe2000001140d */
[----:B------:R-:W-:Y:S01]  /*07c0*/  IMAD R16, R27, UR11, R16 ;  /* 0x0000000b1b107c24 */ /* 0x000fe2000f8e0210 */
[----:B------:R-:W1:Y:S01]  /*07d0*/  @P0 LDC.64 R28, c[0x0][0x3e0] ;  /* 0x0000f800ff1c0b82 */ /* 0x000e620000000a00 */
[----:B------:R-:W-:Y:S01]  /*07e0*/  @P3 IMAD R17, R6, UR8, RZ ;  /* 0x0000000806113c24 */ /* 0x000fe2000f8e02ff */
[----:B------:R-:W-:Y:S01]  /*07f0*/  @P0 MOV R18, R4 ;  /* 0x0000000400120202 */ /* 0x000fe20000000f00 */
[----:B------:R-:W-:Y:S01]  /*0800*/  IMAD.IADD R5, R5, 0x1, R7 ;  /* 0x0000000105057824 */ /* 0x000fe200078e0207 */
[----:B------:R-:W-:Y:S01]  /*0810*/  IADD3.X R15, R15, R11, R16, P4, !PT ;  /* 0x0000000b0f0f7210 */ /* 0x000fe200027fe410 */
[C---:B------:R-:W-:Y:S01]  /*0820*/  @P3 IMAD R17, R12.reuse, UR9, R17 ;  /* 0x000000090c113c24 */ /* 0x040fe2000f8e0211 */
[----:B------:R-:W-:Y:S01]  /*0830*/  SHF.R.S32.HI R11, RZ, 0x1f, R20 ;  /* 0x0000001fff0b7819 */ /* 0x000fe20000011414 */
[----:B------:R-:W-:-:S03]  /*0840*/  @P3 IMAD.WIDE.U32 R6, R12, UR8, R4 ;  /* 0x000000080c063c25 */ /* 0x000fc6000f8e0004 */
[----:B------:R-:W-:Y:S01]  /*0850*/  LEA.HI R11, R11, R20, RZ, 0x3 ;  /* 0x000000140b0b7211 */ /* 0x000fe200078f18ff */
[----:B------:R-:W-:Y:S01]  /*0860*/  @P0 IMAD.MOV.U32 R19, RZ, RZ, R5 ;  /* 0x000000ffff130224 */ /* 0x000fe200078e0005 */
[----:B------:R-:W-:Y:S01]  /*0870*/  @P3 IADD3 R7, R7, R17, RZ ;  /* 0x0000001107073210 */ /* 0x000fe20007ffe0ff */
[----:B------:R-:W2:Y:S01]  /*0880*/  @P3 LDC.64 R4, c[0x0][0x280] ;  /* 0x0000a000ff043b82 */ /* 0x000ea20000000a00 */
[----:B------:R-:W-:Y:S01]  /*0890*/  SHF.R.S32.HI R11, RZ, 0x3, R11 ;  /* 0x00000003ff0b7819 */ /* 0x000fe2000001140b */
[----:B------:R-:W-:Y:S01]  /*08a0*/  IMAD R10, R10, UR6, RZ ;  /* 0x000000060a0a7c24 */ /* 0x000fe2000f8e02ff */
[C---:B0-----:R-:W-:Y:S01]  /*08b0*/  @P3 LEA R8, P4, R6.reuse, R8, 0x1 ;  /* 0x0000000806083211 */ /* 0x041fe200078808ff */
[C---:B------:R-:W-:Y:S01]  /*08c0*/  IMAD.WIDE.U32 R14, R13.reuse, UR6, R14 ;  /* 0x000000060d0e7c25 */ /* 0x040fe2000f8e000e */
[----:B------:R-:W-:Y:S02]  /*08d0*/  SHF.R.S32.HI R16, RZ, 0x1f, R11 ;  /* 0x0000001fff107819 */ /* 0x000fe4000001140b */
[----:B------:R-:W-:Y:S01]  /*08e0*/  @P3 LEA.HI.X R9, R6, R9, R7, 0x1, P4 ;  /* 0x0000000906093211 */ /* 0x000fe200020f0c07 */
[----:B------:R-:W-:Y:S01]  /*08f0*/  IMAD R11, R13, UR7, R10 ;  /* 0x000000070d0b7c24 */ /* 0x000fe2000f8e020a */
[----:B------:R-:W-:Y:S01]  /*0900*/  @P0 IADD3 R6, P4, R12, 0x20, RZ ;  /* 0x000000200c060810 */ /* 0x000fe20007f9e0ff */
[----:B------:R-:W-:Y:S01]  /*0910*/  IMAD R21, R21, R24, RZ ;  /* 0x0000001815157224 */ /* 0x000fe200078e02ff */
[----:B------:R-:W-:Y:S01]  /*0920*/  LEA.HI R23, R23, R20, RZ, 0x4 ;  /* 0x0000001417177211 */ /* 0x000fe200078f20ff */
[----:B------:R-:W-:Y:S01]  /*0930*/  ULDC.64 UR6, c[0x0][0x400] ;  /* 0x0001000000067ab9 */ /* 0x000fe20000000a00 */
[----:B------:R-:W-:Y:S01]  /*0940*/  IADD3 R15, R15, R11, RZ ;  /* 0x0000000b0f0f7210 */ /* 0x000fe20007ffe0ff */
[----:B------:R-:W-:-:S02]  /*0950*/  @P0 IMAD.X R7, RZ, RZ, R16, P4 ;  /* 0x000000ffff070224 */ /* 0x000fc400020e0610 */
[----:B------:R-:W-:Y:S02]  /*0960*/  @P3 IMAD R11, R16, UR10, RZ ;  /* 0x0000000a100b3c24 */ /* 0x000fe4000f8e02ff */
[----:B------:R-:W-:Y:S02]  /*0970*/  @P0 IMAD R7, R7, UR8, RZ ;  /* 0x0000000807070c24 */ /* 0x000fe4000f8e02ff */
[----:B------:R-:W-:Y:S02]  /*0980*/  @P3 IMAD R11, R12, UR11, R11 ;  /* 0x0000000b0c0b3c24 */ /* 0x000fe4000f8e020b */
[C---:B------:R-:W-:Y:S02]  /*0990*/  @P0 IMAD R13, R6.reuse, UR9, R7 ;  /* 0x00000009060d0c24 */ /* 0x040fe4000f8e0207 */
[----:B------:R-:W-:-:S04]  /*09a0*/  @P0 IMAD.WIDE.U32 R6, R6, UR8, R18 ;  /* 0x0000000806060c25 */ /* 0x000fc8000f8e0012 */
[----:B------:R-:W-:Y:S01]  /*09b0*/  @P0 IMAD.IADD R7, R7, 0x1, R13 ;  /* 0x0000000107070824 */ /* 0x000fe200078e020d */
[----:B-1----:R-:W-:-:S04]  /*09c0*/  @P0 LEA R28, P4, R6, R28, 0x1 ;  /* 0x0000001c061c0211 */ /* 0x002fc800078808ff */
[----:B------:R-:W-:Y:S01]  /*09d0*/  @P0 LEA.HI.X R29, R6, R29, R7, 0x1, P4 ;  /* 0x0000001d061d0211 */ /* 0x000fe200020f0c07 */
[----:B------:R-:W-:-:S05]  /*09e0*/  @P3 IMAD.WIDE.U32 R6, R12, UR10, R14 ;  /* 0x0000000a0c063c25 */ /* 0x000fca000f8e000e */
[----:B------:R-:W-:Y:S02]  /*09f0*/  @P3 IADD3 R7, R7, R11, RZ ;  /* 0x0000000b07073210 */ /* 0x000fe40007ffe0ff */
[----:B--2---:R-:W-:-:S04]  /*0a00*/  @P3 LEA R18, P4, R6, R4, 0x1 ;  /* 0x0000000406123211 */ /* 0x004fc800078808ff */
[----:B------:R-:W-:Y:S02]  /*0a10*/  @P3 LEA.HI.X R19, R6, R5, R7, 0x1, P4 ;  /* 0x0000000506133211 */ /* 0x000fe400020f0c07 */
[----:B------:R-:W-:Y:S02]  /*0a20*/  CS2R R4, SRZ ;  /* 0x0000000000047805 */ /* 0x000fe4000001ff00 */
[----:B------:R-:W-:Y:S02]  /*0a30*/  CS2R R6, SRZ ;  /* 0x0000000000067805 */ /* 0x000fe4000001ff00 */
[----:B------:R-:W-:-:S04]  /*0a40*/  CS2R R10, SRZ ;  /* 0x00000000000a7805 */ /* 0x000fc8000001ff00 */
[----:B------:R0:W2:Y:S02]  /*0a50*/  @P3 LDG.E.128 R4, desc[UR4][R8.64] ;  /* 0x0000000408043981 */ /* 0x0000a4000c1e1d00 */
[----:B0-----:R-:W-:-:S06]  /*0a60*/  CS2R R8, SRZ ;  /* 0x0000000000087805 */ /* 0x001fcc000001ff00 */
[----:B------:R0:W3:Y:S01]  /*0a70*/  @P3 LDG.E.128 R8, desc[UR4][R18.64] ;  /* 0x0000000412083981 */ /* 0x0000e2000c1e1d00 */
[C---:B--2---:R-:W-:Y:S01]  /*0a80*/  LOP3.LUT R13, R4.reuse, 0xffff0000, RZ, 0xc0, !PT ;  /* 0xffff0000040d7812 */ /* 0x044fe200078ec0ff */
[----:B------:R-:W-:Y:S01]  /*0a90*/  IMAD.U32 R4, R4, 0x10000, RZ ;  /* 0x0001000004047824 */ /* 0x000fe200078e00ff */
[C---:B0-----:R-:W-:Y:S02]  /*0aa0*/  SHF.L.U32 R19, R5.reuse, 0x10, RZ ;  /* 0x0000001005137819 */ /* 0x041fe400000006ff */
[----:B------:R-:W-:Y:S02]  /*0ab0*/  LOP3.LUT R5, R5, 0xffff0000, RZ, 0xc0, !PT ;  /* 0xffff000005057812 */ /* 0x000fe400078ec0ff */
[----:B---3--:R-:W-:-:S05]  /*0ac0*/  LOP3.LUT R26, R8, 0xffff0000, RZ, 0xc0, !PT ;  /* 0xffff0000081a7812 */ /* 0x008fca00078ec0ff */
[----:B------:R-:W-:Y:S01]  /*0ad0*/  FMUL.FTZ R17, R13, R26 ;  /* 0x0000001a0d117220 */ /* 0x000fe20000410000 */
[----:B------:R-:W-:Y:S02]  /*0ae0*/  SHF.L.U32 R13, R8, 0x10, RZ ;  /* 0x00000010080d7819 */ /* 0x000fe400000006ff */
[----:B------:R-:W-:-:S03]  /*0af0*/  @P0 IADD3 R8, P3, R12, 0x20, RZ ;  /* 0x000000200c080810 */ /* 0x000fc60007f7e0ff */
[----:B------:R-:W-:Y:S02]  /*0b00*/  FFMA.FTZ R4, R4, R13, R17 ;  /* 0x0000000d04047223 */ /* 0x000fe40000010011 */
[----:B------:R-:W0:Y:S01]  /*0b10*/  @P0 LDC.64 R12, c[0x0][0x280] ;  /* 0x0000a000ff0c0b82 */ /* 0x000e220000000a00 */
[----:B------:R-:W-:Y:S02]  /*0b20*/  @P0 IMAD.X R17, RZ, RZ, R16, P3 ;  /* 0x000000ffff110224 */ /* 0x000fe400018e0610 */
[----:B------:R-:W-:-:S04]  /*0b30*/  @P0 IMAD.WIDE.U32 R14, R8, UR10, R14 ;  /* 0x0000000a080e0c25 */ /* 0x000fc8000f8e000e */
[----:B------:R-:W-:-:S04]  /*0b40*/  @P0 IMAD R17, R17, UR10, RZ ;  /* 0x0000000a11110c24 */ /* 0x000fc8000f8e02ff */
[----:B------:R-:W-:Y:S02]  /*0b50*/  @P0 IMAD R17, R8, UR11, R17 ;  /* 0x0000000b08110c24 */ /* 0x000fe4000f8e0211 */
[----:B------:R-:W-:-:S04]  /*0b60*/  IMAD.U32 R8, R9, 0x10000, RZ ;  /* 0x0001000009087824 */ /* 0x000fc800078e00ff */
[----:B------:R-:W-:Y:S01]  /*0b70*/  FFMA.FTZ R16, R19, R8, R4 ;  /* 0x0000000813107223 */ /* 0x000fe20000010004 */
[----:B------:R-:W-:Y:S02]  /*0b80*/  LOP3.LUT R8, R9, 0xffff0000, RZ, 0xc0, !PT ;  /* 0xffff000009087812 */ /* 0x000fe400078ec0ff */
[----:B------:R-:W-:-:S03]  /*0b90*/  @P0 IADD3 R9, R15, R17, RZ ;  /* 0x000000110f090210 */ /* 0x000fc60007ffe0ff */
[----:B------:R-:W-:Y:S01]  /*0ba0*/  FFMA.FTZ R17, R5, R8, R16 ;  /* 0x0000000805117223 */ /* 0x000fe20000010010 */
[----:B0-----:R-:W-:Y:S01]  /*0bb0*/  @P0 LEA R4, P3, R14, R12, 0x1 ;  /* 0x0000000c0e040211 */ /* 0x001fe200078608ff */
[----:B------:R-:W-:-:S03]  /*0bc0*/  IMAD.U32 R8, R6, 0x10000, RZ ;  /* 0x0001000006087824 */ /* 0x000fc600078e00ff */
[----:B------:R-:W-:Y:S02]  /*0bd0*/  @P0 LEA.HI.X R5, R14, R13, R9, 0x1, P3 ;  /* 0x0000000d0e050211 */ /* 0x000fe400018f0c09 */
[----:B------:R-:W-:Y:S02]  /*0be0*/  CS2R R12, SRZ ;  /* 0x00000000000c7805 */ /* 0x000fe4000001ff00 */
[----:B------:R-:W-:Y:S02]  /*0bf0*/  SHF.L.U32 R9, R10, 0x10, RZ ;  /* 0x000000100a097819 */ /* 0x000fe400000006ff */
[----:B------:R-:W-:Y:S02]  /*0c00*/  CS2R R14, SRZ ;  /* 0x00000000000e7805 */ /* 0x000fe4000001ff00 */
[----:B------:R-:W-:Y:S01]  /*0c10*/  CS2R R18, SRZ ;  /* 0x0000000000127805 */ /* 0x000fe2000001ff00 */
[----:B------:R-:W-:Y:S01]  /*0c20*/  FFMA.FTZ R8, R8, R9, R17 ;  /* 0x0000000908087223 */ /* 0x000fe20000010011 */
[----:B------:R-:W-:-:S02]  /*0c30*/  CS2R R16, SRZ ;  /* 0x0000000000107805 */ /* 0x000fc4000001ff00 */
[----:B------:R-:W2:Y:S04]  /*0c40*/  @P0 LDG.E.128 R12, desc[UR4][R28.64] ;  /* 0x000000041c0c0981 */ /* 0x000ea8000c1e1d00 */
[----:B------:R0:W3:Y:S01]  /*0c50*/  @P0 LDG.E.128 R16, desc[UR4][R4.64] ;  /* 0x0000000404100981 */ /* 0x0000e2000c1e1d00 */
[----:B------:R-:W-:Y:S01]  /*0c60*/  LOP3.LUT R10, R10, 0xffff0000, RZ, 0xc0, !PT ;  /* 0xffff00000a0a7812 */ /* 0x000fe200078ec0ff */
[----:B------:R-:W-:Y:S01]  /*0c70*/  IMAD.IADD R27, R27, 0x1, R0 ;  /* 0x000000011b1b7824 */ /* 0x000fe200078e0200 */
[----:B------:R-:W-:Y:S02]  /*0c80*/  IADD3.X R25, R22, R25, R2, P1, P2 ;  /* 0x0000001916197210 */ /* 0x000fe40000fe4402 */
[----:B0-----:R-:W-:Y:S02]  /*0c90*/  LOP3.LUT R5, R6, 0xffff0000, RZ, 0xc0, !PT ;  /* 0xffff000006057812 */ /* 0x001fe400078ec0ff */
[C---:B--2---:R-:W-:Y:S01]  /*0ca0*/  LOP3.LUT R26, R12.reuse, 0xffff0000, RZ, 0xc0, !PT ;  /* 0xffff00000c1a7812 */ /* 0x044fe200078ec0ff */
[----:B------:R-:W-:Y:S01]  /*0cb0*/  IMAD.U32 R12, R12, 0x10000, RZ ;  /* 0x000100000c0c7824 */ /* 0x000fe200078e00ff */
[----:B---3--:R-:W-:-:S02]  /*0cc0*/  LOP3.LUT R9, R16, 0xffff0000, RZ, 0xc0, !PT ;  /* 0xffff000010097812 */ /* 0x008fc400078ec0ff */
[----:B------:R-:W-:Y:S02]  /*0cd0*/  SHF.L.U32 R16, R16, 0x10, RZ ;  /* 0x0000001010107819 */ /* 0x000fe400000006ff */
[----:B------:R-:W-:Y:S01]  /*0ce0*/  LOP3.LUT R4, R17, 0xffff0000, RZ, 0xc0, !PT ;  /* 0xffff000011047812 */ /* 0x000fe200078ec0ff */
[----:B------:R-:W-:Y:S01]  /*0cf0*/  FMUL.FTZ R9, R9, R26 ;  /* 0x0000001a09097220 */ /* 0x000fe20000410000 */
[----:B------:R-:W-:-:S03]  /*0d00*/  SHF.L.U32 R6, R18, 0x10, RZ ;  /* 0x0000001012067819 */ /* 0x000fc600000006ff */
[----:B------:R-:W-:Y:S01]  /*0d10*/  FFMA.FTZ R9, R16, R12, R9 ;  /* 0x0000000c10097223 */ /* 0x000fe20000010009 */
[----:B------:R-:W-:Y:S01]  /*0d20*/  SHF.L.U32 R12, R17, 0x10, RZ ;  /* 0x00000010110c7819 */ /* 0x000fe200000006ff */
[C---:B------:R-:W-:Y:S01]  /*0d30*/  IMAD.U32 R16, R13.reuse, 0x10000, RZ ;  /* 0x000100000d107824 */ /* 0x040fe200078e00ff */
[----:B------:R-:W-:-:S03]  /*0d40*/  LOP3.LUT R13, R13, 0xffff0000, RZ, 0xc0, !PT ;  /* 0xffff00000d0d7812 */ /* 0x000fc600078ec0ff */
[----:B------:R-:W-:Y:S01]  /*0d50*/  FFMA.FTZ R9, R12, R16, R9 ;  /* 0x000000100c097223 */ /* 0x000fe20000010009 */
[C---:B------:R-:W-:Y:S01]  /*0d60*/  IMAD.U32 R12, R14.reuse, 0x10000, RZ ;  /* 0x000100000e0c7824 */ /* 0x040fe200078e00ff */
[----:B------:R-:W-:Y:S02]  /*0d70*/  LOP3.LUT R14, R14, 0xffff0000, RZ, 0xc0, !PT ;  /* 0xffff00000e0e7812 */ /* 0x000fe400078ec0ff */
[----:B------:R-:W-:Y:S01]  /*0d80*/  FFMA.FTZ R13, R4, R13, R9 ;  /* 0x0000000d040d7223 */ /* 0x000fe20000010009 */
[----:B------:R-:W-:Y:S01]  /*0d90*/  FFMA.FTZ R9, R5, R10, R8 ;  /* 0x0000000a05097223 */ /* 0x000fe20000010008 */
[----:B------:R-:W-:Y:S01]  /*0da0*/  SHF.L.U32 R5, R11, 0x10, RZ ;  /* 0x000000100b057819 */ /* 0x000fe200000006ff */
[----:B------:R-:W-:Y:S02]  /*0db0*/  IMAD.U32 R4, R7, 0x10000, RZ ;  /* 0x0001000007047824 */ /* 0x000fe400078e00ff */
[----:B------:R-:W-:Y:S01]  /*0dc0*/  FFMA.FTZ R12, R6, R12, R13 ;  /* 0x0000000c060c7223 */ /* 0x000fe2000001000d */
[----:B------:R-:W-:Y:S01]  /*0dd0*/  LOP3.LUT R13, R18, 0xffff0000, RZ, 0xc0, !PT ;  /* 0xffff0000120d7812 */ /* 0x000fe200078ec0ff */
[----:B------:R-:W-:Y:S01]  /*0de0*/  IMAD.U32 R8, R15, 0x10000, RZ ;  /* 0x000100000f087824 */ /* 0x000fe200078e00ff */
[----:B------:R-:W-:Y:S01]  /*0df0*/  LOP3.LUT R6, R11, 0xffff0000, RZ, 0xc0, !PT ;  /* 0xffff00000b067812 */ /* 0x000fe200078ec0ff */
[----:B------:R-:W-:Y:S01]  /*0e00*/  FFMA.FTZ R4, R4, R5, R9 ;  /* 0x0000000504047223 */ /* 0x000fe20000010009 */
[----:B------:R-:W-:Y:S01]  /*0e10*/  SHF.L.U32 R11, R19, 0x10, RZ ;  /* 0x00000010130b7819 */ /* 0x000fe200000006ff */
[----:B------:R-:W-:Y:S01]  /*0e20*/  FFMA.FTZ R12, R13, R14, R12 ;  /* 0x0000000e0d0c7223 */ /* 0x000fe2000001000c */
[----:B------:R-:W-:-:S02]  /*0e30*/  LOP3.LUT R7, R7, 0xffff0000, RZ, 0xc0, !PT ;  /* 0xffff000007077812 */ /* 0x000fc400078ec0ff */
[----:B------:R-:W-:Y:S01]  /*0e40*/  LOP3.LUT R15, R15, 0xffff0000, RZ, 0xc0, !PT ;  /* 0xffff00000f0f7812 */ /* 0x000fe200078ec0ff */
[----:B------:R-:W-:Y:S01]  /*0e50*/  FFMA.FTZ R8, R11, R8, R12 ;  /* 0x000000080b087223 */ /* 0x000fe2000001000c */
[----:B------:R-:W-:Y:S01]  /*0e60*/  LOP3.LUT R19, R19, 0xffff0000, RZ, 0xc0, !PT ;  /* 0xffff000013137812 */ /* 0x000fe200078ec0ff */
[----:B------:R-:W-:-:S04]  /*0e70*/  FFMA.FTZ R4, R7, R6, R4 ;  /* 0x0000000607047223 */ /* 0x000fc80000010004 */
[----:B------:R-:W-:Y:S01]  /*0e80*/  FFMA.FTZ R15, R19, R15, R8 ;  /* 0x0000000f130f7223 */ /* 0x000fe20000010008 */
[----:B------:R-:W0:Y:S04]  /*0e90*/  SHFL.BFLY PT, R5, R4, 0x4, 0x1f ;  /* 0x0c801f0004057f89 */ /* 0x000e2800000e0000 */
[----:B------:R-:W1:Y:S01]  /*0ea0*/  SHFL.BFLY PT, R6, R15, 0x4, 0x1f ;  /* 0x0c801f000f067f89 */ /* 0x000e6200000e0000 */
[----:B0-----:R-:W-:Y:S01]  /*0eb0*/  FADD.FTZ R8, R4, R5 ;  /* 0x0000000504087221 */ /* 0x001fe20000010000 */
[----:B------:R-:W-:Y:S02]  /*0ec0*/  LOP3.LUT R5, R23, 0x3ffffff0, RZ, 0xc0, !PT ;  /* 0x3ffffff017057812 */ /* 0x000fe400078ec0ff */
[----:B------:R-:W-:Y:S01]  /*0ed0*/  SHF.R.S32.HI R23, RZ, 0x4, R23 ;  /* 0x00000004ff177819 */ /* 0x000fe20000011417 */
[----:B-1----:R-:W-:Y:S01]  /*0ee0*/  FADD.FTZ R9, R15, R6 ;  /* 0x000000060f097221 */ /* 0x002fe20000010000 */
[----:B------:R-:W0:Y:S01]  /*0ef0*/  SHFL.BFLY PT, R7, R8, 0x2, 0x1f ;  /* 0x0c401f0008077f89 */ /* 0x000e2200000e0000 */
[----:B------:R-:W-:-:S03]  /*0f00*/  IMAD.IADD R5, R20, 0x1, -R5 ;  /* 0x0000000114057824 */ /* 0x000fc600078e0a05 */
[----:B------:R-:W1:Y:S02]  /*0f10*/  SHFL.BFLY PT, R10, R9, 0x2, 0x1f ;  /* 0x0c401f00090a7f89 */ /* 0x000e6400000e0000 */
[----:B------:R-:W-:Y:S02]  /*0f20*/  SHF.L.U32 R4, R5, 0x2, RZ ;  /* 0x0000000205047819 */ /* 0x000fe400000006ff */
[----:B------:R-:W-:-:S03]  /*0f30*/  SHF.R.S32.HI R5, RZ, 0x1f, R27 ;  /* 0x0000001fff057819 */ /* 0x000fc6000001141b */
[----:B------:R-:W-:-:S05]  /*0f40*/  IMAD R4, R23, R21, R4 ;  /* 0x0000001517047224 */ /* 0x000fca00078e0204 */
[----:B------:R-:W-:-:S04]  /*0f50*/  IADD3 R3, P0, R4, R3, RZ ;  /* 0x0000000304037210 */ /* 0x000fc80007f1e0ff */
[----:B------:R-:W-:Y:S02]  /*0f60*/  LEA.HI.X.SX32 R4, R4, R25, 0x1, P0 ;  /* 0x0000001904047211 */ /* 0x000fe400000f0eff */
[----:B------:R-:W-:Y:S01]  /*0f70*/  LOP3.LUT P0, RZ, R20, 0x7, RZ, 0xc0, !PT ;  /* 0x0000000714ff7812 */ /* 0x000fe2000780c0ff */
[----:B0-----:R-:W-:Y:S01]  /*0f80*/  FADD.FTZ R6, R8, R7 ;  /* 0x0000000708067221 */ /* 0x001fe20000010000 */
[----:B------:R-:W-:Y:S02]  /*0f90*/  LEA R2, P1, R3, UR6, 0x2 ;  /* 0x0000000603027c11 */ /* 0x000fe4000f8210ff */
[----:B------:R-:W-:Y:S01]  /*0fa0*/  LEA.HI R20, P2, R20, R27, RZ, 0x1d ;  /* 0x0000001b14147211 */ /* 0x000fe2000785e8ff */
[----:B-1----:R-:W-:Y:S01]  /*0fb0*/  FADD.FTZ R7, R9, R10 ;  /* 0x0000000a09077221 */ /* 0x002fe20000010000 */
[----:B------:R-:W0:Y:S01]  /*0fc0*/  SHFL.BFLY PT, R11, R6, 0x1, 0x1f ;  /* 0x0c201f00060b7f89 */ /* 0x000e2200000e0000 */
[----:B------:R-:W-:Y:S01]  /*0fd0*/  LEA.HI.X R3, R3, UR7, R4, 0x2, P1 ;  /* 0x0000000703037c11 */ /* 0x000fe200088f1404 */
[----:B------:R-:W-:Y:S01]  /*0fe0*/  ULDC.64 UR6, c[0x0][0x478] ;  /* 0x00011e0000067ab9 */ /* 0x000fe20000000a00 */
[----:B------:R-:W-:Y:S01]  /*0ff0*/  SHF.L.U32 R9, R21, 0x2, RZ ;  /* 0x0000000215097819 */ /* 0x000fe200000006ff */
[----:B------:R-:W1:Y:S01]  /*1000*/  SHFL.BFLY PT, R10, R7, 0x1, 0x1f ;  /* 0x0c201f00070a7f89 */ /* 0x000e6200000e0000 */
[----:B------:R-:W-:-:S02]  /*1010*/  IADD3.X R5, RZ, R5, RZ, P2, !PT ;  /* 0x00000005ff057210 */ /* 0x000fc400017fe4ff */
[C---:B------:R-:W-:Y:S01]  /*1020*/  LEA R4, P1, R20.reuse, UR6, 0x2 ;  /* 0x0000000614047c11 */ /* 0x040fe2000f8210ff */
[----:B------:R-:W-:Y:S01]  /*1030*/  IMAD.WIDE R8, R9, 0x10, R2 ;  /* 0x0000001009087825 */ /* 0x000fe200078e0202 */
[----:B------:R-:W-:Y:S02]  /*1040*/  ULDC UR6, c[0x0][0x384] ;  /* 0x0000e10000067ab9 */ /* 0x000fe40000000800 */
[----:B------:R-:W-:Y:S01]  /*1050*/  LEA.HI.X R5, R20, UR7, R5, 0x2, P1 ;  /* 0x0000000714057c11 */ /* 0x000fe200088f1405 */
[----:B0-----:R-:W-:Y:S01]  /*1060*/  @!P0 FADD.FTZ R0, R6, R11 ;  /* 0x0000000b06008221 */ /* 0x001fe20000010000 */
[----:B-1----:R-:W-:Y:S01]  /*1070*/  FADD.FTZ R10, R7, R10 ;  /* 0x0000000a070a7221 */ /* 0x002fe20000010000 */
[----:B------:R-:W-:-:S04]  /*1080*/  IMAD.WIDE R6, R21, 0x40, R8 ;  /* 0x0000004015067825 */ /* 0x000fc800078e0208 */
[----:B------:R-:W-:Y:S01]  /*1090*/  @!P0 FMUL.FTZ R13, R0, UR6 ;  /* 0x00000006000d8c20 */ /* 0x000fe20008410000 */
[----:B------:R-:W-:Y:S01]  /*10a0*/  FMUL.FTZ R15, R10, UR6 ;  /* 0x000000060a0f7c20 */ /* 0x000fe20008410000 */
[----:B------:R-:W-:-:S03]  /*10b0*/  IMAD.WIDE R10, R21, 0x40, R6 ;  /* 0x00000040150a7825 */ /* 0x000fc600078e0206 */
[----:B------:R-:W-:Y:S04]  /*10c0*/  @!P0 STG.E desc[UR4][R4.64], R13 ;  /* 0x0000000d04008986 */ /* 0x000fe8000c101904 */
[----:B------:R-:W-:Y:S04]  /*10d0*/  @!P0 STG.E desc[UR4][R4.64+0x80], R15 ;  /* 0x0000800f04008986 */ /* 0x000fe8000c101904 */
[----:B------:R-:W-:Y:S04]  /*10e0*/  STG.E.128 desc[UR4][R2.64], RZ ;  /* 0x000000ff02007986 */ /* 0x000fe8000c101d04 */
[----:B------:R-:W-:Y:S04]  /*10f0*/  STG.E.128 desc[UR4][R8.64], RZ ;  /* 0x000000ff08007986 */ /* 0x000fe8000c101d04 */
[----:B------:R-:W-:Y:S04]  /*1100*/  STG.E.128 desc[UR4][R6.64], RZ ;  /* 0x000000ff06007986 */ /* 0x000fe8000c101d04 */
[----:B------:R-:W-:Y:S01]  /*1110*/  STG.E.128 desc[UR4][R10.64], RZ ;  /* 0x000000ff0a007986 */ /* 0x000fe2000c101d04 */
[----:B------:R-:W-:Y:S05]  /*1120*/  EXIT ;  /* 0x000000000000794d */ /* 0x000fea0003800000 */
.L_x_813:
        /* <DEDUP_REMOVED lines=13> */
.L_x_1273:


//--------------------- .text._ZN5flash27flash_bwd_convert_dq_kernelI23Flash_bwd_kernel_traitsILi64ELi128ELi128ELi8ELi4ELi4ELi4ELb0ELb0EN7cutlass10bfloat16_tE19Flash_kernel_traitsILi64ELi128ELi128ELi8ES3_EEEEvNS_16Flash_bwd_paramsEi --------------------------
	.section	.text._ZN5flash27flash_bwd_convert_dq_kernelI23Flash_bwd_kernel_traitsILi64ELi128ELi128ELi8ELi4ELi4ELi4ELb0ELb0EN7cutlass10bfloat16_tE19Flash_kernel_traitsILi64ELi128ELi128ELi8ES3_EEEEvNS_16Flash_bwd_paramsEi,"ax",@progbits
	.align	128
        .global         _ZN5flash27flash_bwd_convert_dq_kernelI23Flash_bwd_kernel_traitsILi64ELi128ELi128ELi8ELi4ELi4ELi4ELb0ELb0EN7cutlass10bfloat16_tE19Flash_kernel_traitsILi64ELi128ELi128ELi8ES3_EEEEvNS_16Flash_bwd_paramsEi
        .type           _ZN5flash27flash_bwd_convert_dq_kernelI23Flash_bwd_kernel_traitsILi64ELi128ELi128ELi8ELi4ELi4ELi4ELb0ELb0EN7cutlass10bfloat16_tE19Flash_kernel_traitsILi64ELi128ELi128ELi8ES3_EEEEvNS_16Flash_bwd_paramsEi,@function
        .size           _ZN5flash27flash_bwd_convert_dq_kernelI23Flash_bwd_kernel_traitsILi64ELi128ELi128ELi8ELi4ELi4ELi4ELb0ELb0EN7cutlass10bfloat16_tE19Flash_kernel_traitsILi64ELi128ELi128ELi8ES3_EEEEvNS_16Flash_bwd_paramsEi,(.L_x_1274 - _ZN5flash27flash_bwd_convert_dq_kernelI23Flash_bwd_kernel_traitsILi64ELi128ELi128ELi8ELi4ELi4ELi4ELb0ELb0EN7cutlass10bfloat16_tE19Flash_kernel_traitsILi64ELi128ELi128ELi8ES3_EEEEvNS_16Flash_bwd_paramsEi)
        .other          _ZN5flash27flash_bwd_convert_dq_kernelI23Flash_bwd_kernel_traitsILi64ELi128ELi128ELi8ELi4ELi4ELi4ELb0ELb0EN7cutlass10bfloat16_tE19Flash_kernel_traitsILi64ELi128ELi128ELi8ES3_EEEEvNS_16Flash_bwd_paramsEi,@"STO_CUDA_ENTRY STV_DEFAULT"
_ZN5flash27flash_bwd_convert_dq_kernelI23Flash_bwd_kernel_traitsILi64ELi128ELi128ELi8ELi4ELi4ELi4ELb0ELb0EN7cutlass10bfloat16_tE19Flash_kernel_traitsILi64ELi128ELi128ELi8ES3_EEEEvNS_16Flash_bwd_paramsEi:
.text._ZN5flash27flash_bwd_convert_dq_kernelI23Flash_bwd_kernel_traitsILi64ELi128ELi128ELi8ELi4ELi4ELi4ELb0ELb0EN7cutlass10bfloat16_tE19Flash_kernel_traitsILi64ELi128ELi128ELi8ES3_EEEEvNS_16Flash_bwd_paramsEi:
[----:B------:R-:W-:Y:S01]  /*0000*/  LDC R1, c[0x0][0x28] ;  /* 0x00000a00ff017b82 */ /* 0x000fe20000000800 */
[----:B------:R-:W0:Y:S07]  /*0010*/  S2R R32, SR_CTAID.Y ;  /* 0x0000000000207919 */ /* 0x000e2e0000002600 */
[----:B------:R-:W0:Y:S01]  /*0020*/  LDC.64 R2, c[0x0][0x2f0] ;  /* 0x0000bc00ff027b82 */ /* 0x000e220000000a00 */
[----:B------:R-:W-:Y:S01]  /*0030*/  ULDC.64 UR4, c[0x0][0x2f0] ;  /* 0x0000bc0000047ab9 */ /* 0x000fe20000000a00 */
[----:B------:R-:W-:Y:S01]  /*0040*/  MOV R35, 0xffffffff ;  /* 0xffffffff00237802 */ /* 0x000fe20000000f00 */
[----:B------:R-:W-:Y:S01]  /*0050*/  ULDC.64 UR6, c[0x0][0x208] ;  /* 0x0000820000067ab9 */ /* 0x000fe20000000a00 */
[----:B------:R-:W-:-:S04]  /*0060*/  ISETP.NE.U32.AND P0, PT, RZ, UR4, PT ;  /* 0x00000004ff007c0c */ /* 0x000fc8000bf05070 */
[----:B------:R-:W-:Y:S01]  /*0070*/  ISETP.NE.AND.EX P0, PT, RZ, UR5, PT, P0 ;  /* 0x00000005ff007c0c */ /* 0x000fe2000bf05300 */
[----:B0-----:R-:W-:-:S12]  /*0080*/  IMAD.WIDE R2, R32, 0x4, R2 ;  /* 0x0000000420027825 */ /* 0x001fd800078e0202 */
[----:B------:R-:W2:Y:S04]  /*0090*/  @P0 LDG.E R35, desc[UR6][R2.64] ;  /* 0x0000000602230981 */ /* 0x000ea8000c1e1900 */
        /* <DEDUP_REMOVED lines=8> */
[----:B------:R-:W0:Y:S01]  /*0120*/  S2R R38, SR_TID.X ;  /* 0x0000000000267919 */ /* 0x000e220000002100 */
[----:B------:R-:W1:Y:S01]  /*0130*/  LDC R9, c[0x0][0x490] ;  /* 0x00012400ff097b82 */ /* 0x000e620000000800 */
[----:B------:R-:W-:Y:S01]  /*0140*/  HFMA2.MMA R33, -RZ, RZ, 0, 0 ;  /* 0x00000000ff217435 */ /* 0x000fe200000001ff */
[----:B------:R-:W-:Y:S01]  /*0150*/  SHF.R.S32.HI R53, RZ, 0x1f, R8 ;  /* 0x0000001fff357819 */ /* 0x000fe20000011408 */
[----:B------:R-:W2:Y:S01]  /*0160*/  S2R R10, SR_CTAID.Z ;  /* 0x00000000000a7919 */ /* 0x000ea20000002700 */
[----:B------:R-:W-:Y:S01]  /*0170*/  HFMA2.MMA R6, -RZ, RZ, 0, 0 ;  /* 0x00000000ff067435 */ /* 0x000fe200000001ff */
[----:B------:R-:W-:Y:S02]  /*0180*/  CS2R R12, SRZ ;  /* 0x00000000000c7805 */ /* 0x000fe4000001ff00 */
[----:B------:R-:W-:Y:S02]  /*0190*/  CS2R R14, SRZ ;  /* 0x00000000000e7805 */ /* 0x000fe4000001ff00 */
[----:B------:R-:W-:-:S02]  /*01a0*/  CS2R R46, SRZ ;  /* 0x00000000002e7805 */ /* 0x000fc4000001ff00 */
[----:B------:R-:W-:Y:S01]  /*01b0*/  CS2R R16, SRZ ;  /* 0x0000000000107805 */ /* 0x000fe2000001ff00 */
[----:B------:R-:W-:Y:S01]  /*01c0*/  IMAD.MOV.U32 R0, RZ, RZ, RZ ;  /* 0x000000ffff007224 */ /* 0x000fe200078e00ff */
[----:B------:R-:W-:Y:S01]  /*01d0*/  CS2R R2, SRZ ;  /* 0x0000000000027805 */ /* 0x000fe2000001ff00 */
[----:B------:R-:W3:Y:S01]  /*01e0*/  @P2 LDC.64 R48, c[0x0][0x448] ;  /* 0x00011200ff302b82 */ /* 0x000ee20000000a00 */
        /* <DEDUP_REMOVED lines=9> */
[----:B-1----:R-:W-:-:S02]  /*0280*/  ISETP.GE.AND P1, PT, R9, 0x1, PT ;  /* 0x000000010900780c */ /* 0x002fc40003f26270 */
[----:B0-----:R-:W-:Y:S01]  /*0290*/  SHF.R.S32.HI R11, RZ, 0x1f, R38 ;  /* 0x0000001fff0b7819 */ /* 0x001fe20000011426 */
[----:B---3--:R-:W-:-:S03]  /*02a0*/  @P2 IMAD.WIDE.U32 R50, R35, R48, RZ ;  /* 0x0000003023322225 */ /* 0x008fc600078e00ff */
[----:B------:R-:W-:Y:S02]  /*02b0*/  LEA.HI R36, R11, R38, RZ, 0x5 ;  /* 0x000000260b247211 */ /* 0x000fe400078f28ff */
[----:B------:R-:W-:Y:S01]  /*02c0*/  MOV R48, RZ ;  /* 0x000000ff00307202 */ /* 0x000fe20000000f00 */
[----:B------:R-:W-:Y:S01]  /*02d0*/  @P2 IMAD R49, R35, R49, R51 ;  /* 0x0000003123312224 */ /* 0x000fe200078e0233 */
[----:B------:R-:W-:Y:S02]  /*02e0*/  MOV R11, RZ ;  /* 0x000000ff000b7202 */ /* 0x000fe40000000f00 */
[----:B------:R-:W-:Y:S01]  /*02f0*/  SHF.R.S32.HI R34, RZ, 0x5, R36 ;  /* 0x00000005ff227819 */ /* 0x000fe20000011424 */
[----:B--2---:R-:W-:Y:S06]  /*0300*/  @P2 BRA `(.L_x_814) ;  /* 0x00000000001c2947 */ /* 0x004fec0003800000 */
[----:B------:R-:W0:Y:S01]  /*0310*/  LDC.64 R28, c[0x0][0x430] ;  /* 0x00010c00ff1c7b82 */ /* 0x000e220000000a00 */
[----:B------:R-:W-:Y:S01]  /*0320*/  SHF.R.S32.HI R31, RZ, 0x1f, R32 ;  /* 0x0000001fff1f7819 */ /* 0x000fe20000011420 */
[----:B------:R-:W-:-:S04]  /*0330*/  IMAD.MOV.U32 R35, RZ, RZ, -0x1 ;  /* 0xffffffffff237424 */ /* 0x000fc800078e00ff */
[-C--:B0-----:R-:W-:Y:S02]  /*0340*/  IMAD R31, R31, R28.reuse, RZ ;  /* 0x0000001c1f1f7224 */ /* 0x081fe400078e02ff */
[----:B------:R-:W-:-:S04]  /*0350*/  IMAD.WIDE.U32 R50, R32, R28, RZ ;  /* 0x0000001c20327225 */ /* 0x000fc800078e00ff */
[----:B------:R-:W-:-:S05]  /*0360*/  IMAD R29, R32, R29, R31 ;  /* 0x0000001d201d7224 */ /* 0x000fca00078e021f */
[----:B------:R-:W-:-:S07]  /*0370*/  IADD3 R49, R51, R29, RZ ;  /* 0x0000001d33317210 */ /* 0x000fce0007ffe0ff */
.L_x_814:
[----:B------:R-:W-:Y:S05]  /*0380*/  @!P1 BRA `(.L_x_815) ;  /* 0x0000000800b89947 */ /* 0x000fea0003800000 */
[----:B------:R-:W0:Y:S01]  /*0390*/  LDC R29, c[0x0][0x2d4] ;  /* 0x0000b500ff1d7b82 */ /* 0x000e220000000800 */
[----:B------:R-:W-:Y:S01]  /*03a0*/  IMAD.WIDE R30, R32, 0x80, RZ ;  /* 0x00000080201e7825 */ /* 0x000fe200078e02ff */
[----:B------:R-:W-:Y:S01]  /*03b0*/  LOP3.LUT R37, R36, 0xffffffe0, RZ, 0xc0, !PT ;  /* 0xffffffe024257812 */ /* 0x000fe200078ec0ff */
[----:B------:R-:W-:Y:S01]  /*03c0*/  ULDC.64 UR10, c[0x0][0x488] ;  /* 0x00012200000a7ab9 */ /* 0x000fe20000000a00 */
[----:B------:R-:W-:Y:S01]  /*03d0*/  UMOV UR4, URZ ;  /* 0x0000003f00047c82 */ /* 0x000fe20008000000 */
[----:B------:R-:W-:Y:S01]  /*03e0*/  USHF.L.U64.HI UR5, UR10, 0x2, UR11 ;  /* 0x000000020a057899 */ /* 0x000fe2000801020b */
[----:B------:R-:W-:Y:S01]  /*03f0*/  SEL R55, R30, RZ, P0 ;  /* 0x000000ff1e377207 */ /* 0x000fe20000000000 */
[----:B------:R-:W-:Y:S01]  /*0400*/  ULDC.64 UR8, c[0x0][0x400] ;  /* 0x0001000000087ab9 */ /* 0x000fe20000000a00 */
[----:B------:R-:W1:Y:S01]  /*0410*/  LDC R51, c[0x0][0x270] ;  /* 0x00009c00ff337b82 */ /* 0x000e620000000800 */
[----:B------:R-:W-:Y:S02]  /*0420*/  SEL R30, R31, RZ, P0 ;  /* 0x000000ff1f1e7207 */ /* 0x000fe40000000000 */
[----:B------:R-:W-:-:S02]  /*0430*/  IADD3 R55, P0, R8, R55, RZ ;  /* 0x0000003708377210 */ /* 0x000fc40007f1e0ff */
[----:B------:R-:W-:Y:S02]  /*0440*/  IADD3 R38, -R37, R38, RZ ;  /* 0x0000002625267210 */ /* 0x000fe40007ffe1ff */
[----:B------:R-:W-:Y:S01]  /*0450*/  IADD3.X R53, R53, R30, RZ, P0, !PT ;  /* 0x0000001e35357210 */ /* 0x000fe200007fe4ff */
[----:B------:R-:W2:Y:S01]  /*0460*/  LDC R57, c[0x0][0x2dc] ;  /* 0x0000b700ff397b82 */ /* 0x000ea20000000800 */
[----:B0-----:R-:W-:Y:S01]  /*0470*/  IMAD.WIDE R28, R32, R29, RZ ;  /* 0x0000001d201c7225 */ /* 0x001fe200078e02ff */
[----:B-1----:R-:W-:-:S03]  /*0480*/  SHF.R.S32.HI R12, RZ, 0x1f, R51 ;  /* 0x0000001fff0c7819 */ /* 0x002fc60000011433 */
[-C--:B------:R-:W-:Y:S02]  /*0490*/  IMAD R29, R29, R51.reuse, RZ ;  /* 0x000000331d1d7224 */ /* 0x080fe400078e02ff */
[-C--:B------:R-:W-:Y:S02]  /*04a0*/  IMAD R36, R53, R51.reuse, RZ ;  /* 0x0000003335247224 */ /* 0x080fe400078e02ff */
[C---:B------:R-:W-:Y:S02]  /*04b0*/  IMAD R39, R28.reuse, R12, R29 ;  /* 0x0000000c1c277224 */ /* 0x040fe400078e021d */
[----:B------:R-:W-:Y:S01]  /*04c0*/  IMAD.WIDE.U32 R28, R28, R51, RZ ;  /* 0x000000331c1c7225 */ /* 0x000fe200078e00ff */
[----:B--2---:R-:W-:-:S03]  /*04d0*/  SHF.R.S32.HI R59, RZ, 0x1f, R57 ;  /* 0x0000001fff3b7819 */ /* 0x004fc60000011439 */
[----:B------:R-:W-:Y:S02]  /*04e0*/  IMAD R52, R12, R55, R36 ;  /* 0x000000370c347224 */ /* 0x000fe400078e0224 */
[----:B------:R-:W-:-:S04]  /*04f0*/  IMAD.WIDE R30, R51, R57, RZ ;  /* 0x00000039331e7225 */ /* 0x000fc800078e02ff */
[----:B------:R-:W-:Y:S02]  /*0500*/  IMAD.IADD R32, R29, 0x1, R39 ;  /* 0x000000011d207824 */ /* 0x000fe400078e0227 */
[----:B------:R-:W-:-:S04]  /*0510*/  IMAD.WIDE.U32 R36, R55, R51, RZ ;  /* 0x0000003337247225 */ /* 0x000fc800078e00ff */
[----:B------:R-:W-:Y:S01]  /*0520*/  IMAD R29, R31, R35, RZ ;  /* 0x000000231f1d7224 */ /* 0x000fe200078e02ff */
[----:B------:R-:W-:Y:S01]  /*0530*/  IADD3 R52, R37, R52, RZ ;  /* 0x0000003425347210 */ /* 0x000fe20007ffe0ff */
[----:B------:R-:W-:Y:S02]  /*0540*/  IMAD R32, R32, R57, RZ ;  /* 0x0000003920207224 */ /* 0x000fe400078e02ff */
[C---:B------:R-:W-:Y:S02]  /*0550*/  IMAD R39, R30.reuse, R33, R29 ;  /* 0x000000211e277224 */ /* 0x040fe400078e021d */
[----:B------:R-:W-:Y:S02]  /*0560*/  IMAD R61, R59, R28, R32 ;  /* 0x0000001c3b3d7224 */ /* 0x000fe400078e0220 */
[----:B------:R-:W-:-:S04]  /*0570*/  IMAD.WIDE.U32 R32, R30, R35, RZ ;  /* 0x000000231e207225 */ /* 0x000fc800078e00ff */
[-C--:B------:R-:W-:Y:S02]  /*0580*/  IMAD R52, R52, R57.reuse, RZ ;  /* 0x0000003934347224 */ /* 0x080fe400078e02ff */
[----:B------:R-:W-:-:S04]  /*0590*/  IMAD.WIDE.U32 R28, R28, R57, RZ ;  /* 0x000000391c1c7225 */ /* 0x000fc800078e00ff */
[----:B------:R-:W-:Y:S01]  /*05a0*/  IMAD.IADD R35, R33, 0x1, R39 ;  /* 0x0000000121237824 */ /* 0x000fe200078e0227 */
[----:B------:R-:W-:Y:S01]  /*05b0*/  SEL R12, R28, R32, !P2 ;  /* 0x000000201c0c7207 */ /* 0x000fe20005000000 */
[----:B------:R-:W-:Y:S01]  /*05c0*/  IMAD R33, R59, R36, R52 ;  /* 0x000000243b217224 */ /* 0x000fe200078e0234 */
[----:B------:R-:W-:Y:S01]  /*05d0*/  @!P2 IADD3 R35, R29, R61, RZ ;  /* 0x0000003d1d23a210 */ /* 0x000fe20007ffe0ff */
[-C--:B------:R-:W-:Y:S02]  /*05e0*/  IMAD R39, R10, R57.reuse, RZ ;  /* 0x000000390a277224 */ /* 0x080fe400078e02ff */
[----:B------:R-:W-:-:S03]  /*05f0*/  IMAD.WIDE.U32 R36, R36, R57, RZ ;  /* 0x0000003924247225 */ /* 0x000fc600078e00ff */
[----:B------:R-:W-:Y:S01]  /*0600*/  IADD3 R28, P0, R39, R12, RZ ;  /* 0x0000000c271c7210 */ /* 0x000fe20007f1e0ff */
[----:B------:R-:W-:Y:S01]  /*0610*/  IMAD R51, R51, R57, RZ ;  /* 0x0000003933337224 */ /* 0x000fe200078e02ff */
[----:B------:R-:W-:Y:S01]  /*0620*/  IADD3 R33, R37, R33, RZ ;  /* 0x0000002125217210 */ /* 0x000fe20007ffe0ff */
[----:B------:R-:W-:Y:S01]  /*0630*/  IMAD.SHL.U32 R32, R36, 0x4, RZ ;  /* 0x0000000424207824 */ /* 0x000fe200078e00ff */
[----:B------:R-:W-:Y:S01]  /*0640*/  LEA.HI.X.SX32 R29, R39, R35, 0x1, P0 ;  /* 0x00000023271d7211 */ /* 0x000fe200000f0eff */
[----:B------:R-:W-:Y:S01]  /*0650*/  IMAD R37, R34, R51, R38 ;  /* 0x0000003322257224 */ /* 0x000fe200078e0226 */
[----:B------:R-:W-:Y:S01]  /*0660*/  SHF.L.U64.HI R33, R36, 0x2, R33 ;  /* 0x0000000224217819 */ /* 0x000fe20000010221 */
[----:B------:R-:W-:Y:S01]  /*0670*/  IMAD R34, R53, R30, RZ ;  /* 0x0000001e35227224 */ /* 0x000fe200078e02ff */
[----:B------:R-:W-:Y:S01]  /*0680*/  SHF.L.U32 R53, R51, 0x3, RZ ;  /* 0x0000000333357819 */ /* 0x000fe200000006ff */
[----:B------:R-:W-:-:S04]  /*0690*/  IMAD.WIDE.U32 R28, R30, R55, R28 ;  /* 0x000000371e1c7225 */ /* 0x000fc800078e001c */
[----:B------:R-:W-:Y:S01]  /*06a0*/  IMAD.WIDE R56, R53, 0x4, R32 ;  /* 0x0000000435387825 */ /* 0x000fe200078e0220 */
[----:B------:R-:W-:-:S03]  /*06b0*/  IADD3 R28, P0, R37, R28, RZ ;  /* 0x0000001c251c7210 */ /* 0x000fc60007f1e0ff */
[----:B------:R-:W-:Y:S01]  /*06c0*/  IMAD R34, R31, R55, R34 ;  /* 0x000000371f227224 */ /* 0x000fe200078e0222 */
[----:B------:R-:W-:Y:S01]  /*06d0*/  SHF.R.S32.HI R31, RZ, 0x1f, R37 ;  /* 0x0000001fff1f7819 */ /* 0x000fe20000011425 */
[----:B------:R-:W-:Y:S01]  /*06e0*/  IMAD.WIDE R32, R39, 0x4, R32 ;  /* 0x0000000427207825 */ /* 0x000fe200078e0220 */
[----:B------:R-:W-:Y:S02]  /*06f0*/  SHF.L.U32 R30, R28, 0x2, RZ ;  /* 0x000000021c1e7819 */ /* 0x000fe400000006ff */
[----:B------:R-:W-:Y:S01]  /*0700*/  IADD3.X R31, R31, R29, R34, P0, !PT ;  /* 0x0000001d1f1f7210 */ /* 0x000fe200007fe422 */
[----:B------:R-:W-:Y:S01]  /*0710*/  IMAD.WIDE R56, R39, 0x4, R56 ;  /* 0x0000000427387825 */ /* 0x000fe200078e0238 */
[----:B------:R-:W-:Y:S02]  /*0720*/  SHF.L.U32 R29, R12, 0x2, RZ ;  /* 0x000000020c1d7819 */ /* 0x000fe400000006ff */
[----:B------:R-:W-:Y:S01]  /*0730*/  SHF.L.U64.HI R31, R28, 0x2, R31 ;  /* 0x000000021c1f7819 */ /* 0x000fe2000001021f */
[----:B------:R-:W-:-:S04]  /*0740*/  IMAD.WIDE R32, R37, 0x4, R32 ;  /* 0x0000000425207825 */ /* 0x000fc800078e0220 */
[----:B------:R-:W-:Y:S01]  /*0750*/  IMAD.WIDE R56, R37, 0x4, R56 ;  /* 0x0000000425387825 */ /* 0x000fe200078e0238 */
[-C--:B------:R-:W-:Y:S02]  /*0760*/  IADD3 R52, P0, R32, R29.reuse, RZ ;  /* 0x0000001d20347210 */ /* 0x080fe40007f1e0ff */
[----:B------:R-:W-:Y:S01]  /*0770*/  SHF.L.U64.HI R37, R12, 0x2, R35 ;  /* 0x000000020c257819 */ /* 0x000fe20000010223 */
[----:B------:R-:W-:Y:S01]  /*0780*/  HFMA2.MMA R12, -RZ, RZ, 0, 0 ;  /* 0x00000000ff0c7435 */ /* 0x000fe200000001ff */
[----:B------:R-:W-:Y:S01]  /*0790*/  IADD3 R54, P1, R56, R29, RZ ;  /* 0x0000001d38367210 */ /* 0x000fe20007f3e0ff */
[----:B------:R-:W-:Y:S01]  /*07a0*/  IMAD.WIDE R28, R51, 0x20, R30 ;  /* 0x00000020331c7825 */ /* 0x000fe200078e021e */
[----:B------:R-:W-:Y:S02]  /*07b0*/  IADD3 R35, R53, 0x20, R53 ;  /* 0x0000002035237810 */ /* 0x000fe40007ffe035 */
[----:B------:R-:W-:Y:S01]  /*07c0*/  IADD3.X R56, R57, R37, RZ, P1, !PT ;  /* 0x0000002539387210 */ /* 0x000fe20000ffe4ff */
[----:B------:R-:W-:-:S02]  /*07d0*/  IMAD.X R55, R33, 0x1, R37, P0 ;  /* 0x0000000121377824 */ /* 0x000fc400000e0625 */
[----:B------:R-:W-:-:S04]  /*07e0*/  IMAD.WIDE R30, R35, 0x4, R30 ;  /* 0x00000004231e7825 */ /* 0x000fc800078e021e */
[----:B------:R-:W-:-:S07]  /*07f0*/  IMAD.WIDE R28, R53, 0x4, R28 ;  /* 0x00000004351c7825 */ /* 0x000fce00078e021c */
.L_x_816:
[----:B------:R-:W-:-:S04]  /*0800*/  IADD3 R58, P0, R28, UR8, RZ ;  /* 0x000000081c3a7c10 */ /* 0x000fc8000ff1e0ff */
[----:B------:R-:W-:-:S05]  /*0810*/  IADD3.X R59, R29, UR9, RZ, P0, !PT ;  /* 0x000000091d3b7c10 */ /* 0x000fca00087fe4ff */
[----:B------:R0:W2:Y:S02]  /*0820*/  LDG.E R35, desc[UR6][R58.64] ;  /* 0x000000063a237981 */ /* 0x0000a4000c1e1900 */
[----:B0-----:R-:W-:-:S05]  /*0830*/  IMAD.WIDE R58, R51, 0x20, R58 ;  /* 0x00000020333a7825 */ /* 0x001fca00078e023a */
[----:B------:R-:W3:Y:S01]  /*0840*/  LDG.E R36, desc[UR6][R58.64] ;  /* 0x000000063a247981 */ /* 0x000ee2000c1e1900 */
[----:B------:R-:W-:-:S05]  /*0850*/  IMAD.WIDE R32, R51, 0x20, R58 ;  /* 0x0000002033207825 */ /* 0x000fca00078e023a */
[----:B------:R-:W4:Y:S01]  /*0860*/  LDG.E R37, desc[UR6][R32.64] ;  /* 0x0000000620257981 */ /* 0x000f22000c1e1900 */
[----:B------:R-:W-:-:S05]  /*0870*/  IMAD.WIDE R60, R51, 0x20, R32 ;  /* 0x00000020333c7825 */ /* 0x000fca00078e0220 */
[----:B------:R0:W5:Y:S02]  /*0880*/  LDG.E R38, desc[UR6][R60.64] ;  /* 0x000000063c267981 */ /* 0x000164000c1e1900 */
[----:B0-----:R-:W-:-:S05]  /*0890*/  IMAD.WIDE R60, R51, 0x20, R60 ;  /* 0x00000020333c7825 */ /* 0x001fca00078e023c */
[----:B------:R0:W5:Y:S02]  /*08a0*/  LDG.E R39, desc[UR6][R60.64] ;  /* 0x000000063c277981 */ /* 0x000164000c1e1900 */
[----:B0-----:R-:W-:-:S05]  /*08b0*/  IMAD.WIDE R60, R51, 0x20, R60 ;  /* 0x00000020333c7825 */ /* 0x001fca00078e023c */
[----:B------:R-:W5:Y:S01]  /*08c0*/  LDG.E R34, desc[UR6][R60.64] ;  /* 0x000000063c227981 */ /* 0x000f62000c1e1900 */
[----:B------:R-:W-:-:S05]  /*08d0*/  IMAD.WIDE R58, R51, 0x20, R60 ;  /* 0x00000020333a7825 */ /* 0x000fca00078e023c */
[----:B------:R0:W5:Y:S02]  /*08e0*/  LDG.E R33, desc[UR6][R58.64] ;  /* 0x000000063a217981 */ /* 0x000164000c1e1900 */
[----:B0-----:R-:W-:-:S05]  /*08f0*/  IMAD.WIDE R58, R51, 0x20, R58 ;  /* 0x00000020333a7825 */ /* 0x001fca00078e023a */
[----:B------:R0:W5:Y:S02]  /*0900*/  LDG.E R32, desc[UR6][R58.64] ;  /* 0x000000063a207981 */ /* 0x000164000c1e1900 */
[----:B0-----:R-:W-:-:S04]  /*0910*/  IMAD.WIDE R58, R51, 0x20, R58 ;  /* 0x00000020333a7825 */ /* 0x001fc800078e023a */
[----:B------:R-:W-:-:S04]  /*0920*/  IMAD.WIDE R60, R51, 0x20, R58 ;  /* 0x00000020333c7825 */ /* 0x000fc800078e023a */
[----:B--2---:R-:W-:Y:S02]  /*0930*/  FADD.FTZ R44, R35, R44 ;  /* 0x0000002c232c7221 */ /* 0x004fe40000010000 */
[----:B------:R-:W2:Y:S01]  /*0940*/  LDG.E R35, desc[UR6][R58.64] ;  /* 0x000000063a237981 */ /* 0x000ea2000c1e1900 */
[----:B---3--:R-:W-:-:S03]  /*0950*/  FADD.FTZ R43, R36, R43 ;  /* 0x0000002b242b7221 */ /* 0x008fc60000010000 */
[----:B------:R0:W3:Y:S01]  /*0960*/  LDG.E R36, desc[UR6][R60.64] ;  /* 0x000000063c247981 */ /* 0x0000e2000c1e1900 */
[----:B----4-:R-:W-:Y:S01]  /*0970*/  FADD.FTZ R42, R37, R42 ;  /* 0x0000002a252a7221 */ /* 0x010fe20000010000 */
[----:B0-----:R-:W-:-:S05]  /*0980*/  IMAD.WIDE R60, R51, 0x20, R60 ;  /* 0x00000020333c7825 */ /* 0x001fca00078e023c */
[----:B------:R0:W4:Y:S02]  /*0990*/  LDG.E R37, desc[UR6][R60.64] ;  /* 0x000000063c257981 */ /* 0x000124000c1e1900 */
[----:B0-----:R-:W-:-:S04]  /*09a0*/  IMAD.WIDE R60, R51, 0x20, R60 ;  /* 0x00000020333c7825 */ /* 0x001fc800078e023c */
[----:B-----5:R-:W-:Y:S01]  /*09b0*/  FADD.FTZ R41, R38, R41 ;  /* 0x0000002926297221 */ /* 0x020fe20000010000 */
[----:B------:R-:W-:Y:S01]  /*09c0*/  FADD.FTZ R40, R39, R40 ;  /* 0x0000002827287221 */ /* 0x000fe20000010000 */
[----:B------:R-:W5:Y:S01]  /*09d0*/  LDG.E R38, desc[UR6][R60.64] ;  /* 0x000000063c267981 */ /* 0x000f62000c1e1900 */
[----:B------:R-:W-:-:S05]  /*09e0*/  IMAD.WIDE R58, R51, 0x20, R60 ;  /* 0x00000020333a7825 */ /* 0x000fca00078e023c */
[----:B------:R0:W5:Y:S02]  /*09f0*/  LDG.E R39, desc[UR6][R58.64] ;  /* 0x000000063a277981 */ /* 0x000164000c1e1900 */
[----:B0-----:R-:W-:-:S06]  /*0a00*/  IMAD.WIDE R58, R51, 0x20, R58 ;  /* 0x00000020333a7825 */ /* 0x001fcc00078e023a */
[----:B------:R-:W5:Y:S01]  /*0a10*/  LDG.E R59, desc[UR6][R58.64] ;  /* 0x000000063a3b7981 */ /* 0x000f62000c1e1900 */
[----:B------:R-:W-:-:S04]  /*0a20*/  IADD3 R60, P0, R30, UR8, RZ ;  /* 0x000000081e3c7c10 */ /* 0x000fc8000ff1e0ff */
[----:B------:R-:W-:Y:S01]  /*0a30*/  IADD3.X R61, R31, UR9, RZ, P0, !PT ;  /* 0x000000091f3d7c10 */ /* 0x000fe200087fe4ff */
[----:B------:R-:W-:Y:S01]  /*0a40*/  FADD.FTZ R26, R33, R26 ;  /* 0x0000001a211a7221 */ /* 0x000fe20000010000 */
[----:B------:R-:W-:Y:S01]  /*0a50*/  FADD.FTZ R25, R32, R25 ;  /* 0x0000001920197221 */ /* 0x000fe20000010000 */
[----:B------:R-:W-:-:S04]  /*0a60*/  IMAD.WIDE R32, R53, 0x4, R60 ;  /* 0x0000000435207825 */ /* 0x000fc800078e023c */
[----:B------:R-:W-:Y:S02]  /*0a70*/  FADD.FTZ R27, R34, R27 ;  /* 0x0000001b221b7221 */ /* 0x000fe40000010000 */
[----:B------:R-:W5:Y:S01]  /*0a80*/  LDG.E R34, desc[UR6][R60.64] ;  /* 0x000000063c227981 */ /* 0x000f62000c1e1900 */
[----:B--2---:R-:W-:-:S03]  /*0a90*/  FADD.FTZ R24, R35, R24 ;  /* 0x0000001823187221 */ /* 0x004fc60000010000 */
[----:B------:R0:W2:Y:S02]  /*0aa0*/  LDG.E R35, desc[UR6][R32.64] ;  /* 0x0000000620237981 */ /* 0x0000a4000c1e1900 */
[----:B0-----:R-:W-:-:S04]  /*0ab0*/  IMAD.WIDE R32, R53, 0x4, R32 ;  /* 0x0000000435207825 */ /* 0x001fc800078e0220 */
[----:B------:R-:W-:-:S04]  /*0ac0*/  IMAD.WIDE R60, R53, 0x4, R32 ;  /* 0x00000004353c7825 */ /* 0x000fc800078e0220 */
[----:B---3--:R-:W-:Y:S02]  /*0ad0*/  FADD.FTZ R23, R36, R23 ;  /* 0x0000001724177221 */ /* 0x008fe40000010000 */
[----:B------:R-:W3:Y:S01]  /*0ae0*/  LDG.E R36, desc[UR6][R32.64] ;  /* 0x0000000620247981 */ /* 0x000ee2000c1e1900 */
[----:B----4-:R-:W-:-:S03]  /*0af0*/  FADD.FTZ R22, R37, R22 ;  /* 0x0000001625167221 */ /* 0x010fc60000010000 */
[----:B------:R0:W4:Y:S02]  /*0b00*/  LDG.E R37, desc[UR6][R60.64] ;  /* 0x000000063c257981 */ /* 0x000124000c1e1900 */
[----:B0-----:R-:W-:-:S04]  /*0b10*/  IMAD.WIDE R60, R53, 0x4, R60 ;  /* 0x00000004353c7825 */ /* 0x001fc800078e023c */
[----:B-----5:R-:W-:Y:S01]  /*0b20*/  FADD.FTZ R21, R38, R21 ;  /* 0x0000001526157221 */ /* 0x020fe20000010000 */
[----:B------:R-:W5:Y:S01]  /*0b30*/  LDG.E R58, desc[UR6][R60.64] ;  /* 0x000000063c3a7981 */ /* 0x000f62000c1e1900 */
[----:B------:R-:W-:-:S04]  /*0b40*/  IMAD.WIDE R32, R53, 0x4, R60 ;  /* 0x0000000435207825 */ /* 0x000fc800078e023c */
[----:B------:R-:W-:Y:S01]  /*0b50*/  FADD.FTZ R20, R39, R20 ;  /* 0x0000001427147221 */ /* 0x000fe20000010000 */
[----:B------:R0:W5:Y:S01]  /*0b60*/  LDG.E R57, desc[UR6][R32.64] ;  /* 0x0000000620397981 */ /* 0x000162000c1e1900 */
[----:B------:R-:W-:-:S04]  /*0b70*/  IMAD.WIDE R38, R53, 0x4, R32 ;  /* 0x0000000435267825 */ /* 0x000fc800078e0220 */
[----:B0-----:R-:W-:-:S04]  /*0b80*/  IMAD.WIDE R32, R53, 0x4, R38 ;  /* 0x0000000435207825 */ /* 0x001fc800078e0226 */
[----:B------:R-:W-:Y:S01]  /*0b90*/  FADD.FTZ R19, R59, R19 ;  /* 0x000000133b137221 */ /* 0x000fe20000010000 */
[----:B------:R-:W5:Y:S04]  /*0ba0*/  LDG.E R61, desc[UR6][R32.64] ;  /* 0x00000006203d7981 */ /* 0x000f68000c1e1900 */
[----:B------:R0:W5:Y:S02]  /*0bb0*/  LDG.E R59, desc[UR6][R38.64] ;  /* 0x00000006263b7981 */ /* 0x000164000c1e1900 */
[----:B0-----:R-:W-:-:S05]  /*0bc0*/  IMAD.WIDE R38, R53, 0x4, R32 ;  /* 0x0000000435267825 */ /* 0x001fca00078e0220 */
[----:B------:R-:W5:Y:S01]  /*0bd0*/  LDG.E R60, desc[UR6][R38.64] ;  /* 0x00000006263c7981 */ /* 0x000f62000c1e1900 */
[----:B------:R-:W-:Y:S01]  /*0be0*/  FADD.FTZ R17, R34, R17 ;  /* 0x0000001122117221 */ /* 0x000fe20000010000 */
[----:B--2---:R-:W-:Y:S01]  /*0bf0*/  FADD.FTZ R6, R35, R6 ;  /* 0x0000000623067221 */ /* 0x004fe20000010000 */
[----:B------:R-:W-:-:S04]  /*0c00*/  IMAD.WIDE R34, R53, 0x4, R38 ;  /* 0x0000000435227825 */ /* 0x000fc800078e0226 */
[----:B------:R-:W-:Y:S02]  /*0c10*/  IMAD.WIDE R32, R53, 0x4, R34 ;  /* 0x0000000435207825 */ /* 0x000fe400078e0222 */
[----:B------:R-:W2:Y:S02]  /*0c20*/  LDG.E R34, desc[UR6][R34.64] ;  /* 0x0000000622227981 */ /* 0x000ea4000c1e1900 */
[----:B---3--:R-:W-:Y:S02]  /*0c30*/  FADD.FTZ R5, R36, R5 ;  /* 0x0000000524057221 */ /* 0x008fe40000010000 */
[----:B------:R0:W3:Y:S01]  /*0c40*/  LDG.E R35, desc[UR6][R32.64] ;  /* 0x0000000620237981 */ /* 0x0000e2000c1e1900 */
[----:B----4-:R-:W-:Y:S01]  /*0c50*/  FADD.FTZ R4, R37, R4 ;  /* 0x0000000425047221 */ /* 0x010fe20000010000 */
[----:B------:R-:W-:-:S04]  /*0c60*/  IMAD.WIDE R36, R53, 0x4, R32 ;  /* 0x0000000435247825 */ /* 0x000fc800078e0220 */
[C---:B0-----:R-:W-:Y:S02]  /*0c70*/  IMAD.WIDE R32, R53.reuse, 0x4, R36 ;  /* 0x0000000435207825 */ /* 0x041fe400078e0224 */
[----:B------:R-:W4:Y:S02]  /*0c80*/  LDG.E R37, desc[UR6][R36.64] ;  /* 0x0000000624257981 */ /* 0x000f24000c1e1900 */
[----:B-----5:R-:W-:Y:S01]  /*0c90*/  FADD.FTZ R3, R58, R3 ;  /* 0x000000033a037221 */ /* 0x020fe20000010000 */
[----:B------:R-:W-:Y:S01]  /*0ca0*/  IADD3 R58, P0, R52, UR8, RZ ;  /* 0x00000008343a7c10 */ /* 0x000fe2000ff1e0ff */
[----:B------:R-:W-:-:S04]  /*0cb0*/  IMAD.WIDE R38, R53, 0x4, R32 ;  /* 0x0000000435267825 */ /* 0x000fc800078e0220 */
[----:B------:R-:W-:Y:S02]  /*0cc0*/  FADD.FTZ R2, R57, R2 ;  /* 0x0000000239027221 */ /* 0x000fe40000010000 */
[----:B------:R-:W5:Y:S04]  /*0cd0*/  LDG.E R57, desc[UR6][R32.64] ;  /* 0x0000000620397981 */ /* 0x000f68000c1e1900 */
[----:B------:R-:W5:Y:S01]  /*0ce0*/  LDG.E R39, desc[UR6][R38.64] ;  /* 0x0000000626277981 */ /* 0x000f62000c1e1900 */
[----:B------:R-:W-:Y:S01]  /*0cf0*/  FADD.FTZ R0, R59, R0 ;  /* 0x000000003b007221 */ /* 0x000fe20000010000 */
[----:B------:R-:W-:Y:S01]  /*0d00*/  IADD3.X R59, R55, UR9, RZ, P0, !PT ;  /* 0x00000009373b7c10 */ /* 0x000fe200087fe4ff */
[----:B------:R-:W-:-:S04]  /*0d10*/  FADD.FTZ R48, R61, R48 ;  /* 0x000000303d307221 */ /* 0x000fc80000010000 */
[----:B------:R-:W5:Y:S01]  /*0d20*/  LDG.E R32, desc[UR6][R58.64] ;  /* 0x000000063a207981 */ /* 0x000f62000c1e1900 */
[----:B------:R-:W-:Y:S01]  /*0d30*/  FADD.FTZ R16, R60, R16 ;  /* 0x000000103c107221 */ /* 0x000fe20000010000 */
[----:B------:R-:W-:Y:S02]  /*0d40*/  IADD3 R60, P0, R54, UR8, RZ ;  /* 0x00000008363c7c10 */ /* 0x000fe4000ff1e0ff */
[----:B------:R-:W5:Y:S02]  /*0d50*/  LDG.E R59, desc[UR6][R58.64+0x80] ;  /* 0x000080063a3b7981 */ /* 0x000f64000c1e1900 */
[----:B------:R-:W-:-:S05]  /*0d60*/  IADD3.X R61, R56, UR9, RZ, P0, !PT ;  /* 0x00000009383d7c10 */ /* 0x000fca00087fe4ff */
[----:B------:R-:W5:Y:S04]  /*0d70*/  LDG.E R33, desc[UR6][R60.64] ;  /* 0x000000063c217981 */ /* 0x000f68000c1e1900 */
[----:B------:R-:W5:Y:S01]  /*0d80*/  LDG.E R36, desc[UR6][R60.64+0x80] ;  /* 0x000080063c247981 */ /* 0x000f62000c1e1900 */
[----:B------:R-:W-:-:S06]  /*0d90*/  UIADD3 UR4, UR4, 0x1, URZ ;  /* 0x0000000104047890 */ /* 0x000fcc000fffe03f */
[----:B------:R-:W-:Y:S01]  /*0da0*/  ISETP.LE.AND P0, PT, R9, UR4, PT ;  /* 0x0000000409007c0c */ /* 0x000fe2000bf03270 */
[----:B------:R-:W-:-:S04]  /*0db0*/  ULEA UR8, UP0, UR10, UR8, 0x2 ;  /* 0x000000080a087291 */ /* 0x000fc8000f80103f */
[----:B------:R-:W-:Y:S01]  /*0dc0*/  UIADD3.X UR9, UR9, UR5, URZ, UP0, !UPT ;  /* 0x0000000509097290 */ /* 0x000fe200087fe43f */
[----:B--2---:R-:W-:Y:S01]  /*0dd0*/  FADD.FTZ R47, R34, R47 ;  /* 0x0000002f222f7221 */ /* 0x004fe20000010000 */
[----:B---3--:R-:W-:Y:S01]  /*0de0*/  FADD.FTZ R15, R35, R15 ;  /* 0x0000000f230f7221 */ /* 0x008fe20000010000 */
[----:B----4-:R-:W-:Y:S01]  /*0df0*/  FADD.FTZ R14, R37, R14 ;  /* 0x0000000e250e7221 */ /* 0x010fe20000010000 */
[----:B-----5:R-:W-:Y:S01]  /*0e00*/  FADD.FTZ R13, R57, R13 ;  /* 0x0000000d390d7221 */ /* 0x020fe20000010000 */
[----:B------:R-:W-:Y:S01]  /*0e10*/  FADD.FTZ R12, R39, R12 ;  /* 0x0000000c270c7221 */ /* 0x000fe20000010000 */
[----:B------:R-:W-:Y:S01]  /*0e20*/  FADD.FTZ R11, R32, R11 ;  /* 0x0000000b200b7221 */ /* 0x000fe20000010000 */
[----:B------:R-:W-:Y:S01]  /*0e30*/  FADD.FTZ R46, R59, R46 ;  /* 0x0000002e3b2e7221 */ /* 0x000fe20000010000 */
[----:B------:R-:W-:Y:S01]  /*0e40*/  FADD.FTZ R18, R33, R18 ;  /* 0x0000001221127221 */ /* 0x000fe20000010000 */
[----:B------:R-:W-:Y:S01]  /*0e50*/  FADD.FTZ R45, R36, R45 ;  /* 0x0000002d242d7221 */ /* 0x000fe20000010000 */
[----:B------:R-:W-:Y:S06]  /*0e60*/  @!P0 BRA `(.L_x_816) ;  /* 0xfffffff800648947 */ /* 0x000fec000383ffff */
.L_x_815:
[----:B------:R-:W0:Y:S01]  /*0e70*/  S2R R36, SR_TID.X ;  /* 0x0000000000247919 */ /* 0x000e220000002100 */
[----:B------:R-:W1:Y:S01]  /*0e80*/  S2UR UR5, SR_CgaCtaId ;  /* 0x00000000000579c3 */ /* 0x000e620000008800 */
[----:B------:R-:W-:Y:S01]  /*0e90*/  ULDC UR8, c[0x0][0x390] ;  /* 0x0000e40000087ab9 */ /* 0x000fe20000000800 */
[----:B------:R-:W-:Y:S01]  /*0ea0*/  UMOV UR4, 0x400 ;  /* 0x0000040000047882 */ /* 0x000fe20000000000 */
[----:B------:R-:W-:Y:S01]  /*0eb0*/  FMUL.FTZ R20, R20, UR8 ;  /* 0x0000000814147c20 */ /* 0x000fe20008410000 */
[----:B------:R-:W-:Y:S01]  /*0ec0*/  FMUL.FTZ R19, R19, UR8 ;  /* 0x0000000813137c20 */ /* 0x000fe20008410000 */
[----:B------:R-:W-:Y:S01]  /*0ed0*/  FMUL.FTZ R17, R17, UR8 ;  /* 0x0000000811117c20 */ /* 0x000fe20008410000 */
[----:B------:R-:W-:Y:S01]  /*0ee0*/  FMUL.FTZ R6, R6, UR8 ;  /* 0x0000000806067c20 */ /* 0x000fe20008410000 */
[----:B------:R-:W-:Y:S01]  /*0ef0*/  FMUL.FTZ R3, R3, UR8 ;  /* 0x0000000803037c20 */ /* 0x000fe20008410000 */
[----:B------:R-:W-:Y:S01]  /*0f00*/  FMUL.FTZ R2, R2, UR8 ;  /* 0x0000000802027c20 */ /* 0x000fe20008410000 */
[----:B------:R-:W-:Y:S01]  /*0f10*/  F2FP.BF16.F32.PACK_AB R19, R19, R20 ;  /* 0x000000141313723e */ /* 0x000fe200000010ff */
[----:B------:R-:W-:Y:S01]  /*0f20*/  HFMA2.MMA R20, -RZ, RZ, 0, 1.9073486328125e-06 ;  /* 0x00000020ff147435 */ /* 0x000fe200000001ff */
        /* <DEDUP_REMOVED lines=13> */
[----:B-1----:R-:W-:Y:S01]  /*1000*/  ULEA UR4, UR5, UR4, 0x18 ;  /* 0x0000000405047291 */ /* 0x002fe2000f8ec03f */
[----:B------:R-:W-:Y:S01]  /*1010*/  FMUL.FTZ R40, R40, UR8 ;  /* 0x0000000828287c20 */ /* 0x000fe20008410000 */
[----:B------:R-:W-:Y:S01]  /*1020*/  FMUL.FTZ R27, R27, UR8 ;  /* 0x000000081b1b7c20 */ /* 0x000fe20008410000 */
[----:B------:R-:W-:Y:S01]  /*1030*/  FMUL.FTZ R46, R46, UR8 ;  /* 0x000000082e2e7c20 */ /* 0x000fe20008410000 */
[----:B------:R-:W-:Y:S01]  /*1040*/  FMUL.FTZ R45, R45, UR8 ;  /* 0x000000082d2d7c20 */ /* 0x000fe20008410000 */
[----:B------:R-:W-:Y:S01]  /*1050*/  FMUL.FTZ R16, R16, UR8 ;  /* 0x0000000810107c20 */ /* 0x000fe20008410000 */
[----:B------:R-:W-:Y:S01]  /*1060*/  FMUL.FTZ R47, R47, UR8 ;  /* 0x000000082f2f7c20 */ /* 0x000fe20008410000 */
[----:B0-----:R-:W-:Y:S01]  /*1070*/  SHF.R.S32.HI R29, RZ, 0x1f, R36 ;  /* 0x0000001fff1d7819 */ /* 0x001fe20000011424 */
[----:B------:R-:W-:Y:S01]  /*1080*/  FMUL.FTZ R5, R5, UR8 ;  /* 0x0000000805057c20 */ /* 0x000fe20008410000 */
[----:B------:R-:W-:Y:S01]  /*1090*/  F2FP.BF16.F32.PACK_AB R0, R3, R0 ;  /* 0x000000000300723e */ /* 0x000fe200000010ff */
[----:B------:R-:W-:Y:S01]  /*10a0*/  FMUL.FTZ R4, R4, UR8 ;  /* 0x0000000804047c20 */ /* 0x000fe20008410000 */
[-C--:B------:R-:W-:Y:S01]  /*10b0*/  LEA.HI R9, R29, R36.reuse, RZ, 0x2 ;  /* 0x000000241d097211 */ /* 0x080fe200078f10ff */
[----:B------:R-:W-:Y:S01]  /*10c0*/  FMUL.FTZ R15, R15, UR8 ;  /* 0x000000080f0f7c20 */ /* 0x000fe20008410000 */
[----:B------:R-:W-:Y:S01]  /*10d0*/  LEA.HI R34, R29, R36, RZ, 0x3 ;  /* 0x000000241d227211 */ /* 0x000fe200078f18ff */
[----:B------:R-:W-:Y:S01]  /*10e0*/  FMUL.FTZ R14, R14, UR8 ;  /* 0x000000080e0e7c20 */ /* 0x000fe20008410000 */
[--C-:B------:R-:W-:Y:S01]  /*10f0*/  SHF.R.S32.HI R30, RZ, 0x2, R9.reuse ;  /* 0x00000002ff1e7819 */ /* 0x100fe20000011409 */
[----:B------:R-:W-:Y:S01]  /*1100*/  FMUL.FTZ R13, R13, UR8 ;  /* 0x000000080d0d7c20 */ /* 0x000fe20008410000 */
[----:B------:R-:W-:Y:S01]  /*1110*/  SHF.R.S32.HI R31, RZ, 0x1f, R9 ;  /* 0x0000001fff1f7819 */ /* 0x000fe20000011409 */
[----:B------:R-:W-:Y:S01]  /*1120*/  FMUL.FTZ R12, R12, UR8 ;  /* 0x000000080c0c7c20 */ /* 0x000fe20008410000 */
[----:B------:R-:W-:Y:S01]  /*1130*/  LOP3.LUT R35, R9, 0x3ffffffc, RZ, 0xc0, !PT ;  /* 0x3ffffffc09237812 */ /* 0x000fe200078ec0ff */
[----:B------:R-:W-:Y:S01]  /*1140*/  BSSY B0, `(.L_x_817) ;  /* 0x000006e000007945 */ /* 0x000fe20003800000 */
[----:B------:R-:W-:-:S02]  /*1150*/  LEA.HI R28, R31, R30, RZ, 0x3 ;  /* 0x0000001e1f1c7211 */ /* 0x000fc400078f18ff */
[----:B------:R-:W-:Y:S02]  /*1160*/  SHF.R.S32.HI R9, RZ, 0x3, R34 ;  /* 0x00000003ff097819 */ /* 0x000fe40000011422 */
[-C--:B------:R-:W-:Y:S02]  /*1170*/  LEA.HI R32, R29, R36.reuse, RZ, 0x5 ;  /* 0x000000241d207211 */ /* 0x080fe400078f28ff */
[----:B------:R-:W-:Y:S02]  /*1180*/  IADD3 R31, -R35, R36, RZ ;  /* 0x00000024231f7210 */ /* 0x000fe40007ffe1ff */
[----:B------:R-:W-:Y:S02]  /*1190*/  LOP3.LUT R34, R34, 0x1ffffff8, RZ, 0xc0, !PT ;  /* 0x1ffffff822227812 */ /* 0x000fe400078ec0ff */
[----:B------:R-:W-:Y:S01]  /*11a0*/  LOP3.LUT R35, R28, 0xfffffff8, RZ, 0xc0, !PT ;  /* 0xfffffff81c237812 */ /* 0x000fe200078ec0ff */
[----:B------:R-:W-:Y:S01]  /*11b0*/  IMAD.SHL.U32 R28, R9, 0x40, RZ ;  /* 0x00000040091c7824 */ /* 0x000fe200078e00ff */
[----:B------:R-:W-:-:S02]  /*11c0*/  SHF.R.S32.HI R32, RZ, 0x5, R32 ;  /* 0x00000005ff207819 */ /* 0x000fc40000011420 */
[-C--:B------:R-:W-:Y:S02]  /*11d0*/  IADD3 R34, -R34, R36.reuse, RZ ;  /* 0x0000002422227210 */ /* 0x080fe40007ffe1ff */
[----:B------:R-:W-:Y:S02]  /*11e0*/  IADD3 R30, R30, -R35, RZ ;  /* 0x800000231e1e7210 */ /* 0x000fe40007ffe0ff */
[----:B------:R-:W-:Y:S02]  /*11f0*/  SHF.R.S32.HI R37, RZ, 0x1f, R32 ;  /* 0x0000001fff257819 */ /* 0x000fe40000011420 */
[----:B------:R-:W-:Y:S02]  /*1200*/  LOP3.LUT R35, R28, 0x1c0, RZ, 0xc0, !PT ;  /* 0x000001c01c237812 */ /* 0x000fe400078ec0ff */
[----:B------:R-:W-:Y:S01]  /*1210*/  SHF.L.U32 R28, R34, 0x3, RZ ;  /* 0x00000003221c7819 */ /* 0x000fe200000006ff */
[----:B------:R-:W-:Y:S01]  /*1220*/  IMAD.SHL.U32 R34, R30, 0x40, RZ ;  /* 0x000000401e227824 */ /* 0x000fe200078e00ff */
[----:B------:R-:W-:-:S02]  /*1230*/  LEA.HI R33, R29, R36, RZ, 0x7 ;  /* 0x000000241d217211 */ /* 0x000fc400078f38ff */
[----:B------:R-:W-:Y:S02]  /*1240*/  LEA.HI R37, R37, R32, RZ, 0x2 ;  /* 0x0000002025257211 */ /* 0x000fe400078f10ff */
[----:B------:R-:W-:Y:S02]  /*1250*/  SHF.R.U32.HI R33, RZ, 0x4, R33 ;  /* 0x00000004ff217819 */ /* 0x000fe40000011621 */
[----:B------:R-:W-:Y:S02]  /*1260*/  LOP3.LUT R34, R34, 0x1c0, RZ, 0xc0, !PT ;  /* 0x000001c022227812 */ /* 0x000fe400078ec0ff */
[----:B------:R-:W-:Y:S02]  /*1270*/  LOP3.LUT R37, R37, 0x1ffffc, RZ, 0xc0, !PT ;  /* 0x001ffffc25257812 */ /* 0x000fe400078ec0ff */
[----:B------:R-:W-:Y:S02]  /*1280*/  LOP3.LUT R33, R34, 0x8, R33, 0xf8, !PT ;  /* 0x0000000822217812 */ /* 0x000fe400078ef821 */
[----:B------:R-:W-:-:S02]  /*1290*/  IADD3 R32, R32, -R37, RZ ;  /* 0x8000002520207210 */ /* 0x000fc40007ffe0ff */
[----:B------:R-:W-:Y:S02]  /*12a0*/  SHF.R.U32.HI R34, RZ, 0x3, R34 ;  /* 0x00000003ff227819 */ /* 0x000fe40000011622 */
[----:B------:R-:W-:Y:S01]  /*12b0*/  LEA R32, R32, R31, 0x9 ;  /* 0x0000001f20207211 */ /* 0x000fe200078e48ff */
[----:B------:R-:W-:Y:S01]  /*12c0*/  FMUL.FTZ R31, R11, UR8 ;  /* 0x000000080b1f7c20 */ /* 0x000fe20008410000 */
[----:B------:R-:W-:Y:S02]  /*12d0*/  LOP3.LUT R33, R33, R34, RZ, 0x3c, !PT ;  /* 0x0000002221217212 */ /* 0x000fe400078e3cff */
[----:B------:R-:W-:Y:S02]  /*12e0*/  R2P PR, R30, 0x6 ;  /* 0x000000061e007804 */ /* 0x000fe40000000000 */
[----:B------:R-:W-:Y:S01]  /*12f0*/  F2FP.BF16.F32.PACK_AB R18, R18, R31 ;  /* 0x0000001f1212723e */ /* 0x000fe200000010ff */
[----:B------:R-:W-:Y:S02]  /*1300*/  IMAD.U32 R11, R32, 0x2, R33 ;  /* 0x00000002200b7824 */ /* 0x000fe400078e0021 */
[----:B------:R-:W-:Y:S01]  /*1310*/  FMUL.FTZ R32, R22, UR8 ;  /* 0x0000000816207c20 */ /* 0x000fe20008410000 */
[----:B------:R-:W-:Y:S01]  /*1320*/  SEL R20, R20, 0xffffffe0, !P1 ;  /* 0xffffffe014147807 */ /* 0x000fe20004800000 */
[----:B------:R-:W-:Y:S01]  /*1330*/  FMUL.FTZ R33, R21, UR8 ;  /* 0x0000000815217c20 */ /* 0x000fe20008410000 */
[----:B------:R-:W-:Y:S01]  /*1340*/  F2FP.BF16.F32.PACK_AB R22, R25, R26 ;  /* 0x0000001a1916723e */ /* 0x000fe200000010ff */
[----:B------:R-:W-:Y:S01]  /*1350*/  ULDC.64 UR8, c[0x0][0x448] ;  /* 0x0001120000087ab9 */ /* 0x000fe20000000a00 */
[----:B------:R-:W-:-:S02]  /*1360*/  LEA R17, R11, UR4, 0x1 ;  /* 0x000000040b117c11 */ /* 0x000fc4000f8e08ff */
[----:B------:R-:W-:Y:S02]  /*1370*/  F2FP.BF16.F32.PACK_AB R30, R43, R44 ;  /* 0x0000002c2b1e723e */ /* 0x000fe400000010ff */
[C---:B------:R-:W-:Y:S01]  /*1380*/  IADD3 R25, R17.reuse, 0x40, RZ ;  /* 0x0000004011197810 */ /* 0x040fe20007ffe0ff */
[----:B------:R-:W-:Y:S01]  /*1390*/  @P2 VIADD R25, R17, 0xffffffc0 ;  /* 0xffffffc011192836 */ /* 0x000fe20000000000 */
[----:B------:R-:W-:Y:S01]  /*13a0*/  F2FP.BF16.F32.PACK_AB R23, R23, R24 ;  /* 0x000000181717723e */ /* 0x000fe200000010ff */
[----:B------:R-:W-:Y:S01]  /*13b0*/  STS [R17], R18 ;  /* 0x0000001211007388 */ /* 0x000fe20000000800 */
[----:B------:R-:W-:Y:S02]  /*13c0*/  IADD3 R3, R17, R20, RZ ;  /* 0x0000001411037210 */ /* 0x000fe40007ffe0ff */
[----:B------:R-:W-:Y:S01]  /*13d0*/  F2FP.BF16.F32.PACK_AB R31, R41, R42 ;  /* 0x0000002a291f723e */ /* 0x000fe200000010ff */
[----:B------:R-:W-:Y:S01]  /*13e0*/  STS [R17+0x400], R30 ;  /* 0x0004001e11007388 */ /* 0x000fe20000000800 */
[----:B------:R-:W-:-:S02]  /*13f0*/  F2FP.BF16.F32.PACK_AB R21, R27, R40 ;  /* 0x000000281b15723e */ /* 0x000fc400000010ff */
[----:B------:R-:W-:Y:S01]  /*1400*/  F2FP.BF16.F32.PACK_AB R24, R33, R32 ;  /* 0x000000202118723e */ /* 0x000fe200000010ff */
[----:B------:R-:W-:Y:S01]  /*1410*/  STS [R3], R22 ;  /* 0x0000001603007388 */ /* 0x000fe20000000800 */
[----:B------:R-:W-:Y:S02]  /*1420*/  F2FP.BF16.F32.PACK_AB R45, R45, R46 ;  /* 0x0000002e2d2d723e */ /* 0x000fe400000010ff */
[----:B------:R-:W-:Y:S01]  /*1430*/  F2FP.BF16.F32.PACK_AB R47, R47, R16 ;  /* 0x000000102f2f723e */ /* 0x000fe200000010ff */
[----:B------:R-:W-:Y:S01]  /*1440*/  STS [R3+0x400], R23 ;  /* 0x0004001703007388 */ /* 0x000fe20000000800 */
[----:B------:R-:W-:Y:S02]  /*1450*/  IADD3 R20, R20, R25, RZ ;  /* 0x0000001914147210 */ /* 0x000fe40007ffe0ff */
[----:B------:R-:W-:Y:S01]  /*1460*/  F2FP.BF16.F32.PACK_AB R4, R4, R5 ;  /* 0x000000050404723e */ /* 0x000fe200000010ff */
[----:B------:R-:W-:Y:S01]  /*1470*/  STS [R17+0x2000], R31 ;  /* 0x0020001f11007388 */ /* 0x000fe20000000800 */
[----:B------:R-:W-:-:S02]  /*1480*/  F2FP.BF16.F32.PACK_AB R5, R14, R15 ;  /* 0x0000000f0e05723e */ /* 0x000fc400000010ff */
[----:B------:R-:W-:Y:S01]  /*1490*/  F2FP.BF16.F32.PACK_AB R11, R12, R13 ;  /* 0x0000000d0c0b723e */ /* 0x000fe200000010ff */
[----:B------:R0:W-:Y:S01]  /*14a0*/  STS [R17+0x2400], R21 ;  /* 0x0024001511007388 */ /* 0x0001e20000000800 */
[----:B------:R-:W-:Y:S02]  /*14b0*/  LEA.HI R29, R29, R36, RZ, 0x6 ;  /* 0x000000241d1d7211 */ /* 0x000fe400078f30ff */
[----:B------:R-:W-:Y:S01]  /*14c0*/  SHF.R.U32.HI R36, RZ, 0x3, R35 ;  /* 0x00000003ff247819 */ /* 0x000fe20000011623 */
[----:B------:R-:W-:Y:S01]  /*14d0*/  STS [R3+0x2000], R24 ;  /* 0x0020001803007388 */ /* 0x000fe20000000800 */
[----:B------:R-:W-:Y:S02]  /*14e0*/  LOP3.LUT R35, R35, 0x38, R28, 0xf8, !PT ;  /* 0x0000003823237812 */ /* 0x000fe400078ef81c */
[----:B------:R-:W-:Y:S01]  /*14f0*/  IADD3 R7, -R8, R7, RZ ;  /* 0x0000000708077210 */ /* 0x000fe20007ffe1ff */
[----:B------:R-:W-:Y:S01]  /*1500*/  STS [R3+0x2400], R19 ;  /* 0x0024001303007388 */ /* 0x000fe20000000800 */
[----:B------:R-:W-:-:S02]  /*1510*/  LOP3.LUT R35, R35, R36, RZ, 0x3c, !PT ;  /* 0x0000002423237212 */ /* 0x000fc400078e3cff */
[----:B------:R-:W-:Y:S01]  /*1520*/  SHF.L.U32 R36, R29, 0x3, RZ ;  /* 0x000000031d247819 */ /* 0x000fe200000006ff */
[----:B------:R-:W-:Y:S01]  /*1530*/  STS [R25], R45 ;  /* 0x0000002d19007388 */ /* 0x000fe20000000800 */
[----:B0-----:R-:W-:Y:S02]  /*1540*/  SHF.R.S32.HI R21, RZ, 0x1f, R8 ;  /* 0x0000001fff157819 */ /* 0x001fe40000011408 */
[----:B------:R-:W-:Y:S01]  /*1550*/  LOP3.LUT R29, R35, 0x7ffffe00, R36, 0xf8, !PT ;  /* 0x7ffffe00231d7812 */ /* 0x000fe200078ef824 */
[----:B------:R-:W-:Y:S02]  /*1560*/  STS [R25+0x400], R6 ;  /* 0x0004000619007388 */ /* 0x000fe40000000800 */
[----:B------:R-:W-:Y:S01]  /*1570*/  IMAD R21, R21, UR8, RZ ;  /* 0x0000000815157c24 */ /* 0x000fe2000f8e02ff */
[----:B------:R-:W-:Y:S01]  /*1580*/  LEA R26, R29, UR4, 0x1 ;  /* 0x000000041d1a7c11 */ /* 0x000fe2000f8e08ff */
[----:B------:R0:W-:Y:S01]  /*1590*/  STS [R20], R0 ;  /* 0x0000000014007388 */ /* 0x0001e20000000800 */
[----:B------:R-:W-:Y:S01]  /*15a0*/  SHF.R.S32.HI R29, RZ, 0x1f, R28 ;  /* 0x0000001fff1d7819 */ /* 0x000fe2000001141c */
[----:B------:R-:W-:Y:S01]  /*15b0*/  IMAD R21, R8, UR9, R21 ;  /* 0x0000000908157c24 */ /* 0x000fe2000f8e0215 */
[----:B------:R-:W-:Y:S01]  /*15c0*/  ULDC UR4, c[0x0][0x2d0] ;  /* 0x0000b40000047ab9 */ /* 0x000fe20000000800 */
[----:B------:R-:W-:Y:S01]  /*15d0*/  STS [R20+0x400], R47 ;  /* 0x0004002f14007388 */ /* 0x000fe20000000800 */
[----:B------:R-:W-:Y:S01]  /*15e0*/  ISETP.GE.AND P0, PT, R28, UR4, PT ;  /* 0x000000041c007c0c */ /* 0x000fe2000bf06270 */
[----:B------:R-:W-:-:S02]  /*15f0*/  ULDC.64 UR4, c[0x0][0x460] ;  /* 0x0001180000047ab9 */ /* 0x000fc40000000a00 */
[----:B------:R1:W-:Y:S01]  /*1600*/  STS [R25+0x2000], R4 ;  /* 0x0020000419007388 */ /* 0x0003e20000000800 */
[----:B0-----:R-:W-:-:S03]  /*1610*/  IADD3 R0, R9, 0x20, RZ ;  /* 0x0000002009007810 */ /* 0x001fc60007ffe0ff */
[----:B------:R0:W-:Y:S04]  /*1620*/  STS [R25+0x2400], R2 ;  /* 0x0024000219007388 */ /* 0x0001e80000000800 */
[----:B------:R2:W-:Y:S01]  /*1630*/  STS [R20+0x2000], R5 ;  /* 0x0020000514007388 */ /* 0x0005e20000000800 */
[----:B-1----:R-:W-:-:S03]  /*1640*/  SHF.R.S32.HI R4, RZ, 0x1f, R10 ;  /* 0x0000001fff047819 */ /* 0x002fc6000001140a */
[----:B------:R1:W-:Y:S01]  /*1650*/  STS [R20+0x2400], R11 ;  /* 0x0024000b14007388 */ /* 0x0003e20000000800 */
[----:B0-----:R-:W-:Y:S01]  /*1660*/  IMAD.WIDE.U32 R2, R8, UR8, R28 ;  /* 0x0000000808027c25 */ /* 0x001fe2000f8e001c */
[----:B------:R-:W-:Y:S01]  /*1670*/  SHF.R.S32.HI R8, RZ, 0x1f, R9 ;  /* 0x0000001fff087819 */ /* 0x000fe20000011409 */
[----:B------:R-:W-:Y:S02]  /*1680*/  BAR.SYNC.DEFER_BLOCKING 0x0 ;  /* 0x0000000000007b1d */ /* 0x000fe40000010000 */
[----:B--2---:R-:W-:Y:S01]  /*1690*/  IMAD R5, R4, UR4, RZ ;  /* 0x0000000404057c24 */ /* 0x004fe2000f8e02ff */
[----:B------:R-:W-:Y:S01]  /*16a0*/  IADD3 R50, P1, R50, R2, RZ ;  /* 0x0000000232327210 */ /* 0x000fe20007f3e0ff */
[----:B------:R-:W-:Y:S02]  /*16b0*/  VIADD R2, R9, 0x40 ;  /* 0x0000004009027836 */ /* 0x000fe40000000000 */
[----:B------:R-:W-:Y:S01]  /*16c0*/  IMAD R5, R10, UR5, R5 ;  /* 0x000000050a057c24 */ /* 0x000fe2000f8e0205 */
[----:B------:R-:W-:-:S02]  /*16d0*/  IADD3.X R51, R49, R3, R21, P1, !PT ;  /* 0x0000000331337210 */ /* 0x000fc40000ffe415 */
[----:B------:R-:W-:Y:S02]  /*16e0*/  IADD3 R3, R9, 0x60, RZ ;  /* 0x0000006009037810 */ /* 0x000fe40007ffe0ff */
[-C--:B------:R-:W-:Y:S01]  /*16f0*/  ISETP.GE.OR P1, PT, R0, R7.reuse, P0 ;  /* 0x000000070000720c */ /* 0x080fe20000726670 */
[----:B-1----:R-:W-:Y:S01]  /*1700*/  IMAD.WIDE.U32 R10, R10, UR4, R50 ;  /* 0x000000040a0a7c25 */ /* 0x002fe2000f8e0032 */
[-C--:B------:R-:W-:Y:S02]  /*1710*/  ISETP.GE.OR P2, PT, R2, R7.reuse, P0 ;  /* 0x000000070200720c */ /* 0x080fe40000746670 */
[-C--:B------:R-:W-:Y:S02]  /*1720*/  ISETP.GE.OR P3, PT, R3, R7.reuse, P0 ;  /* 0x000000070300720c */ /* 0x080fe40000766670 */
[----:B------:R-:W-:Y:S02]  /*1730*/  ISETP.GE.OR P0, PT, R9, R7, P0 ;  /* 0x000000070900720c */ /* 0x000fe40000706670 */
[----:B------:R-:W-:Y:S01]  /*1740*/  IADD3 R3, R11, R5, RZ ;  /* 0x000000050b037210 */ /* 0x000fe20007ffe0ff */
[----:B------:R0:W1:Y:S04]  /*1750*/  LDS.128 R16, [R26+0x1000] ;  /* 0x001000001a107984 */ /* 0x0000680000000c00 */
[----:B------:R0:W2:Y:S06]  /*1760*/  LDS.128 R12, [R26+0x3000] ;  /* 0x003000001a0c7984 */ /* 0x0000ac0000000c00 */
[----:B------:R-:W-:Y:S05]  /*1770*/  @P0 BRA `(.L_x_818) ;  /* 0x0000000000280947 */ /* 0x000fea0003800000 */
[----:B------:R-:W3:Y:S01]  /*1780*/  LDS.128 R4, [R26] ;  /* 0x000000001a047984 */ /* 0x000ee20000000c00 */
[----:B------:R-:W-:Y:S01]  /*1790*/  MOV R2, R10 ;  /* 0x0000000a00027202 */ /* 0x000fe20000000f00 */
[----:B------:R-:W-:Y:S01]  /*17a0*/  IMAD R0, R8, UR8, RZ ;  /* 0x0000000808007c24 */ /* 0x000fe2000f8e02ff */
[----:B------:R-:W-:-:S03]  /*17b0*/  ULDC.64 UR4, c[0x0][0x3e8] ;  /* 0x0000fa0000047ab9 */ /* 0x000fc60000000a00 */
[----:B------:R-:W-:-:S04]  /*17c0*/  IMAD.WIDE.U32 R20, R9, UR8, R2 ;  /* 0x0000000809147c25 */ /* 0x000fc8000f8e0002 */
[----:B------:R-:W-:Y:S01]  /*17d0*/  IMAD R23, R9, UR9, R0 ;  /* 0x0000000909177c24 */ /* 0x000fe2000f8e0200 */
[----:B------:R-:W-:-:S03]  /*17e0*/  LEA R22, P0, R20, UR4, 0x1 ;  /* 0x0000000414167c11 */ /* 0x000fc6000f8008ff */
[----:B------:R-:W-:-:S05]  /*17f0*/  IMAD.IADD R21, R21, 0x1, R23 ;  /* 0x0000000115157824 */ /* 0x000fca00078e0217 */
[----:B------:R-:W-:-:S05]  /*1800*/  LEA.HI.X R23, R20, UR5, R21, 0x1, P0 ;  /* 0x0000000514177c11 */ /* 0x000fca00080f0c15 */
[----:B---3--:R3:W-:Y:S02]  /*1810*/  STG.E.128 desc[UR6][R22.64], R4 ;  /* 0x0000000416007986 */ /* 0x0087e4000c101d06 */
.L_x_818:
[----:B------:R-:W-:Y:S05]  /*1820*/  BSYNC B0 ;  /* 0x0000000000007941 */ /* 0x000fea0003800000 */
.L_x_817:
[----:B------:R-:W-:Y:S04]  /*1830*/  BSSY B0, `(.L_x_819) ;  /* 0x000000e000007945 */ /* 0x000fe80003800000 */
[----:B------:R-:W-:Y:S05]  /*1840*/  @P1 BRA `(.L_x_820) ;  /* 0x0000000000301947 */ /* 0x000fea0003800000 */
[----:B---3--:R-:W-:Y:S01]  /*1850*/  IADD3 R7, P0, R9, 0x20, RZ ;  /* 0x0000002009077810 */ /* 0x008fe20007f1e0ff */
[----:B------:R-:W-:Y:S01]  /*1860*/  ULDC.64 UR4, c[0x0][0x3e8] ;  /* 0x0000fa0000047ab9 */ /* 0x000fe20000000a00 */
[----:B------:R-:W-:Y:S02]  /*1870*/  MOV R4, R10 ;  /* 0x0000000a00047202 */ /* 0x000fe40000000f00 */
[----:B------:R-:W-:Y:S02]  /*1880*/  IADD3.X R0, RZ, R8, RZ, P0, !PT ;  /* 0x00000008ff007210 */ /* 0x000fe400007fe4ff */
[----:B------:R-:W-:-:S03]  /*1890*/  MOV R5, R3 ;  /* 0x0000000300057202 */ /* 0x000fc60000000f00 */
[----:B------:R-:W-:Y:S02]  /*18a0*/  IMAD R0, R0, UR8, RZ ;  /* 0x0000000800007c24 */ /* 0x000fe4000f8e02ff */
[----:B------:R-:W-:-:S04]  /*18b0*/  IMAD.WIDE.U32 R4, R7, UR8, R4 ;  /* 0x0000000807047c25 */ /* 0x000fc8000f8e0004 */
[----:B------:R-:W-:Y:S01]  /*18c0*/  IMAD R7, R7, UR9, R0 ;  /* 0x0000000907077c24 */ /* 0x000fe2000f8e0200 */
[----:B------:R-:W-:-:S03]  /*18d0*/  LEA R6, P0, R4, UR4, 0x1 ;  /* 0x0000000404067c11 */ /* 0x000fc6000f8008ff */
[----:B------:R-:W-:-:S05]  /*18e0*/  IMAD.IADD R5, R5, 0x1, R7 ;  /* 0x0000000105057824 */ /* 0x000fca00078e0207 */
[----:B------:R-:W-:-:S05]  /*18f0*/  LEA.HI.X R7, R4, UR5, R5, 0x1, P0 ;  /* 0x0000000504077c11 */ /* 0x000fca00080f0c05 */
[----:B-1----:R4:W-:Y:S02]  /*1900*/  STG.E.128 desc[UR6][R6.64], R16 ;  /* 0x0000001006007986 */ /* 0x0029e4000c101d06 */
.L_x_820:
[----:B------:R-:W-:Y:S05]  /*1910*/  BSYNC B0 ;  /* 0x0000000000007941 */ /* 0x000fea0003800000 */
.L_x_819:
[----:B---34-:R3:W4:Y:S01]  /*1920*/  LDS.128 R4, [R26+0x2000] ;  /* 0x002000001a047984 */ /* 0x0187220000000c00 */
[----:B------:R-:W-:Y:S04]  /*1930*/  BSSY B0, `(.L_x_821) ;  /* 0x000000e000007945 */ /* 0x000fe80003800000 */
[----:B------:R-:W-:Y:S05]  /*1940*/  @P2 BRA `(.L_x_822) ;  /* 0x0000000000302947 */ /* 0x000fea0003800000 */
[----:B-1----:R-:W-:Y:S01]  /*1950*/  IADD3 R19, P0, R9, 0x40, RZ ;  /* 0x0000004009137810 */ /* 0x002fe20007f1e0ff */
        /* <DEDUP_REMOVED lines=10> */
[----:B----4-:R1:W-:Y:S02]  /*1a00*/  STG.E.128 desc[UR6][R18.64], R4 ;  /* 0x0000000412007986 */ /* 0x0103e4000c101d06 */
.L_x_822:
[----:B------:R-:W-:Y:S05]  /*1a10*/  BSYNC B0 ;  /* 0x0000000000007941 */ /* 0x000fea0003800000 */
.L_x_821:
[----:B------:R-:W-:Y:S05]  /*1a20*/  @P3 EXIT ;  /* 0x000000000000394d */ /* 0x000fea0003800000 */
[----:B------:R-:W-:Y:S01]  /*1a30*/  IADD3 R9, P0, R9, 0x60, RZ ;  /* 0x0000006009097810 */ /* 0x000fe20007f1e0ff */
[----:B------:R-:W-:Y:S01]  /*1a40*/  ULDC.64 UR4, c[0x0][0x3e8] ;  /* 0x0000fa0000047ab9 */ /* 0x000fe20000000a00 */
[----:B------:R-:W-:Y:S02]  /*1a50*/  MOV R2, R10 ;  /* 0x0000000a00027202 */ /* 0x000fe40000000f00 */
[----:B------:R-:W-:-:S03]  /*1a60*/  IADD3.X R0, RZ, R8, RZ, P0, !PT ;  /* 0x00000008ff007210 */ /* 0x000fc600007fe4ff */
[----:B------:R-:W-:-:S04]  /*1a70*/  IMAD.WIDE.U32 R2, R9, UR8, R2 ;  /* 0x0000000809027c25 */ /* 0x000fc8000f8e0002 */
[----:B------:R-:W-:Y:S01]  /*1a80*/  IMAD R0, R0, UR8, RZ ;  /* 0x0000000800007c24 */ /* 0x000fe2000f8e02ff */
[----:B-1--4-:R-:W-:-:S03]  /*1a90*/  LEA R4, P0, R2, UR4, 0x1 ;  /* 0x0000000402047c11 */ /* 0x012fc6000f8008ff */
[----:B------:R-:W-:-:S05]  /*1aa0*/  IMAD R9, R9, UR9, R0 ;  /* 0x0000000909097c24 */ /* 0x000fca000f8e0200 */
[----:B------:R-:W-:-:S04]  /*1ab0*/  IADD3 R3, R3, R9, RZ ;  /* 0x0000000903037210 */ /* 0x000fc80007ffe0ff */
[----:B------:R-:W-:-:S05]  /*1ac0*/  LEA.HI.X R5, R2, UR5, R3, 0x1, P0 ;  /* 0x0000000502057c11 */ /* 0x000fca00080f0c03 */
[----:B--2---:R-:W-:Y:S01]  /*1ad0*/  STG.E.128 desc[UR6][R4.64], R12 ;  /* 0x0000000c04007986 */ /* 0x004fe2000c101d06 */
[----:B------:R-:W-:Y:S05]  /*1ae0*/  EXIT ;  /* 0x000000000000794d */ /* 0x000fea0003800000 */
.L_x_823:
        /* <DEDUP_REMOVED lines=9> */
.L_x_1274:


//--------------------- .text._ZN5flash44flash_bwd_dq_dk_dv_loop_seqk_parallel_kernelI23Flash_bwd_kernel_traitsILi64ELi128ELi128ELi8ELi4ELi4ELi4ELb0ELb0EN7cutlass10bfloat16_tE19Flash_kernel_traitsILi64ELi128ELi128ELi8ES3_EELb1ELb1ELb0ELb0ELb0ELb0ELb0EEEvNS_16Flash_bwd_paramsE --------------------------
	.section	.text._ZN5flash44flash_bwd_dq_dk_dv_loop_seqk_parallel_kernelI23Flash_bwd_kernel_traitsILi64ELi128ELi128ELi8ELi4ELi4ELi4ELb0ELb0EN7cutlass10bfloat16_tE19Flash_kernel_traitsILi64ELi128ELi128ELi8ES3_EELb1ELb1ELb0ELb0ELb0ELb0ELb0EEEvNS_16Flash_bwd_paramsE,"ax",@progbits
	.align	128
        .global         _ZN5flash44flash_bwd_dq_dk_dv_loop_seqk_parallel_kernelI23Flash_bwd_kernel_traitsILi64ELi128ELi128ELi8ELi4ELi4ELi4ELb0ELb0EN7cutlass10bfloat16_tE19Flash_kernel_traitsILi64ELi128ELi128ELi8ES3_EELb1ELb1ELb0ELb0ELb0ELb0ELb0EEEvNS_16Flash_bwd_paramsE
        .type           _ZN5flash44flash_bwd_dq_dk_dv_loop_seqk_parallel_kernelI23Flash_bwd_kernel_traitsILi64ELi128ELi128ELi8ELi4ELi4ELi4ELb0ELb0EN7cutlass10bfloat16_tE19Flash_kernel_traitsILi64ELi128ELi128ELi8ES3_EELb1ELb1ELb0ELb0ELb0ELb0ELb0EEEvNS_16Flash_bwd_paramsE,@function
        .size           _ZN5flash44flash_bwd_dq_dk_dv_loop_seqk_parallel_kernelI23Flash_bwd_kernel_traitsILi64ELi128ELi128ELi8ELi4ELi4ELi4ELb0ELb0EN7cutlass10bfloat16_tE19Flash_kernel_traitsILi64ELi128ELi128ELi8ES3_EELb1ELb1ELb0ELb0ELb0ELb0ELb0EEEvNS_16Flash_bwd_paramsE,(.L_x_1275 - _ZN5flash44flash_bwd_dq_dk_dv_loop_seqk_parallel_kernelI23Flash_bwd_kernel_traitsILi64ELi128ELi128ELi8ELi4ELi4ELi4ELb0ELb0EN7cutlass10bfloat16_tE19Flash_kernel_traitsILi64ELi128ELi128ELi8ES3_EELb1ELb1ELb0ELb0ELb0ELb0ELb0EEEvNS_16Flash_bwd_paramsE)
        .other          _ZN5flash44flash_bwd_dq_dk_dv_loop_seqk_parallel_kernelI23Flash_bwd_kernel_traitsILi64ELi128ELi128ELi8ELi4ELi4ELi4ELb0ELb0EN7cutlass10bfloat16_tE19Flash_kernel_traitsILi64ELi128ELi128ELi8ES3_EELb1ELb1ELb0ELb0ELb0ELb0ELb0EEEvNS_16Flash_bwd_paramsE,@"STO_CUDA_ENTRY STV_DEFAULT"
_ZN5flash44flash_bwd_dq_dk_dv_loop_seqk_parallel_kernelI23Flash_bwd_kernel_traitsILi64ELi128ELi128ELi8ELi4ELi4ELi4ELb0ELb0EN7cutlass10bfloat16_tE19Flash_kernel_traitsILi64ELi128ELi128ELi8ES3_EELb1ELb1ELb0ELb0ELb0ELb0ELb0EEEvNS_16Flash_bwd_paramsE:
.text._ZN5flash44flash_bwd_dq_dk_dv_loop_seqk_parallel_kernelI23Flash_bwd_kernel_traitsILi64ELi128ELi128ELi8ELi4ELi4ELi4ELb0ELb0EN7cutlass10bfloat16_tE19Flash_kernel_traitsILi64ELi128ELi128ELi8ES3_EELb1ELb1ELb0ELb0ELb0ELb0ELb0EEEvNS_16Flash_bwd_paramsE:
        /* <DEDUP_REMOVED lines=21> */
[----:B---3--:R-:W-:-:S03]  /*0150*/  ULEA UR4, UR4, UR5, 0x18 ;  /* 0x0000000504047291 */ /* 0x008fc6000f8ec03f */
[CC--:B------:R-:W-:Y:S02]  /*0160*/  LEA.HI R4, R6.reuse, R11.reuse, RZ, 0x4 ;  /* 0x0000000b06047211 */ /* 0x0c0fe400078f20ff */
[----:B------:R-:W-:Y:S02]  /*0170*/  LEA.HI R0, R6, R11, RZ, 0x5 ;  /* 0x0000000b06007211 */ /* 0x000fe400078f28ff */
[----:B------:R-:W-:Y:S01]  /*0180*/  SHF.R.S32.HI R5, RZ, 0x4, R4 ;  /* 0x00000004ff057819 */ /* 0x000fe20000011404 */
[----:B----4-:R-:W-:Y:S01]  /*0190*/  USHF.L.U32 UR5, UR51, 0x7, URZ ;  /* 0x0000000733057899 */ /* 0x010fe2000800063f */
[----:B------:R-:W-:Y:S02]  /*01a0*/  LOP3.LUT R3, R0, 0xffffffe0, RZ, 0xc0, !PT ;  /* 0xffffffe000037812 */ /* 0x000fe400078ec0ff */
[--C-:B------:R-:W-:Y:S02]  /*01b0*/  SHF.R.S32.HI R8, RZ, 0x5, R0.reuse ;  /* 0x00000005ff087819 */ /* 0x100fe40000011400 */
[----:B------:R-:W-:-:S02]  /*01c0*/  SHF.R.S32.HI R7, RZ, 0x1f, R0 ;  /* 0x0000001fff077819 */ /* 0x000fc40000011400 */
[C---:B------:R-:W-:Y:S02]  /*01d0*/  LEA.HI R0, R4.reuse, R5, RZ, 0x1 ;  /* 0x0000000504007211 */ /* 0x040fe400078f08ff */
[----:B------:R-:W-:Y:S01]  /*01e0*/  LOP3.LUT R2, R4, 0xfffffff0, RZ, 0xc0, !PT ;  /* 0xfffffff004027812 */ /* 0x000fe200078ec0ff */
[----:B------:R-:W-:Y:S01]  /*01f0*/  IMAD.IADD R4, R11, 0x1, -R3 ;  /* 0x000000010b047824 */ /* 0x000fe200078e0a03 */
[----:B------:R-:W-:Y:S02]  /*0200*/  LOP3.LUT R0, R0, 0xfffffffe, RZ, 0xc0, !PT ;  /* 0xfffffffe00007812 */ /* 0x000fe400078ec0ff */
[----:B------:R-:W-:Y:S01]  /*0210*/  LEA.HI R3, R7, R8, RZ, 0x2 ;  /* 0x0000000807037211 */ /* 0x000fe200078f10ff */
[----:B------:R-:W-:Y:S01]  /*0220*/  IMAD.IADD R9, R11, 0x1, -R2 ;  /* 0x000000010b097824 */ /* 0x000fe200078e0a02 */
[----:B------:R-:W-:Y:S01]  /*0230*/  LEA.HI R10, R6, R11, RZ, 0x3 ;  /* 0x0000000b060a7211 */ /* 0x000fe200078f18ff */
[----:B------:R-:W-:Y:S01]  /*0240*/  IMAD.IADD R188, R5, 0x1, -R0 ;  /* 0x0000000105bc7824 */ /* 0x000fe200078e0a00 */
[----:B------:R-:W-:-:S02]  /*0250*/  LOP3.LUT R0, R3, 0xfffffffc, RZ, 0xc0, !PT ;  /* 0xfffffffc03007812 */ /* 0x000fc400078ec0ff */
[----:B------:R-:W-:Y:S01]  /*0260*/  LOP3.LUT R13, R10, 0xfffffff8, RZ, 0xc0, !PT ;  /* 0xfffffff80a0d7812 */ /* 0x000fe200078ec0ff */
[----:B------:R-:W-:Y:S01]  /*0270*/  IMAD.SHL.U32 R176, R188, 0x200, RZ ;  /* 0x00000200bcb07824 */ /* 0x000fe200078e00ff */
[----:B------:R-:W-:Y:S01]  /*0280*/  SHF.R.S32.HI R250, RZ, 0x3, R10 ;  /* 0x00000003fffa7819 */ /* 0x000fe2000001140a */
[----:B------:R-:W-:Y:S01]  /*0290*/  IMAD.IADD R15, R8, 0x1, -R0 ;  /* 0x00000001080f7824 */ /* 0x000fe200078e0a00 */
[CC--:B------:R-:W-:Y:S01]  /*02a0*/  LEA.HI R251, R6.reuse, R11.reuse, RZ, 0x7 ;  /* 0x0000000b06fb7211 */ /* 0x0c0fe200078f38ff */
[----:B------:R-:W-:Y:S01]  /*02b0*/  IMAD.IADD R2, R11, 0x1, -R13 ;  /* 0x000000010b027824 */ /* 0x000fe200078e0a0d */
[-C--:B------:R-:W-:Y:S01]  /*02c0*/  LEA.HI R14, R6, R11.reuse, RZ, 0x6 ;  /* 0x0000000b060e7211 */ /* 0x080fe200078f30ff */
[----:B------:R-:W-:Y:S01]  /*02d0*/  IMAD.SHL.U32 R0, R250, 0x40, RZ ;  /* 0x00000040fa007824 */ /* 0x000fe200078e00ff */
[----:B------:R-:W-:Y:S01]  /*02e0*/  LEA.HI R6, R6, R11, RZ, 0x2 ;  /* 0x0000000b06067211 */ /* 0x000fe200078f10ff */
[----:B------:R-:W-:Y:S01]  /*02f0*/  IMAD.SHL.U32 R238, R2, 0x8, RZ ;  /* 0x0000000802ee7824 */ /* 0x000fe200078e00ff */
[----:B------:R-:W-:Y:S01]  /*0300*/  SHF.R.S32.HI R8, RZ, 0x1f, R9 ;  /* 0x0000001fff087819 */ /* 0x000fe20000011409 */
[----:B------:R-:W-:Y:S01]  /*0310*/  STL [R1+0x8], R15 ;  /* 0x0000080f01007387 */ /* 0x000fe20000100800 */
[----:B------:R-:W-:-:S02]  /*0320*/  LOP3.LUT R0, R0, 0x1c0, RZ, 0xc0, !PT ;  /* 0x000001c000007812 */ /* 0x000fc400078ec0ff */
[----:B------:R-:W-:Y:S02]  /*0330*/  LOP3.LUT R12, R6, 0x7ffffffc, RZ, 0xc0, !PT ;  /* 0x7ffffffc060c7812 */ /* 0x000fe400078ec0ff */
[----:B------:R-:W-:Y:S02]  /*0340*/  SHF.R.S32.HI R5, RZ, 0x2, R6 ;  /* 0x00000002ff057819 */ /* 0x000fe40000011406 */
[----:B------:R-:W-:Y:S01]  /*0350*/  SHF.R.S32.HI R243, RZ, 0x1f, R4 ;  /* 0x0000001ffff37819 */ /* 0x000fe20000011404 */
[----:B------:R-:W-:Y:S01]  /*0360*/  IMAD.IADD R12, R11, 0x1, -R12 ;  /* 0x000000010b0c7824 */ /* 0x000fe200078e0a0c */
[----:B------:R-:W-:Y:S02]  /*0370*/  SHF.R.S32.HI R3, RZ, 0x1f, R6 ;  /* 0x0000001fff037819 */ /* 0x000fe40000011406 */
[----:B------:R-:W-:Y:S02]  /*0380*/  LEA.HI R8, R8, R9, RZ, 0x3 ;  /* 0x0000000908087211 */ /* 0x000fe400078f18ff */
[----:B------:R-:W-:-:S02]  /*0390*/  SHF.R.U32.HI R7, RZ, 0x3, R0 ;  /* 0x00000003ff077819 */ /* 0x000fc40000011600 */
[----:B------:R-:W-:Y:S01]  /*03a0*/  LOP3.LUT R6, R0, 0x38, R238, 0xf8, !PT ;  /* 0x0000003800067812 */ /* 0x000fe200078ef8ee */
[C---:B------:R-:W-:Y:S01]  /*03b0*/  IMAD.SHL.U32 R0, R2.reuse, 0x40, RZ ;  /* 0x0000004002007824 */ /* 0x040fe200078e00ff */
[----:B------:R-:W-:Y:S02]  /*03c0*/  LEA.HI R243, R243, R4, RZ, 0x2 ;  /* 0x00000004f3f37211 */ /* 0x000fe400078f10ff */
[----:B------:R-:W-:Y:S02]  /*03d0*/  LEA.HI R3, R3, R5, RZ, 0x3 ;  /* 0x0000000503037211 */ /* 0x000fe400078f18ff */
[C---:B------:R-:W-:Y:S02]  /*03e0*/  LOP3.LUT P4, RZ, R2.reuse, 0x2, RZ, 0xc0, !PT ;  /* 0x0000000202ff7812 */ /* 0x040fe4000788c0ff */
[----:B------:R-:W-:Y:S01]  /*03f0*/  LOP3.LUT P3, RZ, R2, 0x4, RZ, 0xc0, !PT ;  /* 0x0000000402ff7812 */ /* 0x000fe2000786c0ff */
[----:B------:R-:W-:Y:S01]  /*0400*/  IMAD.SHL.U32 R2, R15, 0x10, RZ ;  /* 0x000000100f027824 */ /* 0x000fe200078e00ff */
[C---:B------:R-:W-:Y:S01]  /*0410*/  LOP3.LUT R4, R8.reuse, 0xfffffff8, RZ, 0xc0, !PT ;  /* 0xfffffff808047812 */ /* 0x040fe200078ec0ff */
[----:B------:R-:W-:Y:S01]  /*0420*/  IMAD.SHL.U32 R8, R8, 0x40, RZ ;  /* 0x0000004008087824 */ /* 0x000fe200078e00ff */
[----:B------:R-:W-:-:S02]  /*0430*/  LOP3.LUT R0, R0, 0x1c0, RZ, 0xc0, !PT ;  /* 0x000001c000007812 */ /* 0x000fc400078ec0ff */
[----:B------:R-:W-:Y:S01]  /*0440*/  LOP3.LUT R3, R3, 0xfffffff8, RZ, 0xc0, !PT ;  /* 0xfffffff803037812 */ /* 0x000fe200078ec0ff */
[----:B------:R-:W-:Y:S01]  /*0450*/  IMAD.IADD R9, R9, 0x1, -R4 ;  /* 0x0000000109097824 */ /* 0x000fe200078e0a04 */
[C---:B------:R-:W-:Y:S02]  /*0460*/  LOP3.LUT R180, R0.reuse, 0x8, R10, 0xf8, !PT ;  /* 0x0000000800b47812 */ /* 0x040fe400078ef80a */
[----:B------:R-:W-:Y:S01]  /*0470*/  LOP3.LUT R4, R0, 0x30, R2, 0xf8, !PT ;  /* 0x0000003000047812 */ /* 0x000fe200078ef802 */
[----:B------:R-:W-:Y:S01]  /*0480*/  IMAD.IADD R3, R5, 0x1, -R3 ;  /* 0x0000000105037824 */ /* 0x000fe200078e0a03 */
[----:B------:R-:W-:Y:S02]  /*0490*/  SHF.R.S32.HI R251, RZ, 0x7, R251 ;  /* 0x00000007fffb7819 */ /* 0x000fe400000114fb */
[----:B------:R-:W-:Y:S02]  /*04a0*/  SHF.R.U32.HI R0, RZ, 0x3, R0 ;  /* 0x00000003ff007819 */ /* 0x000fe40000011600 */
[----:B------:R-:W-:Y:S01]  /*04b0*/  LEA.HI.SX32 R243, R243, R2, 0x1e ;  /* 0x00000002f3f37211 */ /* 0x000fe200078ff2ff */
[----:B------:R-:W-:Y:S01]  /*04c0*/  IMAD R2, R251, 0x1000, R176 ;  /* 0x00001000fb027824 */ /* 0x000fe200078e02b0 */
[----:B------:R-:W-:-:S02]  /*04d0*/  LOP3.LUT R180, R180, R0, RZ, 0x3c, !PT ;  /* 0x00000000b4b47212 */ /* 0x000fc400078e3cff */
[----:B------:R-:W-:Y:S02]  /*04e0*/  LOP3.LUT R5, R3, 0x1, RZ, 0xc0, !PT ;  /* 0x0000000103057812 */ /* 0x000fe400078ec0ff */
[----:B------:R-:W-:Y:S01]  /*04f0*/  LOP3.LUT R4, R4, 0x8, R10, 0xf8, !PT ;  /* 0x0000000804047812 */ /* 0x000fe200078ef80a */
[----:B------:R-:W-:Y:S01]  /*0500*/  IMAD.IADD R180, R2, 0x1, R180 ;  /* 0x0000000102b47824 */ /* 0x000fe200078e02b4 */
[----:B------:R-:W-:Y:S01]  /*0510*/  LOP3.LUT R7, R6, R7, RZ, 0x3c, !PT ;  /* 0x0000000706077212 */ /* 0x000fe200078e3cff */
[----:B------:R-:W-:Y:S01]  /*0520*/  IMAD.SHL.U32 R6, R14, 0x8, RZ ;  /* 0x000000080e067824 */ /* 0x000fe200078e00ff */
[----:B------:R-:W-:Y:S01]  /*0530*/  ISETP.NE.U32.AND P0, PT, R5, 0x1, PT ;  /* 0x000000010500780c */ /* 0x000fe20003f05070 */
[----:B------:R-:W-:Y:S01]  /*0540*/  IMAD.SHL.U32 R2, R251, 0x8, RZ ;  /* 0x00000008fb027824 */ /* 0x000fe200078e00ff */
[----:B------:R-:W-:Y:S01]  /*0550*/  LOP3.LUT R176, R176, R4, R0, 0xf6, !PT ;  /* 0x00000004b0b07212 */ /* 0x000fe200078ef600 */
[C---:B------:R-:W-:Y:S01]  /*0560*/  IMAD.SHL.U32 R0, R3.reuse, 0x40, RZ ;  /* 0x0000004003007824 */ /* 0x040fe200078e00ff */
[----:B------:R-:W-:Y:S01]  /*0570*/  R2P PR, R3, 0x6 ;  /* 0x0000000603007804 */ /* 0x000fe20000000000 */
[----:B------:R-:W-:Y:S01]  /*0580*/  IMAD.SHL.U32 R5, R9, 0x40, RZ ;  /* 0x0000004009057824 */ /* 0x000fe200078e00ff */
[----:B------:R-:W-:Y:S01]  /*0590*/  LOP3.LUT R6, R7, 0xfffffe00, R6, 0xf8, !PT ;  /* 0xfffffe0007067812 */ /* 0x000fe200078ef806 */
[----:B------:R-:W-:Y:S01]  /*05a0*/  IMAD.SHL.U32 R180, R180, 0x2, RZ ;  /* 0x00000002b4b47824 */ /* 0x000fe200078e00ff */
[----:B------:R-:W-:Y:S01]  /*05b0*/  LOP3.LUT R3, R2, 0x8, RZ, 0xc0, !PT ;  /* 0x0000000802037812 */ /* 0x000fe200078ec0ff */
[----:B------:R-:W-:Y:S01]  /*05c0*/  IMAD.SHL.U32 R2, R188, 0x10, RZ ;  /* 0x00000010bc027824 */ /* 0x000fe200078e00ff */
[----:B------:R-:W-:Y:S01]  /*05d0*/  LOP3.LUT R0, R0, 0x1c0, RZ, 0xc0, !PT ;  /* 0x000001c000007812 */ /* 0x000fe200078ec0ff */
[----:B------:R1:W-:Y:S01]  /*05e0*/  STL [R1+0x4], R6 ;  /* 0x0000040601007387 */ /* 0x0003e20000100800 */
[----:B------:R-:W-:Y:S01]  /*05f0*/  IMAD.SHL.U32 R188, R188, 0x8, RZ ;  /* 0x00000008bcbc7824 */ /* 0x000fe200078e00ff */
[----:B------:R-:W-:-:S02]  /*0600*/  SEL R181, R233, 0xffffffe0, !P4 ;  /* 0xffffffe0e9b57807 */ /* 0x000fc40006000000 */
[----:B------:R-:W-:Y:S02]  /*0610*/  SHF.R.U32.HI R4, RZ, 0x3, R0 ;  /* 0x00000003ff047819 */ /* 0x000fe40000011600 */
[----:B------:R-:W-:Y:S02]  /*0620*/  LOP3.LUT R10, R3, 0x10, R2, 0xf8, !PT ;  /* 0x00000010030a7812 */ /* 0x000fe400078ef802 */
[----:B------:R-:W-:Y:S02]  /*0630*/  LOP3.LUT R2, R5, 0x1c0, RZ, 0xc0, !PT ;  /* 0x000001c005027812 */ /* 0x000fe400078ec0ff */
[CC--:B------:R-:W-:Y:S02]  /*0640*/  LOP3.LUT R9, R4.reuse, R0.reuse, R3, 0x1e, !PT ;  /* 0x0000000004097212 */ /* 0x0c0fe400078e1e03 */
[----:B------:R-:W-:Y:S02]  /*0650*/  SHF.R.U32.HI R3, RZ, 0x3, R2 ;  /* 0x00000003ff037819 */ /* 0x000fe40000011602 */
[----:B------:R-:W-:-:S02]  /*0660*/  LOP3.LUT R5, R4, R0, RZ, 0xfc, !PT ;  /* 0x0000000004057212 */ /* 0x000fc400078efcff */
[----:B------:R-:W-:Y:S02]  /*0670*/  LOP3.LUT R0, R8, 0xfffffe00, RZ, 0xc0, !PT ;  /* 0xfffffe0008007812 */ /* 0x000fe400078ec0ff */
[----:B------:R-:W-:Y:S02]  /*0680*/  LOP3.LUT R188, R2, 0x8, R188, 0xf8, !PT ;  /* 0x0000000802bc7812 */ /* 0x000fe400078ef8bc */
[----:B------:R-:W-:Y:S02]  /*0690*/  LOP3.LUT R2, R3, R10, R2, 0x1e, !PT ;  /* 0x0000000a03027212 */ /* 0x000fe400078e1e02 */
[----:B------:R-:W-:Y:S02]  /*06a0*/  SEL R233, R233, 0xffffffe0, !P1 ;  /* 0xffffffe0e9e97807 */ /* 0x000fe40004800000 */
[----:B------:R-:W-:Y:S01]  /*06b0*/  LOP3.LUT R187, R2, R0, RZ, 0xfc, !PT ;  /* 0x0000000002bb7212 */ /* 0x000fe200078efcff */
[----:B-1----:R-:W-:Y:S01]  /*06c0*/  IMAD.SHL.U32 R6, R12, 0x2, RZ ;  /* 0x000000020c067824 */ /* 0x002fe200078e00ff */
[----:B------:R-:W-:Y:S01]  /*06d0*/  LOP3.LUT R188, R188, R3, RZ, 0x3c, !PT ;  /* 0x00000003bcbc7212 */ /* 0x000fe200078e3cff */
[----:B------:R-:W-:Y:S01]  /*06e0*/  IMAD.U32 R2, RZ, RZ, UR5 ;  /* 0x00000005ff027e24 */ /* 0x000fe2000f8e00ff */
[----:B------:R-:W-:Y:S01]  /*06f0*/  USHF.R.S32.HI UR5, URZ, 0x1f, UR59 ;  /* 0x0000001f3f057899 */ /* 0x000fe2000801143b */
[--C-:B------:R-:W-:Y:S01]  /*0700*/  IMAD R7, R251, 0x2000, R6.reuse ;  /* 0x00002000fb077824 */ /* 0x100fe200078e0206 */
[----:B------:R-:W-:Y:S01]  /*0710*/  SEL R231, R231, 0x10, !P0 ;  /* 0x00000010e7e77807 */ /* 0x000fe20004000000 */
[C---:B------:R-:W-:Y:S01]  /*0720*/  IMAD R6, R15.reuse, 0x400, R6 ;  /* 0x000004000f067824 */ /* 0x040fe200078e0206 */
[----:B------:R-:W-:Y:S01]  /*0730*/  LEA R176, R176, UR4, 0x1 ;  /* 0x00000004b0b07c11 */ /* 0x000fe2000f8e08ff */
[----:B------:R-:W-:-:S02]  /*0740*/  IMAD R4, R15, 0x400, R7 ;  /* 0x000004000f047824 */ /* 0x000fc400078e0207 */
[----:B------:R-:W-:Y:S02]  /*0750*/  IMAD.IADD R6, R6, 0x1, R9 ;  /* 0x0000000106067824 */ /* 0x000fe400078e0209 */
[----:B------:R-:W-:Y:S02]  /*0760*/  IMAD.IADD R5, R5, 0x1, R4 ;  /* 0x0000000105057824 */ /* 0x000fe400078e0204 */
[----:B------:R-:W-:Y:S02]  /*0770*/  IMAD R4, R15, 0x400, R0 ;  /* 0x000004000f047824 */ /* 0x000fe400078e0200 */
[----:B------:R-:W-:Y:S01]  /*0780*/  IMAD.U32 R0, RZ, RZ, UR6 ;  /* 0x00000006ff007e24 */ /* 0x000fe2000f8e00ff */
[----:B------:R-:W-:Y:S01]  /*0790*/  USHF.R.S32.HI UR6, URZ, 0x1f, UR51 ;  /* 0x0000001f3f067899 */ /* 0x000fe20008011433 */
[----:B------:R-:W-:Y:S01]  /*07a0*/  IMAD.MOV.U32 R0, RZ, RZ, 0x40 ;  /* 0x00000040ff007424 */ /* 0x000fe200078e00ff */
[----:B------:R-:W-:Y:S01]  /*07b0*/  LEA R230, R5, UR4, 0x1 ;  /* 0x0000000405e67c11 */ /* 0x000fe2000f8e08ff */
[----:B------:R-:W-:-:S02]  /*07c0*/  IMAD.IADD R188, R4, 0x1, R188 ;  /* 0x0000000104bc7824 */ /* 0x000fc400078e02bc */
[----:B------:R-:W-:Y:S01]  /*07d0*/  IMAD.U32 R3, RZ, RZ, UR5 ;  /* 0x00000005ff037e24 */ /* 0x000fe2000f8e00ff */
[C---:B------:R-:W-:Y:S01]  /*07e0*/  SEL R179, R0.reuse, 0xffffffc0, !P3 ;  /* 0xffffffc000b37807 */ /* 0x040fe20005800000 */
[----:B------:R-:W-:Y:S01]  /*07f0*/  IMAD.U32 R2, RZ, RZ, UR6 ;  /* 0x00000006ff027e24 */ /* 0x000fe2000f8e00ff */
[----:B------:R-:W-:Y:S01]  /*0800*/  UIADD3 UR6, UR4, 0xc000, URZ ;  /* 0x0000c00004067890 */ /* 0x000fe2000fffe03f */
[----:B------:R-:W-:Y:S01]  /*0810*/  IMAD.MOV.U32 R2, RZ, RZ, 0x440 ;  /* 0x00000440ff027424 */ /* 0x000fe200078e00ff */
[----:B------:R-:W-:Y:S01]  /*0820*/  SEL R0, R0, 0xffffffc0, !P2 ;  /* 0xffffffc000007807 */ /* 0x000fe20005000000 */
[C---:B------:R-:W-:Y:S01]  /*0830*/  IMAD.IADD R232, R230.reuse, 0x1, R231 ;  /* 0x00000001e6e87824 */ /* 0x040fe200078e02e7 */
[----:B------:R-:W-:Y:S01]  /*0840*/  UIADD3 UR5, UR4, 0xc000, URZ ;  /* 0x0000c00004057890 */ /* 0x000fe2000fffe03f */
[----:B------:R-:W-:Y:S01]  /*0850*/  IMAD.IADD R236, R230, 0x1, R233 ;  /* 0x00000001e6ec7824 */ /* 0x000fe200078e02e9 */
[----:B------:R-:W-:Y:S01]  /*0860*/  LEA R6, R6, UR6, 0x1 ;  /* 0x0000000606067c11 */ /* 0x000fe2000f8e08ff */
[----:B------:R-:W-:Y:S01]  /*0870*/  IMAD.IADD R229, R230, 0x1, R0 ;  /* 0x00000001e6e57824 */ /* 0x000fe200078e0200 */
[----:B------:R-:W-:Y:S01]  /*0880*/  SEL R2, R2, 0x3c0, !P2 ;  /* 0x000003c002027807 */ /* 0x000fe20005000000 */
[----:B------:R-:W-:-:S02]  /*0890*/  VIADD R182, R180, UR6 ;  /* 0x00000006b4b67c36 */ /* 0x000fc40008000000 */
[--C-:B------:R-:W-:Y:S01]  /*08a0*/  IMAD.IADD R7, R0, 0x1, R6.reuse ;  /* 0x0000000100077824 */ /* 0x100fe200078e0206 */
[----:B------:R-:W-:Y:S01]  /*08b0*/  STL [R1+0xc], R6 ;  /* 0x00000c0601007387 */ /* 0x000fe20000100800 */
[----:B------:R-:W-:Y:S02]  /*08c0*/  IMAD.IADD R5, R233, 0x1, R6 ;  /* 0x00000001e9057824 */ /* 0x000fe400078e0206 */
[C---:B------:R-:W-:Y:S01]  /*08d0*/  VIADD R10, R6.reuse, 0x420 ;  /* 0x00000420060a7836 */ /* 0x040fe20000000000 */
[----:B------:R-:W-:Y:S01]  /*08e0*/  STL [R1+0x20], R7 ;  /* 0x0000200701007387 */ /* 0x000fe20000100800 */
[C---:B------:R-:W-:Y:S02]  /*08f0*/  IMAD.IADD R4, R6.reuse, 0x1, R2 ;  /* 0x0000000106047824 */ /* 0x040fe400078e0202 */
        /* <DEDUP_REMOVED lines=15> */
[----:B------:R-:W-:Y:S01]  /*09f0*/  IMAD.IADD R235, R232, 0x1, R233 ;  /* 0x00000001e8eb7824 */ /* 0x000fe200078e02e9 */
[----:B------:R-:W-:Y:S01]  /*0a00*/  STL [R1+0x18], R8 ;  /* 0x0000180801007387 */ /* 0x000fe20000100800 */
[----:B------:R-:W-:Y:S02]  /*0a10*/  IMAD.IADD R234, R233, 0x1, R229 ;  /* 0x00000001e9ea7824 */ /* 0x000fe400078e02e5 */
[----:B------:R-:W-:Y:S02]  /*0a20*/  IMAD.IADD R181, R181, 0x1, R179 ;  /* 0x00000001b5b57824 */ /* 0x000fe400078e02b3 */
[----:B-1----:R-:W-:-:S02]  /*0a30*/  VIADD R5, R6, 0x2440 ;  /* 0x0000244006057836 */ /* 0x002fc40000000000 */
[----:B------:R-:W-:Y:S02]  /*0a40*/  @P2 VIADD R5, R6, 0x23c0 ;  /* 0x000023c006052836 */ /* 0x000fe40000000000 */
[----:B------:R-:W-:-:S03]  /*0a50*/  IMAD.IADD R6, R233, 0x1, R7 ;  /* 0x00000001e9067824 */ /* 0x000fc600078e0207 */
[----:B------:R1:W-:Y:S04]  /*0a60*/  STL [R1+0x14], R5 ;  /* 0x0000140501007387 */ /* 0x0003e80000100800 */
[----:B------:R2:W-:Y:S01]  /*0a70*/  STL [R1+0x38], R6 ;  /* 0x0000380601007387 */ /* 0x0005e20000100800 */
[C---:B-1----:R-:W-:Y:S02]  /*0a80*/  IMAD.IADD R5, R233.reuse, 0x1, R4 ;  /* 0x00000001e9057824 */ /* 0x042fe400078e0204 */
[--C-:B------:R-:W-:Y:S02]  /*0a90*/  IMAD.IADD R4, R0, 0x1, R3.reuse ;  /* 0x0000000100047824 */ /* 0x100fe400078e0203 */
[----:B------:R-:W-:Y:S01]  /*0aa0*/  IMAD.IADD R0, R2, 0x1, R3 ;  /* 0x0000000102007824 */ /* 0x000fe200078e0203 */
[----:B------:R2:W-:Y:S01]  /*0ab0*/  STL [R1+0x34], R5 ;  /* 0x0000340501007387 */ /* 0x0005e20000100800 */
[----:B------:R-:W-:-:S03]  /*0ac0*/  IMAD.IADD R233, R233, 0x1, R231 ;  /* 0x00000001e9e97824 */ /* 0x000fc600078e02e7 */
[----:B------:R2:W-:Y:S04]  /*0ad0*/  STL [R1+0x30], R4 ;  /* 0x0000300401007387 */ /* 0x0005e80000100800 */
[----:B------:R2:W-:Y:S02]  /*0ae0*/  STL [R1+0x2c], R0 ;  /* 0x00002c0001007387 */ /* 0x0005e40000100800 */
.L_x_900:
        /* <DEDUP_REMOVED lines=17> */
[----:B------:R-:W-:Y:S01]  /*0c00*/  @UP4 UIADD3.X UR13, UR6, UR9, URZ, UP1, !UPT ;  /* 0x00000009060d4290 */ /* 0x000fe20008ffe43f */
[----:B--2---:R-:W-:Y:S01]  /*0c10*/  IMAD.U32 R4, RZ, RZ, UR12 ;  /* 0x0000000cff047e24 */ /* 0x004fe2000f8e00ff */
[----:B------:R-:W-:-:S02]  /*0c20*/  UISETP.NE.U32.AND UP0, UPT, UR14, URZ, UPT ;  /* 0x0000003f0e00728c */ /* 0x000fc4000bf05070 */
[----:B------:R-:W-:Y:S01]  /*0c30*/  UIADD3.X UR7, UR6, UR15, URZ, UP2, !UPT ;  /* 0x0000000f06077290 */ /* 0x000fe200097fe43f */
[----:B------:R-:W-:Y:S01]  /*0c40*/  IMAD.U32 R3, RZ, RZ, UR11 ;  /* 0x0000000bff037e24 */ /* 0x000fe2000f8e00ff */
[----:B------:R-:W-:Y:S01]  /*0c50*/  UISETP.NE.AND.EX UP2, UPT, UR15, URZ, UPT, UP0 ;  /* 0x0000003f0f00728c */ /* 0x000fe2000bf45300 */
[----:B------:R-:W-:Y:S01]  /*0c60*/  IMAD.U32 R5, RZ, RZ, UR13 ;  /* 0x0000000dff057e24 */ /* 0x000fe2000f8e00ff */
[----:B------:R-:W-:Y:S01]  /*0c70*/  ULDC.U8 UR14, c[0x0][0x3c2] ;  /* 0x0000f080000e7ab9 */ /* 0x000fe20000000000 */
[----:B------:R-:W-:Y:S01]  /*0c80*/  ULDC.64 UR8, c[0x0][0x2f8] ;  /* 0x0000be0000087ab9 */ /* 0x000fe20000000a00 */
[----:B------:R-:W-:Y:S02]  /*0c90*/  UISETP.NE.AND UP1, UPT, UR14, URZ, UPT ;  /* 0x0000003f0e00728c */ /* 0x000fe4000bf25270 */
[----:B------:R-:W-:Y:S01]  /*0ca0*/  UISETP.EQ.U32.AND UP4, UPT, UR8, URZ, UPT ;  /* 0x0000003f0800728c */ /* 0x000fe2000bf82070 */
[----:B------:R-:W-:Y:S01]  /*0cb0*/  PLOP3.LUT P3, PT, PT, PT, UP2, 0x80, 0x0 ;  /* 0x000000000000781c */ /* 0x000fe20003f6f028 */
[----:B---34-:R-:W2:Y:S02]  /*0cc0*/  @P1 LDG.E R7, desc[UR16][R4.64] ;  /* 0x0000001004071981 */ /* 0x018ea4000c1e1900 */
[----:B------:R-:W-:-:S06]  /*0cd0*/  UISETP.EQ.OR.EX UP4, UPT, UR9, URZ, !UP1, UP4 ;  /* 0x0000003f0900728c */ /* 0x000fcc000cf82740 */
        /* <DEDUP_REMOVED lines=18> */
[----:B------:R-:W-:Y:S01]  /*0e00*/  @!UP3 ULDC UR7, c[0x0][0x2cc] ;  /* 0x0000b3000007bab9 */ /* 0x000fe20000000800 */
[----:B--2---:R-:W-:Y:S02]  /*0e10*/  @P1 R2UR UR27, R7 ;  /* 0x00000000071b12ca */ /* 0x004fe400000e0000 */
[----:B---3--:R-:W-:-:S02]  /*0e20*/  @P0 R2UR UR19, R5 ;  /* 0x00000000051302ca */ /* 0x008fc400000e0000 */
[----:B------:R-:W-:Y:S01]  /*0e30*/  ISETP.NE.U32.AND P0, PT, RZ, UR8, PT ;  /* 0x00000008ff007c0c */ /* 0x000fe2000bf05070 */
[----:B------:R-:W-:-:S03]  /*0e40*/  @!UP3 USEL UR8, UR7, URZ, UP0 ;  /* 0x0000003f0708b287 */ /* 0x000fc60008000000 */
[----:B------:R-:W-:Y:S01]  /*0e50*/  ISETP.NE.AND.EX P0, PT, RZ, UR9, PT, P0 ;  /* 0x00000009ff007c0c */ /* 0x000fe2000bf05300 */
[----:B------:R-:W-:-:S06]  /*0e60*/  ULDC UR7, c[0x0][0x2c8] ;  /* 0x0000b20000077ab9 */ /* 0x000fcc0000000800 */
        /* <DEDUP_REMOVED lines=11> */
.L_x_824:
        /* <DEDUP_REMOVED lines=15> */
[----:B------:R-:W-:-:S02]  /*1010*/  UIMAD UR36, UR51, UR9, UR8 ;  /* 0x00000009332472a4 */ /* 0x000fc4000f8e0208 */
[----:B------:R-:W-:Y:S01]  /*1020*/  USHF.L.U32 UR12, UR51, 0x7, URZ ;  /* 0x00000007330c7899 */ /* 0x000fe2000800063f */
[----:B------:R-:W-:Y:S01]  /*1030*/  @!UP0 ULDC.64 UR8, c[0x0][0x418] ;  /* 0x0001060000088ab9 */ /* 0x000fe20000000a00 */
[----:B------:R-:W-:Y:S01]  /*1040*/  ULDC UR61, c[0x0][0x2d4] ;  /* 0x0000b500003d7ab9 */ /* 0x000fe20000000800 */
[----:B------:R-:W-:Y:S01]  /*1050*/  ULDC UR33, c[0x0][0x2dc] ;  /* 0x0000b70000217ab9 */ /* 0x000fe20000000800 */
[----:B------:R-:W-:Y:S01]  /*1060*/  ULDC UR48, c[0x0][0x270] ;  /* 0x00009c0000307ab9 */ /* 0x000fe20000000800 */
[----:B------:R-:W-:Y:S02]  /*1070*/  USHF.R.S32.HI UR37, URZ, 0x1f, UR61 ;  /* 0x0000001f3f257899 */ /* 0x000fe4000801143d */
[----:B------:R-:W-:Y:S01]  /*1080*/  UIMAD UR53, UR59, UR33, URZ ;  /* 0x000000213b3572a4 */ /* 0x000fe2000f8e023f */
[----:B------:R-:W-:Y:S01]  /*1090*/  ULDC.64 UR14, c[0x0][0x240] ;  /* 0x00009000000e7ab9 */ /* 0x000fe20000000a00 */
[----:B-1----:R-:W-:Y:S01]  /*10a0*/  IABS R5, R6 ;  /* 0x0000000600057213 */ /* 0x002fe20000000000 */
[----:B------:R-:W-:Y:S01]  /*10b0*/  UIMAD.WIDE.U32 UR28, UR6, UR14, URZ ;  /* 0x0000000e061c72a5 */ /* 0x000fe2000f8e003f */
[----:B------:R-:W-:Y:S01]  /*10c0*/  ISETP.NE.AND P3, PT, R6, RZ, PT ;  /* 0x000000ff0600720c */ /* 0x000fe20003f65270 */
[----:B------:R-:W-:Y:S01]  /*10d0*/  @UP1 UIADD3 UR18, UR27, UR38, URZ ;  /* 0x000000261b121290 */ /* 0x000fe2000fffe03f */
[----:B------:R-:W1:Y:S01]  /*10e0*/  I2F.RP R2, R5 ;  /* 0x0000000500027306 */ /* 0x000e620000209400 */
[----:B------:R-:W-:-:S02]  /*10f0*/  UIMAD.WIDE.U32 UR20, UR51, UR61, URZ ;  /* 0x0000003d331472a5 */ /* 0x000fc4000f8e003f */
[----:B------:R-:W-:Y:S02]  /*1100*/  USEL UR56, UR30, UR28, !UP0 ;  /* 0x0000001c1e387287 */ /* 0x000fe4000c000000 */
[----:B--2---:R-:W-:Y:S02]  /*1110*/  UIMAD.WIDE.U32 UR34, UR7, UR10, URZ ;  /* 0x0000000a072272a5 */ /* 0x004fe4000f8e003f */
[----:B------:R-:W-:Y:S02]  /*1120*/  UIADD3 UR47, UR31, UR36, URZ ;  /* 0x000000241f2f7290 */ /* 0x000fe4000fffe03f */
[----:B------:R-:W-:Y:S02]  /*1130*/  UIMAD UR50, UR7, UR11, UR35 ;  /* 0x0000000b073272a4 */ /* 0x000fe4000f8e0223 */
[----:B------:R-:W-:Y:S02]  /*1140*/  @!UP0 UIMAD UR7, UR60, UR8, URZ ;  /* 0x000000083c0782a4 */ /* 0x000fe4000f8e023f */
[----:B------:R-:W-:Y:S01]  /*1150*/  USEL UR35, UR12, URZ, UP2 ;  /* 0x0000003f0c237287 */ /* 0x000fe20009000000 */
        /* <DEDUP_REMOVED lines=8> */
[----:B------:R-:W-:Y:S01]  /*11e0*/  UIMAD UR7, UR37, UR51, URZ ;  /* 0x00000033250772a4 */ /* 0x000fe2000f8e023f */
[----:B------:R-:W-:Y:S01]  /*11f0*/  ULDC.U8 UR10, c[0x0][0x480] ;  /* 0x00012000000a7ab9 */ /* 0x000fe20000000000 */
[----:B-1----:R-:W-:Y:S01]  /*1200*/  VIADD R2, R2, 0xffffffe ;  /* 0x0ffffffe02027836 */ /* 0x002fe20000000000 */
[----:B------:R-:W-:-:S02]  /*1210*/  @UP0 UIMAD UR52, UR6, UR11, UR45 ;  /* 0x0000000b063402a4 */ /* 0x000fc4000f8e022d */
[----:B------:R-:W-:Y:S01]  /*1220*/  UISETP.NE.AND UP4, UPT, UR10, URZ, UPT ;  /* 0x0000003f0a00728c */ /* 0x000fe2000bf85270 */
[----:B------:R-:W1:Y:S01]  /*1230*/  F2I.FTZ.U32.TRUNC.NTZ R3, R2 ;  /* 0x0000000200037305 */ /* 0x000e62000021f000 */
[----:B------:R-:W-:Y:S01]  /*1240*/  UIMAD UR7, UR60, UR61, UR7 ;  /* 0x0000003d3c0772a4 */ /* 0x000fe2000f8e0207 */
[----:B------:R-:W-:Y:S01]  /*1250*/  @UP1 ULDC.64 UR10, c[0x0][0x248] ;  /* 0x00009200000a1ab9 */ /* 0x000fe20000000a00 */
[----:B------:R-:W-:Y:S02]  /*1260*/  UIMAD UR26, UR6, UR15, URZ ;  /* 0x0000000f061a72a4 */ /* 0x000fe4000f8e023f */
[----:B------:R-:W-:Y:S02]  /*1270*/  @UP1 UIMAD.WIDE.U32 UR30, UR18, UR10, URZ ;  /* 0x0000000a121e12a5 */ /* 0x000fe4000f8e003f */
[----:B------:R-:W-:Y:S02]  /*1280*/  @UP1 UIMAD UR46, UR18, UR11, URZ ;  /* 0x0000000b122e12a4 */ /* 0x000fe4000f8e023f */
[----:B------:R-:W-:-:S02]  /*1290*/  UIMAD UR18, UR13, UR20, URZ ;  /* 0x000000140d1272a4 */ /* 0x000fc4000f8e023f */
[----:B------:R-:W-:Y:S02]  /*12a0*/  UIADD3 UR7, UR21, UR7, URZ ;  /* 0x0000000715077290 */ /* 0x000fe4000fffe03f */
[----:B------:R-:W-:Y:S01]  /*12b0*/  @UP0 UIADD3 UR47, UR29, UR26, URZ ;  /* 0x0000001a1d2f0290 */ /* 0x000fe2000fffe03f */
[--C-:B-1----:R-:W-:Y:S01]  /*12c0*/  IMAD.MOV R0, RZ, RZ, -R3.reuse ;  /* 0x000000ffff007224 */ /* 0x102fe200078e0a03 */
[----:B------:R-:W-:Y:S01]  /*12d0*/  UIMAD.WIDE.U32 UR28, UR12, UR20, URZ ;  /* 0x000000140c1c72a5 */ /* 0x000fe2000f8e003f */
[----:B------:R-:W-:Y:S01]  /*12e0*/  IMAD.MOV.U32 R2, RZ, RZ, RZ ;  /* 0x000000ffff027224 */ /* 0x000fe200078e00ff */
[----:B------:R-:W-:Y:S01]  /*12f0*/  UIMAD UR7, UR12, UR7, UR18 ;  /* 0x000000070c0772a4 */ /* 0x000fe2000f8e0212 */
[----:B------:R-:W-:Y:S01]  /*1300*/  IMAD R0, R0, R5, RZ ;  /* 0x0000000500007224 */ /* 0x000fe200078e02ff */
[----:B------:R-:W-:Y:S02]  /*1310*/  ULOP3.LUT UR23, UR33, 0xffffff80, URZ, 0xc0, !UPT ;  /* 0xffffff8021177892 */ /* 0x000fe4000f8ec03f */
[----:B------:R-:W-:Y:S01]  /*1320*/  @!UP0 UIMAD.WIDE.U32 UR42, UR51, UR8, URZ ;  /* 0x00000008332a82a5 */ /* 0x000fe2000f8e003f */
[----:B------:R-:W-:Y:S01]  /*1330*/  IMAD.HI.U32 R0, R3, R0, R2 ;  /* 0x0000000003007227 */ /* 0x000fe200078e0002 */
[----:B------:R-:W-:Y:S01]  /*1340*/  MOV R2, R4 ;  /* 0x0000000400027202 */ /* 0x000fe20000000f00 */
[----:B------:R-:W-:-:S02]  /*1350*/  USHF.L.U64.HI UR8, UR51, 0x7, UR60 ;  /* 0x0000000733087899 */ /* 0x000fc4000801023c */
[----:B------:R-:W-:Y:S02]  /*1360*/  UIMAD.WIDE.U32 UR20, UR12, UR6, URZ ;  /* 0x000000060c1472a5 */ /* 0x000fe4000f8e003f */
[----:B------:R-:W-:Y:S01]  /*1370*/  IMAD.HI.U32 R0, R0, R2, RZ ;  /* 0x0000000200007227 */ /* 0x000fe200078e00ff */
[----:B------:R-:W-:Y:S02]  /*1380*/  UIADD3 UR49, UR29, UR7, URZ ;  /* 0x000000071d317290 */ /* 0x000fe4000fffe03f */
[----:B------:R-:W-:Y:S01]  /*1390*/  UIMAD UR18, UR13, UR6, URZ ;  /* 0x000000060d1272a4 */ /* 0x000fe2000f8e023f */
[----:B------:R-:W-:Y:S01]  /*13a0*/  IMAD.MOV R3, RZ, RZ, -R0 ;  /* 0x000000ffff037224 */ /* 0x000fe200078e0a00 */
[----:B------:R-:W-:Y:S01]  /*13b0*/  ULDC.U8 UR9, c[0x0][0x3d8] ;  /* 0x0000f60000097ab9 */ /* 0x000fe20000000000 */
[----:B------:R-:W-:Y:S02]  /*13c0*/  UIADD3 UR7, UR23, -0x80, URZ ;  /* 0xffffff8017077890 */ /* 0x000fe4000fffe03f */
[----:B------:R-:W-:Y:S01]  /*13d0*/  IMAD R2, R5, R3, R2 ;  /* 0x0000000305027224 */ /* 0x000fe200078e0202 */
[----:B------:R-:W-:-:S02]  /*13e0*/  UISETP.NE.AND UP3, UPT, UR9, URZ, UPT ;  /* 0x0000003f0900728c */ /* 0x000fc4000bf65270 */
[----:B------:R-:W-:Y:S02]  /*13f0*/  USEL UR40, UR8, URZ, UP2 ;  /* 0x0000003f08287287 */ /* 0x000fe40009000000 */
[----:B------:R-:W-:Y:S01]  /*1400*/  ISETP.GT.U32.AND P1, PT, R5, R2, PT ;  /* 0x000000020500720c */ /* 0x000fe20003f24070 */
[----:B------:R-:W-:Y:S02]  /*1410*/  @UP0 UIADD3 UR49, UR21, UR18, URZ ;  /* 0x0000001215310290 */ /* 0x000fe4000fffe03f */
[----:B------:R-:W-:Y:S02]  /*1420*/  USHF.R.S32.HI UR37, URZ, 0x1f, UR7 ;  /* 0x0000001f3f257899 */ /* 0x000fe40008011407 */
[----:B------:R-:W-:Y:S02]  /*1430*/  UIADD3 UR18, UP2, UR7, UR35, URZ ;  /* 0x0000002307127290 */ /* 0x000fe4000ff5e03f */
[----:B------:R-:W-:Y:S02]  /*1440*/  @UP1 UIADD3 UR24, UR27, UR38, URZ ;  /* 0x000000261b181290 */ /* 0x000fe4000fffe03f */
[----:B------:R-:W-:-:S02]  /*1450*/  UIADD3.X UR23, UR37, UR40, URZ, UP2, !UPT ;  /* 0x0000002825177290 */ /* 0x000fc400097fe43f */
[----:B------:R-:W-:Y:S02]  /*1460*/  UIMAD UR13, UR13, UR18, URZ ;  /* 0x000000120d0d72a4 */ /* 0x000fe4000f8e023f */
[----:B------:R-:W-:Y:S01]  /*1470*/  @!P1 IMAD.IADD R2, R2, 0x1, -R5 ;  /* 0x0000000102029824 */ /* 0x000fe200078e0a05 */
[----:B------:R-:W-:Y:S01]  /*1480*/  @UP1 ULDC.64 UR8, c[0x0][0x250] ;  /* 0x0000940000081ab9 */ /* 0x000fe20000000a00 */
[----:B------:R-:W-:Y:S01]  /*1490*/  @!P1 IADD3 R0, R0, 0x1, RZ ;  /* 0x0000000100009810 */ /* 0x000fe20007ffe0ff */
[----:B------:R-:W-:Y:S01]  /*14a0*/  USEL UR58, UR28, UR20, !UP0 ;  /* 0x000000141c3a7287 */ /* 0x000fe2000c000000 */
[----:B------:R-:W-:Y:S01]  /*14b0*/  PLOP3.LUT P1, PT, PT, PT, UP1, 0x80, 0x0 ;  /* 0x000000000000781c */ /* 0x000fe20003f2f018 */
[----:B------:R-:W-:Y:S01]  /*14c0*/  @UP1 UIMAD.WIDE.U32 UR20, UR24, UR8, URZ ;  /* 0x00000008181412a5 */ /* 0x000fe2000f8e003f */
[----:B------:R-:W-:Y:S01]  /*14d0*/  ISETP.GE.U32.AND P0, PT, R2, R5, PT ;  /* 0x000000050200720c */ /* 0x000fe20003f06070 */
[----:B------:R-:W-:Y:S01]  /*14e0*/  @UP1 UIMAD UR26, UR24, UR9, URZ ;  /* 0x00000009181a12a4 */ /* 0x000fe2000f8e023f */
[----:B------:R-:W-:Y:S01]  /*14f0*/  LOP3.LUT R2, R6, UR59, RZ, 0x3c, !PT ;  /* 0x0000003b06027c12 */ /* 0x000fe2000f8e3cff */
[----:B------:R-:W-:Y:S01]  /*1500*/  ULDC UR29, c[0x0][0x2c4] ;  /* 0x0000b100001d7ab9 */ /* 0x000fe20000000800 */
[----:B------:R-:W-:-:S02]  /*1510*/  UIMAD UR24, UR12, UR23, UR13 ;  /* 0x000000170c1872a4 */ /* 0x000fc4000f8e020d */
[----:B------:R-:W-:Y:S01]  /*1520*/  ISETP.GE.AND P2, PT, R2, RZ, PT ;  /* 0x000000ff0200720c */ /* 0x000fe20003f46270 */
[----:B------:R-:W-:Y:S02]  /*1530*/  @UP3 UIMAD UR23, UR51, UR29, URZ ;  /* 0x0000001d331732a4 */ /* 0x000fe4000f8e023f */
[----:B------:R-:W-:Y:S02]  /*1540*/  @!UP0 UIADD3 UR52, UR43, UR41, URZ ;  /* 0x000000292b348290 */ /* 0x000fe4000fffe03f */
[----:B------:R-:W-:Y:S02]  /*1550*/  UIMAD.WIDE.U32 UR40, UR12, UR18, URZ ;  /* 0x000000120c2872a5 */ /* 0x000fe4000f8e003f */
[----:B------:R-:W-:Y:S01]  /*1560*/  @P0 VIADD R0, R0, 0x1 ;  /* 0x0000000100000836 */ /* 0x000fe20000000000 */
[----:B------:R-:W-:Y:S01]  /*1570*/  @UP3 USEL UR18, UR23, UR6, !UP0 ;  /* 0x0000000617123287 */ /* 0x000fe2000c000000 */
[----:B------:R-:W-:Y:S01]  /*1580*/  PLOP3.LUT P0, PT, PT, PT, UP3, 0x80, 0x0 ;  /* 0x000000000000781c */ /* 0x000fe20003f0f038 */
[----:B------:R-:W-:Y:S01]  /*1590*/  @!UP3 UIMAD UR13, UR51, UR48, UR59 ;  /* 0x00000030330db2a4 */ /* 0x000fe2000f8e023b */
[----:B------:R-:W-:Y:S01]  /*15a0*/  IMAD.MOV.U32 R11, RZ, RZ, R0 ;  /* 0x000000ffff0b7224 */ /* 0x000fe200078e0000 */
[----:B------:R-:W-:Y:S01]  /*15b0*/  @UP3 ULDC UR12, c[0x0][0x2e4] ;  /* 0x0000b900000c3ab9 */ /* 0x000fe20000000800 */
[----:B------:R-:W-:-:S02]  /*15c0*/  USEL UR57, UR34, URZ, UP4 ;  /* 0x0000003f22397287 */ /* 0x000fc4000a000000 */
[----:B------:R-:W-:Y:S01]  /*15d0*/  USHF.R.S32.HI UR48, URZ, 0x7, UR33 ;  /* 0x000000073f307899 */ /* 0x000fe20008011421 */
[----:B------:R-:W-:Y:S01]  /*15e0*/  @!P2 IADD3 R11, -R11, RZ, RZ ;  /* 0x000000ff0b0ba210 */ /* 0x000fe20007ffe1ff */
[----:B------:R-:W-:Y:S01]  /*15f0*/  @UP3 UIMAD UR23, UR59, UR12, UR18 ;  /* 0x0000000c3b1732a4 */ /* 0x000fe2000f8e0212 */
[----:B------:R-:W-:Y:S01]  /*1600*/  @!P3 LOP3.LUT R11, RZ, R6, RZ, 0x33, !PT ;  /* 0x00000006ff0bb212 */ /* 0x000fe200078e33ff */
[----:B------:R-:W-:Y:S02]  /*1610*/  USEL UR54, UR50, URZ, UP4 ;  /* 0x0000003f32367287 */ /* 0x000fe4000a000000 */
[----:B------:R-:W-:Y:S02]  /*1620*/  USHF.R.S32.HI UR39, URZ, 0x1f, UR32 ;  /* 0x0000001f3f277899 */ /* 0x000fe40008011420 */
[----:B------:R-:W-:Y:S02]  /*1630*/  USHF.R.S32.HI UR55, URZ, 0x1f, UR53 ;  /* 0x0000001f3f377899 */ /* 0x000fe40008011435 */
[----:B------:R-:W-:-:S02]  /*1640*/  @UP1 UIADD3 UR36, UR21, UR26, URZ ;  /* 0x0000001a15241290 */ /* 0x000fc4000fffe03f */
[----:B------:R-:W-:Y:S02]  /*1650*/  @!UP3 UIMAD UR23, UR13, UR29, URZ ;  /* 0x0000001d0d17b2a4 */ /* 0x000fe4000f8e023f */
        /* <DEDUP_REMOVED lines=17> */
.L_x_826:
        /* <DEDUP_REMOVED lines=13> */
.L_x_827:
        /* <DEDUP_REMOVED lines=11> */
.L_x_828:
[----:B------:R-:W-:Y:S02]  /*18f0*/  ULDC UR6, c[0x0][0x270] ;  /* 0x00009c0000067ab9 */ /* 0x000fe40000000800 */
[----:B------:R-:W-:-:S04]  /*1900*/  UIMAD UR6, UR51, UR6, UR59 ;  /* 0x00000006330672a4 */ /* 0x000fc8000f8e023b */
[----:B------:R-:W-:-:S12]  /*1910*/  UIMAD UR6, UR6, UR61, URZ ;  /* 0x0000003d060672a4 */ /* 0x000fd8000f8e023f */
.L_x_829:
[----:B------:R-:W-:Y:S01]  /*1920*/  SHF.R.S32.HI R19, RZ, 0x1f, R250 ;  /* 0x0000001fff137819 */ /* 0x000fe200000114fa */
[----:B------:R-:W1:Y:S01]  /*1930*/  LDC.64 R6, c[0x0][0x420] ;  /* 0x00010800ff067b82 */ /* 0x000e620000000a00 */
[----:B------:R-:W-:Y:S01]  /*1940*/  IADD3 R2, P0, R250, UR7, RZ ;  /* 0x00000007fa027c10 */ /* 0x000fe2000ff1e0ff */
[----:B------:R-:W2:Y:S01]  /*1950*/  S2R R20, SR_TID.X ;  /* 0x0000000000147919 */ /* 0x000ea20000002100 */
[----:B------:R-:W-:Y:S01]  /*1960*/  SHF.R.S32.HI R239, RZ, 0x1f, R238 ;  /* 0x0000001fffef7819 */ /* 0x000fe200000114ee */
[----:B------:R-:W-:Y:S01]  /*1970*/  UIADD3 UR20, UR7, UR23, URZ ;  /* 0x0000001707147290 */ /* 0x000fe2000fffe03f */
[----:B------:R-:W-:Y:S01]  /*1980*/  IADD3.X R0, R19, UR37, RZ, P0, !PT ;  /* 0x0000002513007c10 */ /* 0x000fe200087fe4ff */
[----:B------:R-:W-:Y:S01]  /*1990*/  ULDC.64 UR28, c[0x0][0x2b0] ;  /* 0x0000ac00001c7ab9 */ /* 0x000fe20000000a00 */
[----:B------:R-:W-:Y:S01]  /*19a0*/  USHF.R.S32.HI UR26, URZ, 0x1f, UR59 ;  /* 0x0000001f3f1a7899 */ /* 0x000fe2000801143b */
[----:B------:R-:W-:Y:S01]  /*19b0*/  BSSY B1, `(.L_x_825) ;  /* 0x0000ba2000017945 */ /* 0x000fe20003800000 */
[----:B------:R-:W-:Y:S01]  /*19c0*/  UIADD3 UR24, UR7, UR6, URZ ;  /* 0x0000000607187290 */ /* 0x000fe2000fffe03f */
[----:B------:R-:W-:Y:S01]  /*19d0*/  IMAD R0, R0, UR14, RZ ;  /* 0x0000000e00007c24 */ /* 0x000fe2000f8e02ff */
[----:B------:R-:W-:-:S02]  /*19e0*/  UIMAD.WIDE UR20, UR20, 0x4, UR28 ;  /* 0x00000004141478a5 */ /* 0x000fc4000f8e021c */
[----:B------:R-:W-:Y:S01]  /*19f0*/  UIADD3 UR6, -UR19, UR25, UR32 ;  /* 0x0000001913067290 */ /* 0x000fe2000fffe120 */
[C---:B------:R-:W-:Y:S01]  /*1a00*/  IMAD R0, R2.reuse, UR15, R0 ;  /* 0x0000000f02007c24 */ /* 0x040fe2000f8e0200 */
[----:B------:R-:W-:Y:S01]  /*1a10*/  ULDC.64 UR28, c[0x0][0x428] ;  /* 0x00010a00001c7ab9 */ /* 0x000fe20000000a00 */
[----:B------:R-:W-:Y:S01]  /*1a20*/  IMAD.WIDE.U32 R2, R2, UR14, R238 ;  /* 0x0000000e02027c25 */ /* 0x000fe2000f8e00ee */
[----:B------:R-:W-:Y:S01]  /*1a30*/  ULDC UR23, c[0x0][0x398] ;  /* 0x0000e60000177ab9 */ /* 0x000fe20000000800 */
[----:B------:R-:W-:Y:S01]  /*1a40*/  ULDC UR13, c[0x0][0x2dc] ;  /* 0x0000b700000d7ab9 */ /* 0x000fe20000000800 */
[----:B------:R-:W-:Y:S01]  /*1a50*/  ULDC UR18, c[0x0][0x270] ;  /* 0x00009c0000127ab9 */ /* 0x000fe20000000800 */
[----:B------:R-:W-:Y:S01]  /*1a60*/  UIADD3 UR6, UR6, -UR23, URZ ;  /* 0x8000001706067290 */ /* 0x000fe2000fffe03f */
[----:B------:R-:W-:Y:S01]  /*1a70*/  IADD3 R4, P0, R2, UR56, RZ ;  /* 0x0000003802047c10 */ /* 0x000fe2000ff1e0ff */
[----:B------:R-:W-:Y:S01]  /*1a80*/  ULDC.64 UR30, c[0x0][0x258] ;  /* 0x00009600001e7ab9 */ /* 0x000fe20000000a00 */
[----:B------:R-:W-:Y:S01]  /*1a90*/  UIMAD UR18, UR13, UR18, URZ ;  /* 0x000000120d1272a4 */ /* 0x000fe2000f8e023f */
[----:B------:R-:W-:Y:S01]  /*1aa0*/  IMAD.U32 R8, RZ, RZ, UR30 ;  /* 0x0000001eff087e24 */ /* 0x000fe2000f8e00ff */
[----:B------:R-:W-:Y:S01]  /*1ab0*/  IADD3.X R5, R3, UR47, R0, P0, !PT ;  /* 0x0000002f03057c10 */ /* 0x000fe200087fe400 */
[----:B-1----:R-:W-:Y:S01]  /*1ac0*/  IMAD R0, R6, UR37, RZ ;  /* 0x0000002506007c24 */ /* 0x002fe2000f8e02ff */
[----:B------:R-:W-:Y:S01]  /*1ad0*/  IADD3 R2, P0, R238, UR12, RZ ;  /* 0x0000000cee027c10 */ /* 0x000fe2000ff1e0ff */
[----:B------:R-:W-:-:S02]  /*1ae0*/  USHF.L.U32 UR12, UR18, 0x7, URZ ;  /* 0x00000007120c7899 */ /* 0x000fc4000800063f */
[----:B------:R-:W-:Y:S01]  /*1af0*/  IMAD R0, R7, UR7, R0 ;  /* 0x0000000707007c24 */ /* 0x000fe2000f8e0200 */
[----:B------:R-:W-:Y:S01]  /*1b00*/  IADD3.X R3, R239, UR52, RZ, P0, !PT ;  /* 0x00000034ef037c10 */ /* 0x000fe200087fe4ff */
[----:B------:R-:W-:Y:S01]  /*1b10*/  UIADD3 UR23, UP2, UP0, UR40, UR12, UR53 ;  /* 0x0000000c28177290 */ /* 0x000fe2000f85e035 */
[----:B------:R-:W-:Y:S01]  /*1b20*/  IMAD.WIDE.U32 R4, R8, UR59, R4 ;  /* 0x0000003b08047c25 */ /* 0x000fe2000f8e0004 */
[----:B--2---:R-:W-:Y:S01]  /*1b30*/  SHF.R.S32.HI R21, RZ, 0x1f, R20 ;  /* 0x0000001fff157819 */ /* 0x004fe20000011414 */
[----:B------:R-:W-:Y:S02]  /*1b40*/  USHF.R.S32.HI UR12, URZ, 0x1f, UR12 ;  /* 0x0000001f3f0c7899 */ /* 0x000fe4000801140c */
[----:B------:R-:W-:Y:S01]  /*1b50*/  IMAD.WIDE.U32 R2, R6, UR7, R2 ;  /* 0x0000000706027c25 */ /* 0x000fe2000f8e0002 */
[----:B------:R-:W-:Y:S01]  /*1b60*/  UIMAD UR7, UR26, UR28, URZ ;  /* 0x0000001c1a0772a4 */ /* 0x000fe2000f8e023f */
[----:B------:R-:W-:Y:S01]  /*1b70*/  LEA.HI R9, R21, R20, RZ, 0x5 ;  /* 0x0000001415097211 */ /* 0x000fe200078f28ff */
[----:B------:R-:W-:Y:S01]  /*1b80*/  ULDC.64 UR46, c[0x0][0x478] ;  /* 0x00011e00002e7ab9 */ /* 0x000fe20000000a00 */
[----:B------:R-:W-:Y:S01]  /*1b90*/  IMAD.IADD R3, R3, 0x1, R0 ;  /* 0x0000000103037824 */ /* 0x000fe200078e0200 */
[----:B------:R-:W-:Y:S01]  /*1ba0*/  UIMAD UR29, UR59, UR29, UR7 ;  /* 0x0000001d3b1d72a4 */ /* 0x000fe2000f8e0207 */
[----:B------:R-:W-:Y:S01]  /*1bb0*/  IMAD.U32 R0, RZ, RZ, UR28 ;  /* 0x0000001cff007e24 */ /* 0x000fe2000f8e00ff */
[----:B------:R-:W-:-:S02]  /*1bc0*/  UIMAD UR7, UR26, UR30, URZ ;  /* 0x0000001e1a0772a4 */ /* 0x000fc4000f8e023f */
[----:B------:R-:W-:Y:S01]  /*1bd0*/  USHF.R.S32.HI UR26, URZ, 0x1f, UR6 ;  /* 0x0000001f3f1a7899 */ /* 0x000fe20008011406 */
[----:B------:R-:W-:Y:S01]  /*1be0*/  IMAD.WIDE.U32 R2, R0, UR59, R2 ;  /* 0x0000003b00027c25 */ /* 0x000fe2000f8e0002 */
[----:B------:R-:W-:Y:S01]  /*1bf0*/  LOP3.LUT R0, R9, 0xffffffe0, RZ, 0xc0, !PT ;  /* 0xffffffe009007812 */ /* 0x000fe200078ec0ff */
[----:B------:R-:W-:Y:S01]  /*1c00*/  UIMAD UR31, UR59, UR31, UR7 ;  /* 0x0000001f3b1f72a4 */ /* 0x000fe2000f8e0207 */
[----:B------:R-:W-:Y:S01]  /*1c10*/  SHF.R.S32.HI R9, RZ, 0x5, R9 ;  /* 0x00000005ff097819 */ /* 0x000fe20000011409 */
[----:B------:R-:W-:Y:S01]  /*1c20*/  ULEA.HI UR26, UR26, UR6, URZ, 0x7 ;  /* 0x000000061a1a7291 */ /* 0x000fe2000f8f383f */
[----:B------:R-:W-:Y:S01]  /*1c30*/  VIADD R3, R3, UR29 ;  /* 0x0000001d03037c36 */ /* 0x000fe20008000000 */
[----:B------:R-:W-:Y:S01]  /*1c40*/  UIADD3.X UR6, UR50, UR12, UR55, UP2, UP0 ;  /* 0x0000000c32067290 */ /* 0x000fe200097e0437 */
[----:B------:R-:W-:Y:S01]  /*1c50*/  IMAD.IADD R12, R20, 0x1, -R0 ;  /* 0x00000001140c7824 */ /* 0x000fe200078e0a00 */
[----:B------:R-:W-:Y:S01]  /*1c60*/  USHF.R.S32.HI UR26, URZ, 0x7, UR26 ;  /* 0x000000073f1a7899 */ /* 0x000fe2000801141a */
[----:B------:R-:W-:Y:S01]  /*1c70*/  IMAD.WIDE.U32 R2, R250, R6, R2 ;  /* 0x00000006fa027225 */ /* 0x000fe200078e0002 */
[----:B------:R-:W-:-:S02]  /*1c80*/  UIADD3 UR7, UP3, UP2, UR57, UR23, UR58 ;  /* 0x0000001739077290 */ /* 0x000fc4000fa7e03a */
[----:B------:R-:W-:Y:S01]  /*1c90*/  UISETP.LT.AND UP0, UPT, URZ, UR26, UPT ;  /* 0x0000001a3f00728c */ /* 0x000fe2000bf01270 */
[----:B------:R-:W-:Y:S01]  /*1ca0*/  IMAD R0, R9, UR18, R12 ;  /* 0x0000001209007c24 */ /* 0x000fe2000f8e020c */
[----:B------:R-:W-:Y:S01]  /*1cb0*/  UIADD3.X UR12, UR54, UR6, UR49, UP3, UP2 ;  /* 0x00000006360c7290 */ /* 0x000fe20009fe4431 */
[----:B------:R-:W-:Y:S01]  /*1cc0*/  IMAD R9, R19, R6, RZ ;  /* 0x0000000613097224 */ /* 0x000fe200078e02ff */
[----:B------:R-:W-:Y:S01]  /*1cd0*/  USEL UR26, URZ, UR26, !UP0 ;  /* 0x0000001a3f1a7287 */ /* 0x000fe2000c000000 */
[----:B------:R-:W-:Y:S01]  /*1ce0*/  VIADD R5, R5, UR31 ;  /* 0x0000001f05057c36 */ /* 0x000fe20008000000 */
[----:B------:R-:W-:Y:S01]  /*1cf0*/  IADD3 R8, P0, R0, UR7, RZ ;  /* 0x0000000700087c10 */ /* 0x000fe2000ff1e0ff */
[----:B------:R-:W-:Y:S01]  /*1d00*/  IMAD R9, R250, R7, R9 ;  /* 0x00000007fa097224 */ /* 0x000fe200078e0209 */
[----:B------:R-:W-:Y:S02]  /*1d10*/  UISETP.GT.AND UP0, UPT, UR48, UR26, UPT ;  /* 0x0000001a3000728c */ /* 0x000fe4000bf04270 */
[----:B------:R-:W-:Y:S01]  /*1d20*/  LEA.HI.X.SX32 R10, R0, UR12, 0x1, P0 ;  /* 0x0000000c000a7c11 */ /* 0x000fe200080f0eff */
[----:B------:R-:W-:Y:S01]  /*1d30*/  UIMAD.WIDE UR6, UR24, 0x4, UR46 ;  /* 0x00000004180678a5 */ /* 0x000fe2000f8e022e */
[----:B------:R-:W-:Y:S01]  /*1d40*/  IMAD.IADD R0, R3, 0x1, R9 ;  /* 0x0000000103007824 */ /* 0x000fe200078e0209 */
[----:B------:R-:W-:Y:S01]  /*1d50*/  ULDC.64 UR44, c[0x0][0x210] ;  /* 0x00008400002c7ab9 */ /* 0x000fe20000000a00 */
[----:B------:R-:W-:Y:S01]  /*1d60*/  PLOP3.LUT P0, PT, PT, PT, UP0, 0x80, 0x0 ;  /* 0x000000000000781c */ /* 0x000fe20003f0f008 */
[----:B------:R-:W-:Y:S01]  /*1d70*/  ULDC.64 UR42, c[0x0][0x3e0] ;  /* 0x0000f800002a7ab9 */ /* 0x000fe20000000a00 */
[----:B------:R-:W-:Y:S01]  /*1d80*/  ULDC.64 UR40, c[0x0][0x400] ;  /* 0x0001000000287ab9 */ /* 0x000fe20000000a00 */
[----:B------:R-:W-:Y:S01]  /*1d90*/  LEA R240, P4, R4, UR44, 0x1 ;  /* 0x0000002c04f07c11 */ /* 0x000fe2000f8808ff */
[----:B------:R-:W-:Y:S01]  /*1da0*/  UIADD3 UR13, UR48, -0x1, URZ ;  /* 0xffffffff300d7890 */ /* 0x000fe2000fffe03f */
[----:B------:R-:W-:Y:S01]  /*1db0*/  LEA R190, P2, R8, UR40, 0x2 ;  /* 0x0000002808be7c11 */ /* 0x000fe2000f8410ff */
[----:B------:R-:W-:Y:S01]  /*1dc0*/  UMOV UR24, UR6 ;  /* 0x0000000600187c82 */ /* 0x000fe20008000000 */
[----:B------:R-:W-:Y:S01]  /*1dd0*/  LEA R242, P3, R2, UR42, 0x1 ;  /* 0x0000002a02f27c11 */ /* 0x000fe2000f8608ff */
[----:B------:R-:W-:Y:S01]  /*1de0*/  UMOV UR23, UR7 ;  /* 0x0000000700177c82 */ /* 0x000fe20008000000 */
[----:B------:R-:W-:-:S02]  /*1df0*/  LEA.HI.X R191, R8, UR41, R10, 0x2, P2 ;  /* 0x0000002908bf7c11 */ /* 0x000fc400090f140a */
[----:B------:R-:W-:Y:S02]  /*1e00*/  LEA.HI.X R237, R4, UR45, R5, 0x1, P4 ;  /* 0x0000002d04ed7c11 */ /* 0x000fe4000a0f0c05 */
[----:B------:R-:W-:Y:S01]  /*1e10*/  LEA.HI.X R241, R2, UR43, R0, 0x1, P3 ;  /* 0x0000002b02f17c11 */ /* 0x000fe200098f0c00 */
        /* <DEDUP_REMOVED lines=20> */
.L_x_831:
        /* <DEDUP_REMOVED lines=20> */
.L_x_832:
        /* <DEDUP_REMOVED lines=35> */
.L_x_834:
[----:B------:R-:W-:Y:S05]  /*22d0*/  BSYNC B0 ;  /* 0x0000000000007941 */ /* 0x000fea0003800000 */
.L_x_833:
        /* <DEDUP_REMOVED lines=14> */
.L_x_836:
[----:B------:R-:W-:Y:S05]  /*23c0*/  BSYNC B0 ;  /* 0x0000000000007941 */ /* 0x000fea0003800000 */
.L_x_835:
        /* <DEDUP_REMOVED lines=14> */
.L_x_838:
[----:B------:R-:W-:Y:S05]  /*24b0*/  BSYNC B0 ;  /* 0x0000000000007941 */ /* 0x000fea0003800000 */
.L_x_837:
        /* <DEDUP_REMOVED lines=14> */
.L_x_840:
[----:B------:R-:W-:Y:S05]  /*25a0*/  BSYNC B0 ;  /* 0x0000000000007941 */ /* 0x000fea0003800000 */
.L_x_839:
        /* <DEDUP_REMOVED lines=26> */
.L_x_842:
[----:B------:R-:W-:Y:S05]  /*2750*/  BSYNC B0 ;  /* 0x0000000000007941 */ /* 0x000fea0003800000 */
.L_x_841:
        /* <DEDUP_REMOVED lines=14> */
.L_x_844:
[----:B------:R-:W-:Y:S05]  /*2840*/  BSYNC B0 ;  /* 0x0000000000007941 */ /* 0x000fea0003800000 */
.L_x_843:
        /* <DEDUP_REMOVED lines=14> */
.L_x_846:
[----:B------:R-:W-:Y:S05]  /*2930*/  BSYNC B0 ;  /* 0x0000000000007941 */ /* 0x000fea0003800000 */
.L_x_845:
        /* <DEDUP_REMOVED lines=14> */
.L_x_830:
        /* <DEDUP_REMOVED lines=33> */
.L_x_849:
[----:B------:R-:W-:Y:S05]  /*2c30*/  BSYNC B0 ;  /* 0x0000000000007941 */ /* 0x000fea0003800000 */
.L_x_848:
        /* <DEDUP_REMOVED lines=14> */
.L_x_851:
[----:B------:R-:W-:Y:S05]  /*2d20*/  BSYNC B0 ;  /* 0x0000000000007941 */ /* 0x000fea0003800000 */
.L_x_850:
        /* <DEDUP_REMOVED lines=13> */
.L_x_853:
[----:B------:R-:W-:Y:S05]  /*2e00*/  BSYNC B0 ;  /* 0x0000000000007941 */ /* 0x000fea0003800000 */
.L_x_852:
        /* <DEDUP_REMOVED lines=16> */
.L_x_855:
[----:B------:R-:W-:Y:S05]  /*2f10*/  BSYNC B0 ;  /* 0x0000000000007941 */ /* 0x000fea0003800000 */
.L_x_854:
        /* <DEDUP_REMOVED lines=19> */
.L_x_857:
[----:B------:R-:W-:Y:S05]  /*3050*/  BSYNC B0 ;  /* 0x0000000000007941 */ /* 0x000fea0003800000 */
.L_x_856:
        /* <DEDUP_REMOVED lines=21> */
.L_x_859:
[----:B------:R-:W-:Y:S05]  /*31b0*/  BSYNC B0 ;  /* 0x0000000000007941 */ /* 0x000fea0003800000 */
.L_x_858:
        /* <DEDUP_REMOVED lines=21> */
.L_x_861:
[----:B------:R-:W-:Y:S05]  /*3310*/  BSYNC B0 ;  /* 0x0000000000007941 */ /* 0x000fea0003800000 */
.L_x_860:
        /* <DEDUP_REMOVED lines=23> */
.L_x_863:
[----:B------:R-:W-:Y:S05]  /*3490*/  BSYNC B0 ;  /* 0x0000000000007941 */ /* 0x000fea0003800000 */
.L_x_862:
[----:B------:R-:W-:Y:S01]  /*34a0*/  UIMAD UR7, UR39, UR10, URZ ;  /* 0x0000000a270772a4 */ /* 0x000fe2000f8e023f */
[----:B---3--:R-:W-:Y:S01]  /*34b0*/  IMAD.WIDE.U32 R2, R5, UR32, R238 ;  /* 0x0000002005027c25 */ /* 0x008fe2000f8e00ee */
[----:B------:R-:W-:Y:S01]  /*34c0*/  ULDC.64 UR14, c[0x0][0x260] ;  /* 0x00009800000e7ab9 */ /* 0x000fe20000000a00 */
[----:B------:R-:W-:Y:S01]  /*34d0*/  BSSY B0, `(.L_x_864) ;  /* 0x0000028000007945 */ /* 0x000fe20003800000 */
[----:B------:R-:W-:Y:S01]  /*34e0*/  UIMAD UR12, UR32, UR11, UR7 ;  /* 0x0000000b200c72a4 */ /* 0x000fe2000f8e0207 */
[C---:B------:R-:W-:Y:S01]  /*34f0*/  VIADD R5, R243.reuse, 0x8 ;  /* 0x00000008f3057836 */ /* 0x040fe20000000000 */
[----:B------:R-:W-:Y:S01]  /*3500*/  UIMAD UR7, UR22, -0x80, UR19 ;  /* 0xffffff80160778a4 */ /* 0x000fe2000f8e0213 */
[----:B------:R-:W-:Y:S01]  /*3510*/  IADD3 R2, P0, R2, UR33, RZ ;  /* 0x0000002102027c10 */ /* 0x000fe2000ff1e0ff */
[----:B------:R-:W-:Y:S02]  /*3520*/  VIADD R10, R243, 0x48 ;  /* 0x00000048f30a7836 */ /* 0x000fe40000000000 */
[----:B------:R-:W-:-:S02]  /*3530*/  IMAD.U32 R4, RZ, RZ, UR12 ;  /* 0x0000000cff047e24 */ /* 0x000fc4000f8e00ff */
[----:B------:R-:W-:Y:S02]  /*3540*/  ISETP.GE.AND P5, PT, R250, UR7, PT ;  /* 0x00000007fa007c0c */ /* 0x000fe4000bfa6270 */
[----:B------:R-:W-:Y:S02]  /*3550*/  ISETP.GE.AND P6, PT, R10, UR6, PT ;  /* 0x000000060a007c0c */ /* 0x000fe4000bfc6270 */
[----:B------:R-:W-:Y:S01]  /*3560*/  IADD3.X R3, R3, UR34, R4, P0, !PT ;  /* 0x0000002203037c10 */ /* 0x000fe200087fe404 */
[----:B------:R-:W-:Y:S01]  /*3570*/  IMAD R4, R13, UR14, RZ ;  /* 0x0000000e0d047c24 */ /* 0x000fe2000f8e02ff */
[----:B------:R-:W-:Y:S01]  /*3580*/  ISETP.GE.AND P0, PT, R5, UR6, PT ;  /* 0x0000000605007c0c */ /* 0x000fe2000bf06270 */
[----:B------:R-:W-:Y:S02]  /*3590*/  VIADD R5, R243, 0x40 ;  /* 0x00000040f3057836 */ /* 0x000fe40000000000 */
[C---:B------:R-:W-:Y:S01]  /*35a0*/  IMAD R4, R11.reuse, UR15, R4 ;  /* 0x0000000f0b047c24 */ /* 0x040fe2000f8e0204 */
[----:B------:R-:W-:Y:S01]  /*35b0*/  P2R R15, PR, RZ, 0x1 ;  /* 0x00000001ff0f7803 */ /* 0x000fe20000000000 */
[----:B------:R-:W-:Y:S01]  /*35c0*/  IMAD.WIDE.U32 R2, R11, UR14, R2 ;  /* 0x0000000e0b027c25 */ /* 0x000fe2000f8e0002 */
[----:B------:R-:W-:Y:S01]  /*35d0*/  ISETP.GE.AND P2, PT, R5, UR6, PT ;  /* 0x0000000605007c0c */ /* 0x000fe2000bf46270 */
[----:B------:R3:W-:Y:S01]  /*35e0*/  @P5 STS.128 [R0+0xc000], RZ ;  /* 0x00c000ff00005388 */ /* 0x0007e20000000c00 */
[----:B------:R-:W-:Y:S01]  /*35f0*/  ISETP.GE.AND P0, PT, R243, UR6, PT ;  /* 0x00000006f3007c0c */ /* 0x000fe2000bf06270 */
[----:B------:R-:W-:Y:S01]  /*3600*/  IMAD.IADD R8, R3, 0x1, R4 ;  /* 0x0000000103087824 */ /* 0x000fe200078e0204 */
[----:B------:R-:W-:-:S02]  /*3610*/  P2R R9, PR, RZ, 0x4 ;  /* 0x00000004ff097803 */ /* 0x000fc40000000000 */
[----:B------:R-:W-:Y:S01]  /*3620*/  P2R R14, PR, RZ, 0x1 ;  /* 0x00000001ff0e7803 */ /* 0x000fe20000000000 */
[----:B------:R-:W-:Y:S08]  /*3630*/  @P5 BRA `(.L_x_865) ;  /* 0x0000000000445947 */ /* 0x000ff00003800000 */
        /* <DEDUP_REMOVED lines=17> */
.L_x_865:
[----:B------:R-:W-:Y:S05]  /*3750*/  BSYNC B0 ;  /* 0x0000000000007941 */ /* 0x000fea0003800000 */
.L_x_864:
        /* <DEDUP_REMOVED lines=23> */
.L_x_867:
[----:B------:R-:W-:Y:S05]  /*38d0*/  BSYNC B0 ;  /* 0x0000000000007941 */ /* 0x000fea0003800000 */
.L_x_866:
        /* <DEDUP_REMOVED lines=23> */
.L_x_869:
[----:B------:R-:W-:Y:S05]  /*3a50*/  BSYNC B0 ;  /* 0x0000000000007941 */ /* 0x000fea0003800000 */
.L_x_868:
        /* <DEDUP_REMOVED lines=23> */
.L_x_871:
[----:B------:R-:W-:Y:S05]  /*3bd0*/  BSYNC B0 ;  /* 0x0000000000007941 */ /* 0x000fea0003800000 */
.L_x_870:
        /* <DEDUP_REMOVED lines=32> */
.L_x_873:
[----:B------:R-:W-:Y:S05]  /*3de0*/  BSYNC B0 ;  /* 0x0000000000007941 */ /* 0x000fea0003800000 */
.L_x_872:
        /* <DEDUP_REMOVED lines=22> */
.L_x_875:
[----:B------:R-:W-:Y:S05]  /*3f50*/  BSYNC B0 ;  /* 0x0000000000007941 */ /* 0x000fea0003800000 */
.L_x_874:
[----:B------:R-:W1:Y:S01]  /*3f60*/  LDC.64 R16, c[0x0][0x3b8] ;  /* 0x0000ee00ff107b82 */ /* 0x000e620000000a00 */
        /* <DEDUP_REMOVED lines=22> */
.L_x_877:
[----:B------:R-:W-:Y:S05]  /*40d0*/  BSYNC B0 ;  /* 0x0000000000007941 */ /* 0x000fea0003800000 */
.L_x_876:
        /* <DEDUP_REMOVED lines=22> */
.L_x_879:
[----:B------:R-:W-:Y:S05]  /*4240*/  BSYNC B0 ;  /* 0x0000000000007941 */ /* 0x000fea0003800000 */
.L_x_878:
[----:B-1----:R-:W-:Y:S01]  /*4250*/  IMAD.MOV.U32 R2, RZ, RZ, 0x4 ;  /* 0x00000004ff027424 */ /* 0x002fe200078e00ff */
[----:B------:R-:W-:Y:S01]  /*4260*/  ULDC UR6, c[0x0][0x270] ;  /* 0x00009c0000067ab9 */ /* 0x000fe20000000800 */
[----:B------:R-:W-:Y:S01]  /*4270*/  IMAD.MOV.U32 R246, RZ, RZ, 0x7f800000 ;  /* 0x7f800000fff67424 */ /* 0x000fe200078e00ff */
[----:B------:R-:W-:Y:S01]  /*4280*/  ULDC UR28, c[0x0][0x2d0] ;  /* 0x0000b400001c7ab9 */ /* 0x000fe20000000800 */
[----:B------:R-:W-:Y:S01]  /*4290*/  IMAD.MOV.U32 R247, RZ, RZ, 0x7f800000 ;  /* 0x7f800000fff77424 */ /* 0x000fe200078e00ff */
[----:B------:R-:W-:Y:S01]  /*42a0*/  ULDC UR30, c[0x0][0x2dc] ;  /* 0x0000b700001e7ab9 */ /* 0x000fe20000000800 */
[----:B------:R-:W-:Y:S01]  /*42b0*/  IMAD.MOV.U32 R244, RZ, RZ, 0x7f800000 ;  /* 0x7f800000fff47424 */ /* 0x000fe200078e00ff */
[----:B------:R-:W-:Y:S01]  /*42c0*/  ULDC UR29, c[0x0][0x270] ;  /* 0x00009c00001d7ab9 */ /* 0x000fe20000000800 */
[----:B------:R-:W-:Y:S01]  /*42d0*/  IMAD.WIDE R2, R243, R2, UR20 ;  /* 0x00000014f3027e25 */ /* 0x000fe2000f8e0202 */
[----:B------:R-:W2:Y:S01]  /*42e0*/  LDG.E.64 R4, desc[UR16][R16.64+0x8] ;  /* 0x0000081010047981 */ /* 0x000ea2000c1e1b00 */
[----:B------:R-:W-:-:S02]  /*42f0*/  ISETP.NE.AND P0, PT, R9, RZ, PT ;  /* 0x000000ff0900720c */ /* 0x000fc40003f05270 */
[----:B------:R-:W-:Y:S01]  /*4300*/  ISETP.NE.AND P3, PT, R14, RZ, PT ;  /* 0x000000ff0e00720c */ /* 0x000fe20003f65270 */
[----:B------:R-:W2:Y:S01]  /*4310*/  LDG.E.64 R8, desc[UR16][R16.64] ;  /* 0x0000001010087981 */ /* 0x000ea2000c1e1b00 */
[----:B------:R-:W-:Y:S01]  /*4320*/  ISETP.NE.AND P2, PT, R15, RZ, PT ;  /* 0x000000ff0f00720c */ /* 0x000fe20003f45270 */
[----:B------:R-:W-:Y:S02]  /*4330*/  IMAD.MOV.U32 R6, RZ, RZ, 0x4 ;  /* 0x00000004ff067424 */ /* 0x000fe400078e00ff */
[----:B------:R-:W-:Y:S01]  /*4340*/  IMAD.MOV.U32 R245, RZ, RZ, 0x7f800000 ;  /* 0x7f800000fff57424 */ /* 0x000fe200078e00ff */
[----:B------:R-:W0:Y:S01]  /*4350*/  LDGDEPBAR ;  /* 0x00000000000079af */ /* 0x000e220000000000 */
[----:B------:R-:W-:Y:S02]  /*4360*/  IMAD.MOV.U32 R185, RZ, RZ, 0x20 ;  /* 0x00000020ffb97424 */ /* 0x000fe400078e00ff */
[----:B------:R-:W-:Y:S02]  /*4370*/  IMAD.MOV.U32 R178, RZ, RZ, 0x40 ;  /* 0x00000040ffb27424 */ /* 0x000fe400078e00ff */
[----:B------:R-:W-:Y:S01]  /*4380*/  IMAD.MOV.U32 R252, RZ, RZ, 0x40 ;  /* 0x00000040fffc7424 */ /* 0x000fe200078e00ff */
[----:B------:R-:W5:Y:S01]  /*4390*/  @!P0 LDG.E R244, desc[UR16][R2.64+0x100] ;  /* 0x0001001002f48981 */ /* 0x000f62000c1e1900 */
[C---:B------:R-:W-:Y:S01]  /*43a0*/  IMAD.SHL.U32 R186, R188.reuse, 0x2, RZ ;  /* 0x00000002bcba7824 */ /* 0x040fe200078e00ff */
[----:B------:R-:W-:Y:S01]  /*43b0*/  CS2R R126, SRZ ;  /* 0x00000000007e7805 */ /* 0x000fe2000001ff00 */
[----:B------:R-:W-:Y:S01]  /*43c0*/  IMAD.SHL.U32 R184, R188, 0x2, RZ ;  /* 0x00000002bcb87824 */ /* 0x000fe200078e00ff */
[----:B------:R-:W5:Y:S01]  /*43d0*/  @!P3 LDG.E R246, desc[UR16][R2.64] ;  /* 0x0000001002f6b981 */ /* 0x000f62000c1e1900 */
[----:B------:R-:W-:-:S02]  /*43e0*/  CS2R R124, SRZ ;  /* 0x00000000007c7805 */ /* 0x000fc4000001ff00 */
[----:B------:R-:W-:Y:S02]  /*43f0*/  CS2R R130, SRZ ;  /* 0x0000000000827805 */ /* 0x000fe4000001ff00 */
[----:B------:R-:W-:Y:S01]  /*4400*/  CS2R R128, SRZ ;  /* 0x0000000000807805 */ /* 0x000fe2000001ff00 */
[----:B------:R1:W5:Y:S01]  /*4410*/  @!P2 LDG.E R247, desc[UR16][R2.64+0x20] ;  /* 0x0000201002f7a981 */ /* 0x000362000c1e1900 */
        /* <DEDUP_REMOVED lines=24> */
[----:B-1----:R-:W2:Y:S01]  /*45a0*/  S2R R3, SR_TID.X ;  /* 0x0000000000037919 */ /* 0x002ea20000002100 */
[----:B------:R-:W-:Y:S02]  /*45b0*/  LEA.HI R2, R21, R20, RZ, 0x4 ;  /* 0x0000001415027211 */ /* 0x000fe400078f20ff */
[----:B------:R-:W-:Y:S02]  /*45c0*/  CS2R R74, SRZ ;  /* 0x00000000004a7805 */ /* 0x000fe4000001ff00 */
[----:B------:R-:W-:Y:S02]  /*45d0*/  CS2R R72, SRZ ;  /* 0x0000000000487805 */ /* 0x000fe4000001ff00 */
[----:B------:R-:W-:-:S02]  /*45e0*/  CS2R R70, SRZ ;  /* 0x0000000000467805 */ /* 0x000fc4000001ff00 */
[----:B------:R-:W-:Y:S01]  /*45f0*/  LOP3.LUT R2, R2, 0xfffffff0, RZ, 0xc0, !PT ;  /* 0xfffffff002027812 */ /* 0x000fe200078ec0ff */
[----:B------:R-:W-:Y:S01]  /*4600*/  @!P6 IMAD.WIDE R6, R10, R6, UR20 ;  /* 0x000000140a06ee25 */ /* 0x000fe2000f8e0206 */
[----:B------:R-:W-:Y:S01]  /*4610*/  CS2R R68, SRZ ;  /* 0x0000000000447805 */ /* 0x000fe2000001ff00 */
[----:B------:R-:W-:Y:S01]  /*4620*/  ULDC.U8 UR12, c[0x0][0x388] ;  /* 0x0000e200000c7ab9 */ /* 0x000fe20000000000 */
[----:B------:R-:W-:Y:S01]  /*4630*/  ULDC UR11, c[0x0][0x2ec] ;  /* 0x0000bb00000b7ab9 */ /* 0x000fe20000000800 */
[----:B------:R-:W-:Y:S01]  /*4640*/  IMAD.IADD R2, R20, 0x1, -R2 ;  /* 0x0000000114027824 */ /* 0x000fe200078e0a02 */
[----:B------:R1:W5:Y:S01]  /*4650*/  @!P6 LDG.E R245, desc[UR16][R6.64] ;  /* 0x0000001006f5e981 */ /* 0x000362000c1e1900 */
[----:B--234-:R-:W-:-:S04]  /*4660*/  SHF.R.S32.HI R0, RZ, 0x1f, R3 ;  /* 0x0000001fff007819 */ /* 0x01cfc80000011403 */
[----:B------:R-:W-:-:S04]  /*4670*/  LEA.HI R0, R0, R3, RZ, 0x4 ;  /* 0x0000000300007211 */ /* 0x000fc800078f20ff */
[----:B------:R-:W-:-:S05]  /*4680*/  LOP3.LUT R0, R0, 0xfffffff0, RZ, 0xc0, !PT ;  /* 0xfffffff000007812 */ /* 0x000fca00078ec0ff */
[----:B------:R-:W-:-:S05]  /*4690*/  IMAD.IADD R0, R3, 0x1, -R0 ;  /* 0x0000000103007824 */ /* 0x000fca00078e0a00 */
[----:B------:R-:W-:Y:S01]  /*46a0*/  SHF.R.S32.HI R3, RZ, 0x1f, R0 ;  /* 0x0000001fff037819 */ /* 0x000fe20000011400 */
[----:B------:R-:W-:Y:S01]  /*46b0*/  UIMAD UR6, UR51, UR6, UR59 ;  /* 0x00000006330672a4 */ /* 0x000fe2000f8e023b */
[----:B-1----:R-:W-:Y:S02]  /*46c0*/  SHF.R.S32.HI R6, RZ, 0x1f, R2 ;  /* 0x0000001fff067819 */ /* 0x002fe40000011402 */
[----:B------:R-:W-:Y:S01]  /*46d0*/  LEA.HI R3, R3, R0, RZ, 0x3 ;  /* 0x0000000003037211 */ /* 0x000fe200078f18ff */
[----:B------:R-:W-:Y:S01]  /*46e0*/  USHF.L.U32 UR6, UR6, 0x5, URZ ;  /* 0x0000000506067899 */ /* 0x000fe2000800063f */
[----:B------:R-:W-:Y:S02]  /*46f0*/  LEA.HI R6, R6, R2, RZ, 0x3 ;  /* 0x0000000206067211 */ /* 0x000fe400078f18ff */
[----:B------:R-:W-:Y:S01]  /*4700*/  LOP3.LUT R3, R3, 0xfffffff8, RZ, 0xc0, !PT ;  /* 0xfffffff803037812 */ /* 0x000fe200078ec0ff */
[----:B------:R-:W-:Y:S01]  /*4710*/  USHF.R.S32.HI UR7, URZ, 0x1f, UR6 ;  /* 0x0000001f3f077899 */ /* 0x000fe20008011406 */
[----:B------:R-:W-:-:S03]  /*4720*/  LOP3.LUT R6, R6, 0xfffffff8, RZ, 0xc0, !PT ;  /* 0xfffffff806067812 */ /* 0x000fc600078ec0ff */
[----:B------:R-:W-:Y:S01]  /*4730*/  IMAD.IADD R0, R0, 0x1, -R3 ;  /* 0x0000000100007824 */ /* 0x000fe200078e0a03 */
[----:B------:R-:W-:Y:S01]  /*4740*/  SHF.R.S32.HI R3, RZ, 0x1f, R12 ;  /* 0x0000001fff037819 */ /* 0x000fe2000001140c */
[----:B------:R-:W-:-:S03]  /*4750*/  IMAD.IADD R2, R2, 0x1, -R6 ;  /* 0x0000000102027824 */ /* 0x000fc600078e0a06 */
[----:B------:R-:W-:Y:S02]  /*4760*/  LOP3.LUT P2, RZ, R0, 0x4, RZ, 0xc0, !PT ;  /* 0x0000000400ff7812 */ /* 0x000fe4000784c0ff */
[C---:B------:R-:W-:Y:S02]  /*4770*/  LOP3.LUT P0, RZ, R2.reuse, 0x2, RZ, 0xc0, !PT ;  /* 0x0000000202ff7812 */ /* 0x040fe4000780c0ff */
[----:B------:R-:W-:Y:S01]  /*4780*/  LOP3.LUT P5, RZ, R2, 0x4, RZ, 0xc0, !PT ;  /* 0x0000000402ff7812 */ /* 0x000fe200078ac0ff */
[----:B------:R-:W-:Y:S01]  /*4790*/  VIADD R2, R188, 0x2000 ;  /* 0x00002000bc027836 */ /* 0x000fe20000000000 */
[----:B------:R-:W-:-:S04]  /*47a0*/  SEL R185, R185, 0xffffffe0, !P0 ;  /* 0xffffffe0b9b97807 */ /* 0x000fc80004000000 */
[----:B------:R-:W-:Y:S01]  /*47b0*/  SEL R2, R2, R188, !P1 ;  /* 0x000000bc02027207 */ /* 0x000fe20004800000 */
[----:B------:R-:W-:Y:S01]  /*47c0*/  IMAD.MOV.U32 R228, RZ, RZ, R227 ;  /* 0x000000ffffe47224 */ /* 0x000fe200078e00e3 */
[----:B------:R-:W-:Y:S02]  /*47d0*/  SEL R178, R178, 0xffffffc0, !P5 ;  /* 0xffffffc0b2b27807 */ /* 0x000fe40006800000 */
[----:B------:R-:W-:Y:S02]  /*47e0*/  LEA R183, R2, UR4, 0x1 ;  /* 0x0000000402b77c11 */ /* 0x000fe4000f8e08ff */
[----:B------:R-:W-:Y:S02]  /*47f0*/  SEL R252, R252, 0xffffffc0, !P2 ;  /* 0xffffffc0fcfc7807 */ /* 0x000fe40005000000 */
[----:B------:R-:W-:-:S04]  /*4800*/  IADD3 R248, P4, P3, R4, UR6, R12 ;  /* 0x0000000604f87c10 */ /* 0x000fc8000fb9e00c */
[----:B------:R-:W-:Y:S02]  /*4810*/  IADD3.X R0, R5, UR7, R3, P4, P3 ;  /* 0x0000000705007c10 */ /* 0x000fe4000a7e6403 */
[----:B------:R-:W-:Y:S02]  /*4820*/  R2UR UR15, R9 ;  /* 0x00000000090f72ca */ /* 0x000fe400000e0000 */
[----:B------:R-:W-:Y:S01]  /*4830*/  R2UR UR18, R8 ;  /* 0x00000000081272ca */ /* 0x000fe200000e0000 */
[----:B------:R1:W-:Y:S01]  /*4840*/  STL [R1], R0 ;  /* 0x0000000001007387 */ /* 0x0003e20000100800 */
[----:B------:R-:W-:-:S04]  /*4850*/  IMAD.WIDE.U32 R248, R248, -0x2daee0ad, RZ ;  /* 0xd2511f53f8f87825 */ /* 0x000fc800078e00ff */
[----:B-1----:R-:W-:-:S05]  /*4860*/  VIADD R0, R187, 0x2000 ;  /* 0x00002000bb007836 */ /* 0x002fca0000000000 */
[----:B------:R-:W-:-:S04]  /*4870*/  SEL R0, R0, R187, !P1 ;  /* 0x000000bb00007207 */ /* 0x000fc80004800000 */
[----:B------:R-:W-:-:S07]  /*4880*/  LEA R177, R0, UR4, 0x1 ;  /* 0x0000000400b17c11 */ /* 0x000fce000f8e08ff */
.L_x_882:
[----:B-----5:R-:W-:Y:S01]  /*4890*/  FSETP.NEU.FTZ.AND P0, PT, R246, -INF , PT ;  /* 0xff800000f600780b */ /* 0x020fe20003f1d000 */
[----:B------:R-:W0:Y:S01]  /*48a0*/  LDGDEPBAR ;  /* 0x00000000000079af */ /* 0x000e220000000000 */
[----:B------:R-:W-:Y:S01]  /*48b0*/  FSETP.NEU.FTZ.AND P2, PT, R247, -INF , PT ;  /* 0xff800000f700780b */ /* 0x000fe20003f5d000 */
[C---:B------:R-:W-:Y:S01]  /*48c0*/  IMAD.IADD R0, R183.reuse, 0x1, R185 ;  /* 0x00000001b7007824 */ /* 0x040fe200078e02b9 */
[----:B------:R-:W-:Y:S05]  /*48d0*/  USHF.L.U32 UR6, UR22, 0x7, URZ ;  /* 0x0000000716067899 */ /* 0x000fea000800063f */
[----:B------:R-:W2:Y:S01]  /*48e0*/  LDL R192, [R1+0x8] ;  /* 0x0000080001c07983 */ /* 0x000ea20000100800 */
[--C-:B------:R-:W-:Y:S01]  /*48f0*/  IMAD.IADD R168, R183, 0x1, R178.reuse ;  /* 0x00000001b7a87824 */ /* 0x100fe200078e02b2 */
[----:B------:R-:W-:Y:S01]  /*4900*/  USHF.L.U32 UR9, UR13, 0x7, URZ ;  /* 0x000000070d097899 */ /* 0x000fe2000800063f */
[----:B------:R-:W-:Y:S01]  /*4910*/  IMAD.U32 R2, RZ, RZ, UR22 ;  /* 0x00000016ff027e24 */ /* 0x000fe2000f8e00ff */
[----:B------:R-:W3:Y:S01]  /*4920*/  LDL R189, [R1] ;  /* 0x0000000001bd7983 */ /* 0x000ee20000100800 */
[----:B------:R-:W-:Y:S01]  /*4930*/  IMAD.U32 R3, RZ, RZ, UR13 ;  /* 0x0000000dff037e24 */ /* 0x000fe2000f8e00ff */
[----:B------:R-:W-:Y:S01]  /*4940*/  UIADD3 UR7, UR25, 0x80, UR6 ;  /* 0x0000008019077890 */ /* 0x000fe2000fffe006 */
[----:B------:R-:W-:Y:S01]  /*4950*/  IMAD R2, R2, 0x2, R251 ;  /* 0x0000000202027824 */ /* 0x000fe200078e02fb */
[----:B------:R-:W-:Y:S01]  /*4960*/  UIADD3 UR8, UR6, 0x80, URZ ;  /* 0x0000008006087890 */ /* 0x000fe2000fffe03f */
[----:B------:R-:W-:Y:S01]  /*4970*/  IMAD.MOV.U32 R195, RZ, RZ, 0x8 ;  /* 0x00000008ffc37424 */ /* 0x000fe200078e00ff */
[----:B------:R-:W-:Y:S01]  /*4980*/  UIADD3 UR7, UR7, -UR19, URZ ;  /* 0x8000001307077290 */ /* 0x000fe2000fffe03f */
[----:B------:R-:W-:Y:S01]  /*4990*/  IMAD.SHL.U32 R2, R2, 0x2, RZ ;  /* 0x0000000202027824 */ /* 0x000fe200078e00ff */
[----:B------:R-:W-:Y:S01]  /*49a0*/  UIADD3 UR6, UR18, -0x61c88647, URZ ;  /* 0x9e3779b912067890 */ /* 0x000fe2000fffe03f */
[----:B------:R-:W-:Y:S01]  /*49b0*/  IMAD.MOV.U32 R196, RZ, RZ, 0x40 ;  /* 0x00000040ffc47424 */ /* 0x000fe200078e00ff */
[----:B------:R-:W-:Y:S02]  /*49c0*/  UISETP.GE.AND UP0, UPT, UR9, UR7, UPT ;  /* 0x000000070900728c */ /* 0x000fe4000bf06270 */
[----:B------:R-:W-:Y:S02]  /*49d0*/  UIADD3 UR7, UR15, -0x4498517b, URZ ;  /* 0xbb67ae850f077890 */ /* 0x000fe4000fffe03f */
[----:B------:R-:W-:Y:S02]  /*49e0*/  UISETP.LT.AND UP0, UPT, UR8, UR19, UP0 ;  /* 0x000000130800728c */ /* 0x000fe40008701270 */
[----:B------:R-:W-:Y:S02]  /*49f0*/  UIADD3 UR8, UR18, -0x255992d5, URZ ;  /* 0xdaa66d2b12087890 */ /* 0x000fe4000fffe03f */
[----:B------:R-:W-:Y:S02]  /*4a00*/  UISETP.GT.AND UP3, UPT, UR13, UR26, UPT ;  /* 0x0000001a0d00728c */ /* 0x000fe4000bf64270 */
        /* <DEDUP_REMOVED lines=14> */
[----:B------:R-:W4:Y:S01]  /*4af0*/  LDSM.16.M88.4 R144, [R0+0x2000] ;  /* 0x002000000090783b */ /* 0x000f220000000200 */
[C---:B------:R-:W-:Y:S07]  /*4b00*/  HMMA.16816.F32.BF16 R16, R64.reuse, R18, RZ ;  /* 0x000000124010723c */ /* 0x040fee00000418ff */
[----:B------:R-:W4:Y:S01]  /*4b10*/  LDSM.16.M88.4 R148, [R182+0x800] ;  /* 0x00080000b694783b */ /* 0x000f220000000200 */
[-C--:B------:R-:W-:Y:S06]  /*4b20*/  HMMA.16816.F32.BF16 R20, R64, R32.reuse, RZ ;  /* 0x000000204014723c */ /* 0x080fec00000418ff */
[C---:B------:R-:W-:Y:S01]  /*4b30*/  HMMA.16816.F32.BF16 R24, R60.reuse, R32, RZ ;  /* 0x000000203c18723c */ /* 0x040fe200000418ff */
[----:B------:R-:W4:Y:S05]  /*4b40*/  LDSM.16.M88.4 R152, [R182+0x1000] ;  /* 0x00100000b698783b */ /* 0x000f2a0000000200 */
[-C--:B------:R-:W-:Y:S03]  /*4b50*/  HMMA.16816.F32.BF16 R28, R60, R34.reuse, RZ ;  /* 0x000000223c1c723c */ /* 0x080fe600000418ff */
[----:B------:R-:W4:Y:S03]  /*4b60*/  LDSM.16.M88.4 R156, [R182+0x1800] ;  /* 0x00180000b69c783b */ /* 0x000f260000000200 */
[C---:B------:R-:W-:Y:S05]  /*4b70*/  HMMA.16816.F32.BF16 R32, R64.reuse, R34, RZ ;  /* 0x000000224020723c */ /* 0x040fea00000418ff */
[----:B------:R-:W-:Y:S01]  /*4b80*/  LDSM.16.M88.4 R160, [R168] ;  /* 0x00000000a8a0783b */ /* 0x000fe20000000200 */
[-C--:B------:R-:W-:Y:S06]  /*4b90*/  HMMA.16816.F32.BF16 R36, R64, R48.reuse, RZ ;  /* 0x000000304024723c */ /* 0x080fec00000418ff */
[C---:B------:R-:W-:Y:S01]  /*4ba0*/  HMMA.16816.F32.BF16 R40, R60.reuse, R48, RZ ;  /* 0x000000303c28723c */ /* 0x040fe200000418ff */
[----:B------:R-:W4:Y:S05]  /*4bb0*/  LDSM.16.M88.4 R164, [R179] ;  /* 0x00000000b3a4783b */ /* 0x000f2a0000000200 */
[-C--:B------:R-:W-:Y:S03]  /*4bc0*/  HMMA.16816.F32.BF16 R44, R60, R50.reuse, RZ ;  /* 0x000000323c2c723c */ /* 0x080fe600000418ff */
[----:B------:R-:W4:Y:S03]  /*4bd0*/  LDSM.16.M88.4 R168, [R168+0x2000] ;  /* 0x00200000a8a8783b */ /* 0x000f260000000200 */
[C---:B------:R-:W-:Y:S05]  /*4be0*/  HMMA.16816.F32.BF16 R48, R64.reuse, R50, RZ ;  /* 0x000000324030723c */ /* 0x040fea00000418ff */
[----:B------:R-:W2:Y:S01]  /*4bf0*/  LDSM.16.M88.4 R172, [R179+0x800] ;  /* 0x00080000b3ac783b */ /* 0x000ea20000000200 */
[-C--:B------:R-:W-:Y:S06]  /*4c00*/  HMMA.16816.F32.BF16 R52, R64, R132.reuse, RZ ;  /* 0x000000844034723c */ /* 0x080fec00000418ff */
[C---:B------:R-:W-:Y:S06]  /*4c10*/  HMMA.16816.F32.BF16 R56, R60.reuse, R132, RZ ;  /* 0x000000843c38723c */ /* 0x040fec00000418ff */
[-C--:B------:R-:W-:Y:S06]  /*4c20*/  HMMA.16816.F32.BF16 R60, R60, R134.reuse, RZ ;  /* 0x000000863c3c723c */ /* 0x080fec00000418ff */
[----:B------:R-:W-:Y:S01]  /*4c30*/  HMMA.16816.F32.BF16 R64, R64, R134, RZ ;  /* 0x000000864040723c */ /* 0x000fe200000418ff */
[----:B------:R-:W2:Y:S05]  /*4c40*/  LDSM.16.M88.4 R132, [R179+0x1000] ;  /* 0x00100000b384783b */ /* 0x000eaa0000000200 */
[-C--:B-1----:R-:W-:Y:S06]  /*4c50*/  HMMA.16816.F32.BF16 R4, R136, R140.reuse, R4 ;  /* 0x0000008c8804723c */ /* 0x082fec0000041804 */
[C---:B----4-:R-:W-:Y:S06]  /*4c60*/  HMMA.16816.F32.BF16 R8, R144.reuse, R140, R8 ;  /* 0x0000008c9008723c */ /* 0x050fec0000041808 */
[-C--:B------:R-:W-:Y:S06]  /*4c70*/  HMMA.16816.F32.BF16 R12, R144, R142.reuse, R12 ;  /* 0x0000008e900c723c */ /* 0x080fec000004180c */
[C---:B------:R-:W-:Y:S06]  /*4c80*/  HMMA.16816.F32.BF16 R16, R136.reuse, R142, R16 ;  /* 0x0000008e8810723c */ /* 0x040fec0000041810 */
[-C--:B------:R-:W-:Y:S01]  /*4c90*/  HMMA.16816.F32.BF16 R20, R136, R148.reuse, R20 ;  /* 0x000000948814723c */ /* 0x080fe20000041814 */
[----:B------:R-:W-:Y:S04]  /*4ca0*/  IMAD.U32 R142, RZ, RZ, UR25 ;  /* 0x00000019ff8e7e24 */ /* 0x000fe8000f8e00ff */
[----:B------:R-:W-:Y:S01]  /*4cb0*/  IMAD.U32 R143, RZ, RZ, UR9 ;  /* 0x00000009ff8f7e24 */ /* 0x000fe2000f8e00ff */
[----:B------:R-:W-:Y:S01]  /*4cc0*/  @!P3 IADD3 R142, -R142, 0x1, R243 ;  /* 0x000000018e8eb810 */ /* 0x000fe20007ffe1f3 */
        /* <DEDUP_REMOVED lines=8> */
[C---:B------:R-:W-:Y:S01]  /*4d50*/  HMMA.16816.F32.BF16 R56, R144.reuse, R156, R56 ;  /* 0x0000009c9038723c */ /* 0x040fe20000041838 */
[----:B------:R-:W1:Y:S05]  /*4d60*/  @!P3 S2R R156, SR_TID.X ;  /* 0x00000000009cb919 */ /* 0x000e6a0000002100 */
[-C--:B------:R-:W-:Y:S06]  /*4d70*/  HMMA.16816.F32.BF16 R60, R144, R158.reuse, R60 ;  /* 0x0000009e903c723c */ /* 0x080fec000004183c */
[----:B------:R-:W-:Y:S05]  /*4d80*/  HMMA.16816.F32.BF16 R64, R136, R158, R64 ;  /* 0x0000009e8840723c */ /* 0x000fea0000041840 */
[----:B------:R-:W-:Y:S01]  /*4d90*/  IMAD.IADD R144, R0, 0x1, R178 ;  /* 0x0000000100907824 */ /* 0x000fe200078e02b2 */
[-C--:B------:R-:W-:Y:S05]  /*4da0*/  HMMA.16816.F32.BF16 R4, R160, R164.reuse, R4 ;  /* 0x000000a4a004723c */ /* 0x080fea0000041804 */
[----:B------:R-:W-:Y:S01]  /*4db0*/  LOP3.LUT R138, R249, UR15, R2, 0x96, !PT ;  /* 0x0000000ff98a7c12 */ /* 0x000fe2000f8e9602 */
[C---:B------:R-:W-:Y:S05]  /*4dc0*/  HMMA.16816.F32.BF16 R8, R168.reuse, R164, R8 ;  /* 0x000000a4a808723c */ /* 0x040fea0000041808 */
[----:B---3--:R-:W-:Y:S01]  /*4dd0*/  LOP3.LUT R136, R189, UR18, RZ, 0x3c, !PT ;  /* 0x00000012bd887c12 */ /* 0x008fe2000f8e3cff */
[-C--:B------:R-:W-:Y:S05]  /*4de0*/  HMMA.16816.F32.BF16 R12, R168, R166.reuse, R12 ;  /* 0x000000a6a80c723c */ /* 0x080fea000004180c */
[----:B--2---:R-:W-:Y:S01]  /*4df0*/  IMAD R3, R3, 0x8, R192 ;  /* 0x0000000803037824 */ /* 0x004fe200078e02c0 */
[C---:B------:R-:W-:Y:S05]  /*4e00*/  HMMA.16816.F32.BF16 R16, R160.reuse, R166, R16 ;  /* 0x000000a6a010723c */ /* 0x040fea0000041810 */
[----:B------:R-:W-:Y:S01]  /*4e10*/  VIADD R137, R2, 0x1 ;  /* 0x0000000102897836 */ /* 0x000fe20000000000 */
[-C--:B------:R-:W-:Y:S05]  /*4e20*/  HMMA.16816.F32.BF16 R20, R160, R172.reuse, R20 ;  /* 0x000000aca014723c */ /* 0x080fea0000041814 */
[----:B------:R-:W-:Y:S01]  /*4e30*/  LOP3.LUT R137, R249, UR15, R137, 0x96, !PT ;  /* 0x0000000ff9897c12 */ /* 0x000fe2000f8e9689 */
[----:B------:R-:W-:Y:S01]  /*4e40*/  VIADD R140, R3, 0x4 ;  /* 0x00000004038c7836 */ /* 0x000fe20000000000 */
[C---:B------:R-:W-:Y:S04]  /*4e50*/  HMMA.16816.F32.BF16 R24, R168.reuse, R172, R24 ;  /* 0x000000aca818723c */ /* 0x040fe80000041818 */
[----:B------:R-:W-:Y:S02]  /*4e60*/  IMAD.WIDE.U32 R140, R140, -0x326172a9, RZ ;  /* 0xcd9e8d578c8c7825 */ /* 0x000fe400078e00ff */
[-C--:B------:R-:W-:Y:S05]  /*4e70*/  HMMA.16816.F32.BF16 R28, R168, R174.reuse, R28 ;  /* 0x000000aea81c723c */ /* 0x080fea000004181c */
[-C--:B------:R-:W-:Y:S01]  /*4e80*/  LOP3.LUT R146, R141, R136.reuse, RZ, 0x3c, !PT ;  /* 0x000000888d927212 */ /* 0x080fe200078e3cff */
[----:B------:R-:W-:Y:S01]  /*4e90*/  IMAD.WIDE.U32 R2, R3, -0x326172a9, RZ ;  /* 0xcd9e8d5703027825 */ /* 0x000fe200078e00ff */
[----:B------:R-:W-:Y:S01]  /*4ea0*/  LOP3.LUT R141, R248, UR7, RZ, 0x3c, !PT ;  /* 0x00000007f88d7c12 */ /* 0x000fe2000f8e3cff */
[----:B------:R-:W-:Y:S01]  /*4eb0*/  UIADD3 UR7, UR15, 0x76cf5d0a, URZ ;  /* 0x76cf5d0a0f077890 */ /* 0x000fe2000fffe03f */
[C---:B------:R-:W-:Y:S04]  /*4ec0*/  HMMA.16816.F32.BF16 R32, R160.reuse, R174, R32 ;  /* 0x000000aea020723c */ /* 0x040fe80000041820 */
[----:B------:R-:W-:Y:S01]  /*4ed0*/  LOP3.LUT R3, R3, R136, RZ, 0x3c, !PT ;  /* 0x0000008803037212 */ /* 0x000fe200078e3cff */
[----:B------:R-:W-:Y:S01]  /*4ee0*/  IMAD.WIDE.U32 R166, R138, -0x326172a9, RZ ;  /* 0xcd9e8d578aa67825 */ /* 0x000fe200078e00ff */
[-C--:B------:R-:W-:Y:S05]  /*4ef0*/  HMMA.16816.F32.BF16 R36, R160, R132.reuse, R36 ;  /* 0x00000084a024723c */ /* 0x080fea0000041824 */
[----:B------:R-:W-:Y:S01]  /*4f00*/  LOP3.LUT R154, R167, UR6, R2, 0x96, !PT ;  /* 0x00000006a79a7c12 */ /* 0x000fe2000f8e9602 */
[----:B------:R-:W-:Y:S01]  /*4f10*/  IMAD.WIDE.U32 R172, R137, -0x326172a9, RZ ;  /* 0xcd9e8d5789ac7825 */ /* 0x000fe200078e00ff */
[----:B------:R-:W-:Y:S01]  /*4f20*/  LOP3.LUT R158, R167, UR6, R140, 0x96, !PT ;  /* 0x00000006a79e7c12 */ /* 0x000fe2000f8e968c */
[----:B------:R-:W2:Y:S01]  /*4f30*/  LDSM.16.M88.4 R136, [R179+0x1800] ;  /* 0x00180000b388783b */ /* 0x000ea20000000200 */
[C---:B------:R-:W-:Y:S04]  /*4f40*/  HMMA.16816.F32.BF16 R40, R168.reuse, R132, R40 ;  /* 0x00000084a828723c */ /* 0x040fe80000041828 */
[----:B------:R-:W-:Y:S01]  /*4f50*/  LOP3.LUT R152, R173, UR6, R2, 0x96, !PT ;  /* 0x00000006ad987c12 */ /* 0x000fe2000f8e9602 */
[----:B------:R-:W-:Y:S01]  /*4f60*/  IMAD.WIDE.U32 R2, R3, -0x2daee0ad, RZ ;  /* 0xd2511f5303027825 */ /* 0x000fe200078e00ff */
[----:B------:R-:W-:Y:S01]  /*4f70*/  LOP3.LUT R157, R173, UR6, R140, 0x96, !PT ;  /* 0x00000006ad9d7c12 */ /* 0x000fe2000f8e968c */
[-C--:B------:R-:W-:Y:S01]  /*4f80*/  HMMA.16816.F32.BF16 R44, R168, R134.reuse, R44 ;  /* 0x00000086a82c723c */ /* 0x080fe2000004182c */
[----:B------:R-:W-:Y:S03]  /*4f90*/  UIADD3 UR6, UR18, 0x3c6ef372, URZ ;  /* 0x3c6ef37212067890 */ /* 0x000fe6000fffe03f */
[----:B------:R-:W-:Y:S01]  /*4fa0*/  LOP3.LUT R148, R141, R3, RZ, 0x3c, !PT ;  /* 0x000000038d947212 */ /* 0x000fe200078e3cff */
[----:B------:R-:W-:Y:S01]  /*4fb0*/  IMAD.WIDE.U32 R146, R146, -0x2daee0ad, RZ ;  /* 0xd2511f5392927825 */ /* 0x000fe200078e00ff */
[----:B------:R-:W-:Y:S01]  /*4fc0*/  @!P3 IADD3 R3, R143, UR19, R142 ;  /* 0x000000138f03bc10 */ /* 0x000fe2000fffe08e */
[C---:B------:R-:W-:Y:S01]  /*4fd0*/  HMMA.16816.F32.BF16 R48, R160.reuse, R134, R48 ;  /* 0x00000086a030723c */ /* 0x040fe20000041830 */
[----:B------:R-:W-:Y:S03]  /*4fe0*/  LDSM.16.M88.4 R132, [R144] ;  /* 0x000000009084783b */ /* 0x000fe60000000200 */
[----:B------:R-:W-:Y:S01]  /*4ff0*/  LOP3.LUT R150, R141, R147, RZ, 0x3c, !PT ;  /* 0x000000938d967212 */ /* 0x000fe200078e3cff */
[----:B------:R-:W-:Y:S04]  /*5000*/  IMAD.WIDE.U32 R148, R148, -0x326172a9, RZ ;  /* 0xcd9e8d5794947825 */ /* 0x000fe800078e00ff */
[----:B------:R-:W3:Y:S02]  /*5010*/  LDSM.16.M88.4 R140, [R181] ;  /* 0x00000000b58c783b */ /* 0x000ee40000000200 */
[C---:B------:R-:W-:Y:S01]  /*5020*/  LOP3.LUT R164, R149.reuse, UR6, R166, 0x96, !PT ;  /* 0x0000000695a47c12 */ /* 0x040fe2000f8e96a6 */
[----:B------:R-:W-:Y:S01]  /*5030*/  IMAD.WIDE.U32 R150, R150, -0x326172a9, RZ ;  /* 0xcd9e8d5796967825 */ /* 0x000fe200078e00ff */
[----:B------:R-:W-:Y:S03]  /*5040*/  LOP3.LUT R145, R149, UR6, R172, 0x96, !PT ;  /* 0x0000000695917c12 */ /* 0x000fe6000f8e96ac */
[----:B------:R-:W-:Y:S01]  /*5050*/  IMAD.WIDE.U32 R158, R158, -0x2daee0ad, RZ ;  /* 0xd2511f539e9e7825 */ /* 0x000fe200078e00ff */
[C---:B------:R-:W-:Y:S02]  /*5060*/  LOP3.LUT R166, R151.reuse, UR6, R166, 0x96, !PT ;  /* 0x0000000697a67c12 */ /* 0x040fe4000f8e96a6 */
[----:B------:R-:W-:Y:S01]  /*5070*/  LOP3.LUT R172, R151, UR6, R172, 0x96, !PT ;  /* 0x0000000697ac7c12 */ /* 0x000fe2000f8e96ac */
[----:B-1----:R-:W-:Y:S01]  /*5080*/  @!P3 IMAD.SHL.U32 R0, R156, 0x2, RZ ;  /* 0x000000029c00b824 */ /* 0x002fe200078e00ff */
[--C-:B------:R-:W-:Y:S01]  /*5090*/  LOP3.LUT R159, R159, UR7, R146.reuse, 0x96, !PT ;  /* 0x000000079f9f7c12 */ /* 0x100fe2000f8e9692 */
[----:B------:R-:W-:Y:S01]  /*50a0*/  IMAD.WIDE.U32 R156, R157, -0x2daee0ad, RZ ;  /* 0xd2511f539d9c7825 */ /* 0x000fe200078e00ff */
[----:B------:R-:W-:Y:S02]  /*50b0*/  UIADD3 UR6, UR15, 0x32370b8f, URZ ;  /* 0x32370b8f0f067890 */ /* 0x000fe4000fffe03f */
[----:B------:R-:W-:Y:S01]  /*50c0*/  @!P3 LOP3.LUT R0, R0, 0x6, RZ, 0xc0, !PT ;  /* 0x000000060000b812 */ /* 0x000fe200078ec0ff */
[-C--:B--2---:R-:W-:Y:S03]  /*50d0*/  HMMA.16816.F32.BF16 R52, R160, R136.reuse, R52 ;  /* 0x00000088a034723c */ /* 0x084fe60000041834 */
[----:B------:R-:W-:Y:S01]  /*50e0*/  LOP3.LUT R157, R157, UR7, R146, 0x96, !PT ;  /* 0x000000079d9d7c12 */ /* 0x000fe2000f8e9692 */
[----:B------:R-:W-:Y:S02]  /*50f0*/  IMAD.WIDE.U32 R154, R154, -0x2daee0ad, RZ ;  /* 0xd2511f539a9a7825 */ /* 0x000fe400078e00ff */
[C---:B------:R-:W-:Y:S05]  /*5100*/  HMMA.16816.F32.BF16 R56, R168.reuse, R136, R56 ;  /* 0x00000088a838723c */ /* 0x040fea0000041838 */
[--C-:B------:R-:W-:Y:S01]  /*5110*/  LOP3.LUT R151, R155, UR7, R2.reuse, 0x96, !PT ;  /* 0x000000079b977c12 */ /* 0x100fe2000f8e9602 */
[----:B------:R-:W-:Y:S01]  /*5120*/  IMAD.WIDE.U32 R152, R152, -0x2daee0ad, RZ ;  /* 0xd2511f5398987825 */ /* 0x000fe200078e00ff */
[-C--:B------:R-:W-:Y:S04]  /*5130*/  HMMA.16816.F32.BF16 R60, R168, R138.reuse, R60 ;  /* 0x0000008aa83c723c */ /* 0x080fe8000004183c */
[----:B------:R-:W-:Y:S01]  /*5140*/  LOP3.LUT R155, R153, UR7, R2, 0x96, !PT ;  /* 0x00000007999b7c12 */ /* 0x000fe2000f8e9602 */
[----:B------:R-:W-:Y:S01]  /*5150*/  IMAD.WIDE.U32 R136, R166, -0x2daee0ad, RZ ;  /* 0xd2511f53a6887825 */ /* 0x000fe200078e00ff */
[----:B------:R-:W-:Y:S01]  /*5160*/  HMMA.16816.F32.BF16 R64, R160, R138, R64 ;  /* 0x0000008aa040723c */ /* 0x000fe20000041840 */
[----:B------:R-:W-:Y:S04]  /*5170*/  UIADD3 UR7, UR18, 0x78dde6e4, URZ ;  /* 0x78dde6e412077890 */ /* 0x000fe8000fffe03f */
[----:B------:R-:W-:Y:S01]  /*5180*/  LOP3.LUT R189, R137, UR6, R158, 0x96, !PT ;  /* 0x0000000689bd7c12 */ /* 0x000fe2000f8e969e */
[----:B------:R-:W-:Y:S01]  /*5190*/  IMAD.WIDE.U32 R192, R145, -0x2daee0ad, RZ ;  /* 0xd2511f5391c07825 */ /* 0x000fe200078e00ff */
[-C--:B---3--:R-:W-:Y:S01]  /*51a0*/  HMMA.16816.F32.BF16 R4, R132, R140.reuse, R4 ;  /* 0x0000008c8404723c */ /* 0x088fe20000041804 */
[----:B------:R-:W1:Y:S03]  /*51b0*/  LDSM.16.M88.4 R144, [R144+0x2000] ;  /* 0x002000009090783b */ /* 0x000e660000000200 */
[----:B------:R-:W-:Y:S01]  /*51c0*/  IMAD.U32 R2, RZ, RZ, UR22 ;  /* 0x00000016ff027e24 */ /* 0x000fe2000f8e00ff */
[----:B------:R-:W-:Y:S01]  /*51d0*/  LOP3.LUT R174, R193, UR6, R152, 0x96, !PT ;  /* 0x00000006c1ae7c12 */ /* 0x000fe2000f8e9698 */
[----:B------:R-:W-:Y:S05]  /*51e0*/  @!P3 IMAD R0, R251, 0x40, R0 ;  /* 0x00000040fb00b824 */ /* 0x000fea00078e0200 */
[----:B------:R-:W-:Y:S04]  /*51f0*/  IMAD.WIDE.U32 R158, R159, -0x326172a9, RZ ;  /* 0xcd9e8d579f9e7825 */ /* 0x000fe800078e00ff */
[----:B------:R-:W-:Y:S04]  /*5200*/  IMAD.WIDE.U32 R164, R164, -0x2daee0ad, RZ ;  /* 0xd2511f53a4a47825 */ /* 0x000fe800078e00ff */
[----:B------:R-:W-:Y:S01]  /*5210*/  IMAD.WIDE.U32 R172, R172, -0x2daee0ad, RZ ;  /* 0xd2511f53acac7825 */ /* 0x000fe200078e00ff */
[----:B------:R-:W-:Y:S03]  /*5220*/  LOP3.LUT R149, R165, UR6, R154, 0x96, !PT ;  /* 0x00000006a5957c12 */ /* 0x000fe6000f8e969a */
[----:B------:R-:W-:Y:S01]  /*5230*/  @!P3 IMAD R2, R2, 0x80, R0 ;  /* 0x000000800202b824 */ /* 0x000fe200078e0200 */
[----:B------:R-:W-:Y:S01]  /*5240*/  LOP3.LUT R0, R159, UR8, R150, 0x96, !PT ;  /* 0x000000089f007c12 */ /* 0x000fe2000f8e9696 */
[----:B------:R-:W-:Y:S01]  /*5250*/  IMAD.WIDE.U32 R152, R151, -0x326172a9, RZ ;  /* 0xcd9e8d5797987825 */ /* 0x000fe200078e00ff */
[----:B------:R-:W-:Y:S01]  /*5260*/  LOP3.LUT R173, R173, UR6, R156, 0x96, !PT ;  /* 0x00000006adad7c12 */ /* 0x000fe2000f8e969c */
[----:B------:R-:W-:Y:S01]  /*5270*/  UIADD3 UR6, UR15, -0x126145ec, URZ ;  /* 0xed9eba140f067890 */ /* 0x000fe2000fffe03f */
[----:B------:R-:W-:Y:S01]  /*5280*/  @!P3 VIADDMNMX R151, R3, R196, UR19, PT ;  /* 0x000000130397be46 */ /* 0x000fe2000b8001c4 */
[----:B------:R-:W-:Y:S01]  /*5290*/  IMAD.WIDE.U32 R170, R0, -0x2daee0ad, RZ ;  /* 0xd2511f5300aa7825 */ /* 0x000fe200078e00ff */
[----:B------:R-:W-:Y:S02]  /*52a0*/  LOP3.LUT R137, R153, UR8, R148, 0x96, !PT ;  /* 0x0000000899897c12 */ /* 0x000fe4000f8e9694 */
[----:B------:R-:W-:Y:S01]  /*52b0*/  @!P3 VIMNMX R153, R3, UR19, PT ;  /* 0x000000130399bc48 */ /* 0x000fe2000bfe0100 */
[----:B------:R-:W-:Y:S01]  /*52c0*/  IMAD.WIDE.U32 R168, R149, -0x326172a9, RZ ;  /* 0xcd9e8d5795a87825 */ /* 0x000fe200078e00ff */
[----:B------:R-:W-:Y:S03]  /*52d0*/  LOP3.LUT R165, R171, UR6, R136, 0x96, !PT ;  /* 0x00000006aba57c12 */ /* 0x000fe6000f8e9688 */
[----:B------:R-:W-:Y:S01]  /*52e0*/  FMUL.FTZ R149, R246, 1.4426950216293334961 ;  /* 0x3fb8aa3bf6957820 */ /* 0x000fe20000410000 */
[----:B------:R-:W-:Y:S02]  /*52f0*/  IMAD.WIDE.U32 R166, R137, -0x2daee0ad, RZ ;  /* 0xd2511f5389a67825 */ /* 0x000fe400078e00ff */
[----:B------:R-:W2:Y:S02]  /*5300*/  LDSM.16.M88.4 R136, [R181+0x800] ;  /* 0x00080000b588783b */ /* 0x000ea40000000200 */
[----:B------:R-:W-:Y:S01]  /*5310*/  FSEL R149, R149, RZ, P0 ;  /* 0x000000ff95957208 */ /* 0x000fe20000000000 */
[----:B------:R-:W-:Y:S01]  /*5320*/  IMAD.WIDE.U32 R156, R157, -0x326172a9, RZ ;  /* 0xcd9e8d579d9c7825 */ /* 0x000fe200078e00ff */
[----:B------:R-:W-:Y:S01]  /*5330*/  FSETP.NEU.FTZ.AND P0, PT, R244, -INF , PT ;  /* 0xff800000f400780b */ /* 0x000fe20003f1d000 */
[C---:B-1----:R-:W-:Y:S04]  /*5340*/  HMMA.16816.F32.BF16 R8, R144.reuse, R140, R8 ;  /* 0x0000008c9008723c */ /* 0x042fe80000041808 */
[----:B------:R-:W-:Y:S01]  /*5350*/  LOP3.LUT R159, R157, UR8, R150, 0x96, !PT ;  /* 0x000000089d9f7c12 */ /* 0x000fe2000f8e9696 */
[----:B------:R-:W-:Y:S01]  /*5360*/  IMAD.WIDE.U32 R174, R174, -0x326172a9, RZ ;  /* 0xcd9e8d57aeae7825 */ /* 0x000fe200078e00ff */
[----:B------:R-:W-:Y:S01]  /*5370*/  LOP3.LUT R157, R169, UR7, R152, 0x96, !PT ;  /* 0x00000007a99d7c12 */ /* 0x000fe2000f8e9698 */
[-C--:B------:R-:W-:Y:S04]  /*5380*/  HMMA.16816.F32.BF16 R12, R144, R142.reuse, R12 ;  /* 0x0000008e900c723c */ /* 0x080fe8000004180c */
[----:B------:R-:W-:Y:S01]  /*5390*/  @!P3 VIADDMNMX R152, R3, R195, UR19, PT ;  /* 0x000000130398be46 */ /* 0x000fe2000b8001c3 */
[----:B------:R-:W-:Y:S01]  /*53a0*/  IMAD.WIDE.U32 R154, R155, -0x326172a9, RZ ;  /* 0xcd9e8d579b9a7825 */ /* 0x000fe200078e00ff */
[----:B------:R-:W-:Y:S01]  /*53b0*/  LOP3.LUT R164, R167, UR6, R164, 0x96, !PT ;  /* 0x00000006a7a47c12 */ /* 0x000fe2000f8e96a4 */
[C---:B------:R-:W-:Y:S04]  /*53c0*/  HMMA.16816.F32.BF16 R16, R132.reuse, R142, R16 ;  /* 0x0000008e8410723c */ /* 0x040fe80000041810 */
[----:B------:R-:W-:Y:S01]  /*53d0*/  LOP3.LUT R194, R155, UR8, R148, 0x96, !PT ;  /* 0x000000089bc27c12 */ /* 0x000fe2000f8e9694 */
[----:B------:R-:W-:Y:S01]  /*53e0*/  IMAD.MOV.U32 R195, RZ, RZ, 0x48 ;  /* 0x00000048ffc37424 */ /* 0x000fe200078e00ff */
[----:B------:R-:W-:Y:S01]  /*53f0*/  LOP3.LUT R155, R175, UR7, R154, 0x96, !PT ;  /* 0x00000007af9b7c12 */ /* 0x000fe2000f8e969a */
[C---:B------:R-:W-:Y:S01]  /*5400*/  @!P3 VIADD R140, R2.reuse, 0x8 ;  /* 0x00000008028cb836 */ /* 0x040fe20000000000 */
[----:B------:R-:W-:Y:S03]  /*5410*/  UIADD3 UR8, UR15, -0x56f99767, URZ ;  /* 0xa90668990f087890 */ /* 0x000fe6000fffe03f */
[----:B------:R-:W-:Y:S01]  /*5420*/  @!P3 VIADDMNMX R150, R3, R195, UR19, PT ;  /* 0x000000130396be46 */ /* 0x000fe2000b8001c3 */
[----:B------:R-:W-:Y:S02]  /*5430*/  @!P3 VIADD R0, R2, 0x1 ;  /* 0x000000010200b836 */ /* 0x000fe40000000000 */
[----:B------:R-:W-:Y:S01]  /*5440*/  FMUL.FTZ R148, R247, 1.4426950216293334961 ;  /* 0x3fb8aa3bf7947820 */ /* 0x000fe20000410000 */
[----:B------:R-:W-:Y:S01]  /*5450*/  FMUL.FTZ R3, R244, 1.4426950216293334961 ;  /* 0x3fb8aa3bf4037820 */ /* 0x000fe20000410000 */
[----:B------:R-:W-:Y:S01]  /*5460*/  @!P3 VIADD R154, R2, 0x9 ;  /* 0x00000009029ab836 */ /* 0x000fe20000000000 */
[C---:B------:R-:W-:Y:S02]  /*5470*/  @!P3 ISETP.GE.AND P4, PT, R0.reuse, R153, PT ;  /* 0x000000990000b20c */ /* 0x040fe40003f86270 */
[C---:B------:R-:W-:Y:S02]  /*5480*/  @!P3 ISETP.GE.AND P1, PT, R0.reuse, R152, PT ;  /* 0x000000980000b20c */ /* 0x040fe40003f26270 */
[C---:B------:R-:W-:Y:S01]  /*5490*/  @!P3 ISETP.GE.AND P5, PT, R0.reuse, R151, PT ;  /* 0x000000970000b20c */ /* 0x040fe20003fa6270 */
[-C--:B--2---:R-:W-:Y:S03]  /*54a0*/  HMMA.16816.F32.BF16 R20, R132, R136.reuse, R20 ;  /* 0x000000888414723c */ /* 0x084fe60000041814 */
[----:B------:R-:W-:Y:S01]  /*54b0*/  @!P3 ISETP.GE.AND P6, PT, R0, R150, PT ;  /* 0x000000960000b20c */ /* 0x000fe20003fc6270 */
[C---:B------:R-:W-:Y:S01]  /*54c0*/  FMUL.FTZ R0, R245.reuse, 1.4426950216293334961 ;  /* 0x3fb8aa3bf5007820 */ /* 0x040fe20000410000 */
[----:B------:R-:W-:Y:S01]  /*54d0*/  FSEL R148, R148, RZ, P2 ;  /* 0x000000ff94947208 */ /* 0x000fe20001000000 */
[C---:B------:R-:W-:Y:S04]  /*54e0*/  HMMA.16816.F32.BF16 R24, R144.reuse, R136, R24 ;  /* 0x000000889018723c */ /* 0x040fe80000041818 */
[----:B------:R-:W-:Y:S02]  /*54f0*/  FSETP.NEU.FTZ.AND P2, PT, R245, -INF , PT ;  /* 0xff800000f500780b */ /* 0x000fe40003f5d000 */
[----:B------:R-:W-:Y:S01]  /*5500*/  FSEL R3, R3, RZ, P0 ;  /* 0x000000ff03037208 */ /* 0x000fe20000000000 */
[-C--:B------:R-:W-:Y:S03]  /*5510*/  HMMA.16816.F32.BF16 R28, R144, R138.reuse, R28 ;  /* 0x0000008a901c723c */ /* 0x080fe6000004181c */
[C---:B------:R-:W-:Y:S01]  /*5520*/  @!P3 ISETP.GE.AND P0, PT, R2.reuse, R153, PT ;  /* 0x000000990200b20c */ /* 0x040fe20003f06270 */
[----:B------:R-:W-:Y:S01]  /*5530*/  @!P3 VIADD R137, R2, 0x18 ;  /* 0x000000180289b836 */ /* 0x000fe20000000000 */
[----:B------:R-:W-:Y:S01]  /*5540*/  FSEL R0, R0, RZ, P2 ;  /* 0x000000ff00007208 */ /* 0x000fe20001000000 */
[C---:B------:R-:W-:Y:S04]  /*5550*/  HMMA.16816.F32.BF16 R32, R132.reuse, R138, R32 ;  /* 0x0000008a8420723c */ /* 0x040fe80000041820 */
[C---:B------:R-:W-:Y:S01]  /*5560*/  @!P3 ISETP.GE.AND P2, PT, R2.reuse, R152, PT ;  /* 0x000000980200b20c */ /* 0x040fe20003f46270 */
[----:B------:R-:W-:Y:S01]  /*5570*/  @!P3 VIADD R136, R2, 0x11 ;  /* 0x000000110288b836 */ /* 0x000fe20000000000 */
[----:B------:R-:W-:Y:S02]  /*5580*/  @!P3 FSEL R4, R4, -INF , !P0 ;  /* 0xff8000000404b808 */ /* 0x000fe40004000000 */
[CC--:B------:R-:W-:Y:S03]  /*5590*/  @!P3 ISETP.GE.AND P0, PT, R2.reuse, R151.reuse, PT ;  /* 0x000000970200b20c */ /* 0x0c0fe60003f06270 */
[----:B------:R-:W-:Y:S02]  /*55a0*/  @!P3 FSEL R5, R5, -INF , !P4 ;  /* 0xff8000000505b808 */ /* 0x000fe40006000000 */
[-C--:B------:R-:W-:Y:S02]  /*55b0*/  @!P3 ISETP.GE.AND P4, PT, R2, R150.reuse, PT ;  /* 0x000000960200b20c */ /* 0x080fe40003f86270 */
[----:B------:R-:W-:Y:S01]  /*55c0*/  @!P3 FSEL R6, R6, -INF , !P2 ;  /* 0xff8000000606b808 */ /* 0x000fe20005000000 */
[----:B------:R-:W-:Y:S01]  /*55d0*/  FFMA.FTZ R5, R5, UR11, -R149 ;  /* 0x0000000b05057c23 */ /* 0x000fe20008010895 */
[----:B------:R-:W-:Y:S02]  /*55e0*/  @!P3 FSEL R7, R7, -INF , !P1 ;  /* 0xff8000000707b808 */ /* 0x000fe40004800000 */
[----:B------:R-:W-:Y:S01]  /*55f0*/  @!P3 FSEL R8, R8, -INF , !P0 ;  /* 0xff8000000808b808 */ /* 0x000fe20004000000 */
[--C-:B------:R-:W-:Y:S01]  /*5600*/  FFMA.FTZ R6, R6, UR11, -R148.reuse ;  /* 0x0000000b06067c23 */ /* 0x100fe20008010894 */
[----:B------:R-:W-:Y:S01]  /*5610*/  @!P3 FSEL R9, R9, -INF , !P5 ;  /* 0xff8000000909b808 */ /* 0x000fe20006800000 */
[----:B------:R-:W-:Y:S01]  /*5620*/  FFMA.FTZ R7, R7, UR11, -R148 ;  /* 0x0000000b07077c23 */ /* 0x000fe20008010894 */
[----:B------:R-:W-:Y:S01]  /*5630*/  @!P3 ISETP.GE.AND P2, PT, R140, R151, PT ;  /* 0x000000978c00b20c */ /* 0x000fe20003f46270 */
[--C-:B------:R-:W-:Y:S01]  /*5640*/  FFMA.FTZ R8, R8, UR11, -R3.reuse ;  /* 0x0000000b08087c23 */ /* 0x100fe20008010803 */
[C---:B------:R-:W-:Y:S01]  /*5650*/  @!P3 ISETP.GE.AND P1, PT, R140.reuse, R150, PT ;  /* 0x000000968c00b20c */ /* 0x040fe20003f26270 */
[--C-:B------:R-:W-:Y:S01]  /*5660*/  FFMA.FTZ R9, R9, UR11, -R3.reuse ;  /* 0x0000000b09097c23 */ /* 0x100fe20008010803 */
[C---:B------:R-:W-:Y:S01]  /*5670*/  @!P3 ISETP.GE.AND P0, PT, R140.reuse, R153, PT ;  /* 0x000000998c00b20c */ /* 0x040fe20003f06270 */
[----:B------:R1:W-:Y:S01]  /*5680*/  MUFU.EX2 R202, R5 ;  /* 0x0000000500ca7308 */ /* 0x0003e20000000800 */
[----:B------:R-:W-:Y:S02]  /*5690*/  @!P3 ISETP.GE.AND P5, PT, R140, R152, PT ;  /* 0x000000988c00b20c */ /* 0x000fe40003fa6270 */
[----:B------:R-:W-:Y:S01]  /*56a0*/  @!P3 FSEL R10, R10, -INF , !P4 ;  /* 0xff8000000a0ab808 */ /* 0x000fe20006000000 */
[----:B------:R-:W2:Y:S01]  /*56b0*/  LDSM.16.M88.4 R140, [R181+0x1000] ;  /* 0x00100000b58c783b */ /* 0x000ea20000000200 */
[----:B------:R-:W-:Y:S02]  /*56c0*/  @!P3 ISETP.GE.AND P4, PT, R154, R151, PT ;  /* 0x000000979a00b20c */ /* 0x000fe40003f86270 */
[----:B------:R-:W-:Y:S01]  /*56d0*/  @!P3 FSEL R11, R11, -INF , !P6 ;  /* 0xff8000000b0bb808 */ /* 0x000fe20007000000 */
[--C-:B------:R-:W-:Y:S01]  /*56e0*/  FFMA.FTZ R10, R10, UR11, -R0.reuse ;  /* 0x0000000b0a0a7c23 */ /* 0x100fe20008010800 */
[----:B------:R-:W-:Y:S01]  /*56f0*/  @!P3 FSEL R12, R12, -INF , !P2 ;  /* 0xff8000000c0cb808 */ /* 0x000fe20005000000 */
[----:B------:R-:W-:Y:S01]  /*5700*/  MUFU.EX2 R221, R8 ;  /* 0x0000000800dd7308 */ /* 0x000fe20000000800 */
[----:B------:R-:W-:Y:S01]  /*5710*/  @!P3 FSEL R13, R13, -INF , !P4 ;  /* 0xff8000000d0db808 */ /* 0x000fe20006000000 */
[--C-:B------:R-:W-:Y:S01]  /*5720*/  FFMA.FTZ R11, R11, UR11, -R0.reuse ;  /* 0x0000000b0b0b7c23 */ /* 0x100fe20008010800 */
[----:B------:R-:W-:Y:S01]  /*5730*/  @!P3 ISETP.GE.AND P6, PT, R154, R150, PT ;  /* 0x000000969a00b20c */ /* 0x000fe20003fc6270 */
[--C-:B------:R-:W-:Y:S01]  /*5740*/  FFMA.FTZ R12, R12, UR11, -R3.reuse ;  /* 0x0000000b0c0c7c23 */ /* 0x100fe20008010803 */
[CC--:B------:R-:W-:Y:S01]  /*5750*/  @!P3 ISETP.GE.AND P2, PT, R154.reuse, R153.reuse, PT ;  /* 0x000000999a00b20c */ /* 0x0c0fe20003f46270 */
[----:B------:R-:W-:Y:S01]  /*5760*/  FFMA.FTZ R13, R13, UR11, -R3 ;  /* 0x0000000b0d0d7c23 */ /* 0x000fe20008010803 */
[-C--:B------:R-:W-:Y:S01]  /*5770*/  @!P3 ISETP.GE.AND P4, PT, R154, R152.reuse, PT ;  /* 0x000000989a00b20c */ /* 0x080fe20003f86270 */
[----:B------:R-:W-:Y:S01]  /*5780*/  @!P3 VIADD R154, R2, 0x10 ;  /* 0x00000010029ab836 */ /* 0x000fe20000000000 */
[----:B------:R-:W-:Y:S01]  /*5790*/  @!P3 FSEL R14, R14, -INF , !P1 ;  /* 0xff8000000e0eb808 */ /* 0x000fe20004800000 */
[----:B-1----:R-:W-:Y:S01]  /*57a0*/  @!P3 VIADD R5, R2, 0x29 ;  /* 0x000000290205b836 */ /* 0x002fe20000000000 */
[----:B------:R-:W-:Y:S01]  /*57b0*/  @!P3 FSEL R18, R18, -INF , !P5 ;  /* 0xff8000001212b808 */ /* 0x000fe20006800000 */
[----:B------:R1:W-:Y:S01]  /*57c0*/  MUFU.EX2 R222, R9 ;  /* 0x0000000900de7308 */ /* 0x0003e20000000800 */
[-C--:B------:R-:W-:Y:S01]  /*57d0*/  @!P3 ISETP.GE.AND P1, PT, R154, R153.reuse, PT ;  /* 0x000000999a00b20c */ /* 0x080fe20003f26270 */
[----:B------:R-:W-:Y:S01]  /*57e0*/  FFMA.FTZ R14, R14, UR11, -R0 ;  /* 0x0000000b0e0e7c23 */ /* 0x000fe20008010800 */
[----:B------:R-:W-:Y:S01]  /*57f0*/  @!P3 ISETP.GE.AND P5, PT, R136, R153, PT ;  /* 0x000000998800b20c */ /* 0x000fe20003fa6270 */
[--C-:B------:R-:W-:Y:S01]  /*5800*/  FFMA.FTZ R18, R18, UR11, -R148.reuse ;  /* 0x0000000b12127c23 */ /* 0x100fe20008010894 */
[----:B------:R-:W-:Y:S02]  /*5810*/  @!P3 FSEL R19, R19, -INF , !P4 ;  /* 0xff8000001313b808 */ /* 0x000fe40006000000 */
[----:B------:R-:W-:Y:S03]  /*5820*/  @!P3 FSEL R20, R20, -INF , !P1 ;  /* 0xff8000001414b808 */ /* 0x000fe60004800000 */
[----:B------:R-:W-:Y:S01]  /*5830*/  MUFU.EX2 R226, R10 ;  /* 0x0000000a00e27308 */ /* 0x000fe20000000800 */
[----:B------:R-:W-:Y:S01]  /*5840*/  @!P3 FSEL R21, R21, -INF , !P5 ;  /* 0xff8000001515b808 */ /* 0x000fe20006800000 */
[----:B------:R-:W-:Y:S01]  /*5850*/  FFMA.FTZ R19, R19, UR11, -R148 ;  /* 0x0000000b13137c23 */ /* 0x000fe20008010894 */
[----:B------:R-:W-:Y:S01]  /*5860*/  @!P3 FSEL R15, R15, -INF , !P6 ;  /* 0xff8000000f0fb808 */ /* 0x000fe20007000000 */
[--C-:B------:R-:W-:Y:S01]  /*5870*/  FFMA.FTZ R20, R20, UR11, -R149.reuse ;  /* 0x0000000b14147c23 */ /* 0x100fe20008010895 */
[----:B------:R-:W-:Y:S01]  /*5880*/  @!P3 FSEL R17, R17, -INF , !P2 ;  /* 0xff8000001111b808 */ /* 0x000fe20005000000 */
[--C-:B------:R-:W-:Y:S01]  /*5890*/  FFMA.FTZ R21, R21, UR11, -R149.reuse ;  /* 0x0000000b15157c23 */ /* 0x100fe20008010895 */
[C---:B------:R-:W-:Y:S01]  /*58a0*/  @!P3 ISETP.GE.AND P4, PT, R136.reuse, R152, PT ;  /* 0x000000988800b20c */ /* 0x040fe20003f86270 */
[----:B------:R-:W-:Y:S01]  /*58b0*/  FFMA.FTZ R15, R15, UR11, -R0 ;  /* 0x0000000b0f0f7c23 */ /* 0x000fe20008010800 */
[CC--:B------:R-:W-:Y:S01]  /*58c0*/  @!P3 ISETP.GE.AND P1, PT, R136.reuse, R151.reuse, PT ;  /* 0x000000978800b20c */ /* 0x0c0fe20003f26270 */
[----:B------:R3:W-:Y:S01]  /*58d0*/  MUFU.EX2 R225, R11 ;  /* 0x0000000b00e17308 */ /* 0x0007e20000000800 */
[----:B------:R-:W-:Y:S01]  /*58e0*/  @!P3 ISETP.GE.AND P5, PT, R136, R150, PT ;  /* 0x000000968800b20c */ /* 0x000fe20003fa6270 */
[----:B------:R-:W-:Y:S01]  /*58f0*/  @!P3 VIADD R136, R2, 0x19 ;  /* 0x000000190288b836 */ /* 0x000fe20000000000 */
[C---:B------:R-:W-:Y:S01]  /*5900*/  @!P3 ISETP.GE.AND P6, PT, R154.reuse, R152, PT ;  /* 0x000000989a00b20c */ /* 0x040fe20003fc6270 */
[-C--:B--2---:R-:W-:Y:S03]  /*5910*/  HMMA.16816.F32.BF16 R36, R132, R140.reuse, R36 ;  /* 0x0000008c8424723c */ /* 0x084fe60000041824 */
[-C--:B------:R-:W-:Y:S03]  /*5920*/  @!P3 ISETP.GE.AND P2, PT, R154, R150.reuse, PT ;  /* 0x000000969a00b20c */ /* 0x080fe60003f46270 */
[----:B------:R-:W-:Y:S01]  /*5930*/  MUFU.EX2 R218, R6 ;  /* 0x0000000600da7308 */ /* 0x000fe20000000800 */
[----:B------:R-:W-:Y:S01]  /*5940*/  @!P3 FSEL R16, R16, -INF , !P0 ;  /* 0xff8000001010b808 */ /* 0x000fe20004000000 */
[C---:B------:R-:W-:Y:S04]  /*5950*/  HMMA.16816.F32.BF16 R40, R144.reuse, R140, R40 ;  /* 0x0000008c9028723c */ /* 0x040fe80000041828 */
[-C--:B------:R-:W-:Y:S01]  /*5960*/  @!P3 ISETP.GE.AND P0, PT, R154, R151.reuse, PT ;  /* 0x000000979a00b20c */ /* 0x080fe20003f06270 */
[--C-:B------:R-:W-:Y:S01]  /*5970*/  FFMA.FTZ R16, R16, UR11, -R149.reuse ;  /* 0x0000000b10107c23 */ /* 0x100fe20008010895 */
[----:B------:R-:W-:Y:S01]  /*5980*/  @!P3 FSEL R22, R22, -INF , !P6 ;  /* 0xff8000001616b808 */ /* 0x000fe20007000000 */
[-C--:B------:R-:W-:Y:S01]  /*5990*/  HMMA.16816.F32.BF16 R44, R144, R142.reuse, R44 ;  /* 0x0000008e902c723c */ /* 0x080fe2000004182c */
[----:B------:R-:W-:Y:S02]  /*59a0*/  MUFU.EX2 R217, R7 ;  /* 0x0000000700d97308 */ /* 0x000fe40000000800 */
[-C--:B------:R-:W-:Y:S01]  /*59b0*/  @!P3 ISETP.GE.AND P6, PT, R137, R151.reuse, PT ;  /* 0x000000978900b20c */ /* 0x080fe20003fc6270 */
[----:B------:R-:W-:Y:S01]  /*59c0*/  FFMA.FTZ R141, R4, UR11, -R149 ;  /* 0x0000000b048d7c23 */ /* 0x000fe20008010895 */
[----:B------:R-:W-:Y:S01]  /*59d0*/  @!P3 FSEL R26, R26, -INF , !P2 ;  /* 0xff8000001a1ab808 */ /* 0x000fe20005000000 */
[C---:B------:R-:W-:Y:S05]  /*59e0*/  HMMA.16816.F32.BF16 R48, R132.reuse, R142, R48 ;  /* 0x0000008e8430723c */ /* 0x040fea0000041830 */
[----:B------:R2:W4:Y:S01]  /*59f0*/  MUFU.EX2 R193, R141 ;  /* 0x0000008d00c17308 */ /* 0x0005220000000800 */
[----:B------:R-:W-:Y:S01]  /*5a00*/  @!P3 ISETP.GE.AND P2, PT, R136, R151, PT ;  /* 0x000000978800b20c */ /* 0x000fe20003f46270 */
[----:B------:R-:W-:Y:S01]  /*5a10*/  @!P3 VIADD R140, R2, 0x21 ;  /* 0x00000021028cb836 */ /* 0x000fe20000000000 */
[----:B------:R-:W-:Y:S03]  /*5a20*/  @!P3 FSEL R23, R23, -INF , !P4 ;  /* 0xff8000001717b808 */ /* 0x000fe60006000000 */
[--C-:B------:R-:W-:Y:S01]  /*5a30*/  FFMA.FTZ R22, R22, UR11, -R148.reuse ;  /* 0x0000000b16167c23 */ /* 0x100fe20008010894 */
[----:B------:R-:W-:Y:S02]  /*5a40*/  @!P3 FSEL R24, R24, -INF , !P0 ;  /* 0xff8000001818b808 */ /* 0x000fe40004000000 */
[----:B------:R-:W-:Y:S01]  /*5a50*/  @!P3 ISETP.GE.AND P4, PT, R137, R150, PT ;  /* 0x000000968900b20c */ /* 0x000fe20003f86270 */
[----:B------:R-:W-:Y:S01]  /*5a60*/  IMAD.WIDE.U32 R142, R155, -0x2daee0ad, RZ ;  /* 0xd2511f539b8e7825 */ /* 0x000fe200078e00ff */
[----:B------:R-:W-:Y:S01]  /*5a70*/  @!P3 FSEL R25, R25, -INF , !P1 ;  /* 0xff8000001919b808 */ /* 0x000fe20004800000 */
[----:B------:R-:W4:Y:S01]  /*5a80*/  MUFU.EX2 R197, R16 ;  /* 0x0000001000c57308 */ /* 0x000f220000000800 */
[----:B------:R-:W-:Y:S01]  /*5a90*/  @!P3 FSEL R27, R27, -INF , !P5 ;  /* 0xff8000001b1bb808 */ /* 0x000fe20006800000 */
[----:B------:R-:W-:Y:S01]  /*5aa0*/  FFMA.FTZ R23, R23, UR11, -R148 ;  /* 0x0000000b17177c23 */ /* 0x000fe20008010894 */
[----:B------:R-:W-:Y:S01]  /*5ab0*/  @!P3 FSEL R28, R28, -INF , !P6 ;  /* 0xff8000001c1cb808 */ /* 0x000fe20007000000 */
[--C-:B------:R-:W-:Y:S01]  /*5ac0*/  FFMA.FTZ R24, R24, UR11, -R3.reuse ;  /* 0x0000000b18187c23 */ /* 0x100fe20008010803 */
[----:B------:R-:W-:Y:S01]  /*5ad0*/  @!P3 FSEL R29, R29, -INF , !P2 ;  /* 0xff8000001d1db808 */ /* 0x000fe20005000000 */
[--C-:B------:R-:W-:Y:S01]  /*5ae0*/  FFMA.FTZ R27, R27, UR11, -R0.reuse ;  /* 0x0000000b1b1b7c23 */ /* 0x100fe20008010800 */
[CC--:B------:R-:W-:Y:S01]  /*5af0*/  @!P3 ISETP.GE.AND P0, PT, R137.reuse, R153.reuse, PT ;  /* 0x000000998900b20c */ /* 0x0c0fe20003f06270 */
[--C-:B------:R-:W-:Y:S01]  /*5b00*/  FFMA.FTZ R28, R28, UR11, -R3.reuse ;  /* 0x0000000b1c1c7c23 */ /* 0x100fe20008010803 */
[----:B------:R-:W-:Y:S01]  /*5b10*/  @!P3 ISETP.GE.AND P1, PT, R137, R152, PT ;  /* 0x000000988900b20c */ /* 0x000fe20003f26270 */
[--C-:B------:R-:W-:Y:S01]  /*5b20*/  FFMA.FTZ R25, R25, UR11, -R3.reuse ;  /* 0x0000000b19197c23 */ /* 0x100fe20008010803 */
[C---:B------:R-:W-:Y:S01]  /*5b30*/  @!P3 ISETP.GE.AND P5, PT, R136.reuse, R150, PT ;  /* 0x000000968800b20c */ /* 0x040fe20003fa6270 */
[----:B------:R-:W-:Y:S01]  /*5b40*/  FFMA.FTZ R29, R29, UR11, -R3 ;  /* 0x0000000b1d1d7c23 */ /* 0x000fe20008010803 */
[-C--:B------:R-:W-:Y:S01]  /*5b50*/  @!P3 ISETP.GE.AND P6, PT, R136, R153.reuse, PT ;  /* 0x000000998800b20c */ /* 0x080fe20003fc6270 */
[--C-:B------:R-:W-:Y:S01]  /*5b60*/  FFMA.FTZ R26, R26, UR11, -R0.reuse ;  /* 0x0000000b1a1a7c23 */ /* 0x100fe20008010800 */
[-C--:B------:R-:W-:Y:S01]  /*5b70*/  @!P3 ISETP.GE.AND P2, PT, R136, R152.reuse, PT ;  /* 0x000000988800b20c */ /* 0x080fe20003f46270 */
[----:B------:R-:W-:Y:S01]  /*5b80*/  @!P3 VIADD R4, R2, 0x20 ;  /* 0x000000200204b836 */ /* 0x000fe20000000000 */
[----:B------:R-:W-:Y:S01]  /*5b90*/  @!P3 FSEL R30, R30, -INF , !P4 ;  /* 0xff8000001e1eb808 */ /* 0x000fe20006000000 */
[----:B------:R-:W4:Y:S01]  /*5ba0*/  LDSM.16.M88.4 R136, [R181+0x1800] ;  /* 0x00180000b588783b */ /* 0x000f220000000200 */
[----:B------:R-:W-:Y:S01]  /*5bb0*/  @!P3 FSEL R31, R31, -INF , !P5 ;  /* 0xff8000001f1fb808 */ /* 0x000fe20006800000 */
[----:B------:R-:W-:Y:S01]  /*5bc0*/  MUFU.EX2 R224, R14 ;  /* 0x0000000e00e07308 */ /* 0x000fe20000000800 */
        /* <DEDUP_REMOVED lines=9> */
[----:B------:R-:W-:Y:S01]  /*5c60*/  MUFU.EX2 R163, R32 ;  /* 0x0000002000a37308 */ /* 0x000fe20000000800 */
[----:B------:R-:W-:Y:S01]  /*5c70*/  @!P3 ISETP.GE.AND P6, PT, R4, R150, PT ;  /* 0x000000960400b20c */ /* 0x000fe20003fc6270 */
[----:B------:R-:W-:Y:S01]  /*5c80*/  @!P3 VIADD R4, R2, 0x28 ;  /* 0x000000280204b836 */ /* 0x000fe20000000000 */
[----:B------:R-:W-:Y:S01]  /*5c90*/  @!P3 FSEL R34, R34, -INF , !P1 ;  /* 0xff8000002222b808 */ /* 0x000fe20004800000 */
[----:B-1----:R-:W-:Y:S01]  /*5ca0*/  IMAD.WIDE.U32 R8, R159, -0x2daee0ad, RZ ;  /* 0xd2511f539f087825 */ /* 0x002fe200078e00ff */
[----:B------:R-:W-:Y:S02]  /*5cb0*/  @!P3 ISETP.GE.AND P1, PT, R140, R153, PT ;  /* 0x000000998c00b20c */ /* 0x000fe40003f26270 */
[----:B------:R-:W-:Y:S01]  /*5cc0*/  @!P3 FSEL R35, R35, -INF , !P2 ;  /* 0xff8000002323b808 */ /* 0x000fe20005000000 */
[--C-:B------:R-:W-:Y:S01]  /*5cd0*/  FFMA.FTZ R34, R34, UR11, -R148.reuse ;  /* 0x0000000b22227c23 */ /* 0x100fe20008010894 */
[----:B------:R-:W-:Y:S01]  /*5ce0*/  @!P3 FSEL R36, R36, -INF , !P4 ;  /* 0xff8000002424b808 */ /* 0x000fe20006000000 */
[----:B------:R-:W-:Y:S01]  /*5cf0*/  MUFU.EX2 R162, R33 ;  /* 0x0000002100a27308 */ /* 0x000fe20000000800 */
[C---:B------:R-:W-:Y:S01]  /*5d00*/  @!P3 ISETP.GE.AND P2, PT, R140.reuse, R152, PT ;  /* 0x000000988c00b20c */ /* 0x040fe20003f46270 */
[--C-:B------:R-:W-:Y:S01]  /*5d10*/  FFMA.FTZ R35, R35, UR11, -R148.reuse ;  /* 0x0000000b23237c23 */ /* 0x100fe20008010894 */
[-C--:B------:R-:W-:Y:S01]  /*5d20*/  @!P3 ISETP.GE.AND P4, PT, R140, R151.reuse, PT ;  /* 0x000000978c00b20c */ /* 0x080fe20003f86270 */
[--C-:B------:R-:W-:Y:S01]  /*5d30*/  FFMA.FTZ R36, R36, UR11, -R149.reuse ;  /* 0x0000000b24247c23 */ /* 0x100fe20008010895 */
[----:B------:R-:W-:Y:S01]  /*5d40*/  @!P3 FSEL R37, R37, -INF , !P1 ;  /* 0xff8000002525b808 */ /* 0x000fe20004800000 */
[----:B---3--:R-:W-:Y:S01]  /*5d50*/  IMAD.WIDE.U32 R10, R173, -0x326172a9, RZ ;  /* 0xcd9e8d57ad0a7825 */ /* 0x008fe200078e00ff */
[----:B------:R-:W-:Y:S03]  /*5d60*/  @!P3 FSEL R38, R38, -INF , !P5 ;  /* 0xff8000002626b808 */ /* 0x000fe60006800000 */
[----:B------:R-:W-:Y:S01]  /*5d70*/  MUFU.EX2 R175, R35 ;  /* 0x0000002300af7308 */ /* 0x000fe20000000800 */
[-C--:B------:R-:W-:Y:S01]  /*5d80*/  @!P3 ISETP.GE.AND P1, PT, R140, R150.reuse, PT ;  /* 0x000000968c00b20c */ /* 0x080fe20003f26270 */
[----:B--2---:R-:W-:Y:S01]  /*5d90*/  IMAD.WIDE.U32 R140, R165, -0x326172a9, RZ ;  /* 0xcd9e8d57a58c7825 */ /* 0x004fe200078e00ff */
[----:B------:R-:W-:Y:S02]  /*5da0*/  @!P3 ISETP.GE.AND P5, PT, R4, R151, PT ;  /* 0x000000970400b20c */ /* 0x000fe40003fa6270 */
[----:B------:R-:W-:Y:S01]  /*5db0*/  @!P3 FSEL R39, R39, -INF , !P2 ;  /* 0xff8000002727b808 */ /* 0x000fe20005000000 */
[----:B------:R-:W-:Y:S01]  /*5dc0*/  FFMA.FTZ R37, R37, UR11, -R149 ;  /* 0x0000000b25257c23 */ /* 0x000fe20008010895 */
[----:B------:R-:W-:Y:S01]  /*5dd0*/  @!P3 FSEL R40, R40, -INF , !P0 ;  /* 0xff8000002828b808 */ /* 0x000fe20004000000 */
[--C-:B------:R-:W-:Y:S01]  /*5de0*/  FFMA.FTZ R38, R38, UR11, -R148.reuse ;  /* 0x0000000b26267c23 */ /* 0x100fe20008010894 */
[----:B------:R-:W-:Y:S01]  /*5df0*/  @!P3 FSEL R41, R41, -INF , !P4 ;  /* 0xff8000002929b808 */ /* 0x000fe20006000000 */
[-C--:B----4-:R-:W-:Y:S01]  /*5e00*/  HMMA.16816.F32.BF16 R52, R132, R136.reuse, R52 ;  /* 0x000000888434723c */ /* 0x090fe20000041834 */
[----:B------:R-:W-:Y:S02]  /*5e10*/  MUFU.EX2 R220, R12 ;  /* 0x0000000c00dc7308 */ /* 0x000fe40000000800 */
[C---:B------:R-:W-:Y:S01]  /*5e20*/  @!P3 ISETP.GE.AND P2, PT, R4.reuse, R150, PT ;  /* 0x000000960400b20c */ /* 0x040fe20003f46270 */
[----:B------:R-:W-:Y:S01]  /*5e30*/  FFMA.FTZ R39, R39, UR11, -R148 ;  /* 0x0000000b27277c23 */ /* 0x000fe20008010894 */
[CC--:B------:R-:W-:Y:S01]  /*5e40*/  @!P3 ISETP.GE.AND P0, PT, R4.reuse, R153.reuse, PT ;  /* 0x000000990400b20c */ /* 0x0c0fe20003f06270 */
[C---:B------:R-:W-:Y:S05]  /*5e50*/  HMMA.16816.F32.BF16 R56, R144.reuse, R136, R56 ;  /* 0x000000889038723c */ /* 0x040fea0000041838 */
[----:B------:R1:W2:Y:S01]  /*5e60*/  MUFU.EX2 R219, R13 ;  /* 0x0000000d00db7308 */ /* 0x0002a20000000800 */
[----:B------:R-:W-:Y:S01]  /*5e70*/  @!P3 ISETP.GE.AND P4, PT, R4, R152, PT ;  /* 0x000000980400b20c */ /* 0x000fe20003f86270 */
[--C-:B------:R-:W-:Y:S01]  /*5e80*/  FFMA.FTZ R41, R41, UR11, -R3.reuse ;  /* 0x0000000b29297c23 */ /* 0x100fe20008010803 */
[----:B------:R-:W-:Y:S01]  /*5e90*/  @!P3 FSEL R43, R43, -INF , !P1 ;  /* 0xff8000002b2bb808 */ /* 0x000fe20004800000 */
[-C--:B------:R-:W-:Y:S03]  /*5ea0*/  HMMA.16816.F32.BF16 R60, R144, R138.reuse, R60 ;  /* 0x0000008a903c723c */ /* 0x080fe6000004183c */
[C---:B------:R-:W-:Y:S01]  /*5eb0*/  @!P3 ISETP.GE.AND P1, PT, R5.reuse, R150, PT ;  /* 0x000000960500b20c */ /* 0x040fe20003f26270 */
[----:B------:R-:W-:Y:S01]  /*5ec0*/  FFMA.FTZ R40, R40, UR11, -R3 ;  /* 0x0000000b28287c23 */ /* 0x000fe20008010803 */
[----:B------:R-:W-:Y:S01]  /*5ed0*/  @!P3 FSEL R44, R44, -INF , !P5 ;  /* 0xff8000002c2cb808 */ /* 0x000fe20006800000 */
[----:B------:R-:W-:Y:S01]  /*5ee0*/  HMMA.16816.F32.BF16 R64, R132, R138, R64 ;  /* 0x0000008a8440723c */ /* 0x000fe20000041840 */
[----:B------:R-:W-:Y:S03]  /*5ef0*/  MUFU.EX2 R212, R18 ;  /* 0x0000001200d47308 */ /* 0x000fe60000000800 */
[-C--:B------:R-:W-:Y:S01]  /*5f00*/  @!P3 ISETP.GE.AND P5, PT, R5, R153.reuse, PT ;  /* 0x000000990500b20c */ /* 0x080fe20003fa6270 */
[----:B------:R-:W-:Y:S01]  /*5f10*/  @!P3 VIADD R4, R2, 0x30 ;  /* 0x000000300204b836 */ /* 0x000fe20000000000 */
[----:B------:R-:W-:Y:S01]  /*5f20*/  LOP3.LUT R144, R11, UR7, R156, 0x96, !PT ;  /* 0x000000070b907c12 */ /* 0x000fe2000f8e969c */
[----:B------:R-:W-:Y:S01]  /*5f30*/  FFMA.FTZ R43, R43, UR11, -R0 ;  /* 0x0000000b2b2b7c23 */ /* 0x000fe20008010800 */
[----:B------:R-:W-:Y:S03]  /*5f40*/  @!P3 FSEL R46, R46, -INF , !P2 ;  /* 0xff8000002e2eb808 */ /* 0x000fe60005000000 */
[----:B------:R-:W3:Y:S01]  /*5f50*/  MUFU.EX2 R209, R19 ;  /* 0x0000001300d17308 */ /* 0x000ee20000000800 */
[----:B------:R-:W-:Y:S01]  /*5f60*/  @!P3 ISETP.GE.AND P2, PT, R4, R153, PT ;  /* 0x000000990400b20c */ /* 0x000fe20003f46270 */
[----:B------:R-:W-:Y:S01]  /*5f70*/  IMAD.WIDE.U32 R144, R144, -0x2daee0ad, RZ ;  /* 0xd2511f5390907825 */ /* 0x000fe200078e00ff */
[----:B------:R-:W-:Y:S02]  /*5f80*/  @!P3 FSEL R47, R47, -INF , !P1 ;  /* 0xff8000002f2fb808 */ /* 0x000fe40004800000 */
[----:B------:R-:W-:Y:S01]  /*5f90*/  @!P3 FSEL R48, R48, -INF , !P0 ;  /* 0xff8000003030b808 */ /* 0x000fe20004000000 */
[----:B-1----:R-:W-:Y:S01]  /*5fa0*/  IMAD.WIDE.U32 R12, R164, -0x326172a9, RZ ;  /* 0xcd9e8d57a40c7825 */ /* 0x002fe200078e00ff */
[----:B------:R-:W-:Y:S03]  /*5fb0*/  LOP3.LUT R145, R145, UR8, R8, 0x96, !PT ;  /* 0x0000000891917c12 */ /* 0x000fe6000f8e9608 */
[----:B------:R1:W-:Y:S01]  /*5fc0*/  MUFU.EX2 R223, R15 ;  /* 0x0000000f00df7308 */ /* 0x0003e20000000800 */
[----:B------:R-:W-:Y:S01]  /*5fd0*/  @!P3 FSEL R49, R49, -INF , !P5 ;  /* 0xff8000003131b808 */ /* 0x000fe20006800000 */
[--C-:B------:R-:W-:Y:S01]  /*5fe0*/  FFMA.FTZ R48, R48, UR11, -R149.reuse ;  /* 0x0000000b30307c23 */ /* 0x100fe20008010895 */
[----:B------:R-:W-:Y:S01]  /*5ff0*/  @!P3 FSEL R42, R42, -INF , !P6 ;  /* 0xff8000002a2ab808 */ /* 0x000fe20007000000 */
[--C-:B------:R-:W-:Y:S01]  /*6000*/  FFMA.FTZ R46, R46, UR11, -R0.reuse ;  /* 0x0000000b2e2e7c23 */ /* 0x100fe20008010800 */
[C---:B------:R-:W-:Y:S01]  /*6010*/  @!P3 ISETP.GE.AND P1, PT, R4.reuse, R152, PT ;  /* 0x000000980400b20c */ /* 0x040fe20003f26270 */
[----:B------:R-:W-:Y:S01]  /*6020*/  FFMA.FTZ R49, R49, UR11, -R149 ;  /* 0x0000000b31317c23 */ /* 0x000fe20008010895 */
[CC--:B------:R-:W-:Y:S03]  /*6030*/  @!P3 ISETP.GE.AND P0, PT, R4.reuse, R151.reuse, PT ;  /* 0x000000970400b20c */ /* 0x0c0fe60003f06270 */
[----:B------:R-:W-:Y:S01]  /*6040*/  MUFU.EX2 R155, R48 ;  /* 0x00000030009b7308 */ /* 0x000fe20000000800 */
[----:B------:R-:W-:Y:S01]  /*6050*/  @!P3 ISETP.GE.AND P5, PT, R4, R150, PT ;  /* 0x000000960400b20c */ /* 0x000fe20003fa6270 */
[--C-:B------:R-:W-:Y:S01]  /*6060*/  FFMA.FTZ R42, R42, UR11, -R0.reuse ;  /* 0x0000000b2a2a7c23 */ /* 0x100fe20008010800 */
[----:B------:R-:W-:Y:S01]  /*6070*/  @!P3 ISETP.GE.AND P6, PT, R5, R151, PT ;  /* 0x000000970500b20c */ /* 0x000fe20003fc6270 */
[----:B------:R-:W-:Y:S01]  /*6080*/  @!P3 VIADD R4, R2, 0x31 ;  /* 0x000000310204b836 */ /* 0x000fe20000000000 */
[----:B------:R-:W-:Y:S01]  /*6090*/  @!P3 FSEL R50, R50, -INF , !P4 ;  /* 0xff8000003232b808 */ /* 0x000fe20006000000 */
[----:B------:R-:W-:Y:S01]  /*60a0*/  FFMA.FTZ R47, R47, UR11, -R0 ;  /* 0x0000000b2f2f7c23 */ /* 0x000fe20008010800 */
[----:B------:R-:W-:Y:S03]  /*60b0*/  @!P3 FSEL R45, R45, -INF , !P6 ;  /* 0xff8000002d2db808 */ /* 0x000fe60007000000 */
[----:B------:R-:W-:Y:S01]  /*60c0*/  MUFU.EX2 R154, R49 ;  /* 0x00000031009a7308 */ /* 0x000fe20000000800 */
[-C--:B------:R-:W-:Y:S01]  /*60d0*/  @!P3 ISETP.GE.AND P6, PT, R5, R152.reuse, PT ;  /* 0x000000980500b20c */ /* 0x080fe20003fc6270 */
[--C-:B------:R-:W-:Y:S01]  /*60e0*/  FFMA.FTZ R50, R50, UR11, -R148.reuse ;  /* 0x0000000b32327c23 */ /* 0x100fe20008010894 */
[----:B------:R-:W-:Y:S01]  /*60f0*/  @!P3 ISETP.GE.AND P4, PT, R4, R153, PT ;  /* 0x000000990400b20c */ /* 0x000fe20003f86270 */
[--C-:B------:R-:W-:Y:S01]  /*6100*/  FFMA.FTZ R44, R44, UR11, -R3.reuse ;  /* 0x0000000b2c2c7c23 */ /* 0x100fe20008010803 */
[----:B------:R-:W-:Y:S01]  /*6110*/  @!P3 FSEL R51, R51, -INF , !P6 ;  /* 0xff8000003333b808 */ /* 0x000fe20007000000 */
[----:B------:R-:W-:Y:S01]  /*6120*/  FFMA.FTZ R45, R45, UR11, -R3 ;  /* 0x0000000b2d2d7c23 */ /* 0x000fe20008010803 */
[----:B------:R-:W-:Y:S03]  /*6130*/  @!P3 FSEL R52, R52, -INF , !P2 ;  /* 0xff8000003434b808 */ /* 0x000fe60005000000 */
        /* <DEDUP_REMOVED lines=8> */
[C---:B------:R-:W-:Y:S01]  /*61c0*/  @!P3 VIADD R4, R2.reuse, 0x38 ;  /* 0x000000380204b836 */ /* 0x040fe20000000000 */
[----:B------:R-:W-:Y:S01]  /*61d0*/  @!P3 FSEL R55, R55, -INF , !P6 ;  /* 0xff8000003737b808 */ /* 0x000fe20007000000 */
[----:B------:R-:W-:Y:S01]  /*61e0*/  @!P3 VIADD R2, R2, 0x39 ;  /* 0x000000390202b836 */ /* 0x000fe20000000000 */
[----:B------:R-:W-:Y:S01]  /*61f0*/  @!P3 FSEL R57, R57, -INF , !P2 ;  /* 0xff8000003939b808 */ /* 0x000fe20005000000 */
[----:B------:R-:W-:Y:S01]  /*6200*/  MUFU.EX2 R164, R51 ;  /* 0x0000003300a47308 */ /* 0x000fe20000000800 */
[----:B------:R-:W-:Y:S01]  /*6210*/  @!P3 FSEL R59, R59, -INF , !P4 ;  /* 0xff8000003b3bb808 */ /* 0x000fe20006000000 */
[----:B------:R-:W-:Y:S01]  /*6220*/  FFMA.FTZ R55, R55, UR11, -R148 ;  /* 0x0000000b37377c23 */ /* 0x000fe20008010894 */
[C---:B------:R-:W-:Y:S01]  /*6230*/  @!P3 ISETP.GE.AND P6, PT, R2.reuse, R151, PT ;  /* 0x000000970200b20c */ /* 0x040fe20003fc6270 */
[----:B------:R-:W-:Y:S01]  /*6240*/  FFMA.FTZ R57, R57, UR11, -R3 ;  /* 0x0000000b39397c23 */ /* 0x000fe20008010803 */
[C---:B------:R-:W-:Y:S01]  /*6250*/  @!P3 ISETP.GE.AND P2, PT, R2.reuse, R150, PT ;  /* 0x000000960200b20c */ /* 0x040fe20003f46270 */
[----:B------:R-:W-:Y:S01]  /*6260*/  FFMA.FTZ R59, R59, UR11, -R0 ;  /* 0x0000000b3b3b7c23 */ /* 0x000fe20008010800 */
[----:B------:R-:W-:Y:S03]  /*6270*/  @!P3 FSEL R61, R61, -INF , !P6 ;  /* 0xff8000003d3db808 */ /* 0x000fe60007000000 */
[----:B------:R-:W-:Y:S01]  /*6280*/  MUFU.EX2 R159, R55 ;  /* 0x00000037009f7308 */ /* 0x000fe20000000800 */
[C---:B------:R-:W-:Y:S01]  /*6290*/  @!P3 ISETP.GE.AND P4, PT, R2.reuse, R153, PT ;  /* 0x000000990200b20c */ /* 0x040fe20003f86270 */
[----:B------:R-:W-:Y:S01]  /*62a0*/  IMAD.WIDE.U32 R6, R189, -0x326172a9, RZ ;  /* 0xcd9e8d57bd067825 */ /* 0x000fe200078e00ff */
[----:B------:R-:W-:Y:S02]  /*62b0*/  @!P3 ISETP.GE.AND P6, PT, R2, R152, PT ;  /* 0x000000980200b20c */ /* 0x000fe40003fc6270 */
[----:B------:R-:W-:Y:S01]  /*62c0*/  @!P3 FSEL R54, R54, -INF , !P1 ;  /* 0xff8000003636b808 */ /* 0x000fe20004800000 */
[----:B------:R-:W-:Y:S01]  /*62d0*/  FFMA.FTZ R2, R17, UR11, -R149 ;  /* 0x0000000b11027c23 */ /* 0x000fe20008010895 */
[----:B------:R-:W-:Y:S03]  /*62e0*/  @!P3 ISETP.GE.AND P1, PT, R4, R151, PT ;  /* 0x000000970400b20c */ /* 0x000fe60003f26270 */
[----:B------:R-:W-:Y:S01]  /*62f0*/  MUFU.EX2 R167, R57 ;  /* 0x0000003900a77308 */ /* 0x000fe20000000800 */
[----:B------:R-:W-:Y:S01]  /*6300*/  @!P3 FSEL R56, R56, -INF , !P0 ;  /* 0xff8000003838b808 */ /* 0x000fe20004000000 */
[----:B------:R-:W-:Y:S01]  /*6310*/  FFMA.FTZ R54, R54, UR11, -R148 ;  /* 0x0000000b36367c23 */ /* 0x000fe20008010894 */
[----:B------:R-:W-:Y:S01]  /*6320*/  @!P3 FSEL R58, R58, -INF , !P5 ;  /* 0xff8000003a3ab808 */ /* 0x000fe20006800000 */
[----:B------:R-:W-:Y:S01]  /*6330*/  IMAD.WIDE.U32 R16, R157, -0x2daee0ad, RZ ;  /* 0xd2511f539d107825 */ /* 0x000fe200078e00ff */
[----:B------:R-:W-:Y:S02]  /*6340*/  @!P3 FSEL R60, R60, -INF , !P1 ;  /* 0xff8000003c3cb808 */ /* 0x000fe40004800000 */
[C---:B------:R-:W-:Y:S03]  /*6350*/  @!P3 ISETP.GE.AND P0, PT, R4.reuse, R150, PT ;  /* 0x000000960400b20c */ /* 0x040fe60003f06270 */
[----:B------:R4:W3:Y:S01]  /*6360*/  MUFU.EX2 R196, R2 ;  /* 0x0000000200c47308 */ /* 0x0008e20000000800 */
[----:B------:R-:W-:Y:S01]  /*6370*/  @!P3 ISETP.GE.AND P5, PT, R4, R153, PT ;  /* 0x000000990400b20c */ /* 0x000fe20003fa6270 */
[----:B------:R-:W-:Y:S01]  /*6380*/  FFMA.FTZ R60, R60, UR11, -R3 ;  /* 0x0000000b3c3c7c23 */ /* 0x000fe20008010803 */
[----:B------:R-:W-:Y:S01]  /*6390*/  @!P3 ISETP.GE.AND P1, PT, R4, R152, PT ;  /* 0x000000980400b20c */ /* 0x000fe20003f26270 */
[----:B------:R-:W-:Y:S01]  /*63a0*/  IMAD.WIDE.U32 R4, R194, -0x2daee0ad, RZ ;  /* 0xd2511f53c2047825 */ /* 0x000fe200078e00ff */
[----:B------:R-:W-:Y:S02]  /*63b0*/  LOP3.LUT R136, R9, UR6, R172, 0x96, !PT ;  /* 0x0000000609887c12 */ /* 0x000fe4000f8e96ac */
[----:B------:R-:W-:Y:S03]  /*63c0*/  LOP3.LUT R14, R7, UR7, R158, 0x96, !PT ;  /* 0x00000007070e7c12 */ /* 0x000fe6000f8e969e */
[----:B------:R2:W-:Y:S01]  /*63d0*/  MUFU.EX2 R173, R21 ;  /* 0x0000001500ad7308 */ /* 0x0005e20000000800 */
[----:B------:R-:W-:Y:S01]  /*63e0*/  LOP3.LUT R7, R17, UR8, R166, 0x96, !PT ;  /* 0x0000000811077c12 */ /* 0x000fe2000f8e96a6 */
[----:B------:R-:W-:Y:S01]  /*63f0*/  IMAD.WIDE.U32 R136, R136, -0x326172a9, RZ ;  /* 0xcd9e8d5788887825 */ /* 0x000fe200078e00ff */
[----:B------:R-:W-:Y:S01]  /*6400*/  @!P3 FSEL R65, R65, -INF , !P4 ;  /* 0xff8000004141b808 */ /* 0x000fe20006000000 */
[----:B------:R-:W-:Y:S01]  /*6410*/  UIADD3 UR7, UR18, -0x4ab325aa, URZ ;  /* 0xb54cda5612077890 */ /* 0x000fe2000fffe03f */
[----:B------:R-:W-:Y:S01]  /*6420*/  @!P3 FSEL R66, R66, -INF , !P1 ;  /* 0xff8000004242b808 */ /* 0x000fe20004800000 */
[----:B-1----:R-:W-:Y:S01]  /*6430*/  IMAD.WIDE.U32 R14, R14, -0x2daee0ad, RZ ;  /* 0xd2511f530e0e7825 */ /* 0x002fe200078e00ff */
[----:B------:R-:W-:Y:S03]  /*6440*/  @!P3 FSEL R62, R62, -INF , !P0 ;  /* 0xff8000003e3eb808 */ /* 0x000fe60004000000 */
[----:B------:R-:W-:Y:S01]  /*6450*/  MUFU.EX2 R161, R60 ;  /* 0x0000003c00a17308 */ /* 0x000fe20000000800 */
[----:B----4-:R-:W-:Y:S01]  /*6460*/  LOP3.LUT R2, R5, UR6, R192, 0x96, !PT ;  /* 0x0000000605027c12 */ /* 0x010fe2000f8e96c0 */
[----:B------:R-:W-:Y:S01]  /*6470*/  UIADD3 UR6, UR18, 0x1715609d, URZ ;  /* 0x1715609d12067890 */ /* 0x000fe2000fffe03f */
[----:B------:R-:W-:Y:S01]  /*6480*/  @!P3 FSEL R63, R63, -INF , !P2 ;  /* 0xff8000003f3fb808 */ /* 0x000fe20005000000 */
[----:B------:R-:W-:Y:S01]  /*6490*/  FFMA.FTZ R62, R62, UR11, -R0 ;  /* 0x0000000b3e3e7c23 */ /* 0x000fe20008010800 */
[----:B------:R-:W-:Y:S01]  /*64a0*/  @!P3 FSEL R64, R64, -INF , !P5 ;  /* 0xff8000004040b808 */ /* 0x000fe20006800000 */
[----:B------:R-:W-:Y:S01]  /*64b0*/  IMAD.WIDE.U32 R18, R2, -0x326172a9, RZ ;  /* 0xcd9e8d5702127825 */ /* 0x000fe200078e00ff */
[----:B------:R-:W-:Y:S03]  /*64c0*/  @!P3 FSEL R67, R67, -INF , !P6 ;  /* 0xff8000004343b808 */ /* 0x000fe60007000000 */
[----:B------:R1:W-:Y:S01]  /*64d0*/  MUFU.EX2 R189, R20 ;  /* 0x0000001400bd7308 */ /* 0x0003e20000000800 */
[----:B------:R-:W-:Y:S01]  /*64e0*/  LOP3.LUT R5, R141, UR6, R6, 0x96, !PT ;  /* 0x000000068d057c12 */ /* 0x000fe2000f8e9606 */
[--C-:B------:R-:W-:Y:S01]  /*64f0*/  FFMA.FTZ R64, R64, UR11, -R149.reuse ;  /* 0x0000000b40407c23 */ /* 0x100fe20008010895 */
[----:B------:R-:W-:Y:S01]  /*6500*/  LOP3.LUT R9, R13, UR6, R168, 0x96, !PT ;  /* 0x000000060d097c12 */ /* 0x000fe2000f8e96a8 */
[----:B------:R-:W-:Y:S01]  /*6510*/  FFMA.FTZ R149, R65, UR11, -R149 ;  /* 0x0000000b41957c23 */ /* 0x000fe20008010895 */
[----:B------:R-:W-:Y:S01]  /*6520*/  LOP3.LUT R174, R19, UR6, R174, 0x96, !PT ;  /* 0x0000000613ae7c12 */ /* 0x000fe2000f8e96ae */
[----:B------:R-:W-:Y:S01]  /*6530*/  FFMA.FTZ R66, R66, UR11, -R148 ;  /* 0x0000000b42427c23 */ /* 0x000fe20008010894 */
[----:B------:R-:W-:Y:S03]  /*6540*/  LOP3.LUT R150, R137, UR6, R10, 0x96, !PT ;  /* 0x0000000689967c12 */ /* 0x000fe6000f8e960a */
[----:B------:R-:W-:Y:S01]  /*6550*/  MUFU.EX2 R206, R22 ;  /* 0x0000001600ce7308 */ /* 0x000fe20000000800 */
[----:B------:R-:W-:Y:S01]  /*6560*/  LOP3.LUT R141, R143, UR8, R4, 0x96, !PT ;  /* 0x000000088f8d7c12 */ /* 0x000fe2000f8e9604 */
[----:B------:R-:W-:Y:S01]  /*6570*/  IMAD.WIDE.U32 R6, R7, -0x326172a9, RZ ;  /* 0xcd9e8d5707067825 */ /* 0x000fe200078e00ff */
[----:B------:R-:W-:Y:S01]  /*6580*/  LOP3.LUT R143, R15, UR8, R170, 0x96, !PT ;  /* 0x000000080f8f7c12 */ /* 0x000fe2000f8e96aa */
[----:B------:R-:W-:Y:S02]  /*6590*/  UIADD3 UR6, UR15, 0x646e171e, URZ ;  /* 0x646e171e0f067890 */ /* 0x000fe4000fffe03f */
[----:B------:R-:W-:Y:S01]  /*65a0*/  FFMA.FTZ R148, R67, UR11, -R148 ;  /* 0x0000000b43947c23 */ /* 0x000fe20008010894 */
[----:B------:R-:W-:Y:S01]  /*65b0*/  IMAD.WIDE.U32 R4, R5, -0x2daee0ad, RZ ;  /* 0xd2511f5305047825 */ /* 0x000fe200078e00ff */
[----:B------:R-:W-:Y:S02]  /*65c0*/  LOP3.LUT R12, R7, UR7, R12, 0x96, !PT ;  /* 0x00000007070c7c12 */ /* 0x000fe4000f8e960c */
[----:B------:R4:W-:Y:S01]  /*65d0*/  MUFU.EX2 R203, R23 ;  /* 0x0000001700cb7308 */ /* 0x0009e20000000800 */
[----:B------:R-:W-:Y:S01]  /*65e0*/  LOP3.LUT R17, R6, 0xff, RZ, 0xc0, !PT ;  /* 0x000000ff06117812 */ /* 0x000fe200078ec0ff */
[----:B------:R-:W-:Y:S01]  /*65f0*/  IMAD.WIDE.U32 R8, R9, -0x2daee0ad, RZ ;  /* 0xd2511f5309087825 */ /* 0x000fe200078e00ff */
[----:B------:R-:W-:Y:S02]  /*6600*/  LOP3.LUT R146, R4, 0xffff, RZ, 0xc0, !PT ;  /* 0x0000ffff04927812 */ /* 0x000fe400078ec0ff */
[----:B------:R-:W-:Y:S01]  /*6610*/  SHF.R.U32.HI R15, RZ, 0x18, R6 ;  /* 0x00000018ff0f7819 */ /* 0x000fe20000011606 */
[----:B------:R-:W-:Y:S01]  /*6620*/  FFMA.FTZ R58, R58, UR11, -R0 ;  /* 0x0000000b3a3a7c23 */ /* 0x000fe20008010800 */
[----:B------:R-:W-:Y:S03]  /*6630*/  SHF.R.U32.HI R147, RZ, 0x10, R4 ;  /* 0x00000010ff937819 */ /* 0x000fe60000011604 */
[----:B------:R3:W-:Y:S01]  /*6640*/  MUFU.EX2 R210, R24 ;  /* 0x0000001800d27308 */ /* 0x0007e20000000800 */
[----:B--2---:R-:W-:Y:S01]  /*6650*/  LOP3.LUT R21, R6, 0xffff, RZ, 0xc0, !PT ;  /* 0x0000ffff06157812 */ /* 0x004fe200078ec0ff */
[----:B------:R-:W-:Y:S01]  /*6660*/  FFMA.FTZ R0, R63, UR11, -R0 ;  /* 0x0000000b3f007c23 */ /* 0x000fe20008010800 */
[----:B------:R-:W-:Y:S01]  /*6670*/  SHF.R.U32.HI R137, RZ, 0x10, R6 ;  /* 0x00000010ff897819 */ /* 0x000fe20000011606 */
[----:B------:R-:W-:Y:S01]  /*6680*/  IMAD.WIDE.U32 R6, R141, -0x326172a9, RZ ;  /* 0xcd9e8d578d067825 */ /* 0x000fe200078e00ff */
[----:B------:R-:W-:Y:S02]  /*6690*/  LOP3.LUT R13, R5, UR6, R14, 0x96, !PT ;  /* 0x00000006050d7c12 */ /* 0x000fe4000f8e960e */
[----:B------:R-:W-:Y:S03]  /*66a0*/  LOP3.LUT R14, R4, 0xff, RZ, 0xc0, !PT ;  /* 0x000000ff040e7812 */ /* 0x000fe600078ec0ff */
[----:B------:R-:W-:Y:S01]  /*66b0*/  MUFU.EX2 R192, R34 ;  /* 0x0000002200c07308 */ /* 0x000fe20000000800 */
[----:B-1----:R-:W-:Y:S01]  /*66c0*/  SHF.R.U32.HI R20, RZ, 0x18, R4 ;  /* 0x00000018ff147819 */ /* 0x002fe20000011604 */
[----:B------:R-:W-:Y:S01]  /*66d0*/  IMAD.WIDE.U32 R4, R143, -0x326172a9, RZ ;  /* 0xcd9e8d578f047825 */ /* 0x000fe200078e00ff */
[----:B------:R-:W-:Y:S02]  /*66e0*/  LOP3.LUT R11, R9, UR6, R16, 0x96, !PT ;  /* 0x00000006090b7c12 */ /* 0x000fe4000f8e9610 */
[----:B------:R-:W-:Y:S01]  /*66f0*/  LOP3.LUT R10, R7, UR7, R18, 0x96, !PT ;  /* 0x00000007070a7c12 */ /* 0x000fe2000f8e9612 */
[--C-:B------:R-:W-:Y:S01]  /*6700*/  FFMA.FTZ R56, R56, UR11, -R3.reuse ;  /* 0x0000000b38387c23 */ /* 0x100fe20008010803 */
[C---:B------:R-:W-:Y:S01]  /*6710*/  LOP3.LUT R16, R8.reuse, 0xff, RZ, 0xc0, !PT ;  /* 0x000000ff08107812 */ /* 0x040fe200078ec0ff */
[----:B------:R-:W-:Y:S01]  /*6720*/  FFMA.FTZ R3, R61, UR11, -R3 ;  /* 0x0000000b3d037c23 */ /* 0x000fe20008010803 */
[--C-:B------:R-:W-:Y:S01]  /*6730*/  SHF.R.U32.HI R19, RZ, 0x18, R8.reuse ;  /* 0x00000018ff137819 */ /* 0x100fe20000011608 */
[----:B------:R-:W-:Y:S01]  /*6740*/  MUFU.EX2 R153, R66 ;  /* 0x0000004200997308 */ /* 0x000fe20000000800 */
[----:B----4-:R-:W-:Y:S02]  /*6750*/  LOP3.LUT R23, R8, 0xffff, RZ, 0xc0, !PT ;  /* 0x0000ffff08177812 */ /* 0x010fe400078ec0ff */
[----:B------:R-:W-:Y:S02]  /*6760*/  SHF.R.U32.HI R132, RZ, 0x10, R8 ;  /* 0x00000010ff847819 */ /* 0x000fe40000011608 */
[C---:B------:R-:W-:Y:S02]  /*6770*/  LOP3.LUT R18, R6.reuse, 0xff, RZ, 0xc0, !PT ;  /* 0x000000ff06127812 */ /* 0x040fe400078ec0ff */
[--C-:B------:R-:W-:Y:S03]  /*6780*/  SHF.R.U32.HI R22, RZ, 0x18, R6.reuse ;  /* 0x00000018ff167819 */ /* 0x100fe60000011606 */
[----:B------:R-:W-:Y:S01]  /*6790*/  MUFU.EX2 R168, R62 ;  /* 0x0000003e00a87308 */ /* 0x000fe20000000800 */
[----:B---3--:R-:W-:Y:S02]  /*67a0*/  SHF.R.U32.HI R24, RZ, 0x10, R6 ;  /* 0x00000010ff187819 */ /* 0x008fe40000011606 */
[----:B------:R-:W-:Y:S02]  /*67b0*/  LOP3.LUT R133, R6, 0xffff, RZ, 0xc0, !PT ;  /* 0x0000ffff06857812 */ /* 0x000fe400078ec0ff */
[----:B------:R-:W-:Y:S02]  /*67c0*/  LOP3.LUT R2, R5, UR7, R140, 0x96, !PT ;  /* 0x0000000705027c12 */ /* 0x000fe4000f8e968c */
[C---:B------:R-:W-:Y:S03]  /*67d0*/  LOP3.LUT R6, R4.reuse, 0xffff, RZ, 0xc0, !PT ;  /* 0x0000ffff04067812 */ /* 0x040fe600078ec0ff */
[----:B------:R-:W-:Y:S01]  /*67e0*/  MUFU.EX2 R166, R0 ;  /* 0x0000000000a67308 */ /* 0x000fe20000000800 */
[----:B------:R-:W-:Y:S02]  /*67f0*/  LOP3.LUT R8, R4, 0xff, RZ, 0xc0, !PT ;  /* 0x000000ff04087812 */ /* 0x000fe400078ec0ff */
[--C-:B------:R-:W-:Y:S02]  /*6800*/  SHF.R.U32.HI R9, RZ, 0x10, R4.reuse ;  /* 0x00000010ff097819 */ /* 0x100fe40000011604 */
[----:B------:R-:W-:Y:S02]  /*6810*/  SHF.R.U32.HI R7, RZ, 0x18, R4 ;  /* 0x00000018ff077819 */ /* 0x000fe40000011604 */
[C---:B------:R-:W-:Y:S03]  /*6820*/  LOP3.LUT R4, R12.reuse, 0xffff, RZ, 0xc0, !PT ;  /* 0x0000ffff0c047812 */ /* 0x040fe600078ec0ff */
[----:B------:R-:W-:Y:S01]  /*6830*/  MUFU.EX2 R152, R52 ;  /* 0x0000003400987308 */ /* 0x000fe20000000800 */
[----:B------:R-:W-:Y:S02]  /*6840*/  LOP3.LUT R5, R12, 0xff, RZ, 0xc0, !PT ;  /* 0x000000ff0c057812 */ /* 0x000fe400078ec0ff */
[----:B------:R-:W-:Y:S02]  /*6850*/  SHF.R.U32.HI R4, RZ, 0x8, R4 ;  /* 0x00000008ff047819 */ /* 0x000fe40000011604 */
[----:B------:R-:W-:Y:S02]  /*6860*/  ISETP.LE.U32.AND P4, PT, R5, UR12, PT ;  /* 0x0000000c05007c0c */ /* 0x000fe4000bf83070 */
[----:B------:R-:W-:Y:S03]  /*6870*/  LOP3.LUT R4, R4, 0xffff, RZ, 0xc0, !PT ;  /* 0x0000ffff04047812 */ /* 0x000fe600078ec0ff */
[----:B------:R-:W-:Y:S01]  /*6880*/  MUFU.EX2 R151, R53 ;  /* 0x0000003500977308 */ /* 0x000fe20000000800 */
[--C-:B------:R-:W-:Y:S02]  /*6890*/  SHF.R.U32.HI R5, RZ, 0x10, R12.reuse ;  /* 0x00000010ff057819 */ /* 0x100fe4000001160c */
[----:B------:R-:W-:Y:S02]  /*68a0*/  ISETP.LE.U32.AND P1, PT, R4, UR12, PT ;  /* 0x0000000c04007c0c */ /* 0x000fe4000bf23070 */
[----:B------:R-:W-:Y:S02]  /*68b0*/  LOP3.LUT R5, R5, 0xff, RZ, 0xc0, !PT ;  /* 0x000000ff05057812 */ /* 0x000fe400078ec0ff */
[----:B------:R-:W-:Y:S03]  /*68c0*/  SHF.R.U32.HI R12, RZ, 0x18, R12 ;  /* 0x00000018ff0c7819 */ /* 0x000fe6000001160c */
[----:B------:R-:W-:Y:S01]  /*68d0*/  MUFU.EX2 R158, R3 ;  /* 0x00000003009e7308 */ /* 0x000fe20000000800 */
[----:B------:R-:W-:Y:S01]  /*68e0*/  ISETP.LE.U32.AND P3, PT, R5, UR12, PT ;  /* 0x0000000c05007c0c */ /* 0x000fe2000bf63070 */
[----:B------:R-:W-:Y:S01]  /*68f0*/  @!P4 FADD.FTZ R193, -R193, -RZ ;  /* 0x800000ffc1c1c221 */ /* 0x000fe20000010100 */
[C---:B------:R-:W-:Y:S02]  /*6900*/  LOP3.LUT R4, R2.reuse, 0xffff, RZ, 0xc0, !PT ;  /* 0x0000ffff02047812 */ /* 0x040fe400078ec0ff */
[----:B------:R-:W-:Y:S02]  /*6910*/  LOP3.LUT R5, R2, 0xff, RZ, 0xc0, !PT ;  /* 0x000000ff02057812 */ /* 0x000fe400078ec0ff */
[----:B------:R-:W-:Y:S01]  /*6920*/  ISETP.LE.U32.AND P6, PT, R12, UR12, PT ;  /* 0x0000000c0c007c0c */ /* 0x000fe2000bfc3070 */
[----:B------:R-:W-:Y:S01]  /*6930*/  @!P1 FADD.FTZ R202, -R202, -RZ ;  /* 0x800000ffcaca9221 */ /* 0x000fe20000010100 */
[----:B------:R-:W-:Y:S01]  /*6940*/  SHF.R.U32.HI R4, RZ, 0x8, R4 ;  /* 0x00000008ff047819 */ /* 0x000fe20000011604 */
[----:B------:R-:W-:Y:S01]  /*6950*/  MUFU.EX2 R160, R54 ;  /* 0x0000003600a07308 */ /* 0x000fe20000000800 */
[----:B------:R-:W-:Y:S02]  /*6960*/  ISETP.LE.U32.AND P4, PT, R5, UR12, PT ;  /* 0x0000000c05007c0c */ /* 0x000fe4000bf83070 */
[--C-:B------:R-:W-:Y:S01]  /*6970*/  SHF.R.U32.HI R5, RZ, 0x10, R2.reuse ;  /* 0x00000010ff057819 */ /* 0x100fe20000011602 */
[----:B------:R-:W-:Y:S01]  /*6980*/  @!P3 FADD.FTZ R218, -R218, -RZ ;  /* 0x800000ffdadab221 */ /* 0x000fe20000010100 */
[----:B------:R-:W-:Y:S02]  /*6990*/  LOP3.LUT R4, R4, 0xffff, RZ, 0xc0, !PT ;  /* 0x0000ffff04047812 */ /* 0x000fe400078ec0ff */
[----:B------:R-:W-:Y:S03]  /*69a0*/  LOP3.LUT R5, R5, 0xff, RZ, 0xc0, !PT ;  /* 0x000000ff05057812 */ /* 0x000fe600078ec0ff */
[----:B------:R-:W-:Y:S01]  /*69b0*/  MUFU.EX2 R169, R56 ;  /* 0x0000003800a97308 */ /* 0x000fe20000000800 */
[----:B------:R-:W-:Y:S01]  /*69c0*/  ISETP.LE.U32.AND P1, PT, R4, UR12, PT ;  /* 0x0000000c04007c0c */ /* 0x000fe2000bf23070 */
[----:B------:R-:W-:Y:S01]  /*69d0*/  @!P6 FADD.FTZ R217, -R217, -RZ ;  /* 0x800000ffd9d9e221 */ /* 0x000fe20000010100 */
[----:B------:R-:W-:Y:S02]  /*69e0*/  SHF.R.U32.HI R2, RZ, 0x18, R2 ;  /* 0x00000018ff027819 */ /* 0x000fe40000011602 */
[----:B------:R-:W-:Y:S01]  /*69f0*/  ISETP.LE.U32.AND P3, PT, R5, UR12, PT ;  /* 0x0000000c05007c0c */ /* 0x000fe2000bf63070 */
[----:B------:R-:W-:Y:S01]  /*6a00*/  @!P4 FADD.FTZ R221, -R221, -RZ ;  /* 0x800000ffddddc221 */ /* 0x000fe20000010100 */
[----:B------:R-:W-:Y:S03]  /*6a10*/  ISETP.LE.U32.AND P6, PT, R2, UR12, PT ;  /* 0x0000000c02007c0c */ /* 0x000fe6000bfc3070 */
[----:B------:R-:W-:Y:S01]  /*6a20*/  MUFU.EX2 R170, R59 ;  /* 0x0000003b00aa7308 */ /* 0x000fe20000000800 */
[----:B------:R-:W-:Y:S02]  /*6a30*/  SHF.R.U32.HI R2, RZ, 0x8, R6 ;  /* 0x00000008ff027819 */ /* 0x000fe40000011606 */
[----:B------:R-:W-:Y:S02]  /*6a40*/  LOP3.LUT R4, R9, 0xff, RZ, 0xc0, !PT ;  /* 0x000000ff09047812 */ /* 0x000fe400078ec0ff */
[----:B------:R-:W-:Y:S01]  /*6a50*/  LOP3.LUT R2, R2, 0xffff, RZ, 0xc0, !PT ;  /* 0x0000ffff02027812 */ /* 0x000fe200078ec0ff */
[----:B------:R-:W-:Y:S01]  /*6a60*/  @!P1 FADD.FTZ R222, -R222, -RZ ;  /* 0x800000ffdede9221 */ /* 0x000fe20000010100 */
[----:B------:R-:W-:Y:S03]  /*6a70*/  ISETP.LE.U32.AND P0, PT, R17, UR12, PT ;  /* 0x0000000c11007c0c */ /* 0x000fe6000bf03070 */
[----:B------:R-:W-:Y:S01]  /*6a80*/  MUFU.EX2 R215, R27 ;  /* 0x0000001b00d77308 */ /* 0x000fe20000000800 */
[----:B------:R-:W-:Y:S01]  /*6a90*/  ISETP.LE.U32.AND P1, PT, R2, UR12, PT ;  /* 0x0000000c02007c0c */ /* 0x000fe2000bf23070 */
[----:B------:R-:W-:Y:S01]  /*6aa0*/  @!P3 FADD.FTZ R226, -R226, -RZ ;  /* 0x800000ffe2e2b221 */ /* 0x000fe20000010100 */
[----:B------:R-:W-:Y:S01]  /*6ab0*/  ISETP.LE.U32.AND P3, PT, R4, UR12, PT ;  /* 0x0000000c04007c0c */ /* 0x000fe2000bf63070 */
[----:B------:R-:W-:Y:S01]  /*6ac0*/  @!P6 FADD.FTZ R225, -R225, -RZ ;  /* 0x800000ffe1e1e221 */ /* 0x000fe20000010100 */
[----:B------:R-:W-:Y:S02]  /*6ad0*/  SHF.R.U32.HI R2, RZ, 0x8, R21 ;  /* 0x00000008ff027819 */ /* 0x000fe40000011615 */
[----:B------:R-:W-:Y:S03]  /*6ae0*/  LOP3.LUT R4, R137, 0xff, RZ, 0xc0, !PT ;  /* 0x000000ff89047812 */ /* 0x000fe600078ec0ff */
[----:B------:R-:W1:Y:S01]  /*6af0*/  MUFU.EX2 R208, R28 ;  /* 0x0000001c00d07308 */ /* 0x000e620000000800 */
[----:B------:R-:W-:Y:S02]  /*6b00*/  LOP3.LUT R2, R2, 0xffff, RZ, 0xc0, !PT ;  /* 0x0000ffff02027812 */ /* 0x000fe400078ec0ff */
[----:B------:R-:W-:Y:S01]  /*6b10*/  ISETP.LE.U32.AND P4, PT, R8, UR12, PT ;  /* 0x0000000c08007c0c */ /* 0x000fe2000bf83070 */
[----:B------:R-:W-:Y:S01]  /*6b20*/  @!P0 FADD.FTZ R197, -R197, -RZ ;  /* 0x800000ffc5c58221 */ /* 0x000fe20000010100 */
[----:B------:R-:W-:Y:S01]  /*6b30*/  ISETP.LE.U32.AND P2, PT, R15, UR12, PT ;  /* 0x0000000c0f007c0c */ /* 0x000fe2000bf43070 */
[----:B------:R-:W-:Y:S01]  /*6b40*/  @!P1 FADD.FTZ R219, -R219, -RZ ;  /* 0x800000ffdbdb9221 */ /* 0x000fe20000010100 */
[----:B------:R-:W-:Y:S01]  /*6b50*/  ISETP.LE.U32.AND P1, PT, R4, UR12, PT ;  /* 0x0000000c04007c0c */ /* 0x000fe2000bf23070 */
[----:B------:R-:W-:Y:S01]  /*6b60*/  @!P3 FADD.FTZ R224, -R224, -RZ ;  /* 0x800000ffe0e0b221 */ /* 0x000fe20000010100 */
[----:B------:R-:W-:Y:S01]  /*6b70*/  ISETP.LE.U32.AND P3, PT, R2, UR12, PT ;  /* 0x0000000c02007c0c */ /* 0x000fe2000bf63070 */
[----:B------:R-:W-:Y:S01]  /*6b80*/  IMAD.WIDE.U32 R4, R145, -0x326172a9, RZ ;  /* 0xcd9e8d5791047825 */ /* 0x000fe200078e00ff */
[----:B------:R-:W-:Y:S01]  /*6b90*/  LOP3.LUT R2, R11, 0xffff, RZ, 0xc0, !PT ;  /* 0x0000ffff0b027812 */ /* 0x000fe200078ec0ff */
[----:B------:R-:W-:Y:S01]  /*6ba0*/  MUFU.EX2 R211, R25 ;  /* 0x0000001900d37308 */ /* 0x000fe20000000800 */
[----:B------:R-:W-:Y:S01]  /*6bb0*/  ISETP.LE.U32.AND P5, PT, R14, UR12, PT ;  /* 0x0000000c0e007c0c */ /* 0x000fe2000bfa3070 */
[----:B------:R-:W-:Y:S01]  /*6bc0*/  IMAD.U32 R145, RZ, RZ, UR23 ;  /* 0x00000017ff917e24 */ /* 0x000fe2000f8e00ff */
[----:B------:R-:W-:Y:S01]  /*6bd0*/  SHF.R.U32.HI R2, RZ, 0x8, R2 ;  /* 0x00000008ff027819 */ /* 0x000fe20000011602 */
[----:B------:R-:W-:Y:S01]  /*6be0*/  @!P4 FADD.FTZ R220, -R220, -RZ ;  /* 0x800000ffdcdcc221 */ /* 0x000fe20000010100 */
[----:B------:R-:W-:Y:S01]  /*6bf0*/  ISETP.LE.U32.AND P4, PT, R20, UR12, PT ;  /* 0x0000000c14007c0c */ /* 0x000fe2000bf83070 */
[----:B------:R-:W-:Y:S01]  /*6c00*/  @!P2 FADD.FTZ R209, -R209, -RZ ;  /* 0x800000ffd1d1a221 */ /* 0x000fe20000010100 */
[----:B------:R-:W-:Y:S01]  /*6c10*/  LOP3.LUT R2, R2, 0xffff, RZ, 0xc0, !PT ;  /* 0x0000ffff02027812 */ /* 0x000fe200078ec0ff */
[----:B------:R-:W-:Y:S01]  /*6c20*/  @!P1 FADD.FTZ R212, -R212, -RZ ;  /* 0x800000ffd4d49221 */ /* 0x000fe20000010100 */
[----:B------:R-:W-:Y:S01]  /*6c30*/  ISETP.LE.U32.AND P0, PT, R19, UR12, PT ;  /* 0x0000000c13007c0c */ /* 0x000fe2000bf03070 */
[----:B------:R-:W-:Y:S01]  /*6c40*/  @!P3 FADD.FTZ R196, -R196, -RZ ;  /* 0x800000ffc4c4b221 */ /* 0x000fe20000010100 */
[----:B------:R-:W-:Y:S01]  /*6c50*/  ISETP.LE.U32.AND P1, PT, R2, UR12, PT ;  /* 0x0000000c02007c0c */ /* 0x000fe2000bf23070 */
[----:B------:R-:W-:Y:S01]  /*6c60*/  MUFU.EX2 R207, R29 ;  /* 0x0000001d00cf7308 */ /* 0x000fe20000000800 */
[----:B------:R-:W-:Y:S01]  /*6c70*/  SHF.R.U32.HI R2, RZ, 0x10, R11 ;  /* 0x00000010ff027819 */ /* 0x000fe2000001160b */
[----:B-1----:R-:W-:Y:S01]  /*6c80*/  @!P5 FADD.FTZ R208, -R208, -RZ ;  /* 0x800000ffd0d0d221 */ /* 0x002fe20000010100 */
[C---:B------:R-:W-:Y:S02]  /*6c90*/  LOP3.LUT R14, R4.reuse, 0xff, RZ, 0xc0, !PT ;  /* 0x000000ff040e7812 */ /* 0x040fe400078ec0ff */
[----:B------:R-:W-:Y:S02]  /*6ca0*/  LOP3.LUT R19, R4, 0xffff, RZ, 0xc0, !PT ;  /* 0x0000ffff04137812 */ /* 0x000fe400078ec0ff */
[--C-:B------:R-:W-:Y:S03]  /*6cb0*/  SHF.R.U32.HI R21, RZ, 0x18, R4.reuse ;  /* 0x00000018ff157819 */ /* 0x100fe60000011604 */
[----:B------:R-:W-:Y:S01]  /*6cc0*/  MUFU.EX2 R214, R30 ;  /* 0x0000001e00d67308 */ /* 0x000fe20000000800 */
[----:B------:R-:W-:Y:S01]  /*6cd0*/  SHF.R.U32.HI R20, RZ, 0x10, R4 ;  /* 0x00000010ff147819 */ /* 0x000fe20000011604 */
[----:B------:R-:W-:Y:S01]  /*6ce0*/  @!P0 FADD.FTZ R175, -R175, -RZ ;  /* 0x800000ffafaf8221 */ /* 0x000fe20000010100 */
[----:B------:R-:W-:Y:S01]  /*6cf0*/  LOP3.LUT R4, R13, 0xff, RZ, 0xc0, !PT ;  /* 0x000000ff0d047812 */ /* 0x000fe200078ec0ff */
[----:B------:R-:W-:Y:S01]  /*6d00*/  @!P1 FADD.FTZ R173, -R173, -RZ ;  /* 0x800000ffadad9221 */ /* 0x000fe20000010100 */
[----:B------:R-:W-:Y:S02]  /*6d10*/  LOP3.LUT R6, R11, 0xff, RZ, 0xc0, !PT ;  /* 0x000000ff0b067812 */ /* 0x000fe400078ec0ff */
[----:B------:R-:W-:Y:S03]  /*6d20*/  ISETP.LE.U32.AND P1, PT, R4, UR12, PT ;  /* 0x0000000c04007c0c */ /* 0x000fe6000bf23070 */
[----:B------:R-:W1:Y:S01]  /*6d30*/  MUFU.EX2 R213, R31 ;  /* 0x0000001f00d57308 */ /* 0x000e620000000800 */
[----:B------:R-:W-:Y:S02]  /*6d40*/  LOP3.LUT R2, R2, 0xff, RZ, 0xc0, !PT ;  /* 0x000000ff02027812 */ /* 0x000fe400078ec0ff */
[----:B------:R-:W-:Y:S02]  /*6d50*/  ISETP.LE.U32.AND P3, PT, R6, UR12, PT ;  /* 0x0000000c06007c0c */ /* 0x000fe4000bf63070 */
[----:B------:R-:W-:Y:S02]  /*6d60*/  ISETP.LE.U32.AND P2, PT, R2, UR12, PT ;  /* 0x0000000c02007c0c */ /* 0x000fe4000bf43070 */
[--C-:B------:R-:W-:Y:S03]  /*6d70*/  SHF.R.U32.HI R4, RZ, 0x10, R13.reuse ;  /* 0x00000010ff047819 */ /* 0x100fe6000001160d */
[----:B------:R-:W2:Y:S01]  /*6d80*/  MUFU.EX2 R157, R36 ;  /* 0x00000024009d7308 */ /* 0x000ea20000000800 */
[----:B------:R-:W-:Y:S02]  /*6d90*/  LOP3.LUT R2, R13, 0xffff, RZ, 0xc0, !PT ;  /* 0x0000ffff0d027812 */ /* 0x000fe400078ec0ff */
[----:B------:R-:W-:Y:S01]  /*6da0*/  SHF.R.U32.HI R13, RZ, 0x18, R13 ;  /* 0x00000018ff0d7819 */ /* 0x000fe2000001160d */
[----:B------:R-:W-:Y:S01]  /*6db0*/  @!P1 FADD.FTZ R210, -R210, -RZ ;  /* 0x800000ffd2d29221 */ /* 0x000fe20000010100 */
[----:B------:R-:W-:Y:S02]  /*6dc0*/  SHF.R.U32.HI R2, RZ, 0x8, R2 ;  /* 0x00000008ff027819 */ /* 0x000fe40000011602 */
[----:B------:R-:W-:Y:S01]  /*6dd0*/  ISETP.LE.U32.AND P1, PT, R13, UR12, PT ;  /* 0x0000000c0d007c0c */ /* 0x000fe2000bf23070 */
[----:B------:R-:W-:Y:S01]  /*6de0*/  @!P3 FADD.FTZ R189, -R189, -RZ ;  /* 0x800000ffbdbdb221 */ /* 0x000fe20000010100 */
[----:B------:R-:W-:Y:S01]  /*6df0*/  SHF.R.U32.HI R11, RZ, 0x18, R11 ;  /* 0x00000018ff0b7819 */ /* 0x000fe2000001160b */
[----:B------:R-:W-:Y:S01]  /*6e00*/  @!P2 FADD.FTZ R206, -R206, -RZ ;  /* 0x800000ffcecea221 */ /* 0x000fe20000010100 */
[----:B------:R-:W-:Y:S01]  /*6e10*/  LOP3.LUT R2, R2, 0xffff, RZ, 0xc0, !PT ;  /* 0x0000ffff02027812 */ /* 0x000fe200078ec0ff */
[----:B-1----:R-:W-:Y:S01]  /*6e20*/  @!P4 FADD.FTZ R213, -R213, -RZ ;  /* 0x800000ffd5d5c221 */ /* 0x002fe20000010100 */
[----:B------:R-:W-:Y:S01]  /*6e30*/  ISETP.LE.U32.AND P3, PT, R11, UR12, PT ;  /* 0x0000000c0b007c0c */ /* 0x000fe2000bf63070 */
[----:B------:R-:W-:Y:S01]  /*6e40*/  MUFU.EX2 R156, R37 ;  /* 0x00000025009c7308 */ /* 0x000fe20000000800 */
[----:B------:R-:W-:Y:S02]  /*6e50*/  SHF.R.U32.HI R11, RZ, 0x8, R146 ;  /* 0x00000008ff0b7819 */ /* 0x000fe40000011692 */
[----:B------:R-:W-:Y:S02]  /*6e60*/  ISETP.LE.U32.AND P2, PT, R2, UR12, PT ;  /* 0x0000000c02007c0c */ /* 0x000fe4000bf43070 */
[----:B------:R-:W-:Y:S01]  /*6e70*/  LOP3.LUT R11, R11, 0xffff, RZ, 0xc0, !PT ;  /* 0x0000ffff0b0b7812 */ /* 0x000fe200078ec0ff */
[----:B------:R-:W-:Y:S01]  /*6e80*/  @!P1 FADD.FTZ R215, -R215, -RZ ;  /* 0x800000ffd7d79221 */ /* 0x000fe20000010100 */
[----:B------:R-:W-:Y:S01]  /*6e90*/  ISETP.LE.U32.AND P6, PT, R7, UR12, PT ;  /* 0x0000000c07007c0c */ /* 0x000fe2000bfc3070 */
[----:B------:R-:W-:Y:S01]  /*6ea0*/  IMAD.WIDE.U32 R6, R174, -0x2daee0ad, RZ ;  /* 0xd2511f53ae067825 */ /* 0x000fe200078e00ff */
[----:B------:R-:W-:Y:S01]  /*6eb0*/  ISETP.LE.U32.AND P1, PT, R11, UR12, PT ;  /* 0x0000000c0b007c0c */ /* 0x000fe2000bf23070 */
[----:B------:R-:W-:Y:S01]  /*6ec0*/  MUFU.EX2 R172, R38 ;  /* 0x0000002600ac7308 */ /* 0x000fe20000000800 */
[----:B------:R-:W-:Y:S01]  /*6ed0*/  LOP3.LUT R11, R147, 0xff, RZ, 0xc0, !PT ;  /* 0x000000ff930b7812 */ /* 0x000fe200078ec0ff */
[----:B------:R-:W-:Y:S01]  /*6ee0*/  @!P3 FADD.FTZ R203, -R203, -RZ ;  /* 0x800000ffcbcbb221 */ /* 0x000fe20000010100 */
[----:B------:R-:W-:Y:S02]  /*6ef0*/  LOP3.LUT R9, R5, UR7, R136, 0x96, !PT ;  /* 0x0000000705097c12 */ /* 0x000fe4000f8e9688 */
[----:B------:R-:W-:Y:S01]  /*6f00*/  ISETP.LE.U32.AND P5, PT, R11, UR12, PT ;  /* 0x0000000c0b007c0c */ /* 0x000fe2000bfa3070 */
[----:B------:R-:W-:Y:S01]  /*6f10*/  @!P2 FADD.FTZ R211, -R211, -RZ ;  /* 0x800000ffd3d3a221 */ /* 0x000fe20000010100 */
[----:B------:R-:W-:Y:S01]  /*6f20*/  LOP3.LUT R2, R4, 0xff, RZ, 0xc0, !PT ;  /* 0x000000ff04027812 */ /* 0x000fe200078ec0ff */
[----:B------:R-:W-:Y:S01]  /*6f30*/  IMAD.WIDE.U32 R4, R150, -0x2daee0ad, RZ ;  /* 0xd2511f5396047825 */ /* 0x000fe200078e00ff */
[----:B------:R-:W-:Y:S01]  /*6f40*/  ISETP.LE.U32.AND P2, PT, R18, UR12, PT ;  /* 0x0000000c12007c0c */ /* 0x000fe2000bf43070 */
[----:B------:R-:W1:Y:S01]  /*6f50*/  MUFU.EX2 R171, R39 ;  /* 0x0000002700ab7308 */ /* 0x000e620000000800 */
[C---:B------:R-:W-:Y:S01]  /*6f60*/  LOP3.LUT R17, R6.reuse, 0xffff, RZ, 0xc0, !PT ;  /* 0x0000ffff06117812 */ /* 0x040fe200078ec0ff */
[----:B------:R-:W-:Y:S01]  /*6f70*/  @!P6 FADD.FTZ R223, -R223, -RZ ;  /* 0x800000ffdfdfe221 */ /* 0x000fe20000010100 */
[--C-:B------:R-:W-:Y:S01]  /*6f80*/  SHF.R.U32.HI R18, RZ, 0x10, R6.reuse ;  /* 0x00000010ff127819 */ /* 0x100fe20000011606 */
[----:B------:R-:W-:Y:S01]  /*6f90*/  @!P1 FADD.FTZ R207, -R207, -RZ ;  /* 0x800000ffcfcf9221 */ /* 0x000fe20000010100 */
[----:B------:R-:W-:Y:S02]  /*6fa0*/  LOP3.LUT R13, R6, 0xff, RZ, 0xc0, !PT ;  /* 0x000000ff060d7812 */ /* 0x000fe400078ec0ff */
[----:B------:R-:W-:Y:S01]  /*6fb0*/  SHF.R.U32.HI R12, RZ, 0x18, R6 ;  /* 0x00000018ff0c7819 */ /* 0x000fe20000011606 */
[----:B------:R-:W-:Y:S01]  /*6fc0*/  @!P5 FADD.FTZ R214, -R214, -RZ ;  /* 0x800000ffd6d6d221 */ /* 0x000fe20000010100 */
[----:B------:R-:W-:Y:S01]  /*6fd0*/  SHF.R.U32.HI R6, RZ, 0x8, R23 ;  /* 0x00000008ff067819 */ /* 0x000fe20000011617 */
[----:B------:R-:W-:Y:S01]  /*6fe0*/  MUFU.EX2 R198, R41 ;  /* 0x0000002900c67308 */ /* 0x000fe20000000800 */
[----:B------:R-:W-:Y:S01]  /*6ff0*/  ISETP.LE.U32.AND P6, PT, R16, UR12, PT ;  /* 0x0000000c10007c0c */ /* 0x000fe2000bfc3070 */
[----:B------:R-:W-:Y:S01]  /*7000*/  @!P2 FADD.FTZ R155, -R155, -RZ ;  /* 0x800000ff9b9ba221 */ /* 0x000fe20000010100 */
[----:B------:R-:W-:Y:S02]  /*7010*/  ISETP.LE.U32.AND P3, PT, R2, UR12, PT ;  /* 0x0000000c02007c0c */ /* 0x000fe4000bf63070 */
[----:B------:R-:W-:Y:S02]  /*7020*/  LOP3.LUT R8, R7, UR6, R142, 0x96, !PT ;  /* 0x0000000607087c12 */ /* 0x000fe4000f8e968e */
[C---:B------:R-:W-:Y:S03]  /*7030*/  LOP3.LUT R16, R4.reuse, 0xffff, RZ, 0xc0, !PT ;  /* 0x0000ffff04107812 */ /* 0x040fe600078ec0ff */
[----:B------:R-:W-:Y:S01]  /*7040*/  MUFU.EX2 R205, R42 ;  /* 0x0000002a00cd7308 */ /* 0x000fe20000000800 */
[----:B------:R-:W-:Y:S01]  /*7050*/  LOP3.LUT R2, R5, UR6, R144, 0x96, !PT ;  /* 0x0000000605027c12 */ /* 0x000fe2000f8e9690 */
[----:B------:R-:W-:Y:S01]  /*7060*/  IMAD.U32 R144, RZ, RZ, UR24 ;  /* 0x00000018ff907e24 */ /* 0x000fe2000f8e00ff */
[----:B------:R-:W-:Y:S02]  /*7070*/  LOP3.LUT R11, R4, 0xff, RZ, 0xc0, !PT ;  /* 0x000000ff040b7812 */ /* 0x000fe400078ec0ff */
[--C-:B------:R-:W-:Y:S01]  /*7080*/  SHF.R.U32.HI R15, RZ, 0x18, R4.reuse ;  /* 0x00000018ff0f7819 */ /* 0x100fe20000011604 */
[----:B------:R-:W-:Y:S01]  /*7090*/  @!P6 FADD.FTZ R163, -R163, -RZ ;  /* 0x800000ffa3a3e221 */ /* 0x000fe20000010100 */
[----:B------:R-:W-:Y:S03]  /*70a0*/  SHF.R.U32.HI R7, RZ, 0x10, R4 ;  /* 0x00000010ff077819 */ /* 0x000fe60000011604 */
[----:B------:R-:W3:Y:S01]  /*70b0*/  MUFU.EX2 R199, R40 ;  /* 0x0000002800c77308 */ /* 0x000ee20000000800 */
[----:B------:R-:W-:Y:S02]  /*70c0*/  LOP3.LUT R5, R6, 0xffff, RZ, 0xc0, !PT ;  /* 0x0000ffff06057812 */ /* 0x000fe400078ec0ff */
[----:B------:R-:W-:Y:S02]  /*70d0*/  LOP3.LUT R4, R132, 0xff, RZ, 0xc0, !PT ;  /* 0x000000ff84047812 */ /* 0x000fe400078ec0ff */
[----:B------:R-:W-:Y:S02]  /*70e0*/  ISETP.LE.U32.AND P1, PT, R5, UR12, PT ;  /* 0x0000000c05007c0c */ /* 0x000fe4000bf23070 */
[----:B------:R-:W-:Y:S03]  /*70f0*/  LOP3.LUT R5, R10, 0xff, RZ, 0xc0, !PT ;  /* 0x000000ff0a057812 */ /* 0x000fe600078ec0ff */
[----:B------:R-:W-:Y:S01]  /*7100*/  MUFU.EX2 R204, R43 ;  /* 0x0000002b00cc7308 */ /* 0x000fe20000000800 */
[----:B------:R-:W-:Y:S02]  /*7110*/  ISETP.LE.U32.AND P5, PT, R4, UR12, PT ;  /* 0x0000000c04007c0c */ /* 0x000fe4000bfa3070 */
[----:B------:R-:W-:Y:S02]  /*7120*/  LOP3.LUT R4, R10, 0xffff, RZ, 0xc0, !PT ;  /* 0x0000ffff0a047812 */ /* 0x000fe400078ec0ff */
[----:B------:R-:W-:Y:S02]  /*7130*/  ISETP.LE.U32.AND P4, PT, R5, UR12, PT ;  /* 0x0000000c05007c0c */ /* 0x000fe4000bf83070 */
[----:B------:R-:W-:Y:S03]  /*7140*/  SHF.R.U32.HI R5, RZ, 0x18, R10 ;  /* 0x00000018ff057819 */ /* 0x000fe6000001160a */
[----:B------:R-:W-:Y:S01]  /*7150*/  MUFU.EX2 R201, R46 ;  /* 0x0000002e00c97308 */ /* 0x000fe20000000800 */
[----:B------:R-:W-:Y:S01]  /*7160*/  SHF.R.U32.HI R4, RZ, 0x8, R4 ;  /* 0x00000008ff047819 */ /* 0x000fe20000011604 */
[----:B------:R-:W-:Y:S01]  /*7170*/  @!P1 FADD.FTZ R162, -R162, -RZ ;  /* 0x800000ffa2a29221 */ /* 0x000fe20000010100 */
[----:B------:R-:W-:Y:S02]  /*7180*/  ISETP.LE.U32.AND P6, PT, R5, UR12, PT ;  /* 0x0000000c05007c0c */ /* 0x000fe4000bfc3070 */
[----:B------:R-:W-:Y:S01]  /*7190*/  SHF.R.U32.HI R5, RZ, 0x10, R10 ;  /* 0x00000010ff057819 */ /* 0x000fe2000001160a */
[----:B------:R-:W-:Y:S01]  /*71a0*/  @!P5 FADD.FTZ R192, -R192, -RZ ;  /* 0x800000ffc0c0d221 */ /* 0x000fe20000010100 */
[----:B------:R-:W-:Y:S03]  /*71b0*/  LOP3.LUT R4, R4, 0xffff, RZ, 0xc0, !PT ;  /* 0x0000ffff04047812 */ /* 0x000fe600078ec0ff */
[----:B------:R-:W-:Y:S01]  /*71c0*/  MUFU.EX2 R200, R47 ;  /* 0x0000002f00c87308 */ /* 0x000fe20000000800 */
[----:B------:R-:W-:Y:S01]  /*71d0*/  LOP3.LUT R5, R5, 0xff, RZ, 0xc0, !PT ;  /* 0x000000ff05057812 */ /* 0x000fe200078ec0ff */
[----:B--2---:R-:W-:Y:S01]  /*71e0*/  @!P4 FADD.FTZ R157, -R157, -RZ ;  /* 0x800000ff9d9dc221 */ /* 0x004fe20000010100 */
[----:B------:R-:W-:Y:S02]  /*71f0*/  ISETP.LE.U32.AND P5, PT, R4, UR12, PT ;  /* 0x0000000c04007c0c */ /* 0x000fe4000bfa3070 */
[----:B------:R-:W-:Y:S02]  /*7200*/  LOP3.LUT R4, R9, 0xffff, RZ, 0xc0, !PT ;  /* 0x0000ffff09047812 */ /* 0x000fe400078ec0ff */
[----:B------:R-:W-:Y:S01]  /*7210*/  ISETP.LE.U32.AND P0, PT, R5, UR12, PT ;  /* 0x0000000c05007c0c */ /* 0x000fe2000bf03070 */
[----:B-1----:R-:W-:Y:S01]  /*7220*/  @!P6 FADD.FTZ R171, -R171, -RZ ;  /* 0x800000ffababe221 */ /* 0x002fe20000010100 */
[----:B------:R-:W-:Y:S01]  /*7230*/  LOP3.LUT R5, R9, 0xff, RZ, 0xc0, !PT ;  /* 0x000000ff09057812 */ /* 0x000fe200078ec0ff */
[----:B------:R-:W1:Y:S01]  /*7240*/  MUFU.EX2 R216, R26 ;  /* 0x0000001a00d87308 */ /* 0x000e620000000800 */
[----:B------:R-:W-:Y:S02]  /*7250*/  SHF.R.U32.HI R4, RZ, 0x8, R4 ;  /* 0x00000008ff047819 */ /* 0x000fe40000011604 */
[----:B------:R-:W-:Y:S02]  /*7260*/  ISETP.LE.U32.AND P4, PT, R5, UR12, PT ;  /* 0x0000000c05007c0c */ /* 0x000fe4000bf83070 */
[----:B------:R-:W-:Y:S01]  /*7270*/  LOP3.LUT R5, R4, 0xffff, RZ, 0xc0, !PT ;  /* 0x0000ffff04057812 */ /* 0x000fe200078ec0ff */
[----:B------:R-:W-:Y:S01]  /*7280*/  @!P5 FADD.FTZ R156, -R156, -RZ ;  /* 0x800000ff9c9cd221 */ /* 0x000fe20000010100 */
[--C-:B------:R-:W-:Y:S03]  /*7290*/  SHF.R.U32.HI R6, RZ, 0x10, R9.reuse ;  /* 0x00000010ff067819 */ /* 0x100fe60000011609 */
[----:B------:R-:W-:Y:S01]  /*72a0*/  MUFU.EX2 R174, R58 ;  /* 0x0000003a00ae7308 */ /* 0x000fe20000000800 */
[----:B------:R-:W-:Y:S01]  /*72b0*/  ISETP.LE.U32.AND P5, PT, R5, UR12, PT ;  /* 0x0000000c05007c0c */ /* 0x000fe2000bfa3070 */
[----:B------:R-:W-:Y:S01]  /*72c0*/  @!P0 FADD.FTZ R172, -R172, -RZ ;  /* 0x800000ffacac8221 */ /* 0x000fe20000010100 */
[----:B------:R-:W-:Y:S02]  /*72d0*/  LOP3.LUT R4, R6, 0xff, RZ, 0xc0, !PT ;  /* 0x000000ff06047812 */ /* 0x000fe400078ec0ff */
[----:B------:R-:W-:Y:S02]  /*72e0*/  SHF.R.U32.HI R9, RZ, 0x18, R9 ;  /* 0x00000018ff097819 */ /* 0x000fe40000011609 */
[----:B------:R-:W-:Y:S01]  /*72f0*/  ISETP.LE.U32.AND P0, PT, R4, UR12, PT ;  /* 0x0000000c04007c0c */ /* 0x000fe2000bf03070 */
[----:B---3--:R-:W-:Y:S01]  /*7300*/  @!P4 FADD.FTZ R199, -R199, -RZ ;  /* 0x800000ffc7c7c221 */ /* 0x008fe20000010100 */
[----:B------:R-:W-:Y:S01]  /*7310*/  SHF.R.U32.HI R4, RZ, 0x8, R19 ;  /* 0x00000008ff047819 */ /* 0x000fe20000011613 */
[----:B-1----:R-:W-:Y:S01]  /*7320*/  @!P3 FADD.FTZ R216, -R216, -RZ ;  /* 0x800000ffd8d8b221 */ /* 0x002fe20000010100 */
[----:B------:R-:W-:Y:S01]  /*7330*/  ISETP.LE.U32.AND P6, PT, R9, UR12, PT ;  /* 0x0000000c09007c0c */ /* 0x000fe2000bfc3070 */
[----:B------:R-:W-:Y:S01]  /*7340*/  MUFU.EX2 R195, R44 ;  /* 0x0000002c00c37308 */ /* 0x000fe20000000800 */
[----:B------:R-:W-:Y:S01]  /*7350*/  LOP3.LUT R4, R4, 0xffff, RZ, 0xc0, !PT ;  /* 0x0000ffff04047812 */ /* 0x000fe200078ec0ff */
[----:B------:R-:W-:Y:S01]  /*7360*/  @!P5 FADD.FTZ R198, -R198, -RZ ;  /* 0x800000ffc6c6d221 */ /* 0x000fe20000010100 */
[----:B------:R-:W-:Y:S02]  /*7370*/  ISETP.LE.U32.AND P4, PT, R21, UR12, PT ;  /* 0x0000000c15007c0c */ /* 0x000fe4000bf83070 */
[----:B------:R-:W-:Y:S02]  /*7380*/  ISETP.LE.U32.AND P5, PT, R4, UR12, PT ;  /* 0x0000000c04007c0c */ /* 0x000fe4000bfa3070 */
[----:B------:R-:W-:Y:S01]  /*7390*/  LOP3.LUT R4, R20, 0xff, RZ, 0xc0, !PT ;  /* 0x000000ff14047812 */ /* 0x000fe200078ec0ff */
[----:B------:R-:W-:Y:S01]  /*73a0*/  @!P0 FADD.FTZ R205, -R205, -RZ ;  /* 0x800000ffcdcd8221 */ /* 0x000fe20000010100 */
[----:B------:R-:W-:Y:S01]  /*73b0*/  LOP3.LUT R5, R24, 0xff, RZ, 0xc0, !PT ;  /* 0x000000ff18057812 */ /* 0x000fe200078ec0ff */
[----:B------:R-:W-:Y:S01]  /*73c0*/  MUFU.EX2 R150, R64 ;  /* 0x0000004000967308 */ /* 0x000fe20000000800 */
[----:B------:R-:W-:Y:S01]  /*73d0*/  ISETP.LE.U32.AND P0, PT, R4, UR12, PT ;  /* 0x0000000c04007c0c */ /* 0x000fe2000bf03070 */
[----:B------:R-:W-:Y:S01]  /*73e0*/  @!P6 FADD.FTZ R204, -R204, -RZ ;  /* 0x800000ffcccce221 */ /* 0x000fe20000010100 */
[----:B------:R-:W-:Y:S02]  /*73f0*/  SHF.R.U32.HI R4, RZ, 0x8, R133 ;  /* 0x00000008ff047819 */ /* 0x000fe40000011685 */
[----:B------:R-:W-:Y:S01]  /*7400*/  ISETP.LE.U32.AND P6, PT, R5, UR12, PT ;  /* 0x0000000c05007c0c */ /* 0x000fe2000bfc3070 */
[----:B------:R-:W-:Y:S01]  /*7410*/  @!P4 FADD.FTZ R200, -R200, -RZ ;  /* 0x800000ffc8c8c221 */ /* 0x000fe20000010100 */
[----:B------:R-:W-:Y:S03]  /*7420*/  LOP3.LUT R5, R4, 0xffff, RZ, 0xc0, !PT ;  /* 0x0000ffff04057812 */ /* 0x000fe600078ec0ff */
[----:B------:R-:W-:Y:S01]  /*7430*/  MUFU.EX2 R149, R149 ;  /* 0x0000009500957308 */ /* 0x000fe20000000800 */
[----:B------:R-:W-:Y:S02]  /*7440*/  LOP3.LUT R4, R8, 0xff, RZ, 0xc0, !PT ;  /* 0x000000ff08047812 */ /* 0x000fe400078ec0ff */
[----:B------:R-:W-:Y:S02]  /*7450*/  ISETP.LE.U32.AND P3, PT, R22, UR12, PT ;  /* 0x0000000c16007c0c */ /* 0x000fe4000bf63070 */
[----:B------:R-:W-:Y:S01]  /*7460*/  ISETP.LE.U32.AND P4, PT, R4, UR12, PT ;  /* 0x0000000c04007c0c */ /* 0x000fe2000bf83070 */
[----:B------:R-:W-:Y:S01]  /*7470*/  @!P0 FADD.FTZ R201, -R201, -RZ ;  /* 0x800000ffc9c98221 */ /* 0x000fe20000010100 */
[----:B------:R-:W-:Y:S03]  /*7480*/  ISETP.LE.U32.AND P0, PT, R5, UR12, PT ;  /* 0x0000000c05007c0c */ /* 0x000fe6000bf03070 */
[----:B------:R-:W1:Y:S01]  /*7490*/  MUFU.EX2 R194, R45 ;  /* 0x0000002d00c27308 */ /* 0x000e620000000800 */
[--C-:B------:R-:W-:Y:S01]  /*74a0*/  SHF.R.U32.HI R4, RZ, 0x18, R8.reuse ;  /* 0x00000018ff047819 */ /* 0x100fe20000011608 */
[----:B------:R-:W-:Y:S01]  /*74b0*/  @!P6 FADD.FTZ R165, -R165, -RZ ;  /* 0x800000ffa5a5e221 */ /* 0x000fe20000010100 */
[----:B------:R-:W-:Y:S02]  /*74c0*/  LOP3.LUT R5, R8, 0xffff, RZ, 0xc0, !PT ;  /* 0x0000ffff08057812 */ /* 0x000fe400078ec0ff */
[----:B------:R-:W-:Y:S02]  /*74d0*/  ISETP.LE.U32.AND P2, PT, R4, UR12, PT ;  /* 0x0000000c04007c0c */ /* 0x000fe4000bf43070 */
[----:B------:R-:W-:Y:S01]  /*74e0*/  LOP3.LUT R4, R2, 0xff, RZ, 0xc0, !PT ;  /* 0x000000ff02047812 */ /* 0x000fe200078ec0ff */
[----:B------:R-:W-:Y:S01]  /*74f0*/  @!P3 FADD.FTZ R164, -R164, -RZ ;  /* 0x800000ffa4a4b221 */ /* 0x000fe20000010100 */
[----:B------:R-:W-:Y:S01]  /*7500*/  SHF.R.U32.HI R6, RZ, 0x8, R5 ;  /* 0x00000008ff067819 */ /* 0x000fe20000011605 */
[----:B------:R-:W-:Y:S01]  /*7510*/  @!P4 FADD.FTZ R152, -R152, -RZ ;  /* 0x800000ff9898c221 */ /* 0x000fe20000010100 */
[----:B------:R-:W-:Y:S01]  /*7520*/  SHF.R.U32.HI R5, RZ, 0x10, R8 ;  /* 0x00000010ff057819 */ /* 0x000fe20000011608 */
[----:B------:R-:W-:Y:S01]  /*7530*/  @!P0 FADD.FTZ R154, -R154, -RZ ;  /* 0x800000ff9a9a8221 */ /* 0x000fe20000010100 */
[----:B------:R-:W-:Y:S01]  /*7540*/  ISETP.LE.U32.AND P0, PT, R4, UR12, PT ;  /* 0x0000000c04007c0c */ /* 0x000fe2000bf03070 */
[----:B------:R-:W2:Y:S01]  /*7550*/  MUFU.EX2 R148, R148 ;  /* 0x0000009400947308 */ /* 0x000ea20000000800 */
[----:B------:R-:W-:Y:S02]  /*7560*/  LOP3.LUT R4, R6, 0xffff, RZ, 0xc0, !PT ;  /* 0x0000ffff06047812 */ /* 0x000fe400078ec0ff */
[----:B------:R-:W-:Y:S01]  /*7570*/  LOP3.LUT R6, R2, 0xffff, RZ, 0xc0, !PT ;  /* 0x0000ffff02067812 */ /* 0x000fe200078ec0ff */
[----:B------:R-:W-:Y:S01]  /*7580*/  @!P2 FADD.FTZ R159, -R159, -RZ ;  /* 0x800000ff9f9fa221 */ /* 0x000fe20000010100 */
[----:B------:R-:W-:Y:S01]  /*7590*/  ISETP.LE.U32.AND P6, PT, R4, UR12, PT ;  /* 0x0000000c04007c0c */ /* 0x000fe2000bfc3070 */
[----:B-1----:R-:W-:Y:S01]  /*75a0*/  @!P5 FADD.FTZ R194, -R194, -RZ ;  /* 0x800000ffc2c2d221 */ /* 0x002fe20000010100 */
[----:B------:R-:W-:Y:S02]  /*75b0*/  SHF.R.U32.HI R4, RZ, 0x8, R6 ;  /* 0x00000008ff047819 */ /* 0x000fe40000011606 */
[----:B------:R-:W-:Y:S02]  /*75c0*/  LOP3.LUT R5, R5, 0xff, RZ, 0xc0, !PT ;  /* 0x000000ff05057812 */ /* 0x000fe400078ec0ff */
[----:B------:R-:W-:Y:S01]  /*75d0*/  LOP3.LUT R4, R4, 0xffff, RZ, 0xc0, !PT ;  /* 0x0000ffff04047812 */ /* 0x000fe200078ec0ff */
[----:B------:R-:W-:Y:S01]  /*75e0*/  @!P0 FADD.FTZ R169, -R169, -RZ ;  /* 0x800000ffa9a98221 */ /* 0x000fe20000010100 */
[----:B------:R-:W-:Y:S02]  /*75f0*/  ISETP.LE.U32.AND P3, PT, R5, UR12, PT ;  /* 0x0000000c05007c0c */ /* 0x000fe4000bf63070 */
[--C-:B------:R-:W-:Y:S02]  /*7600*/  SHF.R.U32.HI R5, RZ, 0x10, R2.reuse ;  /* 0x00000010ff057819 */ /* 0x100fe40000011602 */
[----:B------:R-:W-:Y:S01]  /*7610*/  ISETP.LE.U32.AND P4, PT, R4, UR12, PT ;  /* 0x0000000c04007c0c */ /* 0x000fe2000bf83070 */
[----:B------:R-:W-:Y:S01]  /*7620*/  @!P6 FADD.FTZ R151, -R151, -RZ ;  /* 0x800000ff9797e221 */ /* 0x000fe20000010100 */
[----:B------:R-:W-:Y:S02]  /*7630*/  LOP3.LUT R4, R5, 0xff, RZ, 0xc0, !PT ;  /* 0x000000ff05047812 */ /* 0x000fe400078ec0ff */
[----:B------:R-:W-:Y:S02]  /*7640*/  SHF.R.U32.HI R5, RZ, 0x8, R17 ;  /* 0x00000008ff057819 */ /* 0x000fe40000011611 */
[----:B------:R-:W-:Y:S02]  /*7650*/  ISETP.LE.U32.AND P6, PT, R4, UR12, PT ;  /* 0x0000000c04007c0c */ /* 0x000fe4000bfc3070 */
[----:B------:R-:W-:Y:S01]  /*7660*/  LOP3.LUT R4, R5, 0xffff, RZ, 0xc0, !PT ;  /* 0x0000ffff05047812 */ /* 0x000fe200078ec0ff */
[----:B------:R-:W-:Y:S01]  /*7670*/  @!P3 FADD.FTZ R160, -R160, -RZ ;  /* 0x800000ffa0a0b221 */ /* 0x000fe20000010100 */
[----:B------:R-:W-:Y:S02]  /*7680*/  SHF.R.U32.HI R2, RZ, 0x18, R2 ;  /* 0x00000018ff027819 */ /* 0x000fe40000011602 */
[----:B------:R-:W-:Y:S01]  /*7690*/  ISETP.LE.U32.AND P2, PT, R4, UR12, PT ;  /* 0x0000000c04007c0c */ /* 0x000fe2000bf43070 */
[----:B------:R-:W-:Y:S01]  /*76a0*/  @!P4 FADD.FTZ R167, -R167, -RZ ;  /* 0x800000ffa7a7c221 */ /* 0x000fe20000010100 */
[----:B------:R-:W-:Y:S02]  /*76b0*/  LOP3.LUT R4, R18, 0xff, RZ, 0xc0, !PT ;  /* 0x000000ff12047812 */ /* 0x000fe400078ec0ff */
[----:B------:R-:W-:Y:S02]  /*76c0*/  ISETP.LE.U32.AND P4, PT, R2, UR12, PT ;  /* 0x0000000c02007c0c */ /* 0x000fe4000bf83070 */
[----:B------:R-:W-:Y:S01]  /*76d0*/  SHF.R.U32.HI R2, RZ, 0x8, R16 ;  /* 0x00000008ff027819 */ /* 0x000fe20000011610 */
[----:B------:R-:W-:Y:S01]  /*76e0*/  @!P6 FADD.FTZ R174, -R174, -RZ ;  /* 0x800000ffaeaee221 */ /* 0x000fe20000010100 */
[----:B------:R-:W-:Y:S02]  /*76f0*/  ISETP.LE.U32.AND P1, PT, R14, UR12, PT ;  /* 0x0000000c0e007c0c */ /* 0x000fe4000bf23070 */
[----:B------:R-:W-:Y:S02]  /*7700*/  ISETP.LE.U32.AND P6, PT, R4, UR12, PT ;  /* 0x0000000c04007c0c */ /* 0x000fe4000bfc3070 */
[----:B------:R-:W-:Y:S01]  /*7710*/  LOP3.LUT R4, R2, 0xffff, RZ, 0xc0, !PT ;  /* 0x0000ffff02047812 */ /* 0x000fe200078ec0ff */
[----:B------:R-:W-:Y:S01]  /*7720*/  @!P2 FADD.FTZ R149, -R149, -RZ ;  /* 0x800000ff9595a221 */ /* 0x000fe20000010100 */
[----:B------:R-:W-:Y:S02]  /*7730*/  F2FP.RELU.BF16.F32.PACK_AB R2, R202, R193 ;  /* 0x000000c1ca02723e */ /* 0x000fe400000018ff */
[----:B------:R-:W-:Y:S01]  /*7740*/  LOP3.LUT R5, R7, 0xff, RZ, 0xc0, !PT ;  /* 0x000000ff07057812 */ /* 0x000fe200078ec0ff */
[----:B------:R-:W-:Y:S01]  /*7750*/  @!P4 FADD.FTZ R170, -R170, -RZ ;  /* 0x800000ffaaaac221 */ /* 0x000fe20000010100 */
[----:B------:R-:W-:Y:S01]  /*7760*/  ISETP.LE.U32.AND P2, PT, R4, UR12, PT ;  /* 0x0000000c04007c0c */ /* 0x000fe2000bf43070 */
[----:B------:R1:W-:Y:S01]  /*7770*/  STS [R230+0x1c000], R2 ;  /* 0x01c00002e6007388 */ /* 0x0003e20000000800 */
[----:B------:R-:W-:Y:S01]  /*7780*/  F2FP.RELU.BF16.F32.PACK_AB R4, R196, R197 ;  /* 0x000000c5c404723e */ /* 0x000fe200000018ff */
[----:B------:R-:W-:Y:S01]  /*7790*/  @!P1 FADD.FTZ R195, -R195, -RZ ;  /* 0x800000ffc3c39221 */ /* 0x000fe20000010100 */
[----:B------:R-:W-:Y:S01]  /*77a0*/  ISETP.LE.U32.AND P1, PT, R13, UR12, PT ;  /* 0x0000000c0d007c0c */ /* 0x000fe2000bf23070 */
[----:B------:R-:W-:Y:S01]  /*77b0*/  @!P6 FADD.FTZ R153, -R153, -RZ ;  /* 0x800000ff9999e221 */ /* 0x000fe20000010100 */
[----:B------:R-:W-:Y:S02]  /*77c0*/  F2FP.RELU.BF16.F32.PACK_AB R6, R222, R221 ;  /* 0x000000ddde06723e */ /* 0x000fe400000018ff */
[----:B------:R-:W-:Y:S02]  /*77d0*/  F2FP.RELU.BF16.F32.PACK_AB R3, R211, R210 ;  /* 0x000000d2d303723e */ /* 0x000fe400000018ff */
[----:B------:R-:W-:Y:S02]  /*77e0*/  ISETP.LE.U32.AND P5, PT, R12, UR12, PT ;  /* 0x0000000c0c007c0c */ /* 0x000fe4000bfa3070 */
[----:B------:R-:W-:Y:S01]  /*77f0*/  ISETP.LE.U32.AND P0, PT, R15, UR12, PT ;  /* 0x0000000c0f007c0c */ /* 0x000fe2000bf03070 */
[----:B------:R-:W-:Y:S01]  /*7800*/  @!P2 FADD.FTZ R158, -R158, -RZ ;  /* 0x800000ff9e9ea221 */ /* 0x000fe20000010100 */
[----:B------:R-:W-:Y:S02]  /*7810*/  ISETP.LE.U32.AND P3, PT, R11, UR12, PT ;  /* 0x0000000c0b007c0c */ /* 0x000fe4000bf63070 */
[----:B------:R-:W-:Y:S01]  /*7820*/  FSETP.GE.FTZ.AND P2, PT, R196, RZ, PT ;  /* 0x000000ffc400720b */ /* 0x000fe20003f56000 */
[----:B------:R-:W-:Y:S01]  /*7830*/  @!P1 FADD.FTZ R150, -R150, -RZ ;  /* 0x800000ff96969221 */ /* 0x000fe20000010100 */
[----:B------:R-:W-:Y:S02]  /*7840*/  ISETP.LE.U32.AND P1, PT, R5, UR12, PT ;  /* 0x0000000c05007c0c */ /* 0x000fe4000bf23070 */
[----:B------:R-:W-:Y:S02]  /*7850*/  F2FP.RELU.BF16.F32.PACK_AB R5, R217, R218 ;  /* 0x000000dad905723e */ /* 0x000fe400000018ff */
[----:B------:R-:W-:Y:S01]  /*7860*/  F2FP.RELU.BF16.F32.PACK_AB R0, R149, R150 ;  /* 0x000000969500723e */ /* 0x000fe200000018ff */
[----:B--2---:R-:W-:Y:S01]  /*7870*/  @!P5 FADD.FTZ R148, -R148, -RZ ;  /* 0x800000ff9494d221 */ /* 0x004fe20000010100 */
[----:B------:R-:W-:Y:S01]  /*7880*/  FSETP.GE.FTZ.AND P4, PT, R155, RZ, PT ;  /* 0x000000ff9b00720b */ /* 0x000fe20003f96000 */
[----:B------:R2:W-:Y:S01]  /*7890*/  STS [R230+0x1c400], R5 ;  /* 0x01c40005e6007388 */ /* 0x0005e20000000800 */
[----:B-1----:R-:W-:Y:S01]  /*78a0*/  F2FP.RELU.BF16.F32.PACK_AB R2, R209, R212 ;  /* 0x000000d4d102723e */ /* 0x002fe200000018ff */
[----:B------:R-:W-:Y:S01]  /*78b0*/  @!P3 FADD.FTZ R161, -R161, -RZ ;  /* 0x800000ffa1a1b221 */ /* 0x000fe20000010100 */
[----:B------:R-:W-:Y:S01]  /*78c0*/  @!P0 FADD.FTZ R166, -R166, -RZ ;  /* 0x800000ffa6a68221 */ /* 0x000fe20000010100 */
[----:B------:R1:W-:Y:S01]  /*78d0*/  STS [R232+0x1c000], R4 ;  /* 0x01c00004e8007388 */ /* 0x0003e20000000800 */
[----:B------:R-:W-:Y:S01]  /*78e0*/  LEA R146, P0, R243, R144, 0x2 ;  /* 0x00000090f3927211 */ /* 0x000fe200078010ff */
[----:B------:R-:W-:Y:S01]  /*78f0*/  @!P1 FADD.FTZ R168, -R168, -RZ ;  /* 0x800000ffa8a89221 */ /* 0x000fe20000010100 */
[----:B------:R-:W-:Y:S01]  /*7900*/  FSETP.GE.FTZ.AND P3, PT, R197, RZ, PT ;  /* 0x000000ffc500720b */ /* 0x000fe20003f76000 */
[----:B------:R3:W-:Y:S01]  /*7910*/  STS [R232+0x1c400], R2 ;  /* 0x01c40002e8007388 */ /* 0x0007e20000000800 */
[----:B------:R-:W-:Y:S02]  /*7920*/  LEA.HI.X.SX32 R147, R243, R145, 0x2, P0 ;  /* 0x00000091f3937211 */ /* 0x000fe400000f16ff */
[----:B------:R-:W-:Y:S01]  /*7930*/  FSETP.GE.FTZ.AND P0, PT, R193, RZ, PT ;  /* 0x000000ffc100720b */ /* 0x000fe20003f16000 */
[----:B------:R4:W-:Y:S01]  /*7940*/  STS [R230+0x1e000], R6 ;  /* 0x01e00006e6007388 */ /* 0x0009e20000000800 */
[----:B------:R-:W-:Y:S03]  /*7950*/  FSETP.GE.FTZ.AND P1, PT, R189, RZ, PT ;  /* 0x000000ffbd00720b */ /* 0x000fe60003f36000 */
[----:B------:R-:W4:Y:S01]  /*7960*/  LDG.E R144, desc[UR16][R146.64] ;  /* 0x0000001092907981 */ /* 0x000f22000c1e1900 */
[----:B--2---:R-:W-:Y:S02]  /*7970*/  F2FP.RELU.BF16.F32.PACK_AB R5, R225, R226 ;  /* 0x000000e2e105723e */ /* 0x004fe400000018ff */
[----:B-1----:R-:W-:Y:S03]  /*7980*/  F2FP.RELU.BF16.F32.PACK_AB R4, R219, R220 ;  /* 0x000000dcdb04723e */ /* 0x002fe600000018ff */
[----:B------:R1:W-:Y:S01]  /*7990*/  STS [R230+0x1e400], R5 ;  /* 0x01e40005e6007388 */ /* 0x0003e20000000800 */
[----:B---3--:R-:W-:Y:S03]  /*79a0*/  F2FP.RELU.BF16.F32.PACK_AB R2, R223, R224 ;  /* 0x000000e0df02723e */ /* 0x008fe600000018ff */
[----:B------:R2:W-:Y:S01]  /*79b0*/  STS [R232+0x1e000], R4 ;  /* 0x01e00004e8007388 */ /* 0x0005e20000000800 */
[----:B----4-:R-:W-:Y:S03]  /*79c0*/  F2FP.RELU.BF16.F32.PACK_AB R6, R173, R189 ;  /* 0x000000bdad06723e */ /* 0x010fe600000018ff */
[----:B------:R3:W-:Y:S04]  /*79d0*/  STS [R232+0x1e400], R2 ;  /* 0x01e40002e8007388 */ /* 0x0007e80000000800 */
[----:B------:R4:W-:Y:S01]  /*79e0*/  STS [R236+0x1c000], R6 ;  /* 0x01c00006ec007388 */ /* 0x0009e20000000800 */
[----:B-1----:R-:W-:Y:S02]  /*79f0*/  F2FP.RELU.BF16.F32.PACK_AB R5, R203, R206 ;  /* 0x000000cecb05723e */ /* 0x002fe400000018ff */
[----:B--2---:R-:W-:Y:S03]  /*7a00*/  F2FP.RELU.BF16.F32.PACK_AB R4, R162, R163 ;  /* 0x000000a3a204723e */ /* 0x004fe600000018ff */
[----:B------:R1:W-:Y:S01]  /*7a10*/  STS [R236+0x1c400], R5 ;  /* 0x01c40005ec007388 */ /* 0x0003e20000000800 */
[----:B---3--:R-:W-:Y:S03]  /*7a20*/  F2FP.RELU.BF16.F32.PACK_AB R2, R175, R192 ;  /* 0x000000c0af02723e */ /* 0x008fe600000018ff */
[----:B------:R2:W-:Y:S01]  /*7a30*/  STS [R235+0x1c000], R4 ;  /* 0x01c00004eb007388 */ /* 0x0005e20000000800 */
[----:B----4-:R-:W-:Y:S03]  /*7a40*/  F2FP.RELU.BF16.F32.PACK_AB R6, R171, R172 ;  /* 0x000000acab06723e */ /* 0x010fe600000018ff */
[----:B------:R3:W-:Y:S04]  /*7a50*/  STS [R235+0x1c400], R2 ;  /* 0x01c40002eb007388 */ /* 0x0007e80000000800 */
[----:B------:R4:W-:Y:S01]  /*7a60*/  STS [R236+0x1e000], R3 ;  /* 0x01e00003ec007388 */ /* 0x0009e20000000800 */
[----:B-1----:R-:W-:Y:S02]  /*7a70*/  F2FP.RELU.BF16.F32.PACK_AB R5, R198, R199 ;  /* 0x000000c7c605723e */ /* 0x002fe400000018ff */
[----:B--2---:R-:W-:Y:S02]  /*7a80*/  F2FP.RELU.BF16.F32.PACK_AB R4, R207, R208 ;  /* 0x000000d0cf04723e */ /* 0x004fe400000018ff */
[----:B---3--:R-:W-:Y:S02]  /*7a90*/  F2FP.RELU.BF16.F32.PACK_AB R2, R215, R216 ;  /* 0x000000d8d702723e */ /* 0x008fe400000018ff */
[----:B----4-:R-:W-:Y:S03]  /*7aa0*/  F2FP.RELU.BF16.F32.PACK_AB R3, R213, R214 ;  /* 0x000000d6d503723e */ /* 0x010fe600000018ff */
[----:B------:R1:W-:Y:S04]  /*7ab0*/  STS [R236+0x1e400], R2 ;  /* 0x01e40002ec007388 */ /* 0x0003e80000000800 */
[----:B------:R2:W-:Y:S04]  /*7ac0*/  STS [R235+0x1e000], R4 ;  /* 0x01e00004eb007388 */ /* 0x0005e80000000800 */
[----:B------:R3:W-:Y:S04]  /*7ad0*/  STS [R235+0x1e400], R3 ;  /* 0x01e40003eb007388 */ /* 0x0007e80000000800 */
[----:B------:R-:W-:Y:S01]  /*7ae0*/  STS [R229+0x1c400], R6 ;  /* 0x01c40006e5007388 */ /* 0x000fe20000000800 */
[----:B-1----:R-:W-:Y:S02]  /*7af0*/  F2FP.RELU.BF16.F32.PACK_AB R2, R156, R157 ;  /* 0x0000009d9c02723e */ /* 0x002fe400000018ff */
[----:B--2---:R-:W-:Y:S03]  /*7b00*/  F2FP.RELU.BF16.F32.PACK_AB R4, R204, R205 ;  /* 0x000000cdcc04723e */ /* 0x004fe600000018ff */
[----:B------:R1:W-:Y:S01]  /*7b10*/  STS [R229+0x1c000], R2 ;  /* 0x01c00002e5007388 */ /* 0x0003e20000000800 */
[----:B---3--:R-:W-:Y:S05]  /*7b20*/  F2FP.RELU.BF16.F32.PACK_AB R3, R154, R155 ;  /* 0x0000009b9a03723e */ /* 0x008fea00000018ff */
[----:B------:R2:W-:Y:S01]  /*7b30*/  STS [R231+0x1c000], R3 ;  /* 0x01c00003e7007388 */ /* 0x0005e20000000800 */
[----:B-1----:R-:W-:Y:S05]  /*7b40*/  F2FP.RELU.BF16.F32.PACK_AB R2, R164, R165 ;  /* 0x000000a5a402723e */ /* 0x002fea00000018ff */
[----:B------:R1:W-:Y:S01]  /*7b50*/  STS [R231+0x1c400], R2 ;  /* 0x01c40002e7007388 */ /* 0x0003e20000000800 */
[----:B--2---:R-:W-:Y:S03]  /*7b60*/  F2FP.RELU.BF16.F32.PACK_AB R3, R151, R152 ;  /* 0x000000989703723e */ /* 0x004fe600000018ff */
[----:B------:R2:W-:Y:S04]  /*7b70*/  STS [R229+0x1e000], R5 ;  /* 0x01e00005e5007388 */ /* 0x0005e80000000800 */
[----:B------:R3:W-:Y:S01]  /*7b80*/  STS [R229+0x1e400], R4 ;  /* 0x01e40004e5007388 */ /* 0x0007e20000000800 */
[----:B-1----:R-:W-:Y:S02]  /*7b90*/  F2FP.RELU.BF16.F32.PACK_AB R2, R159, R160 ;  /* 0x000000a09f02723e */ /* 0x002fe400000018ff */
[----:B--2---:R-:W-:Y:S02]  /*7ba0*/  F2FP.RELU.BF16.F32.PACK_AB R5, R194, R195 ;  /* 0x000000c3c205723e */ /* 0x004fe400000018ff */
[----:B---3--:R-:W-:Y:S03]  /*7bb0*/  F2FP.RELU.BF16.F32.PACK_AB R4, R200, R201 ;  /* 0x000000c9c804723e */ /* 0x008fe600000018ff */
[----:B------:R1:W-:Y:S04]  /*7bc0*/  STS [R231+0x1e000], R5 ;  /* 0x01e00005e7007388 */ /* 0x0003e80000000800 */
[----:B------:R2:W-:Y:S04]  /*7bd0*/  STS [R231+0x1e400], R4 ;  /* 0x01e40004e7007388 */ /* 0x0005e80000000800 */
[----:B------:R3:W-:Y:S04]  /*7be0*/  STS [R234+0x1c000], R3 ;  /* 0x01c00003ea007388 */ /* 0x0007e80000000800 */
[----:B------:R4:W-:Y:S04]  /*7bf0*/  STS [R234+0x1c400], R2 ;  /* 0x01c40002ea007388 */ /* 0x0009e80000000800 */
[----:B------:R4:W-:Y:S01]  /*7c00*/  STS [R233+0x1c000], R0 ;  /* 0x01c00000e9007388 */ /* 0x0009e20000000800 */
[----:B-1----:R-:W-:Y:S02]  /*7c10*/  F2FP.RELU.BF16.F32.PACK_AB R5, R167, R169 ;  /* 0x000000a9a705723e */ /* 0x002fe400000018ff */
[----:B--2---:R-:W-:Y:S02]  /*7c20*/  F2FP.RELU.BF16.F32.PACK_AB R4, R170, R174 ;  /* 0x000000aeaa04723e */ /* 0x004fe400000018ff */
[----:B---3--:R-:W-:Y:S02]  /*7c30*/  F2FP.RELU.BF16.F32.PACK_AB R3, R148, R153 ;  /* 0x000000999403723e */ /* 0x008fe400000018ff */
[----:B----4-:R-:W-:Y:S03]  /*7c40*/  F2FP.RELU.BF16.F32.PACK_AB R2, R158, R161 ;  /* 0x000000a19e02723e */ /* 0x010fe600000018ff */
[----:B------:R-:W-:Y:S01]  /*7c50*/  STS [R233+0x1c400], R3 ;  /* 0x01c40003e9007388 */ /* 0x000fe20000000800 */
[----:B------:R-:W-:Y:S03]  /*7c60*/  F2FP.RELU.BF16.F32.PACK_AB R0, R166, R168 ;  /* 0x000000a8a600723e */ /* 0x000fe600000018ff */
[----:B------:R-:W-:Y:S04]  /*7c70*/  STS [R234+0x1e000], R5 ;  /* 0x01e00005ea007388 */ /* 0x000fe80000000800 */
[----:B------:R-:W-:Y:S04]  /*7c80*/  STS [R234+0x1e400], R4 ;  /* 0x01e40004ea007388 */ /* 0x000fe80000000800 */
[----:B------:R1:W-:Y:S04]  /*7c90*/  STS [R233+0x1e000], R2 ;  /* 0x01e00002e9007388 */ /* 0x0003e80000000800 */
[----:B------:R2:W-:Y:S04]  /*7ca0*/  STS [R233+0x1e400], R0 ;  /* 0x01e40000e9007388 */ /* 0x0005e80000000800 */
[----:B------:R-:W-:Y:S08]  /*7cb0*/  LDSM.16.M88.4 R64, [R186+UR4+0x8000] ;  /* 0x00800004ba40783b */ /* 0x000ff00008000200 */
[----:B------:R-:W3:Y:S08]  /*7cc0*/  LDSM.16.M88.4 R16, [R180+UR4+0x10000] ;  /* 0x01000004b410783b */ /* 0x000ef00008000200 */
[----:B------:R-:W4:Y:S01]  /*7cd0*/  LDSM.16.M88.4 R60, [R186+UR4+0xa000] ;  /* 0x00a00004ba3c783b */ /* 0x000f220008000200 */
[----:B-1----:R-:W-:Y:S05]  /*7ce0*/  IMAD.U32 R2, RZ, RZ, UR4 ;  /* 0x00000004ff027e24 */ /* 0x002fea000f8e00ff */
[----:B--2---:R-:W-:Y:S02]  /*7cf0*/  IADD3 R0, R186, 0x8000, R2 ;  /* 0x00008000ba007810 */ /* 0x004fe40007ffe002 */
[----:B------:R-:W1:Y:S08]  /*7d00*/  LDSM.16.M88.4 R32, [R180+UR4+0x10800] ;  /* 0x01080004b420783b */ /* 0x000e700008000200 */
[----:B------:R-:W2:Y:S08]  /*7d10*/  LDSM.16.M88.4 R48, [R180+UR4+0x11000] ;  /* 0x01100004b430783b */ /* 0x000eb00008000200 */
[----:B------:R-:W2:Y:S01]  /*7d20*/  LDSM.16.M88.4 R132, [R180+UR4+0x11800] ;  /* 0x01180004b484783b */ /* 0x000ea20008000200 */
[-C--:B---3--:R-:W-:Y:S07]  /*7d30*/  HMMA.16816.F32.BF16 R4, R64, R16.reuse, RZ ;  /* 0x000000104004723c */ /* 0x088fee00000418ff */
[----:B------:R-:W-:Y:S01]  /*7d40*/  LDSM.16.M88.4 R140, [R182+0x4000] ;  /* 0x00400000b68c783b */ /* 0x000fe20000000200 */
[C---:B----4-:R-:W-:Y:S07]  /*7d50*/  HMMA.16816.F32.BF16 R8, R60.reuse, R16, RZ ;  /* 0x000000103c08723c */ /* 0x050fee00000418ff */
[----:B------:R3:W5:Y:S01]  /*7d60*/  LDG.E R3, desc[UR16][R146.64+0x100] ;  /* 0x0001001092037981 */ /* 0x000762000c1e1900 */
[-C--:B------:R-:W-:Y:S06]  /*7d70*/  HMMA.16816.F32.BF16 R12, R60, R18.reuse, RZ ;  /* 0x000000123c0c723c */ /* 0x080fec00000418ff */
        /* <DEDUP_REMOVED lines=11> */
[-C--:B------:R-:W-:Y:S01]  /*7e30*/  HMMA.16816.F32.BF16 R60, R60, R134.reuse, RZ ;  /* 0x000000863c3c723c */ /* 0x080fe200000418ff */
[C---:B------:R-:W-:Y:S04]  /*7e40*/  IMAD.IADD R132, R0.reuse, 0x1, R185 ;  /* 0x0000000100847824 */ /* 0x040fe800078e02b9 */
[----:B------:R-:W-:Y:S01]  /*7e50*/  IMAD.IADD R0, R0, 0x1, R178 ;  /* 0x0000000100007824 */ /* 0x000fe200078e02b2 */
[----:B------:R-:W-:Y:S01]  /*7e60*/  HMMA.16816.F32.BF16 R64, R64, R134, RZ ;  /* 0x000000864040723c */ /* 0x000fe200000418ff */
[----:B------:R-:W1:Y:S08]  /*7e70*/  LDSM.16.M88.4 R136, [R132] ;  /* 0x000000008488783b */ /* 0x000e700000000200 */
[----:B------:R-:W2:Y:S01]  /*7e80*/  LDSM.16.M88.4 R132, [R132+0x2000] ;  /* 0x002000008484783b */ /* 0x000ea20000000200 */
[-C--:B-1----:R-:W-:Y:S06]  /*7e90*/  HMMA.16816.F32.BF16 R4, R136, R140.reuse, R4 ;  /* 0x0000008c8804723c */ /* 0x082fec0000041804 */
[C---:B--2---:R-:W-:Y:S06]  /*7ea0*/  HMMA.16816.F32.BF16 R8, R132.reuse, R140, R8 ;  /* 0x0000008c8408723c */ /* 0x044fec0000041808 */
        /* <DEDUP_REMOVED lines=16> */
[----:B------:R-:W-:Y:S05]  /*7fb0*/  LDSM.16.M88.4 R132, [R0] ;  /* 0x000000000084783b */ /* 0x000fea0000000200 */
[----:B------:R-:W-:Y:S03]  /*7fc0*/  HMMA.16816.F32.BF16 R64, R136, R142, R64 ;  /* 0x0000008e8840723c */ /* 0x000fe60000041840 */
[----:B------:R-:W1:Y:S08]  /*7fd0*/  LDSM.16.M88.4 R136, [R179+0x4000] ;  /* 0x00400000b388783b */ /* 0x000e700000000200 */
        /* <DEDUP_REMOVED lines=18> */
[-C--:B------:R-:W-:Y:S05]  /*8100*/  HMMA.16816.F32.BF16 R60, R140, R138.reuse, R60 ;  /* 0x0000008a8c3c723c */ /* 0x080fea000004183c */
[----:B------:R-:W-:Y:S01]  /*8110*/  IMAD.IADD R136, R185, 0x1, R0 ;  /* 0x00000001b9887824 */ /* 0x000fe200078e0200 */
[----:B------:R-:W-:Y:S01]  /*8120*/  HMMA.16816.F32.BF16 R64, R132, R138, R64 ;  /* 0x0000008a8440723c */ /* 0x000fe20000041840 */
[----:B------:R-:W-:Y:S08]  /*8130*/  LDSM.16.M88.4 R132, [R181+0x4000] ;  /* 0x00400000b584783b */ /* 0x000ff00000000200 */
[----:B------:R-:W1:Y:S08]  /*8140*/  LDSM.16.M88.4 R140, [R136] ;  /* 0x00000000888c783b */ /* 0x000e700000000200 */
[----:B------:R-:W2:Y:S01]  /*8150*/  LDSM.16.M88.4 R136, [R136+0x2000] ;  /* 0x002000008888783b */ /* 0x000ea20000000200 */
[-C--:B-1----:R-:W-:Y:S06]  /*8160*/  HMMA.16816.F32.BF16 R4, R140, R132.reuse, R4 ;  /* 0x000000848c04723c */ /* 0x082fec0000041804 */
[C---:B--2---:R-:W-:Y:S06]  /*8170*/  HMMA.16816.F32.BF16 R8, R136.reuse, R132, R8 ;  /* 0x000000848808723c */ /* 0x044fec0000041808 */
[-C--:B------:R-:W-:Y:S06]  /*8180*/  HMMA.16816.F32.BF16 R12, R136, R134.reuse, R12 ;  /* 0x00000086880c723c */ /* 0x080fec000004180c */
[C---:B------:R-:W-:Y:S01]  /*8190*/  HMMA.16816.F32.BF16 R16, R140.reuse, R134, R16 ;  /* 0x000000868c10723c */ /* 0x040fe20000041810 */
[----:B------:R-:W1:Y:S05]  /*81a0*/  LDSM.16.M88.4 R132, [R181+0x4800] ;  /* 0x00480000b584783b */ /* 0x000e6a0000000200 */
[----:B------:R-:W-:Y:S03]  /*81b0*/  FADD.FTZ R0, -R144, R4 ;  /* 0x0000000490007221 */ /* 0x000fe60000010100 */
[----:B------:R-:W2:Y:S02]  /*81c0*/  LDG.E R4, desc[UR16][R146.64+0x20] ;  /* 0x0000201092047981 */ /* 0x000ea4000c1e1900 */
[----:B------:R-:W-:Y:S02]  /*81d0*/  FSEL R0, R0, R144, P0 ;  /* 0x0000009000007208 */ /* 0x000fe40000000000 */
[----:B------:R-:W-:Y:S03]  /*81e0*/  FSETP.GE.FTZ.AND P0, PT, R202, RZ, PT ;  /* 0x000000ffca00720b */ /* 0x000fe60003f16000 */
[----:B------:R-:W-:Y:S01]  /*81f0*/  FMUL.FTZ R193, R193, R0 ;  /* 0x00000000c1c17220 */ /* 0x000fe20000410000 */
[----:B------:R-:W-:Y:S05]  /*8200*/  FADD.FTZ R0, -R144, R5 ;  /* 0x0000000590007221 */ /* 0x000fea0000010100 */
[----:B------:R-:W-:Y:S02]  /*8210*/  FSEL R0, R0, R144, P0 ;  /* 0x0000009000007208 */ /* 0x000fe40000000000 */
[C---:B------:R-:W-:Y:S01]  /*8220*/  FADD.FTZ R16, -R144.reuse, R16 ;  /* 0x0000001090107221 */ /* 0x040fe20000010100 */
[----:B------:R-:W-:Y:S01]  /*8230*/  FADD.FTZ R5, -R144, R17 ;  /* 0x0000001190057221 */ /* 0x000fe20000010100 */
[----:B------:R-:W-:Y:S01]  /*8240*/  FSETP.GE.FTZ.AND P0, PT, R173, RZ, PT ;  /* 0x000000ffad00720b */ /* 0x000fe20003f16000 */
[----:B------:R-:W-:Y:S02]  /*8250*/  FMUL.FTZ R145, R202, R0 ;  /* 0x00000000ca917220 */ /* 0x000fe40000410000 */
[----:B------:R3:W5:Y:S01]  /*8260*/  LDG.E R0, desc[UR16][R146.64+0x120] ;  /* 0x0001201092007981 */ /* 0x000762000c1e1900 */
[-C--:B------:R-:W-:Y:S02]  /*8270*/  FSEL R16, R16, R144.reuse, P3 ;  /* 0x0000009010107208 */ /* 0x080fe40001800000 */
[----:B------:R-:W-:Y:S02]  /*8280*/  FSEL R5, R5, R144, P2 ;  /* 0x0000009005057208 */ /* 0x000fe40001000000 */
[----:B------:R-:W-:Y:S01]  /*8290*/  FSETP.GE.FTZ.AND P3, PT, R163, RZ, PT ;  /* 0x000000ffa300720b */ /* 0x000fe20003f76000 */
[----:B------:R-:W-:Y:S01]  /*82a0*/  FMUL.FTZ R16, R197, R16 ;  /* 0x00000010c5107220 */ /* 0x000fe20000410000 */
[----:B------:R-:W-:Y:S01]  /*82b0*/  FSETP.GE.FTZ.AND P2, PT, R162, RZ, PT ;  /* 0x000000ffa200720b */ /* 0x000fe20003f56000 */
        /* <DEDUP_REMOVED lines=8> */
[-C--:B------:R-:W-:Y:S02]  /*8340*/  FSEL R20, R20, R144.reuse, P1 ;  /* 0x0000009014147208 */ /* 0x080fe40000800000 */
[-C--:B------:R-:W-:Y:S02]  /*8350*/  FSEL R21, R21, R144.reuse, P0 ;  /* 0x0000009015157208 */ /* 0x080fe40000000000 */
[----:B------:R-:W-:Y:S02]  /*8360*/  FSETP.GE.FTZ.AND P0, PT, R156, RZ, PT ;  /* 0x000000ff9c00720b */ /* 0x000fe40003f16000 */
[----:B------:R-:W-:Y:S01]  /*8370*/  FSETP.GE.FTZ.AND P1, PT, R157, RZ, PT ;  /* 0x000000ff9d00720b */ /* 0x000fe20003f36000 */
[----:B------:R-:W-:Y:S06]  /*8380*/  FMUL.FTZ R21, R173, R21 ;  /* 0x00000015ad157220 */ /* 0x000fec0000410000 */
[----:B------:R-:W-:Y:S05]  /*8390*/  FADD.FTZ R17, -R144, R33 ;  /* 0x0000002190117221 */ /* 0x000fea0000010100 */
[----:B------:R-:W-:Y:S02]  /*83a0*/  FSEL R17, R17, R144, P2 ;  /* 0x0000009011117208 */ /* 0x000fe40001000000 */
[----:B------:R-:W-:Y:S01]  /*83b0*/  FSETP.GE.FTZ.AND P2, PT, R152, RZ, PT ;  /* 0x000000ff9800720b */ /* 0x000fe20003f56000 */
        /* <DEDUP_REMOVED lines=8> */
[----:B------:R-:W-:Y:S01]  /*8440*/  F2FP.BF16.F32.PACK_AB R132, R145, R193 ;  /* 0x000000c19184723e */ /* 0x000fe200000010ff */
[----:B------:R-:W-:Y:S05]  /*8450*/  HMMA.16816.F32.BF16 R64, R140, R134, R64 ;  /* 0x000000868c40723c */ /* 0x000fea0000041840 */
[----:B------:R-:W-:Y:S01]  /*8460*/  FMUL.FTZ R133, R189, R20 ;  /* 0x00000014bd857220 */ /* 0x000fe20000410000 */
[C---:B------:R-:W-:Y:S01]  /*8470*/  FADD.FTZ R20, -R144.reuse, R32 ;  /* 0x0000002090147221 */ /* 0x040fe20000010100 */
[----:B------:R-:W-:Y:S01]  /*8480*/  F2FP.BF16.F32.PACK_AB R134, R5, R16 ;  /* 0x000000100586723e */ /* 0x000fe200000010ff */
[----:B------:R-:W-:Y:S03]  /*8490*/  FADD.FTZ R5, -R144, R37 ;  /* 0x0000002590057221 */ /* 0x000fe60000010100 */
[-C--:B------:R-:W-:Y:S01]  /*84a0*/  FSEL R20, R20, R144.reuse, P3 ;  /* 0x0000009014147208 */ /* 0x080fe20001800000 */
[----:B------:R-:W-:Y:S01]  /*84b0*/  FADD.FTZ R16, -R144, R36 ;  /* 0x0000002490107221 */ /* 0x000fe20000010100 */
[----:B------:R-:W-:Y:S02]  /*84c0*/  FSEL R5, R5, R144, P0 ;  /* 0x0000009005057208 */ /* 0x000fe40000000000 */
[----:B------:R-:W-:Y:S01]  /*84d0*/  FSETP.GE.FTZ.AND P0, PT, R149, RZ, PT ;  /* 0x000000ff9500720b */ /* 0x000fe20003f16000 */
[----:B------:R-:W-:Y:S01]  /*84e0*/  FMUL.FTZ R32, R163, R20 ;  /* 0x00000014a3207220 */ /* 0x000fe20000410000 */
[----:B------:R-:W-:Y:S01]  /*84f0*/  FSEL R16, R16, R144, P1 ;  /* 0x0000009010107208 */ /* 0x000fe20000800000 */
[----:B------:R-:W-:Y:S01]  /*8500*/  FMUL.FTZ R33, R156, R5 ;  /* 0x000000059c217220 */ /* 0x000fe20000410000 */
[----:B------:R-:W-:Y:S01]  /*8510*/  FSETP.GE.FTZ.AND P1, PT, R151, RZ, PT ;  /* 0x000000ff9700720b */ /* 0x000fe20003f36000 */
[----:B------:R-:W-:Y:S01]  /*8520*/  FADD.FTZ R5, -R144, R53 ;  /* 0x0000003590057221 */ /* 0x000fe20000010100 */
[----:B------:R-:W-:Y:S01]  /*8530*/  F2FP.BF16.F32.PACK_AB R136, R21, R133 ;  /* 0x000000851588723e */ /* 0x000fe200000010ff */
[----:B------:R-:W-:Y:S01]  /*8540*/  FMUL.FTZ R21, R162, R17 ;  /* 0x00000011a2157220 */ /* 0x000fe20000410000 */
[----:B------:R-:W-:Y:S01]  /*8550*/  FSETP.GE.FTZ.AND P3, PT, R154, RZ, PT ;  /* 0x000000ff9a00720b */ /* 0x000fe20003f76000 */
[----:B------:R-:W-:Y:S01]  /*8560*/  FMUL.FTZ R36, R157, R16 ;  /* 0x000000109d247220 */ /* 0x000fe20000410000 */
[----:B------:R-:W-:Y:S01]  /*8570*/  FSEL R5, R5, R144, P1 ;  /* 0x0000009005057208 */ /* 0x000fe20000800000 */
[----:B------:R-:W-:Y:S01]  /*8580*/  FADD.FTZ R20, -R144, R48 ;  /* 0x0000003090147221 */ /* 0x000fe20000010100 */
[----:B------:R-:W-:Y:S01]  /*8590*/  FSETP.GE.FTZ.AND P1, PT, R150, RZ, PT ;  /* 0x000000ff9600720b */ /* 0x000fe20003f36000 */
[C---:B------:R-:W-:Y:S01]  /*85a0*/  FADD.FTZ R17, -R144.reuse, R49 ;  /* 0x0000003190117221 */ /* 0x040fe20000010100 */
[----:B------:R-:W-:Y:S01]  /*85b0*/  F2FP.BF16.F32.PACK_AB R135, R21, R32 ;  /* 0x000000201587723e */ /* 0x000fe200000010ff */
[----:B------:R-:W-:Y:S01]  /*85c0*/  FADD.FTZ R16, -R144, R52 ;  /* 0x0000003490107221 */ /* 0x000fe20000010100 */
[-C--:B------:R-:W-:Y:S01]  /*85d0*/  FSEL R20, R20, R144.reuse, P4 ;  /* 0x0000009014147208 */ /* 0x080fe20002000000 */
[----:B------:R-:W-:Y:S01]  /*85e0*/  FADD.FTZ R64, -R144, R64 ;  /* 0x0000004090407221 */ /* 0x000fe20000010100 */
[-C--:B------:R-:W-:Y:S01]  /*85f0*/  FSEL R17, R17, R144.reuse, P3 ;  /* 0x0000009011117208 */ /* 0x080fe20001800000 */
[----:B------:R-:W-:Y:S01]  /*8600*/  FMUL.FTZ R5, R151, R5 ;  /* 0x0000000597057220 */ /* 0x000fe20000410000 */
[----:B------:R-:W-:Y:S01]  /*8610*/  FSEL R16, R16, R144, P2 ;  /* 0x0000009010107208 */ /* 0x000fe20001000000 */
[----:B------:R-:W-:Y:S01]  /*8620*/  FMUL.FTZ R20, R155, R20 ;  /* 0x000000149b147220 */ /* 0x000fe20000410000 */
[----:B------:R-:W-:Y:S01]  /*8630*/  FSEL R64, R64, R144, P1 ;  /* 0x0000009040407208 */ /* 0x000fe20000800000 */
[----:B------:R-:W-:Y:S01]  /*8640*/  @P0 FADD.FTZ R144, -R144, R65 ;  /* 0x0000004190900221 */ /* 0x000fe20000010100 */
[----:B------:R-:W-:Y:S01]  /*8650*/  PLOP3.LUT P0, PT, PT, PT, UP3, 0x80, 0x0 ;  /* 0x000000000000781c */ /* 0x000fe20003f0f038 */
[----:B------:R-:W-:Y:S01]  /*8660*/  FMUL.FTZ R17, R154, R17 ;  /* 0x000000119a117220 */ /* 0x000fe20000410000 */
[----:B------:R-:W-:Y:S01]  /*8670*/  FSETP.GE.FTZ.AND P2, PT, R218, RZ, PT ;  /* 0x000000ffda00720b */ /* 0x000fe20003f56000 */
[----:B------:R-:W-:Y:S01]  /*8680*/  FMUL.FTZ R16, R152, R16 ;  /* 0x0000001098107220 */ /* 0x000fe20000410000 */
[----:B------:R-:W-:Y:S01]  /*8690*/  FSETP.GE.FTZ.AND P1, PT, R217, RZ, PT ;  /* 0x000000ffd900720b */ /* 0x000fe20003f36000 */
[----:B------:R-:W-:Y:S01]  /*86a0*/  FMUL.FTZ R64, R150, R64 ;  /* 0x0000004096407220 */ /* 0x000fe20000410000 */
[----:B------:R-:W-:Y:S01]  /*86b0*/  F2FP.BF16.F32.PACK_AB R133, R33, R36 ;  /* 0x000000242185723e */ /* 0x000fe200000010ff */
[----:B------:R-:W-:Y:S01]  /*86c0*/  FMUL.FTZ R144, R149, R144 ;  /* 0x0000009095907220 */ /* 0x000fe20000410000 */
[----:B------:R-:W-:Y:S02]  /*86d0*/  F2FP.BF16.F32.PACK_AB R53, R17, R20 ;  /* 0x000000141135723e */ /* 0x000fe400000010ff */
[----:B------:R-:W-:Y:S01]  /*86e0*/  F2FP.BF16.F32.PACK_AB R52, R5, R16 ;  /* 0x000000100534723e */ /* 0x000fe200000010ff */
[C---:B--2---:R-:W-:Y:S01]  /*86f0*/  FADD.FTZ R6, -R4.reuse, R6 ;  /* 0x0000000604067221 */ /* 0x044fe20000010100 */
[----:B------:R-:W-:Y:S04]  /*8700*/  FADD.FTZ R7, -R4, R7 ;  /* 0x0000000704077221 */ /* 0x000fe80000010100 */
[-C--:B------:R-:W-:Y:S02]  /*8710*/  FSEL R48, R6, R4.reuse, P2 ;  /* 0x0000000406307208 */ /* 0x080fe40001000000 */
[----:B------:R-:W-:Y:S01]  /*8720*/  FSEL R37, R7, R4, P1 ;  /* 0x0000000407257208 */ /* 0x000fe20000800000 */
[----:B---3--:R-:W-:Y:S06]  /*8730*/  @!P0 BRA `(.L_x_880) ;  /* 0x0000000400a08947 */ /* 0x008fec0003800000 */
        /* <DEDUP_REMOVED lines=67> */
[-C--:B------:R-:W-:Y:S01]  /*8b70*/  @!P4 LEA R32, P5, R20, R240.reuse, 0x1 ;  /* 0x000000f01420c211 */ /* 0x080fe200078a08ff */
        /* <DEDUP_REMOVED lines=19> */
[----:B------:R-:W-:Y:S05]  /*8cb0*/  @P1 VIADD R5, R227, 0x4000 ;  /* 0x00004000e3051836 */ /* 0x000fea0000000000 */
        /* <DEDUP_REMOVED lines=16> */
.L_x_880:
[----:B------:R-:W-:Y:S01]  /*8dc0*/  FMUL.FTZ R6, R217, R37 ;  /* 0x00000025d9067220 */ /* 0x000fe20000410000 */
[----:B------:R-:W-:Y:S01]  /*8dd0*/  FMUL.FTZ R5, R218, R48 ;  /* 0x00000030da057220 */ /* 0x000fe20000410000 */
[C---:B------:R-:W-:Y:S01]  /*8de0*/  FADD.FTZ R22, -R4.reuse, R22 ;  /* 0x0000001604167221 */ /* 0x040fe20000010100 */
[----:B------:R-:W-:Y:S01]  /*8df0*/  FADD.FTZ R19, -R4, R19 ;  /* 0x0000001304137221 */ /* 0x000fe20000010100 */
[----:B------:R-:W-:Y:S01]  /*8e00*/  FSETP.GE.FTZ.AND P1, PT, R206, RZ, PT ;  /* 0x000000ffce00720b */ /* 0x000fe20003f36000 */
[C---:B------:R-:W-:Y:S01]  /*8e10*/  FADD.FTZ R18, -R4.reuse, R18 ;  /* 0x0000001204127221 */ /* 0x040fe20000010100 */
[----:B------:R-:W-:Y:S01]  /*8e20*/  FSETP.GE.FTZ.AND P2, PT, R209, RZ, PT ;  /* 0x000000ffd100720b */ /* 0x000fe20003f56000 */
[----:B------:R-:W-:Y:S01]  /*8e30*/  FADD.FTZ R7, -R4, R23 ;  /* 0x0000001704077221 */ /* 0x000fe20000010100 */
[----:B------:R-:W-:Y:S01]  /*8e40*/  FSETP.GE.FTZ.AND P3, PT, R212, RZ, PT ;  /* 0x000000ffd400720b */ /* 0x000fe20003f76000 */
[----:B------:R-:W-:Y:S01]  /*8e50*/  FADD.FTZ R35, -R4, R35 ;  /* 0x0000002304237221 */ /* 0x000fe20000010100 */
[----:B------:R-:W-:Y:S01]  /*8e60*/  F2FP.BF16.F32.PACK_AB R6, R6, R5 ;  /* 0x000000050606723e */ /* 0x000fe200000010ff */
[----:B------:R-:W-:Y:S01]  /*8e70*/  FADD.FTZ R5, -R4, R34 ;  /* 0x0000002204057221 */ /* 0x000fe20000010100 */
[-C--:B------:R-:W-:Y:S01]  /*8e80*/  FSEL R22, R22, R4.reuse, P1 ;  /* 0x0000000416167208 */ /* 0x080fe20000800000 */
[----:B------:R-:W-:Y:S01]  /*8e90*/  FADD.FTZ R17, -R4, R39 ;  /* 0x0000002704117221 */ /* 0x000fe20000010100 */
[----:B------:R-:W-:Y:S01]  /*8ea0*/  FSEL R19, R19, R4, P2 ;  /* 0x0000000413137208 */ /* 0x000fe20001000000 */
[----:B------:R-:W-:Y:S01]  /*8eb0*/  STS [R230+0x14000], R132 ;  /* 0x01400084e6007388 */ /* 0x000fe20000000800 */
[----:B------:R-:W-:Y:S01]  /*8ec0*/  FSETP.GE.FTZ.AND P1, PT, R192, RZ, PT ;  /* 0x000000ffc000720b */ /* 0x000fe20003f36000 */
[----:B------:R-:W-:Y:S01]  /*8ed0*/  FMUL.FTZ R22, R206, R22 ;  /* 0x00000016ce167220 */ /* 0x000fe20000410000 */
[----:B------:R-:W-:Y:S01]  /*8ee0*/  FSEL R18, R18, R4, P3 ;  /* 0x0000000412127208 */ /* 0x000fe20001800000 */
[----:B------:R-:W-:Y:S01]  /*8ef0*/  FMUL.FTZ R20, R209, R19 ;  /* 0x00000013d1147220 */ /* 0x000fe20000410000 */
[----:B------:R-:W-:Y:S01]  /*8f00*/  FSETP.GE.FTZ.AND P2, PT, R203, RZ, PT ;  /* 0x000000ffcb00720b */ /* 0x000fe20003f56000 */
[----:B------:R1:W-:Y:S01]  /*8f10*/  STS [R230+0x14400], R6 ;  /* 0x01440006e6007388 */ /* 0x0003e20000000800 */
[----:B------:R-:W-:Y:S01]  /*8f20*/  FSETP.GE.FTZ.AND P3, PT, R175, RZ, PT ;  /* 0x000000ffaf00720b */ /* 0x000fe20003f76000 */
[----:B------:R-:W-:Y:S01]  /*8f30*/  FMUL.FTZ R21, R212, R18 ;  /* 0x00000012d4157220 */ /* 0x000fe20000410000 */
[-C--:B------:R-:W-:Y:S01]  /*8f40*/  FSEL R5, R5, R4.reuse, P1 ;  /* 0x0000000405057208 */ /* 0x080fe20000800000 */
[C---:B------:R-:W-:Y:S01]  /*8f50*/  FADD.FTZ R18, -R4.reuse, R38 ;  /* 0x0000002604127221 */ /* 0x040fe20000010100 */
[-C--:B------:R-:W-:Y:S01]  /*8f60*/  FSEL R7, R7, R4.reuse, P2 ;  /* 0x0000000407077208 */ /* 0x080fe20001000000 */
[----:B------:R-:W-:Y:S01]  /*8f70*/  FADD.FTZ R50, -R4, R50 ;  /* 0x0000003204327221 */ /* 0x000fe20000010100 */
[----:B------:R-:W-:Y:S01]  /*8f80*/  FSETP.GE.FTZ.AND P1, PT, R171, RZ, PT ;  /* 0x000000ffab00720b */ /* 0x000fe20003f36000 */
[----:B------:R-:W-:Y:S01]  /*8f90*/  FMUL.FTZ R16, R192, R5 ;  /* 0x00000005c0107220 */ /* 0x000fe20000410000 */
[-C--:B------:R-:W-:Y:S01]  /*8fa0*/  FSEL R35, R35, R4.reuse, P3 ;  /* 0x0000000423237208 */ /* 0x080fe20001800000 */
[----:B------:R-:W-:Y:S01]  /*8fb0*/  FMUL.FTZ R19, R203, R7 ;  /* 0x00000007cb137220 */ /* 0x000fe20000410000 */
[----:B------:R-:W-:Y:S01]  /*8fc0*/  FSEL R17, R17, R4, P1 ;  /* 0x0000000411117208 */ /* 0x000fe20000800000 */
[----:B------:R-:W-:Y:S01]  /*8fd0*/  FADD.FTZ R51, -R4, R51 ;  /* 0x0000003304337221 */ /* 0x000fe20000010100 */
[----:B------:R-:W-:Y:S01]  /*8fe0*/  FSETP.GE.FTZ.AND P1, PT, R148, RZ, PT ;  /* 0x000000ff9400720b */ /* 0x000fe20003f36000 */
[----:B------:R-:W-:Y:S01]  /*8ff0*/  FMUL.FTZ R7, R175, R35 ;  /* 0x00000023af077220 */ /* 0x000fe20000410000 */
[----:B------:R-:W-:Y:S01]  /*9000*/  F2FP.BF16.F32.PACK_AB R5, R20, R21 ;  /* 0x000000151405723e */ /* 0x000fe200000010ff */
[----:B------:R-:W-:Y:S01]  /*9010*/  FADD.FTZ R54, -R4, R54 ;  /* 0x0000003604367221 */ /* 0x000fe20000010100 */
[----:B------:R-:W-:Y:S01]  /*9020*/  FSETP.GE.FTZ.AND P2, PT, R172, RZ, PT ;  /* 0x000000ffac00720b */ /* 0x000fe20003f56000 */
[----:B-----5:R-:W-:Y:S01]  /*9030*/  FADD.FTZ R8, -R3, R8 ;  /* 0x0000000803087221 */ /* 0x020fe20000010100 */
[----:B------:R-:W-:Y:S01]  /*9040*/  F2FP.BF16.F32.PACK_AB R32, R7, R16 ;  /* 0x000000100720723e */ /* 0x000fe200000010ff */
[----:B------:R2:W-:Y:S01]  /*9050*/  STS [R232+0x14400], R5 ;  /* 0x01440005e8007388 */ /* 0x0005e20000000800 */
[----:B------:R-:W-:Y:S01]  /*9060*/  FSEL R18, R18, R4, P2 ;  /* 0x0000000412127208 */ /* 0x000fe20001000000 */
[C---:B------:R-:W-:Y:S01]  /*9070*/  FADD.FTZ R16, -R4.reuse, R55 ;  /* 0x0000003704107221 */ /* 0x040fe20000010100 */
[----:B------:R-:W-:Y:S01]  /*9080*/  FADD.FTZ R7, -R4, R66 ;  /* 0x0000004204077221 */ /* 0x000fe20000010100 */
[----:B------:R-:W-:Y:S01]  /*9090*/  FSETP.GE.FTZ.AND P5, PT, R164, RZ, PT ;  /* 0x000000ffa400720b */ /* 0x000fe20003fb6000 */
[----:B------:R-:W-:Y:S01]  /*90a0*/  FADD.FTZ R9, -R3, R9 ;  /* 0x0000000903097221 */ /* 0x000fe20000010100 */
[----:B------:R-:W-:Y:S01]  /*90b0*/  FSETP.GE.FTZ.AND P6, PT, R165, RZ, PT ;  /* 0x000000ffa500720b */ /* 0x000fe20003fd6000 */
[----:B------:R-:W-:Y:S01]  /*90c0*/  FMUL.FTZ R20, R172, R18 ;  /* 0x00000012ac147220 */ /* 0x000fe20000410000 */
[----:B------:R-:W-:Y:S01]  /*90d0*/  FSETP.GE.FTZ.AND P4, PT, R160, RZ, PT ;  /* 0x000000ffa000720b */ /* 0x000fe20003f96000 */
[----:B------:R-:W-:Y:S01]  /*90e0*/  FADD.FTZ R13, -R3, R13 ;  /* 0x0000000d030d7221 */ /* 0x000fe20000010100 */
[----:B------:R-:W-:Y:S01]  /*90f0*/  FSETP.GE.FTZ.AND P3, PT, R159, RZ, PT ;  /* 0x000000ff9f00720b */ /* 0x000fe20003f76000 */
[----:B------:R-:W-:Y:S01]  /*9100*/  FADD.FTZ R24, -R3, R24 ;  /* 0x0000001803187221 */ /* 0x000fe20000010100 */
[----:B------:R-:W-:Y:S01]  /*9110*/  FSETP.GE.FTZ.AND P2, PT, R153, RZ, PT ;  /* 0x000000ff9900720b */ /* 0x000fe20003f56000 */
[----:B------:R-:W-:Y:S01]  /*9120*/  FADD.FTZ R12, -R3, R12 ;  /* 0x0000000c030c7221 */ /* 0x000fe20000010100 */
[----:B------:R-:W-:Y:S01]  /*9130*/  F2FP.BF16.F32.PACK_AB R33, R19, R22 ;  /* 0x000000161321723e */ /* 0x000fe200000010ff */
[----:B------:R-:W-:Y:S01]  /*9140*/  FMUL.FTZ R19, R171, R17 ;  /* 0x00000011ab137220 */ /* 0x000fe20000410000 */
[-C--:B------:R-:W-:Y:S01]  /*9150*/  FSEL R18, R50, R4.reuse, P6 ;  /* 0x0000000432127208 */ /* 0x080fe20003000000 */
[----:B------:R-:W-:Y:S01]  /*9160*/  FADD.FTZ R25, -R3, R25 ;  /* 0x0000001903197221 */ /* 0x000fe20000010100 */
[-C--:B------:R-:W-:Y:S01]  /*9170*/  FSEL R17, R51, R4.reuse, P5 ;  /* 0x0000000433117208 */ /* 0x080fe20002800000 */
[----:B-1----:R-:W-:Y:S01]  /*9180*/  FADD.FTZ R6, -R3, R40 ;  /* 0x0000002803067221 */ /* 0x002fe20000010100 */
[----:B------:R-:W-:Y:S01]  /*9190*/  FSEL R54, R54, R4, P4 ;  /* 0x0000000436367208 */ /* 0x000fe20002000000 */
[----:B------:R-:W-:Y:S01]  /*91a0*/  FMUL.FTZ R18, R165, R18 ;  /* 0x00000012a5127220 */ /* 0x000fe20000410000 */
[-C--:B------:R-:W-:Y:S01]  /*91b0*/  FSEL R16, R16, R4.reuse, P3 ;  /* 0x0000000410107208 */ /* 0x080fe20001800000 */
[----:B------:R-:W-:Y:S01]  /*91c0*/  FMUL.FTZ R17, R164, R17 ;  /* 0x00000011a4117220 */ /* 0x000fe20000410000 */
[----:B------:R-:W-:Y:S01]  /*91d0*/  FSEL R7, R7, R4, P2 ;  /* 0x0000000407077208 */ /* 0x000fe20001000000 */
[----:B------:R-:W-:Y:S01]  /*91e0*/  @P1 FADD.FTZ R4, -R4, R67 ;  /* 0x0000004304041221 */ /* 0x000fe20000010100 */
[----:B------:R-:W-:Y:S01]  /*91f0*/  FSETP.GE.FTZ.AND P1, PT, R221, RZ, PT ;  /* 0x000000ffdd00720b */ /* 0x000fe20003f36000 */
[----:B--2---:R-:W-:Y:S01]  /*9200*/  FADD.FTZ R5, -R3, R41 ;  /* 0x0000002903057221 */ /* 0x004fe20000010100 */
[----:B------:R-:W-:Y:S01]  /*9210*/  FSETP.GE.FTZ.AND P3, PT, R222, RZ, PT ;  /* 0x000000ffde00720b */ /* 0x000fe20003f76000 */
[----:B------:R-:W-:Y:S01]  /*9220*/  FMUL.FTZ R7, R153, R7 ;  /* 0x0000000799077220 */ /* 0x000fe20000410000 */
[----:B------:R-:W-:Y:S01]  /*9230*/  FMUL.FTZ R4, R148, R4 ;  /* 0x0000000494047220 */ /* 0x000fe20000410000 */
[----:B------:R-:W-:Y:S01]  /*9240*/  FSEL R8, R8, R3, P1 ;  /* 0x0000000308087208 */ /* 0x000fe20000800000 */
[----:B------:R-:W-:Y:S01]  /*9250*/  FADD.FTZ R29, -R3, R29 ;  /* 0x0000001d031d7221 */ /* 0x000fe20000010100 */
[----:B------:R-:W-:Y:S01]  /*9260*/  FSETP.GE.FTZ.AND P1, PT, R219, RZ, PT ;  /* 0x000000ffdb00720b */ /* 0x000fe20003f36000 */
[----:B------:R-:W-:Y:S01]  /*9270*/  FADD.FTZ R44, -R3, R44 ;  /* 0x0000002c032c7221 */ /* 0x000fe20000010100 */
[----:B------:R-:W-:Y:S01]  /*9280*/  F2FP.BF16.F32.PACK_AB R21, R4, R7 ;  /* 0x000000070415723e */ /* 0x000fe200000010ff */
[----:B------:R-:W-:Y:S01]  /*9290*/  FMUL.FTZ R8, R221, R8 ;  /* 0x00000008dd087220 */ /* 0x000fe20000410000 */
        /* <DEDUP_REMOVED lines=9> */
[----:B------:R-:W-:Y:S01]  /*9330*/  STS [R232+0x14000], R134 ;  /* 0x01400086e8007388 */ /* 0x000fe20000000800 */
[-C--:B------:R-:W-:Y:S01]  /*9340*/  FSEL R24, R24, R3.reuse, P1 ;  /* 0x0000000318187208 */ /* 0x080fe20000800000 */
[----:B------:R-:W-:Y:S01]  /*9350*/  FADD.FTZ R26, -R0, R26 ;  /* 0x0000001a001a7221 */ /* 0x000fe20000010100 */
[----:B------:R-:W-:Y:S01]  /*9360*/  F2FP.BF16.F32.PACK_AB R4, R4, R8 ;  /* 0x000000080404723e */ /* 0x000fe200000010ff */
[----:B------:R-:W-:Y:S01]  /*9370*/  FADD.FTZ R8, -R3, R28 ;  /* 0x0000001c03087221 */ /* 0x000fe20000010100 */
[-C--:B------:R-:W-:Y:S01]  /*9380*/  FSEL R12, R12, R3.reuse, P2 ;  /* 0x000000030c0c7208 */ /* 0x080fe20001000000 */
[----:B------:R-:W-:Y:S01]  /*9390*/  FADD.FTZ R30, -R0, R30 ;  /* 0x0000001e001e7221 */ /* 0x000fe20000010100 */
[----:B------:R-:W-:Y:S01]  /*93a0*/  FSETP.GE.FTZ.AND P1, PT, R198, RZ, PT ;  /* 0x000000ffc600720b */ /* 0x000fe20003f36000 */
[----:B------:R1:W-:Y:S01]  /*93b0*/  STS [R230+0x16000], R4 ;  /* 0x01600004e6007388 */ /* 0x0003e20000000800 */
[----:B------:R-:W-:Y:S01]  /*93c0*/  FSEL R7, R25, R3, P5 ;  /* 0x0000000319077208 */ /* 0x000fe20002800000 */
[----:B------:R-:W-:Y:S01]  /*93d0*/  FMUL.FTZ R12, R220, R12 ;  /* 0x0000000cdc0c7220 */ /* 0x000fe20000410000 */
[----:B------:R-:W-:Y:S01]  /*93e0*/  FSETP.GE.FTZ.AND P4, PT, R208, RZ, PT ;  /* 0x000000ffd000720b */ /* 0x000fe20003f96000 */
[C---:B------:R-:W-:Y:S01]  /*93f0*/  FADD.FTZ R42, -R0.reuse, R42 ;  /* 0x0000002a002a7221 */ /* 0x040fe20000010100 */
[----:B------:R-:W-:Y:S01]  /*9400*/  FSETP.GE.FTZ.AND P2, PT, R199, RZ, PT ;  /* 0x000000ffc700720b */ /* 0x000fe20003f56000 */
[----:B------:R-:W-:Y:S01]  /*9410*/  FMUL.FTZ R7, R211, R7 ;  /* 0x00000007d3077220 */ /* 0x000fe20000410000 */
[-C--:B------:R-:W-:Y:S01]  /*9420*/  FSEL R5, R5, R3.reuse, P1 ;  /* 0x0000000305057208 */ /* 0x080fe20000800000 */
[----:B------:R-:W-:Y:S01]  /*9430*/  FADD.FTZ R27, -R0, R27 ;  /* 0x0000001b001b7221 */ /* 0x000fe20000010100 */
[----:B------:R-:W-:Y:S01]  /*9440*/  F2FP.BF16.F32.PACK_AB R23, R19, R20 ;  /* 0x000000141317723e */ /* 0x000fe200000010ff */
[----:B------:R-:W-:Y:S01]  /*9450*/  FMUL.FTZ R19, R210, R24 ;  /* 0x00000018d2137220 */ /* 0x000fe20000410000 */
[----:B------:R-:W-:Y:S01]  /*9460*/  FSETP.GE.FTZ.AND P1, PT, R158, RZ, PT ;  /* 0x000000ff9e00720b */ /* 0x000fe20003f36000 */
[----:B------:R-:W-:Y:S01]  /*9470*/  FADD.FTZ R31, -R0, R31 ;  /* 0x0000001f001f7221 */ /* 0x000fe20000010100 */
[-C--:B------:R-:W-:Y:S01]  /*9480*/  FSEL R8, R8, R3.reuse, P4 ;  /* 0x0000000308087208 */ /* 0x080fe20002000000 */
[----:B------:R-:W-:Y:S01]  /*9490*/  FADD.FTZ R58, -R0, R58 ;  /* 0x0000003a003a7221 */ /* 0x000fe20000010100 */
[----:B------:R-:W-:Y:S01]  /*94a0*/  FSEL R6, R6, R3, P2 ;  /* 0x0000000306067208 */ /* 0x000fe20001000000 */
[----:B------:R-:W-:Y:S01]  /*94b0*/  FADD.FTZ R43, -R0, R43 ;  /* 0x0000002b002b7221 */ /* 0x000fe20000010100 */
[----:B------:R-:W-:Y:S01]  /*94c0*/  FSETP.GE.FTZ.AND P3, PT, R207, RZ, PT ;  /* 0x000000ffcf00720b */ /* 0x000fe20003f76000 */
[----:B------:R-:W2:Y:S01]  /*94d0*/  LDL R49, [R1+0x4] ;  /* 0x0000040001317983 */ /* 0x000ea20000100800 */
[----:B------:R-:W-:Y:S01]  /*94e0*/  F2FP.BF16.F32.PACK_AB R22, R17, R18 ;  /* 0x000000121116723e */ /* 0x000fe200000010ff */
[----:B------:R-:W-:Y:S01]  /*94f0*/  FMUL.FTZ R17, R208, R8 ;  /* 0x00000008d0117220 */ /* 0x000fe20000410000 */
[----:B------:R-:W-:Y:S01]  /*9500*/  F2FP.BF16.F32.PACK_AB R20, R13, R12 ;  /* 0x0000000c0d14723e */ /* 0x000fe200000010ff */
[----:B------:R-:W-:Y:S01]  /*9510*/  FMUL.FTZ R9, R199, R6 ;  /* 0x00000006c7097220 */ /* 0x000fe20000410000 */
[----:B------:R-:W-:Y:S01]  /*9520*/  F2FP.BF16.F32.PACK_AB R19, R7, R19 ;  /* 0x000000130713723e */ /* 0x000fe200000010ff */
[----:B------:R-:W-:Y:S01]  /*9530*/  FMUL.FTZ R13, R198, R5 ;  /* 0x00000005c60d7220 */ /* 0x000fe20000410000 */
[-C--:B------:R-:W-:Y:S01]  /*9540*/  FSEL R29, R29, R3.reuse, P3 ;  /* 0x000000031d1d7208 */ /* 0x080fe20001800000 */
[C---:B------:R-:W-:Y:S01]  /*9550*/  FADD.FTZ R8, -R3.reuse, R45 ;  /* 0x0000002d03087221 */ /* 0x040fe20000010100 */
[C---:B------:R-:W-:Y:S01]  /*9560*/  FADD.FTZ R7, -R3.reuse, R56 ;  /* 0x0000003803077221 */ /* 0x040fe20000010100 */
[C---:B------:R-:W-:Y:S01]  /*9570*/  FADD.FTZ R6, -R3.reuse, R57 ;  /* 0x0000003903067221 */ /* 0x040fe20000010100 */
[----:B------:R-:W-:Y:S01]  /*9580*/  FADD.FTZ R5, -R3, R60 ;  /* 0x0000003c03057221 */ /* 0x000fe20000010100 */
[----:B------:R-:W-:Y:S01]  /*9590*/  FSETP.GE.FTZ.AND P6, PT, R195, RZ, PT ;  /* 0x000000ffc300720b */ /* 0x000fe20003fd6000 */
[----:B-1----:R-:W-:Y:S01]  /*95a0*/  FADD.FTZ R4, -R0, R59 ;  /* 0x0000003b00047221 */ /* 0x002fe20000010100 */
[----:B------:R-:W-:Y:S01]  /*95b0*/  FSETP.GE.FTZ.AND P5, PT, R194, RZ, PT ;  /* 0x000000ffc200720b */ /* 0x000fe20003fb6000 */
[----:B------:R-:W-:Y:S01]  /*95c0*/  UIMAD UR6, UR30, UR29, URZ ;  /* 0x0000001d1e0672a4 */ /* 0x000fe2000f8e023f */
[----:B------:R-:W-:Y:S02]  /*95d0*/  FSETP.GE.FTZ.AND P4, PT, R169, RZ, PT ;  /* 0x000000ffa900720b */ /* 0x000fe40003f96000 */
[----:B------:R-:W-:Y:S01]  /*95e0*/  FSETP.GE.FTZ.AND P3, PT, R167, RZ, PT ;  /* 0x000000ffa700720b */ /* 0x000fe20003f76000 */
[----:B------:R-:W-:Y:S01]  /*95f0*/  ULEA UR7, -UR6, URZ, 0x7 ;  /* 0x0000003f06077291 */ /* 0x000fe2000f8e393f */
[----:B------:R-:W-:Y:S02]  /*9600*/  FSETP.GE.FTZ.AND P2, PT, R161, RZ, PT ;  /* 0x000000ffa100720b */ /* 0x000fe40003f56000 */
[-C--:B------:R-:W-:Y:S02]  /*9610*/  FSEL R44, R44, R3.reuse, P6 ;  /* 0x000000032c2c7208 */ /* 0x080fe40003000000 */
[-C--:B------:R-:W-:Y:S02]  /*9620*/  FSEL R8, R8, R3.reuse, P5 ;  /* 0x0000000308087208 */ /* 0x080fe40002800000 */
[-C--:B------:R-:W-:Y:S01]  /*9630*/  FSEL R7, R7, R3.reuse, P4 ;  /* 0x0000000307077208 */ /* 0x080fe20002000000 */
[----:B------:R-:W-:Y:S01]  /*9640*/  FMUL.FTZ R12, R195, R44 ;  /* 0x0000002cc30c7220 */ /* 0x000fe20000410000 */
[-C--:B------:R-:W-:Y:S01]  /*9650*/  FSEL R6, R6, R3.reuse, P3 ;  /* 0x0000000306067208 */ /* 0x080fe20001800000 */
[----:B------:R-:W-:Y:S01]  /*9660*/  FMUL.FTZ R8, R194, R8 ;  /* 0x00000008c2087220 */ /* 0x000fe20000410000 */
[----:B------:R-:W-:Y:S01]  /*9670*/  FSEL R5, R5, R3, P2 ;  /* 0x0000000305057208 */ /* 0x000fe20001000000 */
[----:B------:R-:W-:Y:S01]  /*9680*/  @P1 FADD.FTZ R3, -R3, R61 ;  /* 0x0000003d03031221 */ /* 0x000fe20000010100 */
[----:B------:R-:W-:Y:S01]  /*9690*/  F2FP.BF16.F32.PACK_AB R54, R16, R54 ;  /* 0x000000361036723e */ /* 0x000fe200000010ff */
[----:B------:R-:W-:Y:S01]  /*96a0*/  FMUL.FTZ R16, R207, R29 ;  /* 0x0000001dcf107220 */ /* 0x000fe20000410000 */
[----:B------:R-:W-:Y:S01]  /*96b0*/  FMUL.FTZ R7, R169, R7 ;  /* 0x00000007a9077220 */ /* 0x000fe20000410000 */
[----:B------:R-:W-:Y:S01]  /*96c0*/  FMUL.FTZ R5, R161, R5 ;  /* 0x00000005a1057220 */ /* 0x000fe20000410000 */
[----:B------:R-:W-:Y:S01]  /*96d0*/  FMUL.FTZ R18, R158, R3 ;  /* 0x000000039e127220 */ /* 0x000fe20000410000 */
[----:B------:R-:W-:Y:S01]  /*96e0*/  FMUL.FTZ R6, R167, R6 ;  /* 0x00000006a7067220 */ /* 0x000fe20000410000 */
[----:B------:R-:W-:Y:S01]  /*96f0*/  F2FP.BF16.F32.PACK_AB R16, R16, R17 ;  /* 0x000000111010723e */ /* 0x000fe200000010ff */
[----:B------:R-:W-:Y:S01]  /*9700*/  FADD.FTZ R3, -R0, R15 ;  /* 0x0000000f00037221 */ /* 0x000fe20000010100 */
[----:B------:R-:W-:Y:S02]  /*9710*/  FSETP.GE.FTZ.AND P2, PT, R224, RZ, PT ;  /* 0x000000ffe000720b */ /* 0x000fe40003f56000 */
[----:B------:R-:W-:Y:S01]  /*9720*/  F2FP.BF16.F32.PACK_AB R18, R18, R5 ;  /* 0x000000051212723e */ /* 0x000fe200000010ff */
[----:B------:R-:W-:Y:S01]  /*9730*/  FADD.FTZ R5, -R0, R14 ;  /* 0x0000000e00057221 */ /* 0x000fe20000010100 */
[----:B------:R-:W-:Y:S01]  /*9740*/  F2FP.BF16.F32.PACK_AB R17, R6, R7 ;  /* 0x000000070611723e */ /* 0x000fe200000010ff */
[C---:B------:R-:W-:Y:S01]  /*9750*/  FADD.FTZ R7, -R0.reuse, R10 ;  /* 0x0000000a00077221 */ /* 0x040fe20000010100 */
[----:B------:R-:W-:Y:S01]  /*9760*/  FADD.FTZ R6, -R0, R11 ;  /* 0x0000000b00067221 */ /* 0x000fe20000010100 */
[----:B------:R-:W-:Y:S02]  /*9770*/  FSETP.GE.FTZ.AND P4, PT, R226, RZ, PT ;  /* 0x000000ffe200720b */ /* 0x000fe40003f96000 */
[----:B------:R-:W-:Y:S02]  /*9780*/  FSETP.GE.FTZ.AND P3, PT, R225, RZ, PT ;  /* 0x000000ffe100720b */ /* 0x000fe40003f76000 */
[----:B------:R-:W-:Y:S02]  /*9790*/  FSETP.GE.FTZ.AND P1, PT, R223, RZ, PT ;  /* 0x000000ffdf00720b */ /* 0x000fe40003f36000 */
[-C--:B------:R-:W-:Y:S02]  /*97a0*/  FSEL R5, R5, R0.reuse, P2 ;  /* 0x0000000005057208 */ /* 0x080fe40001000000 */
[----:B------:R-:W-:Y:S02]  /*97b0*/  FSETP.GE.FTZ.AND P2, PT, R216, RZ, PT ;  /* 0x000000ffd800720b */ /* 0x000fe40003f56000 */
[-C--:B------:R-:W-:Y:S01]  /*97c0*/  FSEL R7, R7, R0.reuse, P4 ;  /* 0x0000000007077208 */ /* 0x080fe20002000000 */
        /* <DEDUP_REMOVED lines=10> */
[----:B------:R-:W-:Y:S02]  /*9870*/  FSEL R30, R30, R0, P2 ;  /* 0x000000001e1e7208 */ /* 0x000fe40001000000 */
[----:B------:R-:W-:Y:S02]  /*9880*/  FSETP.GE.FTZ.AND P2, PT, R205, RZ, PT ;  /* 0x000000ffcd00720b */ /* 0x000fe40003f56000 */
[----:B------:R-:W-:Y:S01]  /*9890*/  F2FP.BF16.F32.PACK_AB R12, R8, R12 ;  /* 0x0000000c080c723e */ /* 0x000fe200000010ff */
[----:B------:R-:W-:Y:S01]  /*98a0*/  FMUL.FTZ R30, R214, R30 ;  /* 0x0000001ed61e7220 */ /* 0x000fe20000410000 */
[----:B------:R-:W-:Y:S01]  /*98b0*/  F2FP.BF16.F32.PACK_AB R9, R6, R7 ;  /* 0x000000070609723e */ /* 0x000fe200000010ff */
[C---:B------:R-:W-:Y:S01]  /*98c0*/  FADD.FTZ R6, -R0.reuse, R47 ;  /* 0x0000002f00067221 */ /* 0x040fe20000010100 */
[----:B------:R-:W-:Y:S01]  /*98d0*/  F2FP.BF16.F32.PACK_AB R8, R3, R5 ;  /* 0x000000050308723e */ /* 0x000fe200000010ff */
[----:B------:R-:W-:Y:S01]  /*98e0*/  FADD.FTZ R5, -R0, R46 ;  /* 0x0000002e00057221 */ /* 0x000fe20000010100 */
[----:B------:R-:W-:Y:S01]  /*98f0*/  FSETP.GE.FTZ.AND P1, PT, R215, RZ, PT ;  /* 0x000000ffd700720b */ /* 0x000fe20003f36000 */
[----:B------:R-:W-:Y:S01]  /*9900*/  STS [R230+0x16400], R9 ;  /* 0x01640009e6007388 */ /* 0x000fe20000000800 */
[-C--:B------:R-:W-:Y:S01]  /*9910*/  FSEL R42, R42, R0.reuse, P2 ;  /* 0x000000002a2a7208 */ /* 0x080fe20001000000 */
[----:B------:R-:W-:Y:S01]  /*9920*/  FADD.FTZ R3, -R0, R62 ;  /* 0x0000003e00037221 */ /* 0x000fe20000010100 */
[----:B------:R-:W-:Y:S02]  /*9930*/  FSETP.GE.FTZ.AND P2, PT, R201, RZ, PT ;  /* 0x000000ffc900720b */ /* 0x000fe40003f56000 */
[----:B------:R-:W-:Y:S01]  /*9940*/  STS [R232+0x16000], R20 ;  /* 0x01600014e8007388 */ /* 0x000fe20000000800 */
[----:B------:R-:W-:Y:S01]  /*9950*/  FSEL R27, R27, R0, P1 ;  /* 0x000000001b1b7208 */ /* 0x000fe20000800000 */
[----:B------:R-:W-:Y:S01]  /*9960*/  FMUL.FTZ R42, R205, R42 ;  /* 0x0000002acd2a7220 */ /* 0x000fe20000410000 */
[----:B------:R-:W-:Y:S02]  /*9970*/  FSETP.GE.FTZ.AND P1, PT, R213, RZ, PT ;  /* 0x000000ffd500720b */ /* 0x000fe40003f36000 */
[----:B------:R-:W-:Y:S01]  /*9980*/  STS [R232+0x16400], R8 ;  /* 0x01640008e8007388 */ /* 0x000fe20000000800 */
[-C--:B------:R-:W-:Y:S01]  /*9990*/  FSEL R5, R5, R0.reuse, P2 ;  /* 0x0000000005057208 */ /* 0x080fe20001000000 */
        /* <DEDUP_REMOVED lines=11> */
[----:B------:R-:W-:Y:S01]  /*9a50*/  FSEL R4, R4, R0, P3 ;  /* 0x0000000004047208 */ /* 0x000fe20001800000 */
[----:B------:R-:W-:Y:S01]  /*9a60*/  FMUL.FTZ R11, R174, R5 ;  /* 0x00000005ae0b7220 */ /* 0x000fe20000410000 */
[----:B------:R-:W-:Y:S02]  /*9a70*/  F2FP.BF16.F32.PACK_AB R7, R7, R26 ;  /* 0x0000001a0707723e */ /* 0x000fe400000010ff */
[----:B------:R-:W-:Y:S01]  /*9a80*/  STS [R235+0x14400], R32 ;  /* 0x01440020eb007388 */ /* 0x000fe20000000800 */
[----:B------:R-:W-:Y:S01]  /*9a90*/  FSEL R43, R43, R0, P1 ;  /* 0x000000002b2b7208 */ /* 0x000fe20000800000 */
[----:B------:R-:W-:Y:S01]  /*9aa0*/  FMUL.FTZ R5, R170, R4 ;  /* 0x00000004aa057220 */ /* 0x000fe20000410000 */
[----:B------:R-:W-:Y:S02]  /*9ab0*/  FSETP.GE.FTZ.AND P1, PT, R166, RZ, PT ;  /* 0x000000ffa600720b */ /* 0x000fe40003f36000 */
[----:B------:R-:W-:Y:S01]  /*9ac0*/  STS [R236+0x16000], R19 ;  /* 0x01600013ec007388 */ /* 0x000fe20000000800 */
[----:B------:R-:W-:Y:S01]  /*9ad0*/  F2FP.BF16.F32.PACK_AB R4, R31, R30 ;  /* 0x0000001e1f04723e */ /* 0x000fe200000010ff */
[----:B------:R-:W-:Y:S01]  /*9ae0*/  FMUL.FTZ R43, R204, R43 ;  /* 0x0000002bcc2b7220 */ /* 0x000fe20000410000 */
[----:B------:R-:W-:Y:S02]  /*9af0*/  FSETP.GE.FTZ.AND P5, PT, R200, RZ, PT ;  /* 0x000000ffc800720b */ /* 0x000fe40003fb6000 */
[----:B------:R-:W-:Y:S01]  /*9b00*/  STS [R236+0x16400], R7 ;  /* 0x01640007ec007388 */ /* 0x000fe20000000800 */
[----:B------:R-:W-:Y:S02]  /*9b10*/  FSETP.GE.FTZ.AND P2, PT, R168, RZ, PT ;  /* 0x000000ffa800720b */ /* 0x000fe40003f56000 */
[-C--:B------:R-:W-:Y:S02]  /*9b20*/  FSEL R6, R6, R0.reuse, P5 ;  /* 0x0000000006067208 */ /* 0x080fe40002800000 */
[----:B------:R-:W-:Y:S01]  /*9b30*/  STS [R235+0x16000], R16 ;  /* 0x01600010eb007388 */ /* 0x000fe20000000800 */
[----:B------:R-:W-:Y:S02]  /*9b40*/  FSEL R3, R3, R0, P2 ;  /* 0x0000000003037208 */ /* 0x000fe40001000000 */
[----:B------:R-:W-:Y:S02]  /*9b50*/  F2FP.BF16.F32.PACK_AB R64, R144, R64 ;  /* 0x000000409040723e */ /* 0x000fe400000010ff */
[----:B------:R-:W-:Y:S01]  /*9b60*/  STS [R235+0x16400], R4 ;  /* 0x01640004eb007388 */ /* 0x000fe20000000800 */
[----:B------:R-:W-:Y:S01]  /*9b70*/  FMUL.FTZ R14, R200, R6 ;  /* 0x00000006c80e7220 */ /* 0x000fe20000410000 */
[----:B------:R-:W-:Y:S01]  /*9b80*/  FMUL.FTZ R10, R168, R3 ;  /* 0x00000003a80a7220 */ /* 0x000fe20000410000 */
[----:B------:R-:W-:Y:S02]  /*9b90*/  @P1 FADD.FTZ R0, -R0, R63 ;  /* 0x0000003f00001221 */ /* 0x000fe40000010100 */
[----:B------:R-:W-:Y:S01]  /*9ba0*/  STS [R229+0x14000], R133 ;  /* 0x01400085e5007388 */ /* 0x000fe20000000800 */
[----:B------:R-:W-:Y:S01]  /*9bb0*/  F2FP.BF16.F32.PACK_AB R3, R43, R42 ;  /* 0x0000002a2b03723e */ /* 0x000fe200000010ff */
[----:B------:R-:W-:Y:S03]  /*9bc0*/  FMUL.FTZ R6, R166, R0 ;  /* 0x00000000a6067220 */ /* 0x000fe60000410000 */
[----:B------:R-:W-:Y:S01]  /*9bd0*/  STS [R229+0x14400], R23 ;  /* 0x01440017e5007388 */ /* 0x000fe20000000800 */
[----:B------:R-:W-:Y:S02]  /*9be0*/  F2FP.BF16.F32.PACK_AB R0, R14, R15 ;  /* 0x0000000f0e00723e */ /* 0x000fe400000010ff */
[----:B------:R-:W-:Y:S02]  /*9bf0*/  F2FP.BF16.F32.PACK_AB R5, R5, R11 ;  /* 0x0000000b0505723e */ /* 0x000fe400000010ff */
[----:B------:R-:W-:Y:S01]  /*9c00*/  STS [R231+0x14000], R53 ;  /* 0x01400035e7007388 */ /* 0x000fe20000000800 */
[----:B------:R-:W-:Y:S04]  /*9c10*/  F2FP.BF16.F32.PACK_AB R6, R6, R10 ;  /* 0x0000000a0606723e */ /* 0x000fe800000010ff */
[----:B------:R-:W-:Y:S05]  /*9c20*/  STS [R231+0x14400], R22 ;  /* 0x01440016e7007388 */ /* 0x000fea0000000800 */
[----:B------:R-:W-:Y:S05]  /*9c30*/  STS [R229+0x16000], R13 ;  /* 0x0160000de5007388 */ /* 0x000fea0000000800 */
[----:B------:R1:W-:Y:S05]  /*9c40*/  STS [R229+0x16400], R3 ;  /* 0x01640003e5007388 */ /* 0x0003ea0000000800 */
[----:B------:R-:W-:Y:S05]  /*9c50*/  STS [R231+0x16000], R12 ;  /* 0x0160000ce7007388 */ /* 0x000fea0000000800 */
[----:B------:R3:W-:Y:S05]  /*9c60*/  STS [R231+0x16400], R0 ;  /* 0x01640000e7007388 */ /* 0x0007ea0000000800 */
[----:B------:R-:W-:Y:S05]  /*9c70*/  STS [R234+0x14000], R52 ;  /* 0x01400034ea007388 */ /* 0x000fea0000000800 */
[----:B------:R-:W-:Y:S05]  /*9c80*/  STS [R234+0x14400], R54 ;  /* 0x01440036ea007388 */ /* 0x000fea0000000800 */
[----:B------:R-:W-:Y:S05]  /*9c90*/  STS [R233+0x14000], R64 ;  /* 0x01400040e9007388 */ /* 0x000fea0000000800 */
[----:B------:R-:W-:Y:S01]  /*9ca0*/  STS [R233+0x14400], R21 ;  /* 0x01440015e9007388 */ /* 0x000fe20000000800 */
[----:B-1----:R-:W-:Y:S04]  /*9cb0*/  IMAD.SHL.U32 R3, R187, 0x2, RZ ;  /* 0x00000002bb037824 */ /* 0x002fe800078e00ff */
[----:B------:R-:W-:Y:S01]  /*9cc0*/  STS [R234+0x16000], R17 ;  /* 0x01600011ea007388 */ /* 0x000fe20000000800 */
[----:B------:R-:W-:Y:S04]  /*9cd0*/  IADD3 R2, R3, 0x8000, R2 ;  /* 0x0000800003027810 */ /* 0x000fe80007ffe002 */
[----:B------:R-:W-:Y:S01]  /*9ce0*/  STS [R234+0x16400], R5 ;  /* 0x01640005ea007388 */ /* 0x000fe20000000800 */
[----:B---3--:R-:W-:Y:S04]  /*9cf0*/  IMAD.IADD R0, R2, 0x1, R178 ;  /* 0x0000000102007824 */ /* 0x008fe800078e02b2 */
[----:B------:R-:W-:Y:S05]  /*9d00*/  STS [R233+0x16000], R18 ;  /* 0x01600012e9007388 */ /* 0x000fea0000000800 */
[----:B------:R-:W-:Y:S01]  /*9d10*/  STS [R233+0x16400], R6 ;  /* 0x01640006e9007388 */ /* 0x000fe20000000800 */
[----:B------:R-:W-:Y:S06]  /*9d20*/  BAR.SYNC.DEFER_BLOCKING 0x0 ;  /* 0x0000000000007b1d */ /* 0x000fec0000010000 */
[----:B------:R-:W-:Y:S05]  /*9d30*/  LDSM.16.MT88.4 R4, [R176+0x1c000] ;  /* 0x01c00000b004783b */ /* 0x000fea0000004200 */
[----:B------:R-:W1:Y:S05]  /*9d40*/  LDSM.16.MT88.4 R8, [R2] ;  /* 0x000000000208783b */ /* 0x000e6a0000004200 */
[----:B------:R-:W3:Y:S05]  /*9d50*/  LDSM.16.MT88.4 R12, [R176+0x20000] ;  /* 0x02000000b00c783b */ /* 0x000eea0000004200 */
[----:B------:R-:W4:Y:S05]  /*9d60*/  LDSM.16.MT88.4 R16, [R0] ;  /* 0x000000000010783b */ /* 0x000f2a0000004200 */
[----:B------:R-:W-:Y:S05]  /*9d70*/  LDSM.16.MT88.4 R20, [R176+0x1c800] ;  /* 0x01c80000b014783b */ /* 0x000fea0000004200 */
[----:B------:R-:W2:Y:S05]  /*9d80*/  LDSM.16.MT88.4 R24, [R2+0x800] ;  /* 0x000800000218783b */ /* 0x000eaa0000004200 */
[----:B------:R-:W2:Y:S05]  /*9d90*/  LDSM.16.MT88.4 R28, [R176+0x20800] ;  /* 0x02080000b01c783b */ /* 0x000eaa0000004200 */
[----:B------:R-:W2:Y:S05]  /*9da0*/  LDSM.16.MT88.4 R32, [R0+0x800] ;  /* 0x000800000020783b */ /* 0x000eaa0000004200 */
[----:B------:R-:W-:Y:S01]  /*9db0*/  LDSM.16.MT88.4 R36, [R176+0x21000] ;  /* 0x02100000b024783b */ /* 0x000fe20000004200 */
[-C--:B-1----:R-:W-:Y:S06]  /*9dc0*/  HMMA.16816.F32.BF16 R68, R4, R8.reuse, R68 ;  /* 0x000000080444723c */ /* 0x082fec0000041844 */
[C---:B---3--:R-:W-:Y:S06]  /*9dd0*/  HMMA.16816.F32.BF16 R72, R12.reuse, R8, R72 ;  /* 0x000000080c48723c */ /* 0x048fec0000041848 */
[-C--:B------:R-:W-:Y:S06]  /*9de0*/  HMMA.16816.F32.BF16 R76, R12, R10.reuse, R76 ;  /* 0x0000000a0c4c723c */ /* 0x080fec000004184c */
[C---:B------:R-:W-:Y:S01]  /*9df0*/  HMMA.16816.F32.BF16 R80, R4.reuse, R10, R80 ;  /* 0x0000000a0450723c */ /* 0x040fe20000041850 */
[----:B------:R-:W-:Y:S05]  /*9e00*/  LDSM.16.MT88.4 R8, [R176+0x1d000] ;  /* 0x01d00000b008783b */ /* 0x000fea0000004200 */
[-C--:B----4-:R-:W-:Y:S06]  /*9e10*/  HMMA.16816.F32.BF16 R84, R4, R16.reuse, R84 ;  /* 0x000000100454723c */ /* 0x090fec0000041854 */
[C---:B------:R-:W-:Y:S06]  /*9e20*/  HMMA.16816.F32.BF16 R88, R12.reuse, R16, R88 ;  /* 0x000000100c58723c */ /* 0x040fec0000041858 */
[-C--:B------:R-:W-:Y:S01]  /*9e30*/  HMMA.16816.F32.BF16 R92, R12, R18.reuse, R92 ;  /* 0x000000120c5c723c */ /* 0x080fe2000004185c */
[----:B------:R-:W1:Y:S05]  /*9e40*/  LDSM.16.MT88.4 R12, [R2+0x1000] ;  /* 0x00100000020c783b */ /* 0x000e6a0000004200 */
[----:B------:R-:W-:Y:S01]  /*9e50*/  HMMA.16816.F32.BF16 R96, R4, R18, R96 ;  /* 0x000000120460723c */ /* 0x000fe20000041860 */
[----:B------:R-:W3:Y:S04]  /*9e60*/  LDSM.16.MT88.4 R4, [R0+0x1000] ;  /* 0x001000000004783b */ /* 0x000ee80000004200 */
[----:B--2---:R-:W-:Y:S01]  /*9e70*/  LEA R142, R49, UR4, 0x1 ;  /* 0x00000004318e7c11 */ /* 0x004fe2000f8e08ff */
[-C--:B------:R-:W-:Y:S01]  /*9e80*/  HMMA.16816.F32.BF16 R68, R20, R24.reuse, R68 ;  /* 0x000000181444723c */ /* 0x080fe20000041844 */
[----:B------:R-:W-:Y:S05]  /*9e90*/  LDSM.16.MT88.4 R16, [R176+0x1d800] ;  /* 0x01d80000b010783b */ /* 0x000fea0000004200 */
[C---:B------:R-:W-:Y:S06]  /*9ea0*/  HMMA.16816.F32.BF16 R72, R28.reuse, R24, R72 ;  /* 0x000000181c48723c */ /* 0x040fec0000041848 */
[-C--:B------:R-:W-:Y:S06]  /*9eb0*/  HMMA.16816.F32.BF16 R76, R28, R26.reuse, R76 ;  /* 0x0000001a1c4c723c */ /* 0x080fec000004184c */
[C---:B------:R-:W-:Y:S01]  /*9ec0*/  HMMA.16816.F32.BF16 R80, R20.reuse, R26, R80 ;  /* 0x0000001a1450723c */ /* 0x040fe20000041850 */
[----:B------:R-:W2:Y:S05]  /*9ed0*/  LDSM.16.MT88.4 R24, [R2+0x1800] ;  /* 0x001800000218783b */ /* 0x000eaa0000004200 */
[-C--:B------:R-:W-:Y:S06]  /*9ee0*/  HMMA.16816.F32.BF16 R84, R20, R32.reuse, R84 ;  /* 0x000000201454723c */ /* 0x080fec0000041854 */
[C---:B------:R-:W-:Y:S06]  /*9ef0*/  HMMA.16816.F32.BF16 R88, R28.reuse, R32, R88 ;  /* 0x000000201c58723c */ /* 0x040fec0000041858 */
[-C--:B------:R-:W-:Y:S01]  /*9f00*/  HMMA.16816.F32.BF16 R92, R28, R34.reuse, R92 ;  /* 0x000000221c5c723c */ /* 0x080fe2000004185c */
[----:B------:R-:W4:Y:S05]  /*9f10*/  LDSM.16.MT88.4 R28, [R176+0x21800] ;  /* 0x02180000b01c783b */ /* 0x000f2a0000004200 */
[----:B------:R-:W-:Y:S01]  /*9f20*/  HMMA.16816.F32.BF16 R96, R20, R34, R96 ;  /* 0x000000221460723c */ /* 0x000fe20000041860 */
[----:B------:R-:W4:Y:S05]  /*9f30*/  LDSM.16.MT88.4 R20, [R0+0x1800] ;  /* 0x001800000014783b */ /* 0x000f2a0000004200 */
[-C--:B-1----:R-:W-:Y:S01]  /*9f40*/  HMMA.16816.F32.BF16 R68, R8, R12.reuse, R68 ;  /* 0x0000000c0844723c */ /* 0x082fe20000041844 */
[----:B------:R-:W-:Y:S05]  /*9f50*/  LDSM.16.MT88.4 R32, [R2+0x2000] ;  /* 0x002000000220783b */ /* 0x000fea0000004200 */
        /* <DEDUP_REMOVED lines=9> */
[----:B------:R-:W3:Y:S05]  /*9ff0*/  LDSM.16.MT88.4 R4, [R0+0x2000] ;  /* 0x002000000004783b */ /* 0x000eea0000004200 */
[-C--:B--2---:R-:W-:Y:S01]  /*a000*/  HMMA.16816.F32.BF16 R68, R16, R24.reuse, R68 ;  /* 0x000000181044723c */ /* 0x084fe20000041844 */
[----:B------:R-:W-:Y:S05]  /*a010*/  LDSM.16.MT88.4 R8, [R176+0x1e800] ;  /* 0x01e80000b008783b */ /* 0x000fea0000004200 */
[C---:B----4-:R-:W-:Y:S06]  /*a020*/  HMMA.16816.F32.BF16 R72, R28.reuse, R24, R72 ;  /* 0x000000181c48723c */ /* 0x050fec0000041848 */
        /* <DEDUP_REMOVED lines=11> */
[C---:B---3--:R-:W-:Y:S06]  /*a0e0*/  HMMA.16816.F32.BF16 R72, R36.reuse, R32, R72 ;  /* 0x000000202448723c */ /* 0x048fec0000041848 */
        /* <DEDUP_REMOVED lines=20> */
[----:B------:R2:W4:Y:S05]  /*a230*/  LDSM.16.MT88.4 R8, [R0+0x3800] ;  /* 0x003800000008783b */ /* 0x00052a0000004200 */
[-C--:B-1----:R-:W-:Y:S01]  /*a240*/  HMMA.16816.F32.BF16 R68, R20, R32.reuse, R68 ;  /* 0x000000201444723c */ /* 0x082fe20000041844 */
[----:B------:R-:W-:Y:S05]  /*a250*/  BAR.SYNC.DEFER_BLOCKING 0x0 ;  /* 0x0000000000007b1d */ /* 0x000fea0000010000 */
[C---:B---3--:R-:W-:Y:S06]  /*a260*/  HMMA.16816.F32.BF16 R72, R36.reuse, R32, R72 ;  /* 0x000000202448723c */ /* 0x048fec0000041848 */
[-C--:B------:R-:W-:Y:S06]  /*a270*/  HMMA.16816.F32.BF16 R76, R36, R34.reuse, R76 ;  /* 0x00000022244c723c */ /* 0x080fec000004184c */
[C---:B------:R-:W-:Y:S01]  /*a280*/  HMMA.16816.F32.BF16 R80, R20.reuse, R34, R80 ;  /* 0x000000221450723c */ /* 0x040fe20000041850 */
[----:B--2---:R-:W-:Y:S05]  /*a290*/  IMAD.U32 R0, RZ, RZ, UR7 ;  /* 0x00000007ff007e24 */ /* 0x004fea000f8e00ff */
[-C--:B------:R-:W-:Y:S05]  /*a2a0*/  HMMA.16816.F32.BF16 R84, R20, R4.reuse, R84 ;  /* 0x000000041454723c */ /* 0x080fea0000041854 */
[C---:B------:R-:W-:Y:S01]  /*a2b0*/  LEA R190, P1, R0.reuse, R190, 0x2 ;  /* 0x000000be00be7211 */ /* 0x040fe200078210ff */
[C---:B------:R-:W-:Y:S05]  /*a2c0*/  HMMA.16816.F32.BF16 R88, R36.reuse, R4, R88 ;  /* 0x000000042458723c */ /* 0x040fea0000041858 */
[----:B------:R-:W-:Y:S01]  /*a2d0*/  LEA.HI.X.SX32 R191, R0, R191, 0x2, P1 ;  /* 0x000000bf00bf7211 */ /* 0x000fe200008f16ff */
        /* <DEDUP_REMOVED lines=59> */
.L_x_881:
[----:B------:R-:W-:Y:S01]  /*a690*/  LDSM.16.M88.4 R32, [R184+UR4+0x14000] ;  /* 0x01400004b820783b */ /* 0x000fe20008000200 */
[----:B------:R-:W-:Y:S01]  /*a6a0*/  VIADD R0, R3, UR5 ;  /* 0x0000000503007c36 */ /* 0x000fe20008000000 */
[----:B------:R-:W-:Y:S01]  /*a6b0*/  USHF.L.U32 UR7, UR6, 0x3, URZ ;  /* 0x0000000306077899 */ /* 0x000fe2000800063f */
[----:B------:R-:W-:Y:S01]  /*a6c0*/  IMAD.MOV.U32 R143, RZ, RZ, 0x4 ;  /* 0x00000004ff8f7424 */ /* 0x000fe200078e00ff */
[----:B------:R-:W2:Y:S01]  /*a6d0*/  LDSM.16.MT88.4 R16, [R2+0x4000] ;  /* 0x004000000210783b */ /* 0x000ea20000004200 */
[----:B------:R-:W-:Y:S01]  /*a6e0*/  IMAD.IADD R3, R0, 0x1, R178 ;  /* 0x0000000100037824 */ /* 0x000fe200078e02b2 */
[----:B------:R-:W-:Y:S01]  /*a6f0*/  USHF.L.U32 UR10, UR6, 0x5, URZ ;  /* 0x00000005060a7899 */ /* 0x000fe2000800063f */
[----:B------:R-:W-:Y:S01]  /*a700*/  VIADD R0, R184, UR4 ;  /* 0x00000004b8007c36 */ /* 0x000fe20008000000 */
[----:B------:R-:W1:Y:S01]  /*a710*/  LDSM.16.M88.4 R28, [R184+UR4+0x16000] ;  /* 0x01600004b81c783b */ /* 0x000e620008000200 */
[----:B------:R-:W-:Y:S02]  /*a720*/  USHF.L.U32 UR14, UR6, 0x4, URZ ;  /* 0x00000004060e7899 */ /* 0x000fe4000800063f */
[--C-:B------:R-:W-:Y:S01]  /*a730*/  IMAD.IADD R140, R185, 0x1, R0.reuse ;  /* 0x00000001b98c7824 */ /* 0x100fe200078e0200 */
[----:B------:R-:W3:Y:S01]  /*a740*/  LDSM.16.MT88.4 R36, [R3] ;  /* 0x000000000324783b */ /* 0x000ee20000004200 */
[C---:B------:R-:W-:Y:S01]  /*a750*/  IMAD.IADD R0, R178.reuse, 0x1, R0 ;  /* 0x00000001b2007824 */ /* 0x040fe200078e0200 */
[----:B------:R-:W-:Y:S01]  /*a760*/  UIMAD UR8, UR6, 0x18, URZ ;  /* 0x00000018060878a4 */ /* 0x000fe2000f8e023f */
[----:B------:R-:W-:Y:S01]  /*a770*/  IMAD.IADD R141, R178, 0x1, R140 ;  /* 0x00000001b28d7824 */ /* 0x000fe200078e028c */
[----:B------:R-:W-:Y:S01]  /*a780*/  LDSM.16.MT88.4 R44, [R2+0x4800] ;  /* 0x00480000022c783b */ /* 0x000fe20000004200 */
[----:B------:R-:W-:Y:S01]  /*a790*/  IMAD.MOV.U32 R178, RZ, RZ, R252 ;  /* 0x000000ffffb27224 */ /* 0x000fe200078e00fc */
[----:B------:R-:W-:Y:S02]  /*a7a0*/  UIMAD UR9, UR6, 0x28, URZ ;  /* 0x00000028060978a4 */ /* 0x000fe4000f8e023f */
[----:B------:R-:W4:Y:S01]  /*a7b0*/  LDSM.16.M88.4 R40, [R140+0x14000] ;  /* 0x014000008c28783b */ /* 0x000f220000000200 */
[----:B------:R-:W-:Y:S03]  /*a7c0*/  UISETP.GT.AND UP2, UPT, UR13, UR26, UPT ;  /* 0x0000001a0d00728c */ /* 0x000fe6000bf44270 */
[----:B------:R-:W4:Y:S04]  /*a7d0*/  LDSM.16.M88.4 R48, [R140+0x16000] ;  /* 0x016000008c30783b */ /* 0x000f280000000200 */
[----:B------:R-:W4:Y:S04]  /*a7e0*/  LDSM.16.MT88.4 R52, [R3+0x800] ;  /* 0x000800000334783b */ /* 0x000f280000004200 */
[----:B------:R-:W-:Y:S04]  /*a7f0*/  LDSM.16.MT88.4 R60, [R2+0x5000] ;  /* 0x00500000023c783b */ /* 0x000fe80000004200 */
[----:B------:R-:W4:Y:S04]  /*a800*/  LDSM.16.M88.4 R56, [R0+0x14000] ;  /* 0x014000000038783b */ /* 0x000f280000000200 */
        /* <DEDUP_REMOVED lines=22> */
[----:B------:R-:W-:Y:S04]  /*a970*/  LDSM.16.M88.4 R40, [R184+UR4+0x18000] ;  /* 0x01800004b828783b */ /* 0x000fe80008000200 */
[----:B------:R-:W4:Y:S01]  /*a980*/  LDSM.16.MT88.4 R52, [R2+0x6000] ;  /* 0x006000000234783b */ /* 0x000f220000004200 */
[-C--:B------:R-:W-:Y:S06]  /*a990*/  HMMA.16816.F32.BF16 R4, R56, R60.reuse, R4 ;  /* 0x0000003c3804723c */ /* 0x080fec0000041804 */
[C---:B------:R-:W-:Y:S06]  /*a9a0*/  HMMA.16816.F32.BF16 R8, R64.reuse, R60, R8 ;  /* 0x0000003c4008723c */ /* 0x040fec0000041808 */
[-C--:B------:R-:W-:Y:S06]  /*a9b0*/  HMMA.16816.F32.BF16 R12, R64, R62.reuse, R12 ;  /* 0x0000003e400c723c */ /* 0x080fec000004180c */
[C---:B------:R-:W-:Y:S01]  /*a9c0*/  HMMA.16816.F32.BF16 R16, R56.reuse, R62, R16 ;  /* 0x0000003e3810723c */ /* 0x040fe20000041810 */
[----:B------:R-:W4:Y:S05]  /*a9d0*/  LDSM.16.M88.4 R60, [R184+UR4+0x1a000] ;  /* 0x01a00004b83c783b */ /* 0x000f2a0008000200 */
[-C--:B--2---:R-:W-:Y:S06]  /*a9e0*/  HMMA.16816.F32.BF16 R20, R56, R132.reuse, R20 ;  /* 0x000000843814723c */ /* 0x084fec0000041814 */
        /* <DEDUP_REMOVED lines=16> */
[----:B------:R-:W-:Y:S04]  /*aaf0*/  LDSM.16.MT88.4 R48, [R2+0x7000] ;  /* 0x007000000230783b */ /* 0x000fe80000004200 */
[----:B------:R-:W3:Y:S01]  /*ab00*/  LDSM.16.M88.4 R36, [R0+0x18000] ;  /* 0x018000000024783b */ /* 0x000ee20000000200 */
[-C--:B----4-:R-:W-:Y:S06]  /*ab10*/  HMMA.16816.F32.BF16 R4, R40, R52.reuse, R4 ;  /* 0x000000342804723c */ /* 0x090fec0000041804 */
[C---:B------:R-:W-:Y:S06]  /*ab20*/  HMMA.16816.F32.BF16 R8, R60.reuse, R52, R8 ;  /* 0x000000343c08723c */ /* 0x040fec0000041808 */
[-C--:B------:R-:W-:Y:S06]  /*ab30*/  HMMA.16816.F32.BF16 R12, R60, R54.reuse, R12 ;  /* 0x000000363c0c723c */ /* 0x080fec000004180c */
[C---:B------:R-:W-:Y:S01]  /*ab40*/  HMMA.16816.F32.BF16 R16, R40.reuse, R54, R16 ;  /* 0x000000362810723c */ /* 0x040fe20000041810 */
[----:B------:R4:W3:Y:S05]  /*ab50*/  LDSM.16.M88.4 R52, [R0+0x1a000] ;  /* 0x01a000000034783b */ /* 0x0008ea0000000200 */
[-C--:B--2---:R-:W-:Y:S06]  /*ab60*/  HMMA.16816.F32.BF16 R20, R40, R64.reuse, R20 ;  /* 0x000000402814723c */ /* 0x084fec0000041814 */
[C---:B------:R-:W-:Y:S06]  /*ab70*/  HMMA.16816.F32.BF16 R24, R60.reuse, R64, R24 ;  /* 0x000000403c18723c */ /* 0x040fec0000041818 */
[-C--:B------:R-:W-:Y:S01]  /*ab80*/  HMMA.16816.F32.BF16 R28, R60, R66.reuse, R28 ;  /* 0x000000423c1c723c */ /* 0x080fe2000004181c */
[----:B------:R-:W2:Y:S05]  /*ab90*/  LDSM.16.MT88.4 R60, [R3+0x3000] ;  /* 0x00300000033c783b */ /* 0x000eaa0000004200 */
[----:B------:R-:W-:Y:S01]  /*aba0*/  HMMA.16816.F32.BF16 R32, R40, R66, R32 ;  /* 0x000000422820723c */ /* 0x000fe20000041820 */
[----:B------:R-:W-:Y:S01]  /*abb0*/  LDSM.16.M88.4 R40, [R141+0x18000] ;  /* 0x018000008d28783b */ /* 0x000fe20000000200 */
[----:B----4-:R-:W-:Y:S03]  /*abc0*/  IMAD.U32 R0, RZ, RZ, UR7 ;  /* 0x00000007ff007e24 */ /* 0x010fe6000f8e00ff */
        /* <DEDUP_REMOVED lines=10> */
[----:B------:R-:W-:Y:S05]  /*ac70*/  HMMA.16816.F32.BF16 R32, R44, R138, R32 ;  /* 0x0000008a2c20723c */ /* 0x000fea0000041820 */
[----:B-1----:R-:W-:Y:S01]  /*ac80*/  @P0 VIADD R2, R243, 0xffffff80 ;  /* 0xffffff80f3020836 */ /* 0x002fe20000000000 */
[-C--:B------:R-:W-:Y:S06]  /*ac90*/  HMMA.16816.F32.BF16 R4, R36, R48.reuse, R4 ;  /* 0x000000302404723c */ /* 0x080fec0000041804 */
[C---:B------:R-:W-:Y:S06]  /*aca0*/  HMMA.16816.F32.BF16 R8, R52.reuse, R48, R8 ;  /* 0x000000303408723c */ /* 0x040fec0000041808 */
[-C--:B------:R-:W-:Y:S05]  /*acb0*/  HMMA.16816.F32.BF16 R12, R52, R50.reuse, R12 ;  /* 0x00000032340c723c */ /* 0x080fea000004180c */
[----:B---3--:R-:W-:Y:S01]  /*acc0*/  @P0 IMAD.WIDE R2, R2, R143, UR20 ;  /* 0x0000001402020e25 */ /* 0x008fe2000f8e028f */
[C---:B------:R-:W-:Y:S04]  /*acd0*/  HMMA.16816.F32.BF16 R16, R36.reuse, R50, R16 ;  /* 0x000000322410723c */ /* 0x040fe80000041810 */
[----:B------:R-:W5:Y:S02]  /*ace0*/  @P0 LDG.E R246, desc[UR16][R2.64] ;  /* 0x0000001002f60981 */ /* 0x000f64000c1e1900 */
[-C--:B--2---:R-:W-:Y:S02]  /*acf0*/  HMMA.16816.F32.BF16 R20, R36, R60.reuse, R20 ;  /* 0x0000003c2414723c */ /* 0x084fe40000041814 */
[----:B------:R-:W5:Y:S04]  /*ad00*/  @P0 LDG.E R247, desc[UR16][R2.64+0x20] ;  /* 0x0000201002f70981 */ /* 0x000f68000c1e1900 */
[C---:B------:R-:W-:Y:S01]  /*ad10*/  HMMA.16816.F32.BF16 R24, R52.reuse, R60, R24 ;  /* 0x0000003c3418723c */ /* 0x040fe20000041818 */
[----:B------:R-:W5:Y:S04]  /*ad20*/  @P0 LDG.E R244, desc[UR16][R2.64+0x100] ;  /* 0x0001001002f40981 */ /* 0x000f68000c1e1900 */
[----:B------:R1:W5:Y:S01]  /*ad30*/  @P0 LDG.E R245, desc[UR16][R2.64+0x120] ;  /* 0x0001201002f50981 */ /* 0x000362000c1e1900 */
[-C--:B------:R-:W-:Y:S06]  /*ad40*/  HMMA.16816.F32.BF16 R28, R52, R62.reuse, R28 ;  /* 0x0000003e341c723c */ /* 0x080fec000004181c */
[----:B------:R-:W-:Y:S06]  /*ad50*/  HMMA.16816.F32.BF16 R32, R36, R62, R32 ;  /* 0x0000003e2420723c */ /* 0x000fec0000041820 */
[-C--:B----4-:R-:W-:Y:S01]  /*ad60*/  HMMA.16816.F32.BF16 R4, R40, R56.reuse, R4 ;  /* 0x000000382804723c */ /* 0x090fe20000041804 */
[----:B------:R-:W-:Y:S05]  /*ad70*/  IMAD.U32 R37, RZ, RZ, UR14 ;  /* 0x0000000eff257e24 */ /* 0x000fea000f8e00ff */
[C---:B------:R-:W-:Y:S05]  /*ad80*/  HMMA.16816.F32.BF16 R8, R64.reuse, R56, R8 ;  /* 0x000000384008723c */ /* 0x040fea0000041808 */
[CC--:B------:R-:W-:Y:S01]  /*ad90*/  LEA R36, P0, R37.reuse, R190.reuse, 0x2 ;  /* 0x000000be25247211 */ /* 0x0c0fe200078010ff */
[-C--:B------:R-:W-:Y:S05]  /*ada0*/  HMMA.16816.F32.BF16 R12, R64, R58.reuse, R12 ;  /* 0x0000003a400c723c */ /* 0x080fea000004180c */
[CC--:B-1----:R-:W-:Y:S01]  /*adb0*/  LEA R2, P1, R0.reuse, R190.reuse, 0x2 ;  /* 0x000000be00027211 */ /* 0x0c2fe200078210ff */
[C---:B------:R-:W-:Y:S05]  /*adc0*/  HMMA.16816.F32.BF16 R16, R40.reuse, R58, R16 ;  /* 0x0000003a2810723c */ /* 0x040fea0000041810 */
[-C--:B------:R-:W-:Y:S01]  /*add0*/  LEA.HI.X.SX32 R3, R0, R191.reuse, 0x2, P1 ;  /* 0x000000bf00037211 */ /* 0x080fe200008f16ff */
[-C--:B------:R-:W-:Y:S01]  /*ade0*/  HMMA.16816.F32.BF16 R20, R40, R132.reuse, R20 ;  /* 0x000000842814723c */ /* 0x080fe20000041814 */
[----:B------:R-:W-:Y:S01]  /*adf0*/  REDG.E.ADD.F32.FTZ.RN.STRONG.GPU desc[UR16][R190.64], R4 ;  /* 0x00000004be0079a6 */ /* 0x000fe2000c10f390 */
[----:B------:R-:W-:Y:S01]  /*ae00*/  IMAD.U32 R0, RZ, RZ, UR8 ;  /* 0x00000008ff007e24 */ /* 0x000fe2000f8e00ff */
[----:B------:R-:W-:Y:S02]  /*ae10*/  UIMAD UR8, UR6, 0x30, URZ ;  /* 0x00000030060878a4 */ /* 0x000fe4000f8e023f */
[-C--:B------:R-:W-:Y:S01]  /*ae20*/  LEA.HI.X.SX32 R37, R37, R191.reuse, 0x2, P0 ;  /* 0x000000bf25257211 */ /* 0x080fe200000f16ff */
[C---:B------:R-:W-:Y:S01]  /*ae30*/  HMMA.16816.F32.BF16 R24, R64.reuse, R132, R24 ;  /* 0x000000844018723c */ /* 0x040fe20000041818 */
[----:B------:R1:W-:Y:S04]  /*ae40*/  REDG.E.ADD.F32.FTZ.RN.STRONG.GPU desc[UR16][R2.64], R5 ;  /* 0x00000005020079a6 */ /* 0x0003e8000c10f390 */
[----:B------:R2:W-:Y:S01]  /*ae50*/  REDG.E.ADD.F32.FTZ.RN.STRONG.GPU desc[UR16][R36.64], R6 ;  /* 0x00000006240079a6 */ /* 0x0005e2000c10f390 */
[-C--:B------:R-:W-:Y:S05]  /*ae60*/  HMMA.16816.F32.BF16 R28, R64, R134.reuse, R28 ;  /* 0x00000086401c723c */ /* 0x080fea000004181c */
[CC--:B------:R-:W-:Y:S01]  /*ae70*/  LEA R38, P1, R0.reuse, R190.reuse, 0x2 ;  /* 0x000000be00267211 */ /* 0x0c0fe200078210ff */
[----:B------:R-:W-:Y:S05]  /*ae80*/  HMMA.16816.F32.BF16 R32, R40, R134, R32 ;  /* 0x000000862820723c */ /* 0x000fea0000041820 */
[-C--:B------:R-:W-:Y:S01]  /*ae90*/  LEA.HI.X.SX32 R39, R0, R191.reuse, 0x2, P1 ;  /* 0x000000bf00277211 */ /* 0x080fe200008f16ff */
[----:B------:R-:W-:Y:S01]  /*aea0*/  IMAD.U32 R0, RZ, RZ, UR8 ;  /* 0x00000008ff007e24 */ /* 0x000fe2000f8e00ff */
[----:B------:R-:W-:Y:S01]  /*aeb0*/  UIMAD UR8, UR6, 0x48, URZ ;  /* 0x00000048060878a4 */ /* 0x000fe2000f8e023f */
[----:B------:R-:W-:Y:S01]  /*aec0*/  IMAD.U32 R40, RZ, RZ, UR10 ;  /* 0x0000000aff287e24 */ /* 0x000fe2000f8e00ff */
[----:B------:R-:W-:Y:S01]  /*aed0*/  UIMAD UR10, UR6, 0x38, URZ ;  /* 0x00000038060a78a4 */ /* 0x000fe2000f8e023f */
[----:B------:R3:W-:Y:S01]  /*aee0*/  REDG.E.ADD.F32.FTZ.RN.STRONG.GPU desc[UR16][R38.64], R7 ;  /* 0x00000007260079a6 */ /* 0x0007e2000c10f390 */
        /* <DEDUP_REMOVED lines=8> */
[----:B------:R1:W-:Y:S04]  /*af70*/  REDG.E.ADD.F32.FTZ.RN.STRONG.GPU desc[UR16][R36.64], R8 ;  /* 0x00000008240079a6 */ /* 0x0003e8000c10f390 */
[----:B------:R2:W-:Y:S01]  /*af80*/  REDG.E.ADD.F32.FTZ.RN.STRONG.GPU desc[UR16][R4.64], R9 ;  /* 0x00000009040079a6 */ /* 0x0005e2000c10f390 */
[-C--:B---3--:R-:W-:Y:S01]  /*af90*/  LEA.HI.X.SX32 R7, R0, R191.reuse, 0x2, P0 ;  /* 0x000000bf00077211 */ /* 0x088fe200000f16ff */
[----:B------:R-:W-:Y:S01]  /*afa0*/  IMAD.U32 R0, RZ, RZ, UR8 ;  /* 0x00000008ff007e24 */ /* 0x000fe2000f8e00ff */
[----:B------:R-:W-:Y:S03]  /*afb0*/  UIMAD UR8, UR6, 0x58, URZ ;  /* 0x00000058060878a4 */ /* 0x000fe6000f8e023f */
[----:B------:R3:W-:Y:S01]  /*afc0*/  REDG.E.ADD.F32.FTZ.RN.STRONG.GPU desc[UR16][R6.64], R10 ;  /* 0x0000000a060079a6 */ /* 0x0007e2000c10f390 */
[----:B-1----:R-:W-:Y:S01]  /*afd0*/  IMAD.U32 R36, RZ, RZ, UR10 ;  /* 0x0000000aff247e24 */ /* 0x002fe2000f8e00ff */
[----:B------:R-:W-:Y:S01]  /*afe0*/  UIMAD UR10, UR6, 0x50, URZ ;  /* 0x00000050060a78a4 */ /* 0x000fe2000f8e023f */
[----:B--2---:R-:W-:Y:S03]  /*aff0*/  IMAD.U32 R9, RZ, RZ, UR9 ;  /* 0x00000009ff097e24 */ /* 0x004fe6000f8e00ff */
[CC--:B------:R-:W-:Y:S01]  /*b000*/  LEA R4, P1, R36.reuse, R190.reuse, 0x2 ;  /* 0x000000be24047211 */ /* 0x0c0fe200078210ff */
[----:B------:R-:W-:Y:S03]  /*b010*/  UIMAD UR9, UR6, 0x68, URZ ;  /* 0x00000068060978a4 */ /* 0x000fe6000f8e023f */
[-C--:B------:R-:W-:Y:S02]  /*b020*/  LEA.HI.X.SX32 R5, R36, R191.reuse, 0x2, P1 ;  /* 0x000000bf24057211 */ /* 0x080fe400008f16ff */
[CC--:B------:R-:W-:Y:S01]  /*b030*/  LEA R8, P0, R9.reuse, R190.reuse, 0x2 ;  /* 0x000000be09087211 */ /* 0x0c0fe200078010ff */
[----:B---3--:R-:W-:Y:S01]  /*b040*/  IMAD.U32 R10, RZ, RZ, UR10 ;  /* 0x0000000aff0a7e24 */ /* 0x008fe2000f8e00ff */
[CC--:B------:R-:W-:Y:S01]  /*b050*/  LEA R6, P1, R0.reuse, R190.reuse, 0x2 ;  /* 0x000000be00067211 */ /* 0x0c0fe200078210ff */
[----:B------:R1:W-:Y:S01]  /*b060*/  REDG.E.ADD.F32.FTZ.RN.STRONG.GPU desc[UR16][R4.64], R11 ;  /* 0x0000000b040079a6 */ /* 0x0003e2000c10f390 */
[-C--:B------:R-:W-:Y:S01]  /*b070*/  LEA.HI.X.SX32 R9, R9, R191.reuse, 0x2, P0 ;  /* 0x000000bf09097211 */ /* 0x080fe200000f16ff */
[----:B------:R-:W-:Y:S01]  /*b080*/  UIMAD UR10, UR6, 0x60, URZ ;  /* 0x00000060060a78a4 */ /* 0x000fe2000f8e023f */
[-C--:B------:R-:W-:Y:S01]  /*b090*/  LEA.HI.X.SX32 R7, R0, R191.reuse, 0x2, P1 ;  /* 0x000000bf00077211 */ /* 0x080fe200008f16ff */
[----:B------:R-:W-:Y:S04]  /*b0a0*/  LDSM.16.MT88.4 R36, [R177+0x1000] ;  /* 0x00100000b124783b */ /* 0x000fe80000004200 */
[----:B------:R2:W-:Y:S01]  /*b0b0*/  REDG.E.ADD.F32.FTZ.RN.STRONG.GPU desc[UR16][R8.64], R16 ;  /* 0x00000010080079a6 */ /* 0x0005e2000c10f390 */
[----:B------:R-:W-:Y:S03]  /*b0c0*/  IMAD.U32 R0, RZ, RZ, UR10 ;  /* 0x0000000aff007e24 */ /* 0x000fe6000f8e00ff */
[----:B------:R3:W-:Y:S01]  /*b0d0*/  REDG.E.ADD.F32.FTZ.RN.STRONG.GPU desc[UR16][R6.64], R17 ;  /* 0x00000011060079a6 */ /* 0x0007e2000c10f390 */
[CC--:B-1----:R-:W-:Y:S04]  /*b0e0*/  LEA R4, P0, R10.reuse, R190.reuse, 0x2 ;  /* 0x000000be0a047211 */ /* 0x0c2fe800078010ff */
[-C--:B------:R-:W-:Y:S01]  /*b0f0*/  LEA.HI.X.SX32 R5, R10, R191.reuse, 0x2, P0 ;  /* 0x000000bf0a057211 */ /* 0x080fe200000f16ff */
[----:B--2---:R-:W-:Y:S04]  /*b100*/  IMAD.U32 R8, RZ, RZ, UR8 ;  /* 0x00000008ff087e24 */ /* 0x004fe8000f8e00ff */
[----:B------:R1:W-:Y:S01]  /*b110*/  REDG.E.ADD.F32.FTZ.RN.STRONG.GPU desc[UR16][R4.64], R18 ;  /* 0x00000012040079a6 */ /* 0x0003e2000c10f390 */
[----:B------:R-:W-:Y:S01]  /*b120*/  UIMAD UR8, UR6, 0x70, URZ ;  /* 0x00000070060878a4 */ /* 0x000fe2000f8e023f */
[----:B------:R-:W-:Y:S01]  /*b130*/  IMAD.U32 R9, RZ, RZ, UR9 ;  /* 0x00000009ff097e24 */ /* 0x000fe2000f8e00ff */
[----:B------:R-:W-:Y:S01]  /*b140*/  UIMAD UR6, UR6, 0x78, URZ ;  /* 0x00000078060678a4 */ /* 0x000fe2000f8e023f */
[CC--:B---3--:R-:W-:Y:S03]  /*b150*/  LEA R6, P0, R8.reuse, R190.reuse, 0x2 ;  /* 0x000000be08067211 */ /* 0x0c8fe600078010ff */
[----:B------:R-:W-:Y:S01]  /*b160*/  IMAD.U32 R10, RZ, RZ, UR8 ;  /* 0x00000008ff0a7e24 */ /* 0x000fe2000f8e00ff */
        /* <DEDUP_REMOVED lines=12> */
[-C--:B------:R-:W-:Y:S05]  /*b230*/  LEA.HI.X.SX32 R7, R10, R191.reuse, 0x2, P1 ;  /* 0x000000bf0a077211 */ /* 0x080fea00008f16ff */
[----:B------:R2:W-:Y:S01]  /*b240*/  REDG.E.ADD.F32.FTZ.RN.STRONG.GPU desc[UR16][R6.64], R14 ;  /* 0x0000000e060079a6 */ /* 0x0005e2000c10f390 */
[CC--:B-1----:R-:W-:Y:S04]  /*b250*/  LEA R4, P0, R0.reuse, R190.reuse, 0x2 ;  /* 0x000000be00047211 */ /* 0x0c2fe800078010ff */
[-C--:B------:R-:W-:Y:S01]  /*b260*/  LEA.HI.X.SX32 R5, R0, R191.reuse, 0x2, P0 ;  /* 0x000000bf00057211 */ /* 0x080fe200000f16ff */
[----:B------:R-:W-:Y:S01]  /*b270*/  IMAD.U32 R0, RZ, RZ, UR6 ;  /* 0x00000006ff007e24 */ /* 0x000fe2000f8e00ff */
[----:B------:R-:W-:Y:S03]  /*b280*/  UIADD3 UR6, UR7, UR8, URZ ;  /* 0x0000000807067290 */ /* 0x000fe6000fffe03f */
[----:B------:R1:W-:Y:S04]  /*b290*/  REDG.E.ADD.F32.FTZ.RN.STRONG.GPU desc[UR16][R4.64], R15 ;  /* 0x0000000f040079a6 */ /* 0x0003e8000c10f390 */
[----:B------:R-:W-:Y:S01]  /*b2a0*/  REDG.E.ADD.F32.FTZ.RN.STRONG.GPU desc[UR16][R190.64+0x80], R20 ;  /* 0x00008014be0079a6 */ /* 0x000fe2000c10f390 */
[CC--:B--2---:R-:W-:Y:S03]  /*b2b0*/  LEA R6, P0, R0.reuse, R190.reuse, 0x2 ;  /* 0x000000be00067211 */ /* 0x0c4fe600078010ff */
[----:B------:R2:W-:Y:S01]  /*b2c0*/  REDG.E.ADD.F32.FTZ.RN.STRONG.GPU desc[UR16][R2.64+0x80], R21 ;  /* 0x00008015020079a6 */ /* 0x0005e2000c10f390 */
[-C--:B------:R-:W-:Y:S01]  /*b2d0*/  LEA.HI.X.SX32 R7, R0, R191.reuse, 0x2, P0 ;  /* 0x000000bf00077211 */ /* 0x080fe200000f16ff */
[----:B------:R-:W-:Y:S02]  /*b2e0*/  IMAD.U32 R0, RZ, RZ, UR6 ;  /* 0x00000006ff007e24 */ /* 0x000fe4000f8e00ff */
[----:B------:R-:W-:Y:S04]  /*b2f0*/  LDSM.16.MT88.4 R12, [R176+0x18000] ;  /* 0x01800000b00c783b */ /* 0x000fe80000004200 */
[----:B------:R3:W-:Y:S01]  /*b300*/  REDG.E.ADD.F32.FTZ.RN.STRONG.GPU desc[UR16][R6.64], R22 ;  /* 0x00000016060079a6 */ /* 0x0007e2000c10f390 */
[----:B-1----:R-:W-:Y:S01]  /*b310*/  IMAD.U32 R5, RZ, RZ, UR8 ;  /* 0x00000008ff057e24 */ /* 0x002fe2000f8e00ff */
[----:B------:R-:W-:Y:S04]  /*b320*/  UIADD3 UR8, UR7, UR6, URZ ;  /* 0x0000000607087290 */ /* 0x000fe8000fffe03f */
[CC--:B------:R-:W-:Y:S01]  /*b330*/  LEA R4, P0, R5.reuse, R190.reuse, 0x2 ;  /* 0x000000be05047211 */ /* 0x0c0fe200078010ff */
[----:B------:R-:W-:Y:S03]  /*b340*/  UIADD3 UR6, UR7, UR8, URZ ;  /* 0x0000000807067290 */ /* 0x000fe6000fffe03f */
[-C--:B------:R-:W-:Y:S02]  /*b350*/  LEA.HI.X.SX32 R5, R5, R191.reuse, 0x2, P0 ;  /* 0x000000bf05057211 */ /* 0x080fe400000f16ff */
[CC--:B--2---:R-:W-:Y:S03]  /*b360*/  LEA R2, P0, R0.reuse, R190.reuse, 0x2 ;  /* 0x000000be00027211 */ /* 0x0c4fe600078010ff */
[----:B------:R1:W-:Y:S01]  /*b370*/  REDG.E.ADD.F32.FTZ.RN.STRONG.GPU desc[UR16][R4.64], R23 ;  /* 0x00000017040079a6 */ /* 0x0003e2000c10f390 */
[-C--:B------:R-:W-:Y:S01]  /*b380*/  LEA.HI.X.SX32 R3, R0, R191.reuse, 0x2, P0 ;  /* 0x000000bf00037211 */ /* 0x080fe200000f16ff */
[----:B---3--:R-:W-:Y:S01]  /*b390*/  IMAD.U32 R6, RZ, RZ, UR8 ;  /* 0x00000008ff067e24 */ /* 0x008fe2000f8e00ff */
[----:B------:R-:W-:Y:S01]  /*b3a0*/  UIADD3 UR8, UR7, UR6, URZ ;  /* 0x0000000607087290 */ /* 0x000fe2000fffe03f */
[----:B------:R-:W-:Y:S01]  /*b3b0*/  IMAD.U32 R0, RZ, RZ, UR6 ;  /* 0x00000006ff007e24 */ /* 0x000fe2000f8e00ff */
[----:B------:R-:W-:Y:S02]  /*b3c0*/  LDSM.16.MT88.4 R20, [R176+0x14800] ;  /* 0x01480000b014783b */ /* 0x000fe40000004200 */
[----:B------:R-:W-:Y:S02]  /*b3d0*/  UIADD3 UR6, UR7, UR8, URZ ;  /* 0x0000000807067290 */ /* 0x000fe4000fffe03f */
[----:B------:R2:W-:Y:S02]  /*b3e0*/  REDG.E.ADD.F32.FTZ.RN.STRONG.GPU desc[UR16][R2.64], R24 ;  /* 0x00000018020079a6 */ /* 0x0005e4000c10f390 */
[----:B------:R-:W-:Y:S01]  /*b3f0*/  UIADD3 UR9, UR7, UR6, URZ ;  /* 0x0000000607097290 */ /* 0x000fe2000fffe03f */
[CC--:B-1----:R-:W-:Y:S04]  /*b400*/  LEA R4, P0, R6.reuse, R190.reuse, 0x2 ;  /* 0x000000be06047211 */ /* 0x0c2fe800078010ff */
[-C--:B------:R-:W-:Y:S01]  /*b410*/  LEA.HI.X.SX32 R5, R6, R191.reuse, 0x2, P0 ;  /* 0x000000bf06057211 */ /* 0x080fe200000f16ff */
[----:B------:R-:W-:Y:S01]  /*b420*/  IMAD.U32 R6, RZ, RZ, UR8 ;  /* 0x00000008ff067e24 */ /* 0x000fe2000f8e00ff */
[----:B------:R-:W-:Y:S03]  /*b430*/  UIADD3 UR8, UR7, UR9, URZ ;  /* 0x0000000907087290 */ /* 0x000fe6000fffe03f */
[----:B------:R1:W-:Y:S01]  /*b440*/  REDG.E.ADD.F32.FTZ.RN.STRONG.GPU desc[UR16][R4.64], R25 ;  /* 0x00000019040079a6 */ /* 0x0003e2000c10f390 */
[CC--:B--2---:R-:W-:Y:S04]  /*b450*/  LEA R2, P0, R0.reuse, R190.reuse, 0x2 ;  /* 0x000000be00027211 */ /* 0x0c4fe800078010ff */
[-C--:B------:R-:W-:Y:S01]  /*b460*/  LEA.HI.X.SX32 R3, R0, R191.reuse, 0x2, P0 ;  /* 0x000000bf00037211 */ /* 0x080fe200000f16ff */
[----:B------:R-:W-:Y:S01]  /*b470*/  IMAD.U32 R0, RZ, RZ, UR6 ;  /* 0x00000006ff007e24 */ /* 0x000fe2000f8e00ff */
[----:B------:R-:W-:Y:S03]  /*b480*/  UIADD3 UR6, UR7, UR8, URZ ;  /* 0x0000000807067290 */ /* 0x000fe6000fffe03f */
[----:B------:R2:W-:Y:S01]  /*b490*/  REDG.E.ADD.F32.FTZ.RN.STRONG.GPU desc[UR16][R2.64], R26 ;  /* 0x0000001a020079a6 */ /* 0x0005e2000c10f390 */
[CC--:B-1----:R-:W-:Y:S04]  /*b4a0*/  LEA R4, P0, R6.reuse, R190.reuse, 0x2 ;  /* 0x000000be06047211 */ /* 0x0c2fe800078010ff */
[-C--:B------:R-:W-:Y:S01]  /*b4b0*/  LEA.HI.X.SX32 R5, R6, R191.reuse, 0x2, P0 ;  /* 0x000000bf06057211 */ /* 0x080fe200000f16ff */
[----:B------:R-:W-:Y:S01]  /*b4c0*/  IMAD.U32 R6, RZ, RZ, UR9 ;  /* 0x00000009ff067e24 */ /* 0x000fe2000f8e00ff */
[----:B------:R-:W-:Y:S03]  /*b4d0*/  UIADD3 UR9, UR7, UR6, URZ ;  /* 0x0000000607097290 */ /* 0x000fe6000fffe03f */
[----:B------:R1:W-:Y:S01]  /*b4e0*/  REDG.E.ADD.F32.FTZ.RN.STRONG.GPU desc[UR16][R4.64], R27 ;  /* 0x0000001b040079a6 */ /* 0x0003e2000c10f390 */
[CC--:B--2---:R-:W-:Y:S03]  /*b4f0*/  LEA R2, P0, R0.reuse, R190.reuse, 0x2 ;  /* 0x000000be00027211 */ /* 0x0c4fe600078010ff */
[----:B------:R-:W-:Y:S01]  /*b500*/  LDSM.16.MT88.4 R24, [R177+0x800] ;  /* 0x00080000b118783b */ /* 0x000fe20000004200 */
[-C--:B------:R-:W-:Y:S01]  /*b510*/  LEA.HI.X.SX32 R3, R0, R191.reuse, 0x2, P0 ;  /* 0x000000bf00037211 */ /* 0x080fe200000f16ff */
[----:B------:R-:W-:Y:S01]  /*b520*/  IMAD.U32 R0, RZ, RZ, UR8 ;  /* 0x00000008ff007e24 */ /* 0x000fe2000f8e00ff */
[----:B------:R-:W-:Y:S03]  /*b530*/  UIADD3 UR8, UR7, UR9, URZ ;  /* 0x0000000907087290 */ /* 0x000fe6000fffe03f */
[----:B------:R2:W-:Y:S03]  /*b540*/  REDG.E.ADD.F32.FTZ.RN.STRONG.GPU desc[UR16][R2.64], R32 ;  /* 0x00000020020079a6 */ /* 0x0005e6000c10f390 */
[----:B------:R-:W-:Y:S01]  /*b550*/  IMAD.U32 R7, RZ, RZ, UR8 ;  /* 0x00000008ff077e24 */ /* 0x000fe2000f8e00ff */
[CC--:B-1----:R-:W-:Y:S04]  /*b560*/  LEA R4, P0, R6.reuse, R190.reuse, 0x2 ;  /* 0x000000be06047211 */ /* 0x0c2fe800078010ff */
[-C--:B------:R-:W-:Y:S01]  /*b570*/  LEA.HI.X.SX32 R5, R6, R191.reuse, 0x2, P0 ;  /* 0x000000bf06057211 */ /* 0x080fe200000f16ff */
[----:B------:R-:W-:Y:S01]  /*b580*/  IMAD.U32 R6, RZ, RZ, UR6 ;  /* 0x00000006ff067e24 */ /* 0x000fe2000f8e00ff */
[----:B------:R-:W-:Y:S02]  /*b590*/  UIADD3 UR6, UR7, UR8, URZ ;  /* 0x0000000807067290 */ /* 0x000fe4000fffe03f */
[----:B------:R-:W-:Y:S01]  /*b5a0*/  UIADD3 UR8, UR13, -0x1, URZ ;  /* 0xffffffff0d087890 */ /* 0x000fe2000fffe03f */
        /* <DEDUP_REMOVED lines=18> */
[----:B------:R-:W-:Y:S01]  /*b6d0*/  ULOP3.LUT UR6, UR13, 0x1, URZ, 0xc0, !UPT ;  /* 0x000000010d067892 */ /* 0x000fe2000f8ec03f */
[CC--:B------:R-:W-:Y:S02]  /*b6e0*/  LEA R4, P1, R5.reuse, R190.reuse, 0x2 ;  /* 0x000000be05047211 */ /* 0x0c0fe400078210ff */
[----:B------:R-:W-:Y:S01]  /*b6f0*/  LDSM.16.MT88.4 R8, [R177] ;  /* 0x00000000b108783b */ /* 0x000fe20000004200 */
[----:B------:R-:W-:Y:S01]  /*b700*/  UISETP.NE.U32.AND UP0, UPT, UR6, 0x1, UPT ;  /* 0x000000010600788c */ /* 0x000fe2000bf05070 */
[-C--:B------:R-:W-:Y:S02]  /*b710*/  LEA.HI.X.SX32 R5, R5, R191.reuse, 0x2, P1 ;  /* 0x000000bf05057211 */ /* 0x080fe400008f16ff */
[----:B------:R-:W-:Y:S01]  /*b720*/  LDSM.16.MT88.4 R16, [R0] ;  /* 0x000000000010783b */ /* 0x000fe20000004200 */
[----:B--2---:R-:W-:Y:S01]  /*b730*/  IMAD.U32 R3, RZ, RZ, UR7 ;  /* 0x00000007ff037e24 */ /* 0x004fe2000f8e00ff */
[----:B------:R-:W-:Y:S01]  /*b740*/  @UP3 UIADD3 UR7, UP1, UR20, -0x200, URZ ;  /* 0xfffffe0014073890 */ /* 0x000fe2000ff3e03f */
[----:B------:R-:W-:Y:S01]  /*b750*/  PLOP3.LUT P1, PT, PT, PT, UP0, 0x80, 0x0 ;  /* 0x000000000000781c */ /* 0x000fe20003f2f008 */
[----:B------:R-:W-:Y:S01]  /*b760*/  REDG.E.ADD.F32.FTZ.RN.STRONG.GPU desc[UR16][R4.64], R30 ;  /* 0x0000001e040079a6 */ /* 0x000fe2000c10f390 */
[----:B------:R-:W-:Y:S01]  /*b770*/  @UP3 UIADD3 UR24, UP0, UR24, -0x200, URZ ;  /* 0xfffffe0018183890 */ /* 0x000fe2000ff1e03f */
[C---:B------:R-:W-:Y:S01]  /*b780*/  LEA R2, P0, R3.reuse, R190, 0x2 ;  /* 0x000000be03027211 */ /* 0x040fe200078010ff */
[----:B------:R-:W-:Y:S01]  /*b790*/  @UP3 UIADD3.X UR6, UR21, -0x1, URZ, UP1, !UPT ;  /* 0xffffffff15063890 */ /* 0x000fe20008ffe43f */
[----:B------:R-:W1:Y:S01]  /*b7a0*/  LDSM.16.MT88.4 R4, [R176+0x14000] ;  /* 0x01400000b004783b */ /* 0x000e620000004200 */
[----:B------:R-:W-:Y:S01]  /*b7b0*/  @UP3 UIADD3.X UR23, UR23, -0x1, URZ, UP0, !UPT ;  /* 0xffffffff17173890 */ /* 0x000fe200087fe43f */
[----:B------:R-:W-:Y:S01]  /*b7c0*/  LEA.HI.X.SX32 R3, R3, R191, 0x2, P0 ;  /* 0x000000bf03037211 */ /* 0x000fe200000f16ff */
[----:B------:R-:W-:Y:S01]  /*b7d0*/  UMOV UR13, UR8 ;  /* 0x00000008000d7c82 */ /* 0x000fe20008000000 */
[----:B------:R-:W-:Y:S01]  /*b7e0*/  PLOP3.LUT P0, PT, PT, PT, UP2, 0x80, 0x0 ;  /* 0x000000000000781c */ /* 0x000fe20003f0f028 */
[----:B------:R-:W-:Y:S01]  /*b7f0*/  @UP3 UMOV UR20, UR7 ;  /* 0x0000000700143c82 */ /* 0x000fe20008000000 */
[----:B------:R-:W-:Y:S01]  /*b800*/  @UP3 UMOV UR21, UR6 ;  /* 0x0000000600153c82 */ /* 0x000fe20008000000 */
        /* <DEDUP_REMOVED lines=165> */
[----:B------:R-:W-:Y:S01]  /*c260*/  UISETP.NE.AND UP0, UPT, UR38, -0x1, UPT ;  /* 0xffffffff2600788c */ /* 0x000fe2000bf05270 */
        /* <DEDUP_REMOVED lines=31> */
[----:B------:R-:W-:Y:S01]  /*c460*/  PLOP3.LUT P0, PT, PT, PT, UP0, 0x80, 0x0 ;  /* 0x000000000000781c */ /* 0x000fe20003f0f008 */
[----:B------:R-:W-:Y:S01]  /*c470*/  FMUL.FTZ R0, R93, UR8 ;  /* 0x000000085d007c20 */ /* 0x000fe20008410000 */
[----:B------:R-:W-:Y:S01]  /*c480*/  F2FP.BF16.F32.PACK_AB R6, R6, R86 ;  /* 0x000000560606723e */ /* 0x000fe200000010ff */
[----:B------:R-:W-:Y:S01]  /*c490*/  @UP0 UIADD3 UR9, UR27, UR38, URZ ;  /* 0x000000261b090290 */ /* 0x000fe2000fffe03f */
[----:B------:R-:W-:Y:S01]  /*c4a0*/  F2FP.BF16.F32.PACK_AB R3, R3, R96 ;  /* 0x000000600303723e */ /* 0x000fe200000010ff */
[----:B------:R-:W-:Y:S01]  /*c4b0*/  @UP0 ULDC.64 UR6, c[0x0][0x450] ;  /* 0x0001140000060ab9 */ /* 0x000fe20000000a00 */
[----:B------:R-:W-:Y:S01]  /*c4c0*/  F2FP.BF16.F32.PACK_AB R2, R2, R98 ;  /* 0x000000620202723e */ /* 0x000fe200000010ff */
[----:B------:R-:W-:Y:S01]  /*c4d0*/  @UP0 UIMAD.WIDE.U32 UR10, UR9, UR6, URZ ;  /* 0x00000006090a02a5 */ /* 0x000fe2000f8e003f */
[----:B------:R-:W-:-:S02]  /*c4e0*/  F2FP.BF16.F32.PACK_AB R5, R5, R88 ;  /* 0x000000580505723e */ /* 0x000fc400000010ff */
[----:B------:R-:W-:Y:S02]  /*c4f0*/  F2FP.BF16.F32.PACK_AB R4, R4, R90 ;  /* 0x0000005a0404723e */ /* 0x000fe400000010ff */
[----:B------:R-:W-:Y:S01]  /*c500*/  F2FP.BF16.F32.PACK_AB R0, R0, R92 ;  /* 0x0000005c0000723e */ /* 0x000fe200000010ff */
[----:B------:R-:W-:Y:S01]  /*c510*/  @UP0 UIMAD UR9, UR9, UR7, URZ ;  /* 0x00000007090902a4 */ /* 0x000fe2000f8e023f */
[----:B------:R-:W-:Y:S01]  /*c520*/  FMUL.FTZ R94, R94, UR8 ;  /* 0x000000085e5e7c20 */ /* 0x000fe20008410000 */
[----:B------:R-:W-:Y:S02]  /*c530*/  @UP0 UMOV UR20, UR10 ;  /* 0x0000000a00140c82 */ /* 0x000fe40008000000 */
[----:B------:R-:W-:Y:S01]  /*c540*/  @UP0 UIADD3 UR21, UR11, UR9, URZ ;  /* 0x000000090b150290 */ /* 0x000fe2000fffe03f */
        /* <DEDUP_REMOVED lines=30> */
[----:B------:R1:W-:Y:S02]  /*c730*/  STS [R45+0x4000], R0 ;  /* 0x004000002d007388 */ /* 0x0003e40000000800 */
[----:B-1----:R-:W-:Y:S01]  /*c740*/  FMUL.FTZ R0, R95, UR8 ;  /* 0x000000085f007c20 */ /* 0x002fe20008410000 */
[----:B------:R-:W-:Y:S06]  /*c750*/  @P0 BRA `(.L_x_883) ;  /* 0x0000000000340947 */ /* 0x000fec0003800000 */
        /* <DEDUP_REMOVED lines=13> */
.L_x_883:
        /* <DEDUP_REMOVED lines=22> */
.L_x_884:
[----:B------:R1:W-:Y:S01]  /*c990*/  STS [R44+0x4000], R0 ;  /* 0x004000002c007388 */ /* 0x0003e20000000800 */
[----:B------:R-:W-:Y:S01]  /*c9a0*/  USHF.R.S32.HI UR11, URZ, 0x1f, UR10 ;  /* 0x0000001f3f0b7899 */ /* 0x000fe2000801140a */
[--C-:B------:R-:W-:Y:S01]  /*c9b0*/  SHF.R.S32.HI R9, RZ, 0x1f, R238.reuse ;  /* 0x0000001fff097819 */ /* 0x100fe200000114ee */
[----:B------:R-:W-:Y:S01]  /*c9c0*/  UIMAD UR19, UR22, -0x80, UR19 ;  /* 0xffffff80161378a4 */ /* 0x000fe2000f8e0213 */
[----:B------:R-:W-:Y:S01]  /*c9d0*/  BAR.SYNC.DEFER_BLOCKING 0x0 ;  /* 0x0000000000007b1d */ /* 0x000fe20000010000 */
[----:B------:R-:W-:Y:S01]  /*c9e0*/  UIMAD UR12, UR11, UR6, URZ ;  /* 0x000000060b0c72a4 */ /* 0x000fe2000f8e023f */
[----:B------:R-:W-:Y:S01]  /*c9f0*/  VIADD R4, R250, 0x40 ;  /* 0x00000040fa047836 */ /* 0x000fe20000000000 */
[----:B------:R-:W-:Y:S01]  /*ca00*/  USHF.R.S32.HI UR14, URZ, 0x1f, UR59 ;  /* 0x0000001f3f0e7899 */ /* 0x000fe2000801143b */
[----:B------:R-:W-:Y:S01]  /*ca10*/  IMAD.U32 R2, RZ, RZ, UR6 ;  /* 0x00000006ff027e24 */ /* 0x000fe2000f8e00ff */
[----:B------:R-:W-:Y:S01]  /*ca20*/  UIMAD UR12, UR10, UR7, UR12 ;  /* 0x000000070a0c72a4 */ /* 0x000fe2000f8e020c */
[----:B------:R-:W-:Y:S01]  /*ca30*/  IMAD.MOV.U32 R8, RZ, RZ, R238 ;  /* 0x000000ffff087224 */ /* 0x000fe200078e00ee */
[----:B------:R-:W-:Y:S01]  /*ca40*/  ULDC UR13, c[0x0][0x2d0] ;  /* 0x0000b400000d7ab9 */ /* 0x000fe20000000800 */
[----:B------:R-:W-:Y:S01]  /*ca50*/  BSSY B0, `(.L_x_885) ;  /* 0x0000023000007945 */ /* 0x000fe20003800000 */
[----:B------:R-:W-:Y:S01]  /*ca60*/  ISETP.GE.AND P4, PT, R238, UR13, PT ;  /* 0x0000000dee007c0c */ /* 0x000fe2000bf86270 */
[----:B------:R-:W-:Y:S01]  /*ca70*/  IMAD.WIDE.U32 R2, R2, UR10, R8 ;  /* 0x0000000a02027c25 */ /* 0x000fe2000f8e0008 */
[----:B------:R-:W-:-:S02]  /*ca80*/  SHF.R.S32.HI R11, RZ, 0x1f, R250 ;  /* 0x0000001fff0b7819 */ /* 0x000fc400000114fa */
[----:B------:R-:W-:Y:S01]  /*ca90*/  ISETP.GE.OR P2, PT, R4, UR19, P4 ;  /* 0x0000001304007c0c */ /* 0x000fe2000a746670 */
[----:B------:R-:W-:Y:S01]  /*caa0*/  VIADD R4, R250, 0x60 ;  /* 0x00000060fa047836 */ /* 0x000fe20000000000 */
[----:B------:R-:W-:-:S04]  /*cab0*/  IADD3 R2, P0, R2, UR20, RZ ;  /* 0x0000001402027c10 */ /* 0x000fc8000ff1e0ff */
[----:B------:R-:W-:Y:S01]  /*cac0*/  ISETP.GE.OR P1, PT, R4, UR19, P4 ;  /* 0x0000001304007c0c */ /* 0x000fe2000a726670 */
[----:B-1----:R-:W-:Y:S01]  /*cad0*/  VIADD R0, R250, 0x20 ;  /* 0x00000020fa007836 */ /* 0x002fe20000000000 */
[----:B------:R1:W2:Y:S04]  /*cae0*/  LDS.128 R16, [R142+0xd000] ;  /* 0x00d000008e107984 */ /* 0x0002a80000000c00 */
[----:B------:R-:W-:Y:S01]  /*caf0*/  ISETP.GE.OR P3, PT, R0, UR19, P4 ;  /* 0x0000001300007c0c */ /* 0x000fe2000a766670 */
[----:B------:R1:W3:Y:S01]  /*cb00*/  LDS.128 R20, [R142+0x11000] ;  /* 0x011000008e147984 */ /* 0x0002e20000000c00 */
[----:B------:R-:W-:Y:S01]  /*cb10*/  MOV R0, UR12 ;  /* 0x0000000c00007c02 */ /* 0x000fe20008000f00 */
[----:B------:R-:W-:Y:S01]  /*cb20*/  ULDC.64 UR12, c[0x0][0x468] ;  /* 0x00011a00000c7ab9 */ /* 0x000fe20000000a00 */
[----:B------:R-:W-:Y:S01]  /*cb30*/  ISETP.GE.OR P4, PT, R250, UR19, P4 ;  /* 0x00000013fa007c0c */ /* 0x000fe2000a786670 */
[----:B------:R1:W4:Y:S01]  /*cb40*/  LDS.128 R24, [R142+0x12000] ;  /* 0x012000008e187984 */ /* 0x0003220000000c00 */
[----:B------:R-:W-:Y:S01]  /*cb50*/  IADD3.X R3, R3, UR21, R0, P0, !PT ;  /* 0x0000001503037c10 */ /* 0x000fe200087fe400 */
[----:B------:R-:W-:Y:S01]  /*cb60*/  UIMAD UR14, UR14, UR12, URZ ;  /* 0x0000000c0e0e72a4 */ /* 0x000fe2000f8e023f */
[----:B------:R-:W-:Y:S01]  /*cb70*/  IMAD.U32 R0, RZ, RZ, UR12 ;  /* 0x0000000cff007e24 */ /* 0x000fe2000f8e00ff */
[----:B------:R1:W1:Y:S02]  /*cb80*/  LDS.128 R28, [R142+0x13000] ;  /* 0x013000008e1c7984 */ /* 0x0002640000000c00 */
[----:B------:R-:W-:Y:S01]  /*cb90*/  UIMAD UR13, UR59, UR13, UR14 ;  /* 0x0000000d3b0d72a4 */ /* 0x000fe2000f8e020e */
[----:B------:R-:W-:-:S05]  /*cba0*/  IMAD.WIDE.U32 R2, R0, UR59, R2 ;  /* 0x0000003b00027c25 */ /* 0x000fca000f8e0002 */
        /* <DEDUP_REMOVED lines=13> */
.L_x_886:
[----:B------:R-:W-:Y:S05]  /*cc80*/  BSYNC B0 ;  /* 0x0000000000007941 */ /* 0x000fea0003800000 */
.L_x_885:
        /* <DEDUP_REMOVED lines=14> */
.L_x_888:
[----:B------:R-:W-:Y:S05]  /*cd70*/  BSYNC B0 ;  /* 0x0000000000007941 */ /* 0x000fea0003800000 */
.L_x_887:
        /* <DEDUP_REMOVED lines=15> */
.L_x_890:
[----:B------:R-:W-:Y:S05]  /*ce70*/  BSYNC B0 ;  /* 0x0000000000007941 */ /* 0x000fea0003800000 */
.L_x_889:
        /* <DEDUP_REMOVED lines=14> */
.L_x_892:
[----:B------:R-:W-:Y:S05]  /*cf60*/  BSYNC B0 ;  /* 0x0000000000007941 */ /* 0x000fea0003800000 */
.L_x_891:
        /* <DEDUP_REMOVED lines=27> */
.L_x_894:
[----:B------:R-:W-:Y:S05]  /*d120*/  BSYNC B0 ;  /* 0x0000000000007941 */ /* 0x000fea0003800000 */
.L_x_893:
        /* <DEDUP_REMOVED lines=14> */
.L_x_896:
[----:B------:R-:W-:Y:S05]  /*d210*/  BSYNC B0 ;  /* 0x0000000000007941 */ /* 0x000fea0003800000 */
.L_x_895:
        /* <DEDUP_REMOVED lines=14> */
.L_x_898:
[----:B------:R-:W-:Y:S05]  /*d300*/  BSYNC B0 ;  /* 0x0000000000007941 */ /* 0x000fea0003800000 */
.L_x_897:
        /* <DEDUP_REMOVED lines=12> */
.L_x_847:
[----:B------:R-:W-:Y:S05]  /*d3d0*/  BSYNC B1 ;  /* 0x0000000000017941 */ /* 0x000fea0003800000 */
.L_x_825:
        /* <DEDUP_REMOVED lines=11> */
.L_x_899:
[----:B------:R-:W-:Y:S05]  /*d490*/  EXIT ;  /* 0x000000000000794d */ /* 0x000fea0003800000 */
.L_x_901:
        /* <DEDUP_REMOVED lines=14> */
.L_x_1275:


//--------------------- .text._ZN5flash44flash_bwd_dq_dk_dv_loop_seqk_parallel_kernelI23Flash_bwd_kernel_traitsILi64ELi128ELi128ELi8ELi4ELi4ELi4ELb0ELb0EN7cutlass10bfloat16_tE19Flash_kernel_traitsILi64ELi128ELi128ELi8ES3_EELb0ELb1ELb0ELb0ELb0ELb0ELb1EEEvNS_16Flash_bwd_paramsE --------------------------
	.section	.text._ZN5flash44flash_bwd_dq_dk_dv_loop_seqk_parallel_kernelI23Flash_bwd_kernel_traitsILi64ELi128ELi128ELi8ELi4ELi4ELi4ELb0ELb0EN7cutlass10bfloat16_tE19Flash_kernel_traitsILi64ELi128ELi128ELi8ES3_EELb0ELb1ELb0ELb0ELb0ELb0ELb1EEEvNS_16Flash_bwd_paramsE,"ax",@progbits
	.align	128
        .global         _ZN5flash44flash_bwd_dq_dk_dv_loop_seqk_parallel_kernelI23Flash_bwd_kernel_traitsILi64ELi128ELi128ELi8ELi4ELi4ELi4ELb0ELb0EN7cutlass10bfloat16_tE19Flash_kernel_traitsILi64ELi128ELi128ELi8ES3_EELb0ELb1ELb0ELb0ELb0ELb0ELb1EEEvNS_16Flash_bwd_paramsE
        .type           _ZN5flash44flash_bwd_dq_dk_dv_loop_seqk_parallel_kernelI23Flash_bwd_kernel_traitsILi64ELi128ELi128ELi8ELi4ELi4ELi4ELb0ELb0EN7cutlass10bfloat16_tE19Flash_kernel_traitsILi64ELi128ELi128ELi8ES3_EELb0ELb1ELb0ELb0ELb0ELb0ELb1EEEvNS_16Flash_bwd_paramsE,@function
        .size           _ZN5flash44flash_bwd_dq_dk_dv_loop_seqk_parallel_kernelI23Flash_bwd_kernel_traitsILi64ELi128ELi128ELi8ELi4ELi4ELi4ELb0ELb0EN7cutlass10bfloat16_tE19Flash_kernel_traitsILi64ELi128ELi128ELi8ES3_EELb0ELb1ELb0ELb0ELb0ELb0ELb1EEEvNS_16Flash_bwd_paramsE,(.L_x_1276 - _ZN5flash44flash_bwd_dq_dk_dv_loop_seqk_parallel_kernelI23Flash_bwd_kernel_traitsILi64ELi128ELi128ELi8ELi4ELi4ELi4ELb0ELb0EN7cutlass10bfloat16_tE19Flash_kernel_traitsILi64ELi128ELi128ELi8ES3_EELb0ELb1ELb0ELb0ELb0ELb0ELb1EEEvNS_16Flash_bwd_paramsE)
        .other          _ZN5flash44flash_bwd_dq_dk_dv_loop_seqk_parallel_kernelI23Flash_bwd_kernel_traitsILi64ELi128ELi128ELi8ELi4ELi4ELi4ELb0ELb0EN7cutlass10bfloat16_tE19Flash_kernel_traitsILi64ELi128ELi128ELi8ES3_EELb0ELb1ELb0ELb0ELb0ELb0ELb1EEEvNS_16Flash_bwd_paramsE,@"STO_CUDA_ENTRY STV_DEFAULT"
_ZN5flash44flash_bwd_dq_dk_dv_loop_seqk_parallel_kernelI23Flash_bwd_kernel_traitsILi64ELi128ELi128ELi8ELi4ELi4ELi4ELb0ELb0EN7cutlass10bfloat16_tE19Flash_kernel_traitsILi64ELi128ELi128ELi8ES3_EELb0ELb1ELb0ELb0ELb0ELb0ELb1EEEvNS_16Flash_bwd_paramsE:
.text._ZN5flash44flash_bwd_dq_dk_dv_loop_seqk_parallel_kernelI23Flash_bwd_kernel_traitsILi64ELi128ELi128ELi8ELi4ELi4ELi4ELb0ELb0EN7cutlass10bfloat16_tE19Flash_kernel_traitsILi64ELi128ELi128ELi8ES3_EELb0ELb1ELb0ELb0ELb0ELb0ELb1EEEvNS_16Flash_bwd_paramsE:
        /* <DEDUP_REMOVED lines=14> */
[----:B------:R-:W-:Y:S01]  /*00e0*/  ULDC.64 UR8, c[0x0][0x208] ;  /* 0x0000820000087ab9 */ /* 0x000fe20000000a00 */
[----:B------:R-:W-:-:S05]  /*00f0*/  UMOV UR61, 0xffffc000 ;  /* 0xffffc000003d7882 */ /* 0x000fca0000000000 */
[----:B------:R-:W3:Y:S08]  /*0100*/  S2UR UR4, SR_CgaCtaId ;  /* 0x00000000000479c3 */ /* 0x000ef00000008800 */
[----:B------:R-:W4:Y:S01]  /*0110*/  S2UR UR47, SR_CTAID.Y ;  /* 0x00000000002f79c3 */ /* 0x000f220000002600 */
[----:B--2---:R-:W-:Y:S01]  /*0120*/  USHF.R.S32.HI UR6, URZ, 0x1f, UR58 ;  /* 0x0000001f3f067899 */ /* 0x004fe2000801143a */
[----:B-1----:R-:W-:Y:S01]  /*0130*/  SHF.R.S32.HI R14, RZ, 0x1f, R15 ;  /* 0x0000001fff0e7819 */ /* 0x002fe2000001140f */
[----:B---3--:R-:W-:-:S03]  /*0140*/  ULEA UR4, UR4, UR5, 0x18 ;  /* 0x0000000504047291 */ /* 0x008fc6000f8ec03f */
[CC--:B------:R-:W-:Y:S02]  /*0150*/  LEA.HI R3, R14.reuse, R15.reuse, RZ, 0x5 ;  /* 0x0000000f0e037211 */ /* 0x0c0fe400078f28ff */
[----:B------:R-:W-:Y:S02]  /*0160*/  LEA.HI R17, R14, R15, RZ, 0x3 ;  /* 0x0000000f0e117211 */ /* 0x000fe400078f18ff */
[--C-:B------:R-:W-:Y:S01]  /*0170*/  SHF.R.S32.HI R4, RZ, 0x5, R3.reuse ;  /* 0x00000005ff047819 */ /* 0x100fe20000011403 */
[----:B----4-:R-:W-:Y:S01]  /*0180*/  USHF.L.U32 UR5, UR47, 0x7, URZ ;  /* 0x000000072f057899 */ /* 0x010fe2000800063f */
[----:B------:R-:W-:Y:S02]  /*0190*/  SHF.R.S32.HI R0, RZ, 0x1f, R3 ;  /* 0x0000001fff007819 */ /* 0x000fe40000011403 */
        /* <DEDUP_REMOVED lines=10> */
[----:B------:R-:W-:Y:S01]  /*0240*/  SHF.R.S32.HI R3, RZ, 0x3, R17 ;  /* 0x00000003ff037819 */ /* 0x000fe20000011411 */
[----:B------:R-:W-:Y:S01]  /*0250*/  IMAD.IADD R2, R15, 0x1, -R2 ;  /* 0x000000010f027824 */ /* 0x000fe200078e0a02 */
[----:B------:R-:W-:Y:S02]  /*0260*/  LOP3.LUT R0, R17, 0xfffffff8, RZ, 0xc0, !PT ;  /* 0xfffffff811007812 */ /* 0x000fe400078ec0ff */
[----:B------:R-:W-:Y:S01]  /*0270*/  SHF.R.S32.HI R6, RZ, 0x4, R5 ;  /* 0x00000004ff067819 */ /* 0x000fe20000011405 */
[----:B------:R-:W-:Y:S01]  /*0280*/  IMAD.SHL.U32 R3, R3, 0x40, RZ ;  /* 0x0000004003037824 */ /* 0x000fe200078e00ff */
[----:B------:R-:W-:Y:S01]  /*0290*/  SHF.R.S32.HI R9, RZ, 0x2, R16 ;  /* 0x00000002ff097819 */ /* 0x000fe20000011410 */
[----:B------:R-:W-:Y:S01]  /*02a0*/  IMAD.IADD R0, R15, 0x1, -R0 ;  /* 0x000000010f007824 */ /* 0x000fe200078e0a00 */
[----:B------:R-:W-:Y:S02]  /*02b0*/  SHF.R.S32.HI R4, RZ, 0x1f, R16 ;  /* 0x0000001fff047819 */ /* 0x000fe40000011410 */
[----:B------:R-:W-:Y:S01]  /*02c0*/  LEA.HI R5, R5, R6, RZ, 0x1 ;  /* 0x0000000605057211 */ /* 0x000fe200078f08ff */
[----:B------:R-:W-:Y:S01]  /*02d0*/  IMAD.SHL.U32 R194, R0, 0x8, RZ ;  /* 0x0000000800c27824 */ /* 0x000fe200078e00ff */
[----:B------:R-:W-:-:S02]  /*02e0*/  LEA.HI R4, R4, R9, RZ, 0x3 ;  /* 0x0000000904047211 */ /* 0x000fc400078f18ff */
[----:B------:R-:W-:Y:S02]  /*02f0*/  LOP3.LUT R3, R3, 0x1c0, RZ, 0xc0, !PT ;  /* 0x000001c003037812 */ /* 0x000fe400078ec0ff */
[----:B------:R-:W-:Y:S02]  /*0300*/  LOP3.LUT R5, R5, 0xfffffffe, RZ, 0xc0, !PT ;  /* 0xfffffffe05057812 */ /* 0x000fe400078ec0ff */
[----:B------:R-:W-:Y:S02]  /*0310*/  SHF.R.S32.HI R8, RZ, 0x1f, R2 ;  /* 0x0000001fff087819 */ /* 0x000fe40000011402 */
[----:B------:R-:W-:Y:S01]  /*0320*/  LOP3.LUT R4, R4, 0xfffffff8, RZ, 0xc0, !PT ;  /* 0xfffffff804047812 */ /* 0x000fe200078ec0ff */
[----:B------:R-:W-:Y:S01]  /*0330*/  IMAD.IADD R10, R6, 0x1, -R5 ;  /* 0x00000001060a7824 */ /* 0x000fe200078e0a05 */
[----:B------:R-:W-:Y:S02]  /*0340*/  SHF.R.U32.HI R7, RZ, 0x3, R3 ;  /* 0x00000003ff077819 */ /* 0x000fe40000011603 */
[----:B------:R-:W-:Y:S01]  /*0350*/  LOP3.LUT R3, R3, 0x38, R194, 0xf8, !PT ;  /* 0x0000003803037812 */ /* 0x000fe200078ef8c2 */
[----:B------:R-:W-:Y:S01]  /*0360*/  IMAD.IADD R6, R9, 0x1, -R4 ;  /* 0x0000000109067824 */ /* 0x000fe200078e0a04 */
[----:B------:R-:W-:-:S02]  /*0370*/  LEA.HI R12, R8, R2, RZ, 0x3 ;  /* 0x00000002080c7211 */ /* 0x000fc400078f18ff */
[----:B------:R-:W-:Y:S02]  /*0380*/  LOP3.LUT R9, R3, R7, RZ, 0x3c, !PT ;  /* 0x0000000703097212 */ /* 0x000fe400078e3cff */
[----:B------:R-:W-:Y:S02]  /*0390*/  LOP3.LUT R3, R12, 0xfffffff8, RZ, 0xc0, !PT ;  /* 0xfffffff80c037812 */ /* 0x000fe400078ec0ff */
[C---:B------:R-:W-:Y:S02]  /*03a0*/  LOP3.LUT P4, RZ, R0.reuse, 0x2, RZ, 0xc0, !PT ;  /* 0x0000000200ff7812 */ /* 0x040fe4000788c0ff */
[C---:B------:R-:W-:Y:S01]  /*03b0*/  LOP3.LUT P3, RZ, R0.reuse, 0x4, RZ, 0xc0, !PT ;  /* 0x0000000400ff7812 */ /* 0x040fe2000786c0ff */
[----:B------:R-:W-:Y:S01]  /*03c0*/  IMAD.SHL.U32 R0, R0, 0x40, RZ ;  /* 0x0000004000007824 */ /* 0x000fe200078e00ff */
[-C--:B------:R-:W-:Y:S01]  /*03d0*/  LEA.HI R7, R14, R15.reuse, RZ, 0x6 ;  /* 0x0000000f0e077211 */ /* 0x080fe200078f30ff */
[----:B------:R-:W-:Y:S01]  /*03e0*/  IMAD.IADD R18, R2, 0x1, -R3 ;  /* 0x0000000102127824 */ /* 0x000fe200078e0a03 */
[----:B------:R-:W-:Y:S01]  /*03f0*/  LOP3.LUT R3, R6, 0x1, RZ, 0xc0, !PT ;  /* 0x0000000106037812 */ /* 0x000fe200078ec0ff */
[----:B------:R-:W-:Y:S01]  /*0400*/  IMAD.SHL.U32 R2, R11, 0x10, RZ ;  /* 0x000000100b027824 */ /* 0x000fe200078e00ff */
[----:B------:R-:W-:Y:S01]  /*0410*/  LOP3.LUT R0, R0, 0x1c0, RZ, 0xc0, !PT ;  /* 0x000001c000007812 */ /* 0x000fe200078ec0ff */
[----:B------:R-:W-:Y:S01]  /*0420*/  IMAD.SHL.U32 R7, R7, 0x8, RZ ;  /* 0x0000000807077824 */ /* 0x000fe200078e00ff */
[----:B------:R-:W-:Y:S01]  /*0430*/  LEA.HI R4, R14, R15, RZ, 0x7 ;  /* 0x0000000f0e047211 */ /* 0x000fe200078f38ff */
[----:B------:R-:W-:Y:S01]  /*0440*/  STL [R1+0x80], R18 ;  /* 0x0000801201007387 */ /* 0x000fe20000100800 */
[----:B------:R-:W-:-:S02]  /*0450*/  LEA.HI.SX32 R5, R13, R2, 0x1e ;  /* 0x000000020d057211 */ /* 0x000fc400078ff2ff */
[C---:B------:R-:W-:Y:S02]  /*0460*/  LOP3.LUT R8, R0.reuse, 0x30, R2, 0xf8, !PT ;  /* 0x0000003000087812 */ /* 0x040fe400078ef802 */
[----:B------:R-:W-:Y:S01]  /*0470*/  ISETP.NE.U32.AND P0, PT, R3, 0x1, PT ;  /* 0x000000010300780c */ /* 0x000fe20003f05070 */
[----:B------:R1:W-:Y:S01]  /*0480*/  STL [R1+0x78], R5 ;  /* 0x0000780501007387 */ /* 0x0003e20000100800 */
[----:B------:R-:W-:Y:S02]  /*0490*/  LOP3.LUT R187, R0, 0x8, R17, 0xf8, !PT ;  /* 0x0000000800bb7812 */ /* 0x000fe400078ef811 */
[----:B------:R-:W-:Y:S01]  /*04a0*/  LOP3.LUT R2, R9, 0xfffffe00, R7, 0xf8, !PT ;  /* 0xfffffe0009027812 */ /* 0x000fe200078ef807 */
[----:B------:R-:W-:Y:S01]  /*04b0*/  IMAD.SHL.U32 R7, R10, 0x10, RZ ;  /* 0x000000100a077824 */ /* 0x000fe200078e00ff */
[----:B------:R-:W-:Y:S02]  /*04c0*/  SHF.R.S32.HI R4, RZ, 0x7, R4 ;  /* 0x00000007ff047819 */ /* 0x000fe40000011404 */
[----:B------:R-:W-:Y:S01]  /*04d0*/  SHF.R.U32.HI R0, RZ, 0x3, R0 ;  /* 0x00000003ff007819 */ /* 0x000fe20000011600 */
[----:B------:R2:W-:Y:S01]  /*04e0*/  STL [R1+0x70], R2 ;  /* 0x0000700201007387 */ /* 0x0005e20000100800 */
[C---:B------:R-:W-:Y:S01]  /*04f0*/  R2P PR, R6.reuse, 0x6 ;  /* 0x0000000606007804 */ /* 0x040fe20000000000 */
[----:B------:R-:W-:Y:S01]  /*0500*/  IMAD.SHL.U32 R6, R6, 0x40, RZ ;  /* 0x0000004006067824 */ /* 0x000fe200078e00ff */
[----:B------:R-:W-:-:S02]  /*0510*/  LOP3.LUT R3, R8, 0x8, R17, 0xf8, !PT ;  /* 0x0000000808037812 */ /* 0x000fc400078ef811 */
[----:B------:R-:W-:Y:S01]  /*0520*/  LOP3.LUT R187, R187, R0, RZ, 0x3c, !PT ;  /* 0x00000000bbbb7212 */ /* 0x000fe200078e3cff */
[----:B-1----:R-:W-:-:S04]  /*0530*/  IMAD.SHL.U32 R5, R10, 0x200, RZ ;  /* 0x000002000a057824 */ /* 0x002fc800078e00ff */
[----:B--2---:R-:W-:Y:S01]  /*0540*/  IMAD R2, R4, 0x1000, R5 ;  /* 0x0000100004027824 */ /* 0x004fe200078e0205 */
[----:B------:R-:W-:Y:S02]  /*0550*/  LOP3.LUT R5, R5, R3, R0, 0xf6, !PT ;  /* 0x0000000305057212 */ /* 0x000fe400078ef600 */
[----:B------:R-:W-:Y:S01]  /*0560*/  LOP3.LUT R0, R6, 0x1c0, RZ, 0xc0, !PT ;  /* 0x000001c006007812 */ /* 0x000fe200078ec0ff */
[----:B------:R-:W-:Y:S01]  /*0570*/  IMAD.IADD R187, R2, 0x1, R187 ;  /* 0x0000000102bb7824 */ /* 0x000fe200078e02bb */
[----:B------:R-:W-:Y:S01]  /*0580*/  LOP3.LUT R6, R16, 0x7ffffffc, RZ, 0xc0, !PT ;  /* 0x7ffffffc10067812 */ /* 0x000fe200078ec0ff */
[----:B------:R-:W-:Y:S01]  /*0590*/  IMAD.SHL.U32 R2, R4, 0x8, RZ ;  /* 0x0000000804027824 */ /* 0x000fe200078e00ff */
[----:B------:R-:W-:Y:S01]  /*05a0*/  SHF.R.U32.HI R3, RZ, 0x3, R0 ;  /* 0x00000003ff037819 */ /* 0x000fe20000011600 */
[----:B------:R-:W-:Y:S02]  /*05b0*/  IMAD.SHL.U32 R187, R187, 0x2, RZ ;  /* 0x00000002bbbb7824 */ /* 0x000fe400078e00ff */
[C---:B------:R-:W-:Y:S01]  /*05c0*/  IMAD.IADD R6, R15.reuse, 0x1, -R6 ;  /* 0x000000010f067824 */ /* 0x040fe200078e0a06 */
[----:B------:R-:W-:Y:S01]  /*05d0*/  LOP3.LUT R2, R2, 0x8, RZ, 0xc0, !PT ;  /* 0x0000000802027812 */ /* 0x000fe200078ec0ff */
[----:B------:R-:W-:Y:S01]  /*05e0*/  IMAD.SHL.U32 R15, R15, 0x2, RZ ;  /* 0x000000020f0f7824 */ /* 0x000fe200078e00ff */
[----:B------:R-:W-:-:S02]  /*05f0*/  LOP3.LUT R8, R3, R0, RZ, 0xfc, !PT ;  /* 0x0000000003087212 */ /* 0x000fc400078efcff */
[----:B------:R-:W-:Y:S01]  /*0600*/  LOP3.LUT R13, R2, 0x10, R7, 0xf8, !PT ;  /* 0x00000010020d7812 */ /* 0x000fe200078ef807 */
[----:B------:R-:W-:Y:S01]  /*0610*/  IMAD.SHL.U32 R7, R10, 0x8, RZ ;  /* 0x000000080a077824 */ /* 0x000fe200078e00ff */
[----:B------:R-:W-:Y:S01]  /*0620*/  LOP3.LUT R9, R3, R0, R2, 0x1e, !PT ;  /* 0x0000000003097212 */ /* 0x000fe200078e1e02 */
[----:B------:R-:W-:Y:S01]  /*0630*/  IMAD.SHL.U32 R0, R6, 0x2, RZ ;  /* 0x0000000206007824 */ /* 0x000fe200078e00ff */
[----:B------:R-:W-:Y:S01]  /*0640*/  LOP3.LUT R2, R15, 0x6, RZ, 0xc0, !PT ;  /* 0x000000060f027812 */ /* 0x000fe200078ec0ff */
[----:B------:R-:W-:-:S04]  /*0650*/  IMAD.SHL.U32 R6, R12, 0x40, RZ ;  /* 0x000000400c067824 */ /* 0x000fc800078e00ff */
[----:B------:R-:W-:Y:S02]  /*0660*/  IMAD R3, R4, 0x40, R2 ;  /* 0x0000004004037824 */ /* 0x000fe400078e0202 */
[----:B------:R-:W-:Y:S02]  /*0670*/  IMAD.SHL.U32 R2, R18, 0x40, RZ ;  /* 0x0000004012027824 */ /* 0x000fe400078e00ff */
[----:B------:R-:W-:Y:S01]  /*0680*/  IMAD R4, R4, 0x2000, R0 ;  /* 0x0000200004047824 */ /* 0x000fe200078e0200 */
[----:B------:R1:W-:Y:S02]  /*0690*/  STL [R1+0x74], R3 ;  /* 0x0000740301007387 */ /* 0x0003e40000100800 */
[----:B------:R-:W-:Y:S01]  /*06a0*/  LOP3.LUT R2, R2, 0x1c0, RZ, 0xc0, !PT ;  /* 0x000001c002027812 */ /* 0x000fe200078ec0ff */
[----:B------:R-:W-:-:S03]  /*06b0*/  IMAD R4, R11, 0x400, R4 ;  /* 0x000004000b047824 */ /* 0x000fc600078e0204 */
[----:B------:R-:W-:Y:S01]  /*06c0*/  LOP3.LUT R7, R2, 0x8, R7, 0xf8, !PT ;  /* 0x0000000802077812 */ /* 0x000fe200078ef807 */
[----:B------:R-:W-:-:S05]  /*06d0*/  IMAD.IADD R8, R8, 0x1, R4 ;  /* 0x0000000108087824 */ /* 0x000fca00078e0204 */
[----:B------:R-:W-:Y:S01]  /*06e0*/  LEA R8, R8, UR4, 0x1 ;  /* 0x0000000408087c11 */ /* 0x000fe2000f8e08ff */
[----:B-1----:R-:W-:Y:S01]  /*06f0*/  IMAD R3, R11, 0x400, R0 ;  /* 0x000004000b037824 */ /* 0x002fe200078e0200 */
[----:B------:R-:W-:Y:S02]  /*0700*/  LOP3.LUT R0, R6, 0xfffffe00, RZ, 0xc0, !PT ;  /* 0xfffffe0006007812 */ /* 0x000fe400078ec0ff */
[----:B------:R-:W-:Y:S01]  /*0710*/  SHF.R.U32.HI R6, RZ, 0x3, R2 ;  /* 0x00000003ff067819 */ /* 0x000fe20000011602 */
[----:B------:R-:W-:Y:S02]  /*0720*/  IMAD.IADD R9, R3, 0x1, R9 ;  /* 0x0000000103097824 */ /* 0x000fe400078e0209 */
[----:B------:R-:W-:Y:S01]  /*0730*/  IMAD R4, R11, 0x400, R0 ;  /* 0x000004000b047824 */ /* 0x000fe200078e0200 */
[----:B------:R-:W-:Y:S02]  /*0740*/  LOP3.LUT R3, R7, R6, RZ, 0x3c, !PT ;  /* 0x0000000607037212 */ /* 0x000fe400078e3cff */
[----:B------:R-:W-:Y:S01]  /*0750*/  LOP3.LUT R2, R6, R13, R2, 0x1e, !PT ;  /* 0x0000000d06027212 */ /* 0x000fe200078e1e02 */
[----:B------:R-:W-:-:S02]  /*0760*/  IMAD.MOV.U32 R6, RZ, RZ, 0x440 ;  /* 0x00000440ff067424 */ /* 0x000fc400078e00ff */
[----:B------:R-:W-:Y:S01]  /*0770*/  IMAD.IADD R193, R4, 0x1, R3 ;  /* 0x0000000104c17824 */ /* 0x000fe200078e0203 */
[----:B------:R-:W-:Y:S01]  /*0780*/  LOP3.LUT R192, R2, R0, RZ, 0xfc, !PT ;  /* 0x0000000002c07212 */ /* 0x000fe200078efcff */
[----:B------:R-:W-:Y:S01]  /*0790*/  IMAD.U32 R3, RZ, RZ, UR6 ;  /* 0x00000006ff037e24 */ /* 0x000fe2000f8e00ff */
[----:B------:R-:W-:Y:S01]  /*07a0*/  USHF.R.S32.HI UR6, URZ, 0x1f, UR47 ;  /* 0x0000001f3f067899 */ /* 0x000fe2000801142f */
[----:B------:R-:W-:Y:S01]  /*07b0*/  IMAD.U32 R2, RZ, RZ, UR5 ;  /* 0x00000005ff027e24 */ /* 0x000fe2000f8e00ff */
[----:B------:R-:W-:Y:S01]  /*07c0*/  USHF.R.S32.HI UR5, URZ, 0x1f, UR58 ;  /* 0x0000001f3f057899 */ /* 0x000fe2000801143a */
[----:B------:R-:W-:Y:S01]  /*07d0*/  IMAD.MOV.U32 R0, RZ, RZ, 0x20 ;  /* 0x00000020ff007424 */ /* 0x000fe200078e00ff */
[----:B------:R-:W-:Y:S01]  /*07e0*/  SEL R6, R6, 0x3c0, !P2 ;  /* 0x000003c006067807 */ /* 0x000fe20005000000 */
[----:B------:R-:W-:Y:S02]  /*07f0*/  IMAD.MOV.U32 R2, RZ, RZ, -0x10 ;  /* 0xfffffff0ff027424 */ /* 0x000fe400078e00ff */
[----:B------:R-:W-:Y:S01]  /*0800*/  IMAD.U32 R3, RZ, RZ, UR6 ;  /* 0x00000006ff037e24 */ /* 0x000fe2000f8e00ff */
[----:B------:R-:W-:Y:S01]  /*0810*/  UIADD3 UR6, UR4, 0xc000, URZ ;  /* 0x0000c00004067890 */ /* 0x000fe2000fffe03f */
[----:B------:R-:W-:Y:S01]  /*0820*/  IMAD.MOV.U32 R4, RZ, RZ, 0x40 ;  /* 0x00000040ff047424 */ /* 0x000fe200078e00ff */
[----:B------:R-:W-:Y:S01]  /*0830*/  SEL R188, R0, 0xffffffe0, !P4 ;  /* 0xffffffe000bc7807 */ /* 0x000fe20006000000 */
[----:B------:R-:W-:Y:S01]  /*0840*/  IMAD.U32 R3, RZ, RZ, UR5 ;  /* 0x00000005ff037e24 */ /* 0x000fe2000f8e00ff */
[----:B------:R-:W-:Y:S01]  /*0850*/  SEL R2, R2, 0x10, !P0 ;  /* 0x0000001002027807 */ /* 0x000fe20004000000 */
[----:B------:R-:W-:Y:S01]  /*0860*/  UIADD3 UR5, UR4, 0xc000, URZ ;  /* 0x0000c00004057890 */ /* 0x000fe2000fffe03f */
[----:B------:R-:W-:Y:S01]  /*0870*/  SEL R0, R0, 0xffffffe0, !P1 ;  /* 0xffffffe000007807 */ /* 0x000fe20004800000 */
[----:B------:R-:W-:Y:S01]  /*0880*/  VIADD R189, R187, UR6 ;  /* 0x00000006bbbd7c36 */ /* 0x000fe20008000000 */
[----:B------:R-:W-:Y:S01]  /*0890*/  SEL R186, R4, 0xffffffc0, !P3 ;  /* 0xffffffc004ba7807 */ /* 0x000fe20005800000 */
[----:B------:R-:W-:Y:S01]  /*08a0*/  IMAD.IADD R12, R8, 0x1, R2 ;  /* 0x00000001080c7824 */ /* 0x000fe200078e0202 */
[----:B------:R-:W-:-:S02]  /*08b0*/  LEA R9, R9, UR6, 0x1 ;  /* 0x0000000609097c11 */ /* 0x000fc4000f8e08ff */
[----:B------:R-:W-:Y:S01]  /*08c0*/  SEL R4, R4, 0xffffffc0, !P2 ;  /* 0xffffffc004047807 */ /* 0x000fe20005000000 */
[----:B------:R-:W-:Y:S01]  /*08d0*/  IMAD.IADD R186, R189, 0x1, R186 ;  /* 0x00000001bdba7824 */ /* 0x000fe200078e02ba */
[----:B------:R-:W-:Y:S01]  /*08e0*/  LEA R3, R5, UR4, 0x1 ;  /* 0x0000000405037c11 */ /* 0x000fe2000f8e08ff */
[C---:B------:R-:W-:Y:S01]  /*08f0*/  IMAD.IADD R5, R8.reuse, 0x1, R0 ;  /* 0x0000000108057824 */ /* 0x040fe200078e0200 */
[----:B------:R-:W-:Y:S01]  /*0900*/  STL [R1+0x7c], R9 ;  /* 0x00007c0901007387 */ /* 0x000fe20000100800 */
[----:B------:R-:W-:Y:S02]  /*0910*/  IMAD.IADD R11, R8, 0x1, R4 ;  /* 0x00000001080b7824 */ /* 0x000fe400078e0204 */
[----:B------:R-:W-:Y:S01]  /*0920*/  IMAD.IADD R10, R4, 0x1, R9 ;  /* 0x00000001040a7824 */ /* 0x000fe200078e0209 */
[----:B------:R1:W-:Y:S01]  /*0930*/  STL [R1+0x10], R8 ;  /* 0x0000100801007387 */ /* 0x0003e20000100800 */
[C---:B------:R-:W-:Y:S02]  /*0940*/  VIADD R15, R9.reuse, 0x420 ;  /* 0x00000420090f7836 */ /* 0x040fe40000000000 */
[C---:B------:R-:W-:Y:S01]  /*0950*/  VIADD R7, R9.reuse, 0x2020 ;  /* 0x0000202009077836 */ /* 0x040fe20000000000 */
[----:B------:R2:W-:Y:S01]  /*0960*/  STL [R1+0x18], R12 ;  /* 0x0000180c01007387 */ /* 0x0005e20000100800 */
[----:B------:R-:W-:-:S02]  /*0970*/  @P1 VIADD R15, R9, 0x3e0 ;  /* 0x000003e0090f1836 */ /* 0x000fc40000000000 */
[C---:B------:R-:W-:Y:S01]  /*0980*/  VIADD R14, R9.reuse, 0x2420 ;  /* 0x00002420090e7836 */ /* 0x040fe20000000000 */
[----:B------:R3:W-:Y:S01]  /*0990*/  STL [R1+0x28], R5 ;  /* 0x0000280501007387 */ /* 0x0007e20000100800 */
[C---:B------:R-:W-:Y:S02]  /*09a0*/  @P1 VIADD R7, R9.reuse, 0x1fe0 ;  /* 0x00001fe009071836 */ /* 0x040fe40000000000 */
[C---:B------:R-:W-:Y:S01]  /*09b0*/  @P1 VIADD R14, R9.reuse, 0x23e0 ;  /* 0x000023e0090e1836 */ /* 0x040fe20000000000 */
[----:B------:R-:W-:Y:S01]  /*09c0*/  STL [R1+0xc], R11 ;  /* 0x00000c0b01007387 */ /* 0x000fe20000100800 */
[C---:B------:R-:W-:Y:S02]  /*09d0*/  VIADD R13, R9.reuse, 0x2040 ;  /* 0x00002040090d7836 */ /* 0x040fe40000000000 */
[----:B------:R-:W-:Y:S02]  /*09e0*/  IMAD.IADD R2, R2, 0x1, R11 ;  /* 0x0000000102027824 */ /* 0x000fe400078e020b */
[----:B------:R-:W-:-:S02]  /*09f0*/  @P2 VIADD R13, R9, 0x1fc0 ;  /* 0x00001fc0090d2836 */ /* 0x000fc40000000000 */
[----:B------:R-:W-:Y:S02]  /*0a00*/  IMAD.IADD R4, R4, 0x1, R7 ;  /* 0x0000000104047824 */ /* 0x000fe400078e0207 */
[----:B------:R-:W-:Y:S02]  /*0a10*/  IMAD.IADD R189, R189, 0x1, R188 ;  /* 0x00000001bdbd7824 */ /* 0x000fe400078e02bc */
[----:B------:R-:W-:Y:S02]  /*0a20*/  IMAD.IADD R188, R188, 0x1, R186 ;  /* 0x00000001bcbc7824 */ /* 0x000fe400078e02ba */
[----:B-1----:R-:W-:Y:S02]  /*0a30*/  IMAD.IADD R8, R0, 0x1, R9 ;  /* 0x0000000100087824 */ /* 0x002fe400078e0209 */
[----:B--2---:R-:W-:-:S03]  /*0a40*/  IMAD.IADD R12, R12, 0x1, R0 ;  /* 0x000000010c0c7824 */ /* 0x004fc600078e0200 */
[----:B------:R1:W-:Y:S01]  /*0a50*/  STL [R1+0xb0], R8 ;  /* 0x0000b00801007387 */ /* 0x0003e20000100800 */
[----:B---3--:R-:W-:-:S03]  /*0a60*/  IMAD.IADD R5, R9, 0x1, R6 ;  /* 0x0000000109057824 */ /* 0x008fc600078e0206 */
[----:B------:R-:W-:Y:S04]  /*0a70*/  STL [R1+0x94], R10 ;  /* 0x0000940a01007387 */ /* 0x000fe80000100800 */
[----:B------:R2:W-:Y:S04]  /*0a80*/  STL [R1+0x90], R5 ;  /* 0x0000900501007387 */ /* 0x0005e80000100800 */
[----:B------:R-:W-:Y:S04]  /*0a90*/  STL [R1+0x9c], R15 ;  /* 0x00009c0f01007387 */ /* 0x000fe80000100800 */
[----:B------:R-:W-:Y:S04]  /*0aa0*/  STL [R1+0x84], R7 ;  /* 0x0000840701007387 */ /* 0x000fe80000100800 */
[----:B------:R-:W-:Y:S04]  /*0ab0*/  STL [R1+0x98], R14 ;  /* 0x0000980e01007387 */ /* 0x000fe80000100800 */
[----:B------:R3:W-:Y:S01]  /*0ac0*/  STL [R1+0x14], R2 ;  /* 0x0000140201007387 */ /* 0x0007e20000100800 */
[----:B-1----:R-:W-:-:S02]  /*0ad0*/  VIADD R8, R9, 0x2440 ;  /* 0x0000244009087836 */ /* 0x002fc40000000000 */
[----:B------:R-:W-:Y:S01]  /*0ae0*/  @P2 VIADD R8, R9, 0x23c0 ;  /* 0x000023c009082836 */ /* 0x000fe20000000000 */
[----:B------:R-:W-:Y:S01]  /*0af0*/  STL [R1+0x8c], R13 ;  /* 0x00008c0d01007387 */ /* 0x000fe20000100800 */
[----:B------:R-:W-:-:S03]  /*0b00*/  IMAD.IADD R9, R0, 0x1, R11 ;  /* 0x0000000100097824 */ /* 0x000fc600078e020b */
[----:B------:R1:W-:Y:S01]  /*0b10*/  STL [R1+0x88], R8 ;  /* 0x0000880801007387 */ /* 0x0003e20000100800 */
[----:B--2---:R-:W-:-:S03]  /*0b20*/  IMAD.IADD R5, R0, 0x1, R5 ;  /* 0x0000000100057824 */ /* 0x004fc600078e0205 */
[----:B------:R2:W-:Y:S04]  /*0b30*/  STL [R1+0x24], R12 ;  /* 0x0000240c01007387 */ /* 0x0005e80000100800 */
[----:B------:R2:W-:Y:S01]  /*0b40*/  STL [R1+0x20], R9 ;  /* 0x0000200901007387 */ /* 0x0005e20000100800 */
[C---:B---3--:R-:W-:Y:S02]  /*0b50*/  IMAD.IADD R2, R0.reuse, 0x1, R2 ;  /* 0x0000000100027824 */ /* 0x048fe400078e0202 */
[----:B-1----:R-:W-:Y:S02]  /*0b60*/  IMAD.IADD R8, R0, 0x1, R10 ;  /* 0x0000000100087824 */ /* 0x002fe400078e020a */
[----:B------:R-:W-:-:S03]  /*0b70*/  IMAD.IADD R0, R6, 0x1, R7 ;  /* 0x0000000106007824 */ /* 0x000fc600078e0207 */
[----:B------:R2:W-:Y:S04]  /*0b80*/  STL [R1+0xac], R8 ;  /* 0x0000ac0801007387 */ /* 0x0005e80000100800 */
[----:B------:R2:W-:Y:S04]  /*0b90*/  STL [R1+0xa8], R5 ;  /* 0x0000a80501007387 */ /* 0x0005e80000100800 */
[----:B------:R2:W-:Y:S04]  /*0ba0*/  STL [R1+0xa4], R4 ;  /* 0x0000a40401007387 */ /* 0x0005e80000100800 */
[----:B------:R2:W-:Y:S04]  /*0bb0*/  STL [R1+0x1c], R2 ;  /* 0x00001c0201007387 */ /* 0x0005e80000100800 */
[----:B------:R2:W-:Y:S02]  /*0bc0*/  STL [R1+0xa0], R0 ;  /* 0x0000a00001007387 */ /* 0x0005e40000100800 */
.L_x_978:
        /* <DEDUP_REMOVED lines=38> */
[----:B------:R1:W5:Y:S02]  /*0e30*/  @P3 LDG.E R0, desc[UR8][R4.64+0x4] ;  /* 0x0000040804003981 */ /* 0x000364000c1e1900 */
        /* <DEDUP_REMOVED lines=28> */
.L_x_902:
        /* <DEDUP_REMOVED lines=19> */
[----:B------:R-:W-:Y:S01]  /*1130*/  ULDC UR24, c[0x0][0x2dc] ;  /* 0x0000b70000187ab9 */ /* 0x000fe20000000800 */
[----:B------:R-:W-:Y:S01]  /*1140*/  ULDC UR53, c[0x0][0x270] ;  /* 0x00009c0000357ab9 */ /* 0x000fe20000000800 */
[----:B------:R-:W-:Y:S01]  /*1150*/  ULDC.64 UR26, c[0x0][0x240] ;  /* 0x00009000001a7ab9 */ /* 0x000fe20000000a00 */
[----:B------:R-:W-:Y:S02]  /*1160*/  @!UP0 UIMAD.WIDE.U32 UR42, UR47, UR10, URZ ;  /* 0x0000000a2f2a82a5 */ /* 0x000fe4000f8e003f */
[----:B------:R-:W-:Y:S01]  /*1170*/  USHF.L.U64.HI UR13, UR47, 0x7, UR59 ;  /* 0x000000072f0d7899 */ /* 0x000fe2000801023b */
[----:B-1----:R-:W-:Y:S01]  /*1180*/  IABS R6, R7 ;  /* 0x0000000700067213 */ /* 0x002fe20000000000 */
[----:B------:R-:W-:Y:S01]  /*1190*/  USEL UR38, UR16, URZ, UP2 ;  /* 0x0000003f10267287 */ /* 0x000fe20009000000 */
[----:B------:R-:W-:Y:S01]  /*11a0*/  ISETP.NE.AND P3, PT, R7, RZ, PT ;  /* 0x000000ff0700720c */ /* 0x000fe20003f65270 */
[----:B------:R-:W-:Y:S01]  /*11b0*/  UIMAD.WIDE.U32 UR16, UR6, UR26, URZ ;  /* 0x0000001a061072a5 */ /* 0x000fe2000f8e003f */
[----:B------:R-:W1:Y:S01]  /*11c0*/  I2F.RP R4, R6 ;  /* 0x0000000600047306 */ /* 0x000e620000209400 */
[----:B------:R-:W-:-:S02]  /*11d0*/  USEL UR39, UR13, URZ, UP2 ;  /* 0x0000003f0d277287 */ /* 0x000fc40009000000 */
[----:B------:R-:W-:Y:S02]  /*11e0*/  USEL UR57, UR28, UR16, !UP0 ;  /* 0x000000101c397287 */ /* 0x000fe4000c000000 */
[----:B--2---:R-:W-:Y:S02]  /*11f0*/  UIMAD.WIDE.U32 UR34, UR7, UR14, URZ ;  /* 0x0000000e072272a5 */ /* 0x004fe4000f8e003f */
[----:B------:R-:W-:Y:S02]  /*1200*/  UIADD3 UR51, UR29, UR37, URZ ;  /* 0x000000251d337290 */ /* 0x000fe4000fffe03f */
[----:B------:R-:W-:Y:S02]  /*1210*/  UIMAD UR49, UR7, UR15, UR35 ;  /* 0x0000000f073172a4 */ /* 0x000fe4000f8e0223 */
[----:B------:R-:W-:Y:S01]  /*1220*/  @!UP0 UIMAD UR7, UR59, UR10, URZ ;  /* 0x0000000a3b0782a4 */ /* 0x000fe2000f8e023f */
[----:B------:R-:W-:Y:S01]  /*1230*/  @UP0 ULDC.64 UR14, c[0x0][0x420] ;  /* 0x00010800000e0ab9 */ /* 0x000fe20000000a00 */
[----:B------:R-:W-:Y:S01]  /*1240*/  ULDC.U8 UR22, c[0x0][0x3d8] ;  /* 0x0000f60000167ab9 */ /* 0x000fe20000000000 */
        /* <DEDUP_REMOVED lines=17> */
[----:B------:R-:W-:Y:S02]  /*1360*/  UIMAD UR13, UR10, UR7, UR13 ;  /* 0x000000070a0d72a4 */ /* 0x000fe4000f8e020d */
[----:B------:R-:W-:Y:S02]  /*1370*/  UIADD3 UR7, UR16, -0x80, URZ ;  /* 0xffffff8010077890 */ /* 0x000fe4000fffe03f */
[----:B------:R-:W-:Y:S01]  /*1380*/  UIMAD UR35, UR6, UR27, URZ ;  /* 0x0000001b062372a4 */ /* 0x000fe2000f8e023f */
[----:B-1----:R-:W-:Y:S01]  /*1390*/  IMAD.MOV R0, RZ, RZ, -R5 ;  /* 0x000000ffff007224 */ /* 0x002fe200078e0a05 */
[----:B------:R-:W-:Y:S01]  /*13a0*/  UISETP.NE.AND UP3, UPT, UR22, URZ, UPT ;  /* 0x0000003f1600728c */ /* 0x000fe2000bf65270 */
[----:B------:R-:W-:Y:S01]  /*13b0*/  IMAD.MOV.U32 R4, RZ, RZ, RZ ;  /* 0x000000ffff047224 */ /* 0x000fe200078e00ff */
[----:B------:R-:W-:Y:S01]  /*13c0*/  UIMAD.WIDE.U32 UR14, UR10, UR6, URZ ;  /* 0x000000060a0e72a5 */ /* 0x000fe2000f8e003f */
[----:B------:R-:W-:Y:S01]  /*13d0*/  IMAD R0, R0, R6, RZ ;  /* 0x0000000600007224 */ /* 0x000fe200078e02ff */
[----:B------:R-:W-:-:S02]  /*13e0*/  UIADD3 UR48, UR29, UR13, URZ ;  /* 0x0000000d1d307290 */ /* 0x000fc4000fffe03f */
[----:B------:R-:W-:Y:S01]  /*13f0*/  UISETP.NE.AND UP1, UPT, UR33, -0x1, UPT ;  /* 0xffffffff2100788c */ /* 0x000fe2000bf25270 */
[----:B------:R-:W-:Y:S01]  /*1400*/  IMAD.HI.U32 R0, R5, R0, R4 ;  /* 0x0000000005007227 */ /* 0x000fe200078e0004 */
[----:B------:R-:W-:Y:S02]  /*1410*/  USHF.R.S32.HI UR37, URZ, 0x1f, UR7 ;  /* 0x0000001f3f257899 */ /* 0x000fe40008011407 */
[----:B------:R-:W-:Y:S02]  /*1420*/  UIADD3 UR13, UP2, UR7, UR38, URZ ;  /* 0x00000026070d7290 */ /* 0x000fe4000ff5e03f */
[----:B------:R-:W-:Y:S01]  /*1430*/  @UP0 UIADD3 UR51, UR17, UR35, URZ ;  /* 0x0000002311330290 */ /* 0x000fe2000fffe03f */
[----:B------:R-:W-:Y:S01]  /*1440*/  IMAD.HI.U32 R0, R0, R2, RZ ;  /* 0x0000000200007227 */ /* 0x000fe200078e00ff */
[----:B------:R-:W-:Y:S02]  /*1450*/  UIMAD UR17, UR11, UR6, URZ ;  /* 0x000000060b1172a4 */ /* 0x000fe4000f8e023f */
[----:B------:R-:W-:-:S02]  /*1460*/  USEL UR56, UR28, UR14, !UP0 ;  /* 0x0000000e1c387287 */ /* 0x000fc4000c000000 */
[----:B------:R-:W-:Y:S01]  /*1470*/  IADD3 R4, -R0, RZ, RZ ;  /* 0x000000ff00047210 */ /* 0x000fe20007ffe1ff */
[----:B------:R-:W-:Y:S02]  /*1480*/  UIADD3.X UR14, UR37, UR39, URZ, UP2, !UPT ;  /* 0x00000027250e7290 */ /* 0x000fe400097fe43f */
[----:B------:R-:W-:Y:S02]  /*1490*/  UIMAD UR11, UR11, UR13, URZ ;  /* 0x0000000d0b0b72a4 */ /* 0x000fe4000f8e023f */
[C---:B------:R-:W-:Y:S01]  /*14a0*/  IMAD R2, R6.reuse, R4, R2 ;  /* 0x0000000406027224 */ /* 0x040fe200078e0202 */
[----:B------:R-:W-:Y:S01]  /*14b0*/  ULDC UR29, c[0x0][0x2c4] ;  /* 0x0000b100001d7ab9 */ /* 0x000fe20000000800 */
[----:B------:R-:W-:Y:S02]  /*14c0*/  UIMAD UR19, UR10, UR14, UR11 ;  /* 0x0000000e0a1372a4 */ /* 0x000fe4000f8e020b */
[----:B------:R-:W-:Y:S01]  /*14d0*/  UIMAD.WIDE.U32 UR38, UR10, UR13, URZ ;  /* 0x0000000d0a2672a5 */ /* 0x000fe2000f8e003f */
[----:B------:R-:W-:Y:S01]  /*14e0*/  ISETP.GT.U32.AND P1, PT, R6, R2, PT ;  /* 0x000000020600720c */ /* 0x000fe20003f24070 */
[----:B------:R-:W-:Y:S01]  /*14f0*/  @UP3 UIMAD UR10, UR47, UR29, URZ ;  /* 0x0000001d2f0a32a4 */ /* 0x000fe2000f8e023f */
[----:B------:R-:W-:Y:S01]  /*1500*/  ULDC.U8 UR23, c[0x0][0x480] ;  /* 0x0001200000177ab9 */ /* 0x000fe20000000000 */
[----:B------:R-:W-:-:S02]  /*1510*/  @UP1 UIADD3 UR30, UR20, UR33, URZ ;  /* 0x00000021141e1290 */ /* 0x000fc4000fffe03f */
[----:B------:R-:W-:Y:S02]  /*1520*/  @UP1 UIADD3 UR32, UR20, UR33, URZ ;  /* 0x0000002114201290 */ /* 0x000fe4000fffe03f */
[----:B------:R-:W-:Y:S02]  /*1530*/  UIMAD UR50, UR58, UR24, URZ ;  /* 0x000000183a3272a4 */ /* 0x000fe4000f8e023f */
[----:B------:R-:W-:Y:S01]  /*1540*/  UISETP.NE.AND UP6, UPT, UR23, URZ, UPT ;  /* 0x0000003f1700728c */ /* 0x000fe2000bfc5270 */
[----:B------:R-:W-:-:S03]  /*1550*/  @UP1 ULDC.64 UR24, c[0x0][0x248] ;  /* 0x0000920000181ab9 */ /* 0x000fc60000000a00 */
[----:B------:R-:W-:Y:S01]  /*1560*/  @!P1 IMAD.IADD R2, R2, 0x1, -R6 ;  /* 0x0000000102029824 */ /* 0x000fe200078e0a06 */
[----:B------:R-:W-:Y:S01]  /*1570*/  @UP1 ULDC.64 UR22, c[0x0][0x250] ;  /* 0x0000940000161ab9 */ /* 0x000fe20000000a00 */
[----:B------:R-:W-:Y:S01]  /*1580*/  @!P1 VIADD R0, R0, 0x1 ;  /* 0x0000000100009836 */ /* 0x000fe20000000000 */
[----:B------:R-:W-:Y:S01]  /*1590*/  PLOP3.LUT P1, PT, PT, PT, UP1, 0x80, 0x0 ;  /* 0x000000000000781c */ /* 0x000fe20003f2f018 */
[----:B------:R-:W-:Y:S01]  /*15a0*/  @UP0 UIADD3 UR48, UR15, UR17, URZ ;  /* 0x000000110f300290 */ /* 0x000fe2000fffe03f */
[----:B------:R-:W-:Y:S01]  /*15b0*/  ISETP.GE.U32.AND P0, PT, R2, R6, PT ;  /* 0x000000060200720c */ /* 0x000fe20003f06070 */
[----:B------:R-:W-:Y:S01]  /*15c0*/  @UP3 USEL UR11, UR10, UR6, !UP0 ;  /* 0x000000060a0b3287 */ /* 0x000fe2000c000000 */
[----:B------:R-:W-:Y:S01]  /*15d0*/  LOP3.LUT R2, R7, UR58, RZ, 0x3c, !PT ;  /* 0x0000003a07027c12 */ /* 0x000fe2000f8e3cff */
[----:B------:R-:W-:Y:S02]  /*15e0*/  @UP1 UIMAD.WIDE.U32 UR16, UR30, UR24, URZ ;  /* 0x000000181e1012a5 */ /* 0x000fe4000f8e003f */
[----:B------:R-:W-:Y:S01]  /*15f0*/  @UP1 UIMAD UR30, UR30, UR25, URZ ;  /* 0x000000191e1e12a4 */ /* 0x000fe2000f8e023f */
[----:B------:R-:W-:Y:S01]  /*1600*/  ISETP.GE.AND P2, PT, R2, RZ, PT ;  /* 0x000000ff0200720c */ /* 0x000fe20003f46270 */
[----:B------:R-:W-:Y:S01]  /*1610*/  @UP1 UIMAD.WIDE.U32 UR14, UR32, UR22, URZ ;  /* 0x00000016200e12a5 */ /* 0x000fe2000f8e003f */
[----:B------:R-:W-:Y:S01]  /*1620*/  @UP3 ULDC UR10, c[0x0][0x2e4] ;  /* 0x0000b900000a3ab9 */ /* 0x000fe20000000800 */
[----:B------:R-:W-:-:S02]  /*1630*/  @UP1 UIMAD UR13, UR32, UR23, URZ ;  /* 0x00000017200d12a4 */ /* 0x000fc4000f8e023f */
[----:B------:R-:W-:Y:S02]  /*1640*/  @UP3 UIMAD UR28, UR58, UR10, UR11 ;  /* 0x0000000a3a1c32a4 */ /* 0x000fe4000f8e020b */
[----:B------:R-:W-:Y:S01]  /*1650*/  @P0 IADD3 R0, R0, 0x1, RZ ;  /* 0x0000000100000810 */ /* 0x000fe20007ffe0ff */
[----:B------:R-:W-:Y:S01]  /*1660*/  @!UP3 UIMAD UR10, UR47, UR53, UR58 ;  /* 0x000000352f0ab2a4 */ /* 0x000fe2000f8e023a */
[----:B------:R-:W-:Y:S01]  /*1670*/  PLOP3.LUT P0, PT, PT, PT, UP3, 0x80, 0x0 ;  /* 0x000000000000781c */ /* 0x000fe20003f0f038 */
[----:B------:R-:W-:Y:S02]  /*1680*/  USEL UR54, UR34, URZ, UP6 ;  /* 0x0000003f22367287 */ /* 0x000fe4000b000000 */
[----:B------:R-:W-:Y:S01]  /*1690*/  IMAD.MOV.U32 R14, RZ, RZ, R0 ;  /* 0x000000ffff0e7224 */ /* 0x000fe200078e0000 */
[----:B------:R-:W-:Y:S02]  /*16a0*/  USEL UR53, UR49, URZ, UP6 ;  /* 0x0000003f31357287 */ /* 0x000fe4000b000000 */
[----:B------:R-:W-:-:S02]  /*16b0*/  @UP1 UIADD3 UR32, UR17, UR30, URZ ;  /* 0x0000001e11201290 */ /* 0x000fc4000fffe03f */
[----:B------:R-:W-:Y:S01]  /*16c0*/  USHF.R.S32.HI UR40, URZ, 0x1f, UR21 ;  /* 0x0000001f3f287899 */ /* 0x000fe20008011415 */
[----:B------:R-:W-:Y:S01]  /*16d0*/  @!P2 IADD3 R14, -R14, RZ, RZ ;  /* 0x000000ff0e0ea210 */ /* 0x000fe20007ffe1ff */
[----:B------:R-:W-:Y:S01]  /*16e0*/  @!UP0 UIADD3 UR52, UR43, UR41, URZ ;  /* 0x000000292b348290 */ /* 0x000fe2000fffe03f */
[----:B------:R-:W-:Y:S01]  /*16f0*/  @!P3 LOP3.LUT R14, RZ, R7, RZ, 0x33, !PT ;  /* 0x00000007ff0eb212 */ /* 0x000fe200078e33ff */
[----:B------:R-:W-:Y:S02]  /*1700*/  USHF.R.S32.HI UR55, URZ, 0x1f, UR50 ;  /* 0x0000001f3f377899 */ /* 0x000fe40008011432 */
[----:B------:R-:W-:Y:S02]  /*1710*/  USHF.R.S32.HI UR46, URZ, 0x7, UR36 ;  /* 0x000000073f2e7899 */ /* 0x000fe40008011424 */
[----:B------:R-:W-:Y:S02]  /*1720*/  @UP1 UIADD3 UR35, UR15, UR13, URZ ;  /* 0x0000000d0f231290 */ /* 0x000fe4000fffe03f */
[----:B------:R-:W-:-:S02]  /*1730*/  @!UP3 UIMAD UR28, UR10, UR29, URZ ;  /* 0x0000001d0a1cb2a4 */ /* 0x000fc4000f8e023f */
        /* <DEDUP_REMOVED lines=16> */
.L_x_904:
        /* <DEDUP_REMOVED lines=13> */
.L_x_905:
        /* <DEDUP_REMOVED lines=11> */
.L_x_906:
[----:B------:R-:W-:Y:S02]  /*19c0*/  ULDC UR6, c[0x0][0x270] ;  /* 0x00009c0000067ab9 */ /* 0x000fe40000000800 */
[----:B------:R-:W-:-:S04]  /*19d0*/  UIMAD UR6, UR47, UR6, UR58 ;  /* 0x000000062f0672a4 */ /* 0x000fc8000f8e023a */
[----:B------:R-:W-:-:S12]  /*19e0*/  UIMAD UR6, UR6, UR60, URZ ;  /* 0x0000003c060672a4 */ /* 0x000fd8000f8e023f */
.L_x_907:
[----:B------:R-:W1:Y:S01]  /*19f0*/  S2R R6, SR_TID.X ;  /* 0x0000000000067919 */ /* 0x000e620000002100 */
[----:B------:R-:W2:Y:S01]  /*1a00*/  LDC.64 R4, c[0x0][0x420] ;  /* 0x00010800ff047b82 */ /* 0x000ea20000000a00 */
[----:B------:R-:W-:Y:S01]  /*1a10*/  ULDC UR13, c[0x0][0x2dc] ;  /* 0x0000b700000d7ab9 */ /* 0x000fe20000000800 */
[----:B------:R-:W-:Y:S01]  /*1a20*/  ULDC UR14, c[0x0][0x270] ;  /* 0x00009c00000e7ab9 */ /* 0x000fe20000000800 */
[----:B------:R-:W-:Y:S01]  /*1a30*/  UIADD3 UR41, UR7, UR6, URZ ;  /* 0x0000000607297290 */ /* 0x000fe2000fffe03f */
[--C-:B------:R-:W-:Y:S01]  /*1a40*/  SHF.R.S32.HI R27, RZ, 0x1f, R194.reuse ;  /* 0x0000001fff1b7819 */ /* 0x100fe200000114c2 */
[----:B------:R-:W-:Y:S01]  /*1a50*/  UIMAD UR6, UR13, UR14, URZ ;  /* 0x0000000e0d0672a4 */ /* 0x000fe2000f8e023f */
[----:B------:R-:W-:Y:S01]  /*1a60*/  IMAD.MOV.U32 R26, RZ, RZ, R194 ;  /* 0x000000ffff1a7224 */ /* 0x000fe200078e00c2 */
[----:B------:R-:W-:Y:S01]  /*1a70*/  UIADD3 UR10, UR7, UR28, URZ ;  /* 0x0000001c070a7290 */ /* 0x000fe2000fffe03f */
[----:B------:R-:W-:Y:S01]  /*1a80*/  BSSY B1, `(.L_x_903) ;  /* 0x0000b52000017945 */ /* 0x000fe20003800000 */
[----:B------:R-:W-:Y:S01]  /*1a90*/  ULDC.64 UR16, c[0x0][0x2b0] ;  /* 0x0000ac0000107ab9 */ /* 0x000fe20000000a00 */
[----:B------:R-:W-:-:S02]  /*1aa0*/  UIADD3 UR13, -UR12, UR31, UR21 ;  /* 0x0000001f0c0d7290 */ /* 0x000fc4000fffe115 */
[----:B------:R-:W-:Y:S02]  /*1ab0*/  UIMAD.WIDE UR16, UR10, 0x4, UR16 ;  /* 0x000000040a1078a5 */ /* 0x000fe4000f8e0210 */
[----:B------:R-:W-:Y:S02]  /*1ac0*/  USHF.R.S32.HI UR19, URZ, 0x1f, UR58 ;  /* 0x0000001f3f137899 */ /* 0x000fe4000801143a */
[----:B------:R-:W-:Y:S01]  /*1ad0*/  USHF.L.U32 UR10, UR6, 0x7, URZ ;  /* 0x00000007060a7899 */ /* 0x000fe2000800063f */
[----:B------:R-:W-:Y:S01]  /*1ae0*/  ULDC UR14, c[0x0][0x398] ;  /* 0x0000e600000e7ab9 */ /* 0x000fe20000000800 */
[----:B------:R-:W-:Y:S01]  /*1af0*/  ULDC.64 UR28, c[0x0][0x258] ;  /* 0x00009600001c7ab9 */ /* 0x000fe20000000a00 */
[----:B------:R-:W-:Y:S01]  /*1b00*/  ULDC.64 UR42, c[0x0][0x210] ;  /* 0x00008400002a7ab9 */ /* 0x000fe20000000a00 */
[----:B------:R-:W-:Y:S01]  /*1b10*/  ULDC.64 UR44, c[0x0][0x478] ;  /* 0x00011e00002c7ab9 */ /* 0x000fe20000000a00 */
[----:B--2---:R-:W-:-:S04]  /*1b20*/  IMAD R10, R4, UR37, RZ ;  /* 0x00000025040a7c24 */ /* 0x004fc8000f8e02ff */
[----:B------:R-:W-:Y:S01]  /*1b30*/  IMAD R10, R5, UR7, R10 ;  /* 0x00000007050a7c24 */ /* 0x000fe2000f8e020a */
[----:B-1----:R-:W-:-:S04]  /*1b40*/  SHF.R.S32.HI R7, RZ, 0x1f, R6 ;  /* 0x0000001fff077819 */ /* 0x002fc80000011406 */
[CC--:B------:R-:W-:Y:S02]  /*1b50*/  LEA.HI R2, R7.reuse, R6.reuse, RZ, 0x5 ;  /* 0x0000000607027211 */ /* 0x0c0fe400078f28ff */
[----:B------:R-:W-:Y:S02]  /*1b60*/  LEA.HI R7, R7, R6, RZ, 0x3 ;  /* 0x0000000607077211 */ /* 0x000fe400078f18ff */
[----:B------:R-:W-:Y:S02]  /*1b70*/  LOP3.LUT R0, R2, 0xffffffe0, RZ, 0xc0, !PT ;  /* 0xffffffe002007812 */ /* 0x000fe400078ec0ff */
[----:B------:R-:W-:-:S03]  /*1b80*/  SHF.R.S32.HI R2, RZ, 0x5, R2 ;  /* 0x00000005ff027819 */ /* 0x000fc60000011402 */
[----:B------:R-:W-:Y:S01]  /*1b90*/  IMAD.IADD R0, R6, 0x1, -R0 ;  /* 0x0000000106007824 */ /* 0x000fe200078e0a00 */
[----:B------:R-:W-:-:S03]  /*1ba0*/  IADD3 R6, P0, R194, UR11, RZ ;  /* 0x0000000bc2067c10 */ /* 0x000fc6000ff1e0ff */
[----:B------:R-:W-:Y:S01]  /*1bb0*/  IMAD R13, R2, UR6, R0 ;  /* 0x00000006020d7c24 */ /* 0x000fe2000f8e0200 */
[----:B------:R-:W-:Y:S01]  /*1bc0*/  SHF.R.S32.HI R0, RZ, 0x3, R7 ;  /* 0x00000003ff007819 */ /* 0x000fe20000011407 */
[----:B------:R-:W-:Y:S01]  /*1bd0*/  UIADD3 UR6, UR13, -UR14, URZ ;  /* 0x8000000e0d067290 */ /* 0x000fe2000fffe03f */
[----:B------:R-:W-:Y:S01]  /*1be0*/  IADD3.X R7, R27, UR52, RZ, P0, !PT ;  /* 0x000000341b077c10 */ /* 0x000fe200087fe4ff */
[----:B------:R-:W-:Y:S01]  /*1bf0*/  UIADD3 UR13, UP5, UP4, UR38, UR10, UR50 ;  /* 0x0000000a260d7290 */ /* 0x000fe2000fcbe032 */
[----:B------:R-:W-:Y:S01]  /*1c00*/  SHF.R.S32.HI R24, RZ, 0x1f, R0 ;  /* 0x0000001fff187819 */ /* 0x000fe20000011400 */
[----:B------:R-:W-:Y:S01]  /*1c10*/  ULDC.64 UR14, c[0x0][0x428] ;  /* 0x00010a00000e7ab9 */ /* 0x000fe20000000a00 */
[----:B------:R-:W-:Y:S01]  /*1c20*/  IADD3 R2, P0, R0, UR7, RZ ;  /* 0x0000000700027c10 */ /* 0x000fe2000ff1e0ff */
[----:B------:R-:W-:Y:S01]  /*1c30*/  IMAD.WIDE.U32 R6, R4, UR7, R6 ;  /* 0x0000000704067c25 */ /* 0x000fe2000f8e0006 */
[----:B------:R-:W-:Y:S02]  /*1c40*/  UIMAD UR7, UR19, UR28, URZ ;  /* 0x0000001c130772a4 */ /* 0x000fe4000f8e023f */
[----:B------:R-:W-:Y:S01]  /*1c50*/  IADD3.X R11, R24, UR37, RZ, P0, !PT ;  /* 0x00000025180b7c10 */ /* 0x000fe200087fe4ff */
[----:B------:R-:W-:Y:S01]  /*1c60*/  IMAD.WIDE.U32 R8, R2, UR26, R26 ;  /* 0x0000001a02087c25 */ /* 0x000fe2000f8e001a */
[----:B------:R-:W-:-:S02]  /*1c70*/  UIMAD UR11, UR19, UR14, URZ ;  /* 0x0000000e130b72a4 */ /* 0x000fc4000f8e023f */
[----:B------:R-:W-:Y:S01]  /*1c80*/  UIMAD UR29, UR58, UR29, UR7 ;  /* 0x0000001d3a1d72a4 */ /* 0x000fe2000f8e0207 */
[----:B------:R-:W-:Y:S01]  /*1c90*/  IMAD R11, R11, UR26, RZ ;  /* 0x0000001a0b0b7c24 */ /* 0x000fe2000f8e02ff */
[----:B------:R-:W-:Y:S01]  /*1ca0*/  IADD3 R8, P0, R8, UR57, RZ ;  /* 0x0000003908087c10 */ /* 0x000fe2000ff1e0ff */
[----:B------:R-:W-:Y:S01]  /*1cb0*/  IMAD.U32 R12, RZ, RZ, UR14 ;  /* 0x0000000eff0c7e24 */ /* 0x000fe2000f8e00ff */
[----:B------:R-:W-:Y:S01]  /*1cc0*/  USHF.R.S32.HI UR19, URZ, 0x1f, UR6 ;  /* 0x0000001f3f137899 */ /* 0x000fe20008011406 */
[----:B------:R-:W-:Y:S01]  /*1cd0*/  IMAD R2, R2, UR27, R11 ;  /* 0x0000001b02027c24 */ /* 0x000fe2000f8e020b */
[----:B------:R-:W-:Y:S01]  /*1ce0*/  UIADD3 UR7, UP3, UP2, UR54, UR13, UR56 ;  /* 0x0000000d36077290 */ /* 0x000fe2000fa7e038 */
[----:B------:R-:W-:Y:S01]  /*1cf0*/  IMAD.IADD R7, R7, 0x1, R10 ;  /* 0x0000000107077824 */ /* 0x000fe200078e020a */
[----:B------:R-:W-:Y:S01]  /*1d00*/  USHF.R.S32.HI UR10, URZ, 0x1f, UR10 ;  /* 0x0000001f3f0a7899 */ /* 0x000fe2000801140a */
[----:B------:R-:W-:Y:S01]  /*1d10*/  IMAD R10, R24, R4, RZ ;  /* 0x00000004180a7224 */ /* 0x000fe200078e02ff */
[----:B------:R-:W-:Y:S01]  /*1d20*/  IADD3.X R9, R9, UR51, R2, P0, !PT ;  /* 0x0000003309097c10 */ /* 0x000fe200087fe402 */
[----:B------:R-:W-:Y:S01]  /*1d30*/  IMAD.U32 R2, RZ, RZ, UR28 ;  /* 0x0000001cff027e24 */ /* 0x000fe2000f8e00ff */
[----:B------:R-:W-:Y:S01]  /*1d40*/  UIMAD UR11, UR58, UR15, UR11 ;  /* 0x0000000f3a0b72a4 */ /* 0x000fe2000f8e020b */
[----:B------:R-:W-:Y:S01]  /*1d50*/  IMAD.WIDE.U32 R6, R12, UR58, R6 ;  /* 0x0000003a0c067c25 */ /* 0x000fe2000f8e0006 */
[----:B------:R-:W-:-:S02]  /*1d60*/  ULEA.HI UR19, UR19, UR6, URZ, 0x7 ;  /* 0x0000000613137291 */ /* 0x000fc4000f8f383f */
[----:B------:R-:W-:Y:S01]  /*1d70*/  UIADD3.X UR6, UR49, UR10, UR55, UP5, UP4 ;  /* 0x0000000a31067290 */ /* 0x000fe2000afe8437 */
[----:B------:R-:W-:Y:S01]  /*1d80*/  IMAD.WIDE.U32 R8, R2, UR58, R8 ;  /* 0x0000003a02087c25 */ /* 0x000fe2000f8e0008 */
[----:B------:R-:W-:Y:S01]  /*1d90*/  IADD3 R2, P0, R13, UR7, RZ ;  /* 0x000000070d027c10 */ /* 0x000fe2000ff1e0ff */
[----:B------:R-:W-:Y:S01]  /*1da0*/  ULDC.64 UR36, c[0x0][0x400] ;  /* 0x0001000000247ab9 */ /* 0x000fe20000000a00 */
[----:B------:R-:W-:Y:S01]  /*1db0*/  UIADD3.X UR10, UR53, UR6, UR48, UP3, UP2 ;  /* 0x00000006350a7290 */ /* 0x000fe20009fe4430 */
[----:B------:R-:W-:Y:S01]  /*1dc0*/  VIADD R7, R7, UR11 ;  /* 0x0000000b07077c36 */ /* 0x000fe20008000000 */
[----:B------:R-:W-:Y:S01]  /*1dd0*/  LEA R12, P2, R2, UR36, 0x2 ;  /* 0x00000024020c7c11 */ /* 0x000fe2000f8410ff */
[C---:B------:R-:W-:Y:S01]  /*1de0*/  IMAD R11, R0.reuse, R5, R10 ;  /* 0x00000005000b7224 */ /* 0x040fe200078e020a */
[----:B------:R-:W-:Y:S01]  /*1df0*/  USHF.R.S32.HI UR19, URZ, 0x7, UR19 ;  /* 0x000000073f137899 */ /* 0x000fe20008011413 */
[----:B------:R-:W-:Y:S01]  /*1e00*/  IMAD.WIDE.U32 R6, R0, R4, R6 ;  /* 0x0000000400067225 */ /* 0x000fe200078e0006 */
[----:B------:R-:W-:Y:S01]  /*1e10*/  ULDC.64 UR38, c[0x0][0x3e0] ;  /* 0x0000f80000267ab9 */ /* 0x000fe20000000a00 */
[----:B------:R-:W-:Y:S01]  /*1e20*/  LEA.HI.X.SX32 R10, R13, UR10, 0x1, P0 ;  /* 0x0000000a0d0a7c11 */ /* 0x000fe200080f0eff */
[----:B------:R1:W-:Y:S01]  /*1e30*/  STL [R1+0x30], R12 ;  /* 0x0000300c01007387 */ /* 0x0003e20000100800 */
[----:B------:R-:W-:Y:S01]  /*1e40*/  VIADD R9, R9, UR29 ;  /* 0x0000001d09097c36 */ /* 0x000fe20008000000 */
[----:B------:R-:W-:Y:S01]  /*1e50*/  UISETP.LT.AND UP0, UPT, URZ, UR19, UPT ;  /* 0x000000133f00728c */ /* 0x000fe2000bf01270 */
[----:B------:R-:W-:Y:S01]  /*1e60*/  IMAD.IADD R7, R7, 0x1, R11 ;  /* 0x0000000107077824 */ /* 0x000fe200078e020b */
[----:B------:R-:W-:Y:S01]  /*1e70*/  LEA R13, P3, R6, UR38, 0x1 ;  /* 0x00000026060d7c11 */ /* 0x000fe2000f8608ff */
[----:B------:R-:W-:Y:S01]  /*1e80*/  UIMAD.WIDE UR6, UR41, 0x4, UR44 ;  /* 0x00000004290678a5 */ /* 0x000fe2000f8e022c */
[----:B------:R-:W-:Y:S01]  /*1e90*/  LEA.HI.X R2, R2, UR37, R10, 0x2, P2 ;  /* 0x0000002502027c11 */ /* 0x000fe200090f140a */
[----:B------:R-:W-:Y:S01]  /*1ea0*/  USEL UR19, URZ, UR19, !UP0 ;  /* 0x000000133f137287 */ /* 0x000fe2000c000000 */
[----:B------:R-:W-:Y:S01]  /*1eb0*/  LEA.HI.X R16, R6, UR39, R7, 0x1, P3 ;  /* 0x0000002706107c11 */ /* 0x000fe200098f0c07 */
[----:B------:R-:W-:Y:S01]  /*1ec0*/  UMOV UR14, UR16 ;  /* 0x00000010000e7c82 */ /* 0x000fe20008000000 */
[----:B------:R-:W-:-:S02]  /*1ed0*/  UIADD3 UR10, UR46, -0x1, URZ ;  /* 0xffffffff2e0a7890 */ /* 0x000fc4000fffe03f */
[----:B------:R-:W-:Y:S01]  /*1ee0*/  UISETP.GT.AND UP0, UPT, UR46, UR19, UPT ;  /* 0x000000132e00728c */ /* 0x000fe2000bf04270 */
[----:B------:R-:W-:Y:S01]  /*1ef0*/  UMOV UR13, UR17 ;  /* 0x00000011000d7c82 */ /* 0x000fe20008000000 */
[----:B------:R-:W-:Y:S01]  /*1f00*/  UMOV UR16, UR6 ;  /* 0x0000000600107c82 */ /* 0x000fe20008000000 */
[----:B------:R-:W-:-:S03]  /*1f10*/  UMOV UR15, UR7 ;  /* 0x00000007000f7c82 */ /* 0x000fc60008000000 */
[----:B------:R-:W-:Y:S02]  /*1f20*/  PLOP3.LUT P0, PT, PT, PT, UP0, 0x80, 0x0 ;  /* 0x000000000000781c */ /* 0x000fe40003f0f008 */
[----:B-1----:R-:W-:-:S04]  /*1f30*/  LEA R12, P4, R8, UR42, 0x1 ;  /* 0x0000002a080c7c11 */ /* 0x002fc8000f8808ff */
[----:B------:R-:W-:Y:S01]  /*1f40*/  LEA.HI.X R11, R8, UR43, R9, 0x1, P4 ;  /* 0x0000002b080b7c11 */ /* 0x000fe2000a0f0c09 */
[----:B------:R1:W-:Y:S04]  /*1f50*/  STL [R1+0x40], R12 ;  /* 0x0000400c01007387 */ /* 0x0003e80000100800 */
[----:B------:R1:W-:Y:S04]  /*1f60*/  STL [R1+0x44], R13 ;  /* 0x0000440d01007387 */ /* 0x0003e80000100800 */
[----:B------:R1:W-:Y:S04]  /*1f70*/  STL [R1+0x2c], R2 ;  /* 0x00002c0201007387 */ /* 0x0003e80000100800 */
[----:B------:R1:W-:Y:S04]  /*1f80*/  STL [R1+0x3c], R11 ;  /* 0x00003c0b01007387 */ /* 0x0003e80000100800 */
[----:B------:R1:W-:Y:S01]  /*1f90*/  STL [R1+0x38], R16 ;  /* 0x0000381001007387 */ /* 0x0003e20000100800 */
        /* <DEDUP_REMOVED lines=20> */
.L_x_909:
        /* <DEDUP_REMOVED lines=20> */
.L_x_910:
[----:B------:R-:W-:Y:S01]  /*2220*/  UIMAD UR13, UR40, UR10, URZ ;  /* 0x0000000a280d72a4 */ /* 0x000fe2000f8e023f */
[----:B------:R-:W-:Y:S01]  /*2230*/  IMAD.U32 R4, RZ, RZ, UR10 ;  /* 0x0000000aff047e24 */ /* 0x000fe2000f8e00ff */
[----:B------:R-:W-:Y:S01]  /*2240*/  ULDC UR14, c[0x0][0x2d0] ;  /* 0x0000b400000e7ab9 */ /* 0x000fe20000000800 */
[C---:B-1----:R-:W-:Y:S01]  /*2250*/  VIADD R2, R0.reuse, 0x20 ;  /* 0x0000002000027836 */ /* 0x042fe20000000000 */
        /* <DEDUP_REMOVED lines=31> */
.L_x_912:
[----:B------:R-:W-:Y:S05]  /*2450*/  BSYNC B0 ;  /* 0x0000000000007941 */ /* 0x000fea0003800000 */
.L_x_911:
        /* <DEDUP_REMOVED lines=14> */
.L_x_914:
[----:B------:R-:W-:Y:S05]  /*2540*/  BSYNC B0 ;  /* 0x0000000000007941 */ /* 0x000fea0003800000 */
.L_x_913:
        /* <DEDUP_REMOVED lines=14> */
.L_x_916:
[----:B------:R-:W-:Y:S05]  /*2630*/  BSYNC B0 ;  /* 0x0000000000007941 */ /* 0x000fea0003800000 */
.L_x_915:
        /* <DEDUP_REMOVED lines=14> */
.L_x_918:
[----:B------:R-:W-:Y:S05]  /*2720*/  BSYNC B0 ;  /* 0x0000000000007941 */ /* 0x000fea0003800000 */
.L_x_917:
        /* <DEDUP_REMOVED lines=26> */
.L_x_920:
[----:B------:R-:W-:Y:S05]  /*28d0*/  BSYNC B0 ;  /* 0x0000000000007941 */ /* 0x000fea0003800000 */
.L_x_919:
        /* <DEDUP_REMOVED lines=14> */
.L_x_922:
[----:B------:R-:W-:Y:S05]  /*29c0*/  BSYNC B0 ;  /* 0x0000000000007941 */ /* 0x000fea0003800000 */
.L_x_921:
        /* <DEDUP_REMOVED lines=14> */
.L_x_924:
[----:B------:R-:W-:Y:S05]  /*2ab0*/  BSYNC B0 ;  /* 0x0000000000007941 */ /* 0x000fea0003800000 */
.L_x_923:
        /* <DEDUP_REMOVED lines=14> */
.L_x_908:
[----:B------:R-:W1:Y:S01]  /*2ba0*/  LDL R7, [R1+0x70] ;  /* 0x0000700001077983 */ /* 0x000e620000100800 */
        /* <DEDUP_REMOVED lines=17> */
[C---:B-1----:R-:W-:Y:S01]  /*2cc0*/  LEA R2, R7.reuse, UR4, 0x1 ;  /* 0x0000000407027c11 */ /* 0x042fe2000f8e08ff */
        /* <DEDUP_REMOVED lines=14> */
.L_x_927:
[----:B------:R-:W-:Y:S05]  /*2db0*/  BSYNC B0 ;  /* 0x0000000000007941 */ /* 0x000fea0003800000 */
.L_x_926:
        /* <DEDUP_REMOVED lines=14> */
.L_x_929:
[----:B------:R-:W-:Y:S05]  /*2ea0*/  BSYNC B0 ;  /* 0x0000000000007941 */ /* 0x000fea0003800000 */
.L_x_928:
        /* <DEDUP_REMOVED lines=13> */
.L_x_931:
[----:B------:R-:W-:Y:S05]  /*2f80*/  BSYNC B0 ;  /* 0x0000000000007941 */ /* 0x000fea0003800000 */
.L_x_930:
        /* <DEDUP_REMOVED lines=16> */
.L_x_933:
[----:B------:R-:W-:Y:S05]  /*3090*/  BSYNC B0 ;  /* 0x0000000000007941 */ /* 0x000fea0003800000 */
.L_x_932:
        /* <DEDUP_REMOVED lines=19> */
.L_x_935:
[----:B------:R-:W-:Y:S05]  /*31d0*/  BSYNC B0 ;  /* 0x0000000000007941 */ /* 0x000fea0003800000 */
.L_x_934:
        /* <DEDUP_REMOVED lines=21> */
.L_x_937:
[----:B------:R-:W-:Y:S05]  /*3330*/  BSYNC B0 ;  /* 0x0000000000007941 */ /* 0x000fea0003800000 */
.L_x_936:
        /* <DEDUP_REMOVED lines=21> */
.L_x_939:
[----:B------:R-:W-:Y:S05]  /*3490*/  BSYNC B0 ;  /* 0x0000000000007941 */ /* 0x000fea0003800000 */
.L_x_938:
        /* <DEDUP_REMOVED lines=13> */
[----:B---3--:R-:W-:Y:S01]  /*3570*/  MOV R6, UR26 ;  /* 0x0000001a00067c02 */ /* 0x008fe20008000f00 */
[----:B------:R-:W-:Y:S01]  /*3580*/  UIMAD UR7, UR27, 0xc0, URZ ;  /* 0x000000c01b0778a4 */ /* 0x000fe2000f8e023f */
[----:B------:R-:W-:Y:S02]  /*3590*/  MOV R4, R12 ;  /* 0x0000000c00047202 */ /* 0x000fe40000000f00 */
[----:B------:R-:W-:-:S03]  /*35a0*/  MOV R5, R11 ;  /* 0x0000000b00057202 */ /* 0x000fc60000000f00 */
[----:B------:R-:W-:-:S05]  /*35b0*/  IMAD.WIDE.U32 R4, R6, 0xc0, R4 ;  /* 0x000000c006047825 */ /* 0x000fca00078e0004 */
[----:B------:R-:W-:-:S05]  /*35c0*/  IADD3 R5, R5, UR7, RZ ;  /* 0x0000000705057c10 */ /* 0x000fca000fffe0ff */
[----:B------:R-:W-:Y:S01]  /*35d0*/  @!PT LDS RZ, [RZ] ;  /* 0x00000000fffff984 */ /* 0x000fe20000000800 */
[----:B------:R-:W-:Y:S01]  /*35e0*/  @!PT LDS RZ, [RZ] ;  /* 0x00000000fffff984 */ /* 0x000fe20000000800 */
[----:B------:R-:W-:Y:S01]  /*35f0*/  @!PT LDS RZ, [RZ] ;  /* 0x00000000fffff984 */ /* 0x000fe20000000800 */
[----:B------:R3:W-:Y:S02]  /*3600*/  LDGSTS.E.BYPASS.LTC128B.128 [R195+0x3000], desc[UR8][R4.64] ;  /* 0x0300000004c37fae */ /* 0x0007e4000b901d48 */
.L_x_941:
[----:B------:R-:W-:Y:S05]  /*3610*/  BSYNC B0 ;  /* 0x0000000000007941 */ /* 0x000fea0003800000 */
.L_x_940:
[----:B------:R-:W5:Y:S01]  /*3620*/  LDL R25, [R1+0x78] ;  /* 0x0000780001197983 */ /* 0x000f620000100800 */
        /* <DEDUP_REMOVED lines=26> */
[C---:B------:R-:W-:Y:S02]  /*37d0*/  @!P6 LEA R16, P0, R6.reuse, UR14, 0x2 ;  /* 0x0000000e0610ec11 */ /* 0x040fe4000f8010ff */
[----:B------:R-:W-:Y:S01]  /*37e0*/  P2R R19, PR, RZ, 0x8 ;  /* 0x00000008ff137803 */ /* 0x000fe20000000000 */
[----:B------:R-:W-:Y:S01]  /*37f0*/  IMAD.IADD R10, R5, 0x1, R7 ;  /* 0x00000001050a7824 */ /* 0x000fe200078e0207 */
[----:B------:R-:W-:-:S02]  /*3800*/  @!P6 LEA.HI.X R17, R6, UR13, R8, 0x2, P0 ;  /* 0x0000000d0611ec11 */ /* 0x000fc400080f1408 */
        /* <DEDUP_REMOVED lines=21> */
.L_x_943:
[----:B------:R-:W-:Y:S05]  /*3960*/  BSYNC B0 ;  /* 0x0000000000007941 */ /* 0x000fea0003800000 */
.L_x_942:
        /* <DEDUP_REMOVED lines=23> */
.L_x_945:
[----:B------:R-:W-:Y:S05]  /*3ae0*/  BSYNC B0 ;  /* 0x0000000000007941 */ /* 0x000fea0003800000 */
.L_x_944:
        /* <DEDUP_REMOVED lines=23> */
.L_x_947:
[----:B------:R-:W-:Y:S05]  /*3c60*/  BSYNC B0 ;  /* 0x0000000000007941 */ /* 0x000fea0003800000 */
.L_x_946:
        /* <DEDUP_REMOVED lines=23> */
.L_x_949:
[----:B------:R-:W-:Y:S05]  /*3de0*/  BSYNC B0 ;  /* 0x0000000000007941 */ /* 0x000fea0003800000 */
.L_x_948:
        /* <DEDUP_REMOVED lines=32> */
.L_x_951:
[----:B------:R-:W-:Y:S05]  /*3ff0*/  BSYNC B0 ;  /* 0x0000000000007941 */ /* 0x000fea0003800000 */
.L_x_950:
        /* <DEDUP_REMOVED lines=22> */
.L_x_953:
[----:B------:R-:W-:Y:S05]  /*4160*/  BSYNC B0 ;  /* 0x0000000000007941 */ /* 0x000fea0003800000 */
.L_x_952:
        /* <DEDUP_REMOVED lines=22> */
.L_x_955:
[----:B------:R-:W-:Y:S05]  /*42d0*/  BSYNC B0 ;  /* 0x0000000000007941 */ /* 0x000fea0003800000 */
.L_x_954:
        /* <DEDUP_REMOVED lines=22> */
.L_x_957:
[----:B------:R-:W-:Y:S05]  /*4440*/  BSYNC B0 ;  /* 0x0000000000007941 */ /* 0x000fea0003800000 */
.L_x_956:
[----:B------:R-:W-:Y:S01]  /*4450*/  ISETP.NE.AND P0, PT, R18, RZ, PT ;  /* 0x000000ff1200720c */ /* 0x000fe20003f05270 */
[----:B-1234-:R-:W-:Y:S01]  /*4460*/  IMAD.MOV.U32 R2, RZ, RZ, 0x7f800000 ;  /* 0x7f800000ff027424 */ /* 0x01efe200078e00ff */
[----:B------:R-:W-:Y:S01]  /*4470*/  ISETP.NE.AND P3, PT, R11, RZ, PT ;  /* 0x000000ff0b00720c */ /* 0x000fe20003f65270 */
[----:B------:R-:W-:Y:S01]  /*4480*/  IMAD.MOV.U32 R0, RZ, RZ, 0x7f800000 ;  /* 0x7f800000ff007424 */ /* 0x000fe200078e00ff */
[----:B------:R-:W-:Y:S01]  /*4490*/  ISETP.NE.AND P2, PT, R19, RZ, PT ;  /* 0x000000ff1300720c */ /* 0x000fe20003f45270 */
[----:B------:R-:W-:Y:S01]  /*44a0*/  IMAD.MOV.U32 R6, RZ, RZ, 0x7f800000 ;  /* 0x7f800000ff067424 */ /* 0x000fe200078e00ff */
[----:B------:R-:W2:Y:S01]  /*44b0*/  LDL R4, [R1+0x80] ;  /* 0x0000800001047983 */ /* 0x000ea20000100800 */
[----:B------:R-:W-:Y:S01]  /*44c0*/  IMAD.MOV.U32 R5, RZ, RZ, 0x7f800000 ;  /* 0x7f800000ff057424 */ /* 0x000fe200078e00ff */
[----:B------:R-:W-:Y:S02]  /*44d0*/  ULDC UR22, c[0x0][0x2d0] ;  /* 0x0000b40000167ab9 */ /* 0x000fe40000000800 */
[----:B------:R-:W0:Y:S01]  /*44e0*/  LDGDEPBAR ;  /* 0x00000000000079af */ /* 0x000e220000000000 */
[----:B------:R-:W-:Y:S01]  /*44f0*/  VIADD R190, R193, 0x2000 ;  /* 0x00002000c1be7836 */ /* 0x000fe20000000000 */
[----:B------:R-:W-:Y:S01]  /*4500*/  ULDC UR23, c[0x0][0x2dc] ;  /* 0x0000b70000177ab9 */ /* 0x000fe20000000800 */
[----:B------:R-:W-:Y:S01]  /*4510*/  VIADD R184, R192, 0x2000 ;  /* 0x00002000c0b87836 */ /* 0x000fe20000000000 */
[----:B------:R-:W3:Y:S01]  /*4520*/  @!P0 LDG.E R2, desc[UR8][R12.64+0x100] ;  /* 0x000100080c028981 */ /* 0x000ee2000c1e1900 */
[----:B------:R-:W-:-:S02]  /*4530*/  IMAD.MOV.U32 R185, RZ, RZ, 0x40 ;  /* 0x00000040ffb97424 */ /* 0x000fc400078e00ff */
[----:B------:R-:W-:Y:S01]  /*4540*/  IMAD.MOV.U32 R191, RZ, RZ, 0x20 ;  /* 0x00000020ffbf7424 */ /* 0x000fe200078e00ff */
[----:B------:R-:W4:Y:S01]  /*4550*/  @!P6 LDG.E R0, desc[UR8][R16.64] ;  /* 0x000000081000e981 */ /* 0x000f22000c1e1900 */
[----:B------:R-:W-:Y:S01]  /*4560*/  UIADD3 UR21, UR31, 0x80, UR21 ;  /* 0x000000801f157890 */ /* 0x000fe2000fffe015 */
[----:B------:R-:W-:Y:S02]  /*4570*/  CS2R R126, SRZ ;  /* 0x00000000007e7805 */ /* 0x000fe4000001ff00 */
[----:B------:R-:W-:Y:S01]  /*4580*/  CS2R R124, SRZ ;  /* 0x00000000007c7805 */ /* 0x000fe2000001ff00 */
[----:B------:R-:W5:Y:S01]  /*4590*/  @!P3 LDG.E R6, desc[UR8][R12.64] ;  /* 0x000000080c06b981 */ /* 0x000f62000c1e1900 */
[----:B------:R-:W-:Y:S02]  /*45a0*/  CS2R R130, SRZ ;  /* 0x0000000000827805 */ /* 0x000fe4000001ff00 */
[----:B------:R-:W-:Y:S02]  /*45b0*/  CS2R R128, SRZ ;  /* 0x0000000000807805 */ /* 0x000fe4000001ff00 */
[----:B------:R-:W-:Y:S01]  /*45c0*/  CS2R R122, SRZ ;  /* 0x00000000007a7805 */ /* 0x000fe2000001ff00 */
[----:B------:R-:W2:Y:S01]  /*45d0*/  @!P2 LDG.E R5, desc[UR8][R12.64+0x20] ;  /* 0x000020080c05a981 */ /* 0x000ea2000c1e1900 */
[----:B------:R-:W-:-:S02]  /*45e0*/  SEL R190, R190, R193, !P1 ;  /* 0x000000c1bebe7207 */ /* 0x000fc40004800000 */
[----:B------:R-:W-:Y:S02]  /*45f0*/  CS2R R120, SRZ ;  /* 0x0000000000787805 */ /* 0x000fe4000001ff00 */
[----:B------:R-:W-:Y:S02]  /*4600*/  SEL R184, R184, R192, !P1 ;  /* 0x000000c0b8b87207 */ /* 0x000fe40004800000 */
        /* <DEDUP_REMOVED lines=26> */
[----:B------:R-:W-:Y:S01]  /*47b0*/  LEA R190, R190, UR4, 0x1 ;  /* 0x00000004bebe7c11 */ /* 0x000fe2000f8e08ff */
[----:B------:R-:W-:Y:S01]  /*47c0*/  ULDC UR6, c[0x0][0x39c] ;  /* 0x0000e70000067ab9 */ /* 0x000fe20000000800 */
[----:B------:R-:W-:Y:S01]  /*47d0*/  LEA R184, R184, UR4, 0x1 ;  /* 0x00000004b8b87c11 */ /* 0x000fe2000f8e08ff */
[----:B------:R-:W-:Y:S01]  /*47e0*/  UIADD3 UR21, UR21, -UR12, URZ ;  /* 0x8000000c15157290 */ /* 0x000fe2000fffe03f */
[----:B------:R-:W-:Y:S01]  /*47f0*/  ULDC UR7, c[0x0][0x2ec] ;  /* 0x0000bb0000077ab9 */ /* 0x000fe20000000800 */
[----:B---3--:R1:W-:Y:S04]  /*4800*/  STL [R1+0x48], R2 ;  /* 0x0000480201007387 */ /* 0x0083e80000100800 */
[----:B----4-:R3:W-:Y:S01]  /*4810*/  STL [R1+0x4c], R0 ;  /* 0x00004c0001007387 */ /* 0x0107e20000100800 */
[----:B-1----:R-:W-:-:S02]  /*4820*/  VIADD R2, R25, 0x1 ;  /* 0x0000000119027836 */ /* 0x002fc40000000000 */
[----:B---3--:R-:W-:-:S05]  /*4830*/  IMAD.U32 R0, RZ, RZ, UR31 ;  /* 0x0000001fff007e24 */ /* 0x008fca000f8e00ff */
[----:B------:R-:W-:Y:S01]  /*4840*/  IADD3 R0, R2, UR12, -R0 ;  /* 0x0000000c02007c10 */ /* 0x000fe2000fffe800 */
[----:B------:R-:W-:-:S04]  /*4850*/  IMAD.SHL.U32 R2, R25, 0x4, RZ ;  /* 0x0000000419027824 */ /* 0x000fc800078e00ff */
[----:B------:R1:W-:Y:S04]  /*4860*/  STL [R1+0x6c], R0 ;  /* 0x00006c0001007387 */ /* 0x0003e80000100800 */
[----:B------:R3:W-:Y:S04]  /*4870*/  STL [R1+0x68], R2 ;  /* 0x0000680201007387 */ /* 0x0007e80000100800 */
[----:B-----5:R-:W-:Y:S01]  /*4880*/  STL [R1+0x50], R6 ;  /* 0x0000500601007387 */ /* 0x020fe20000100800 */
[----:B--2---:R-:W-:-:S03]  /*4890*/  LOP3.LUT P3, RZ, R4, 0x4, RZ, 0xc0, !PT ;  /* 0x0000000404ff7812 */ /* 0x004fc6000786c0ff */
[----:B------:R2:W-:Y:S01]  /*48a0*/  STL [R1+0x54], R5 ;  /* 0x0000540501007387 */ /* 0x0005e20000100800 */
[C---:B------:R-:W-:Y:S02]  /*48b0*/  LOP3.LUT P0, RZ, R4.reuse, 0x2, RZ, 0xc0, !PT ;  /* 0x0000000204ff7812 */ /* 0x040fe4000780c0ff */
[----:B------:R-:W-:Y:S01]  /*48c0*/  LOP3.LUT P2, RZ, R4, 0x4, RZ, 0xc0, !PT ;  /* 0x0000000404ff7812 */ /* 0x000fe2000784c0ff */
[----:B-1----:R-:W-:-:S05]  /*48d0*/  VIADD R0, R25, 0xffffff80 ;  /* 0xffffff8019007836 */ /* 0x002fca0000000000 */
[----:B---3--:R-:W-:Y:S01]  /*48e0*/  SHF.R.S32.HI R2, RZ, 0x1f, R0 ;  /* 0x0000001fff027819 */ /* 0x008fe20000011400 */
[----:B------:R-:W-:-:S03]  /*48f0*/  IMAD.MOV.U32 R4, RZ, RZ, 0x40 ;  /* 0x00000040ff047424 */ /* 0x000fc600078e00ff */
[C---:B------:R-:W-:Y:S01]  /*4900*/  SHF.L.U64.HI R2, R0.reuse, 0x2, R2 ;  /* 0x0000000200027819 */ /* 0x040fe20000010202 */
[----:B------:R-:W-:Y:S01]  /*4910*/  IMAD.SHL.U32 R0, R0, 0x4, RZ ;  /* 0x0000000400007824 */ /* 0x000fe200078e00ff */
[----:B--2---:R-:W-:-:S05]  /*4920*/  SHF.L.U64.HI R5, R25, 0x2, R20 ;  /* 0x0000000219057819 */ /* 0x004fca0000010214 */
[----:B------:R-:W-:Y:S04]  /*4930*/  STL [R1+0x64], R5 ;  /* 0x0000640501007387 */ /* 0x000fe80000100800 */
[----:B------:R-:W-:Y:S04]  /*4940*/  STL [R1+0x60], R2 ;  /* 0x0000600201007387 */ /* 0x000fe80000100800 */
[----:B------:R1:W-:Y:S02]  /*4950*/  STL [R1+0x5c], R0 ;  /* 0x00005c0001007387 */ /* 0x0003e40000100800 */
[----:B-1----:R-:W-:-:S05]  /*4960*/  SEL R0, R4, 0xffffffc0, !P2 ;  /* 0xffffffc004007807 */ /* 0x002fca0005000000 */
[----:B------:R1:W-:Y:S04]  /*4970*/  STL [R1+0x58], R0 ;  /* 0x0000580001007387 */ /* 0x0003e80000100800 */
[----:B------:R1:W-:Y:S01]  /*4980*/  STL [R1+0x34], R195 ;  /* 0x000034c301007387 */ /* 0x0003e20000100800 */
[----:B------:R-:W-:Y:S02]  /*4990*/  SEL R185, R185, 0xffffffc0, !P3 ;  /* 0xffffffc0b9b97807 */ /* 0x000fe40005800000 */
[----:B------:R-:W-:-:S07]  /*49a0*/  SEL R191, R191, 0xffffffe0, !P0 ;  /* 0xffffffe0bfbf7807 */ /* 0x000fce0004000000 */
.L_x_960:
[----:B------:R-:W0:Y:S01]  /*49b0*/  LDGDEPBAR ;  /* 0x00000000000079af */ /* 0x000e220000000000 */
[C---:B-1----:R-:W-:Y:S01]  /*49c0*/  IADD3 R0, R190.reuse, R191, RZ ;  /* 0x000000bfbe007210 */ /* 0x042fe20007ffe0ff */
[----:B------:R-:W-:Y:S01]  /*49d0*/  USHF.L.U32 UR11, UR10, 0x7, URZ ;  /* 0x000000070a0b7899 */ /* 0x000fe2000800063f */
[----:B------:R-:W-:Y:S05]  /*49e0*/  IADD3 R164, R190, R185, RZ ;  /* 0x000000b9bea47210 */ /* 0x000fea0007ffe0ff */
[----:B------:R-:W2:Y:S01]  /*49f0*/  LDL R198, [R1+0x6c] ;  /* 0x00006c0001c67983 */ /* 0x000ea20000100800 */
[----:B------:R-:W-:Y:S02]  /*4a00*/  USHF.L.U32 UR17, UR18, 0x7, URZ ;  /* 0x0000000712117899 */ /* 0x000fe4000800063f */
[----:B------:R-:W-:Y:S01]  /*4a10*/  UISETP.GE.AND UP0, UPT, UR11, UR21, UPT ;  /* 0x000000150b00728c */ /* 0x000fe2000bf06270 */
[----:B------:R-:W3:Y:S01]  /*4a20*/  LDL R197, [R1+0x74] ;  /* 0x0000740001c57983 */ /* 0x000ee20000100800 */
[----:B------:R-:W-:Y:S02]  /*4a30*/  UIADD3 UR17, UR17, 0x80, URZ ;  /* 0x0000008011117890 */ /* 0x000fe4000fffe03f */
[----:B------:R-:W-:Y:S01]  /*4a40*/  UISETP.GT.AND UP3, UPT, UR10, UR19, UPT ;  /* 0x000000130a00728c */ /* 0x000fe2000bf64270 */
[----:B------:R-:W4:Y:S01]  /*4a50*/  LDL R196, [R1+0x50] ;  /* 0x0000500001c47983 */ /* 0x000f220000100800 */
[----:B------:R-:W-:Y:S03]  /*4a60*/  UISETP.LT.AND UP0, UPT, UR17, UR12, UP0 ;  /* 0x0000000c1100728c */ /* 0x000fe60008701270 */
[----:B------:R-:W2:Y:S03]  /*4a70*/  LDL R2, [R1+0x54] ;  /* 0x0000540001027983 */ /* 0x000ea60000100800 */
[----:B------:R-:W-:Y:S01]  /*4a80*/  PLOP3.LUT P0, PT, PT, PT, UP0, 0x80, 0x0 ;  /* 0x000000000000781c */ /* 0x000fe20003f0f008 */
[----:B------:R-:W-:Y:S04]  /*4a90*/  STL [R1+0x13c], R101 ;  /* 0x00013c6501007387 */ /* 0x000fe80000100800 */
        /* <DEDUP_REMOVED lines=33> */
[----:B------:R-:W-:Y:S01]  /*4cb0*/  STL [R1+0xb4], R3 ;  /* 0x0000b40301007387 */ /* 0x000fe20000100800 */
[----:B--2---:R-:W-:Y:S01]  /*4cc0*/  FSETP.NEU.FTZ.AND P1, PT, R2, -INF , PT ;  /* 0xff8000000200780b */ /* 0x004fe20003f3d000 */
[----:B------:R-:W-:Y:S04]  /*4cd0*/  DEPBAR.LE SB0, 0x0 ;  /* 0x000080000000791a */ /* 0x000fe80000000000 */
[----:B------:R-:W-:Y:S01]  /*4ce0*/  BAR.SYNC.DEFER_BLOCKING 0x0 ;  /* 0x0000000000007b1d */ /* 0x000fe20000010000 */
[----:B----4-:R-:W-:Y:S05]  /*4cf0*/  FSETP.NEU.FTZ.AND P2, PT, R196, -INF , PT ;  /* 0xff800000c400780b */ /* 0x010fea0003f5d000 */
[----:B------:R-:W-:Y:S08]  /*4d00*/  LDSM.16.M88.4 R64, [R190] ;  /* 0x00000000be40783b */ /* 0x000ff00000000200 */
[----:B------:R-:W1:Y:S08]  /*4d10*/  LDSM.16.M88.4 R16, [R187+UR4+0xc000] ;  /* 0x00c00004bb10783b */ /* 0x000e700008000200 */
[----:B------:R-:W2:Y:S08]  /*4d20*/  LDSM.16.M88.4 R60, [R190+0x2000] ;  /* 0x00200000be3c783b */ /* 0x000eb00000000200 */
[----:B------:R-:W4:Y:S08]  /*4d30*/  LDSM.16.M88.4 R32, [R187+UR4+0xc800] ;  /* 0x00c80004bb20783b */ /* 0x000f300008000200 */
[----:B------:R-:W3:Y:S08]  /*4d40*/  LDSM.16.M88.4 R48, [R187+UR4+0xd000] ;  /* 0x00d00004bb30783b */ /* 0x000ef00008000200 */
[----:B------:R-:W3:Y:S01]  /*4d50*/  LDSM.16.M88.4 R132, [R187+UR4+0xd800] ;  /* 0x00d80004bb84783b */ /* 0x000ee20008000200 */
        /* <DEDUP_REMOVED lines=8> */
[-C--:B----4-:R-:W-:Y:S06]  /*4de0*/  HMMA.16816.F32.BF16 R20, R64, R32.reuse, RZ ;  /* 0x000000204014723c */ /* 0x090fec00000418ff */
[C---:B------:R-:W-:Y:S01]  /*4df0*/  HMMA.16816.F32.BF16 R24, R60.reuse, R32, RZ ;  /* 0x000000203c18723c */ /* 0x040fe200000418ff */
[----:B------:R-:W-:Y:S05]  /*4e00*/  LDSM.16.M88.4 R152, [R189+0x1800] ;  /* 0x00180000bd98783b */ /* 0x000fea0000000200 */
[-C--:B------:R-:W-:Y:S01]  /*4e10*/  HMMA.16816.F32.BF16 R28, R60, R34.reuse, RZ ;  /* 0x000000223c1c723c */ /* 0x080fe200000418ff */
[----:B--2---:R-:W-:Y:S02]  /*4e20*/  IMAD.IADD R0, R0, 0x1, R185 ;  /* 0x0000000100007824 */ /* 0x004fe400078e02b9 */
[----:B------:R-:W-:Y:S03]  /*4e30*/  LDSM.16.M88.4 R156, [R164] ;  /* 0x00000000a49c783b */ /* 0x000fe60000000200 */
[C---:B------:R-:W-:Y:S05]  /*4e40*/  HMMA.16816.F32.BF16 R32, R64.reuse, R34, RZ ;  /* 0x000000224020723c */ /* 0x040fea00000418ff */
[----:B------:R-:W-:Y:S01]  /*4e50*/  LDSM.16.M88.4 R160, [R186] ;  /* 0x00000000baa0783b */ /* 0x000fe20000000200 */
[-C--:B---3--:R-:W-:Y:S06]  /*4e60*/  HMMA.16816.F32.BF16 R36, R64, R48.reuse, RZ ;  /* 0x000000304024723c */ /* 0x088fec00000418ff */
[C---:B------:R-:W-:Y:S01]  /*4e70*/  HMMA.16816.F32.BF16 R40, R60.reuse, R48, RZ ;  /* 0x000000303c28723c */ /* 0x040fe200000418ff */
[----:B------:R-:W-:Y:S05]  /*4e80*/  LDSM.16.M88.4 R164, [R164+0x2000] ;  /* 0x00200000a4a4783b */ /* 0x000fea0000000200 */
[-C--:B------:R-:W-:Y:S03]  /*4e90*/  HMMA.16816.F32.BF16 R44, R60, R50.reuse, RZ ;  /* 0x000000323c2c723c */ /* 0x080fe600000418ff */
[----:B------:R-:W-:Y:S03]  /*4ea0*/  LDSM.16.M88.4 R168, [R186+0x1000] ;  /* 0x00100000baa8783b */ /* 0x000fe60000000200 */
[C---:B------:R-:W-:Y:S05]  /*4eb0*/  HMMA.16816.F32.BF16 R48, R64.reuse, R50, RZ ;  /* 0x000000324030723c */ /* 0x040fea00000418ff */
[----:B------:R-:W-:Y:S01]  /*4ec0*/  LDSM.16.M88.4 R172, [R186+0x1800] ;  /* 0x00180000baac783b */ /* 0x000fe20000000200 */
[-C--:B------:R-:W-:Y:S06]  /*4ed0*/  HMMA.16816.F32.BF16 R52, R64, R132.reuse, RZ ;  /* 0x000000844034723c */ /* 0x080fec00000418ff */
[C---:B------:R-:W-:Y:S01]  /*4ee0*/  HMMA.16816.F32.BF16 R56, R60.reuse, R132, RZ ;  /* 0x000000843c38723c */ /* 0x040fe200000418ff */
[----:B------:R-:W-:Y:S05]  /*4ef0*/  LDSM.16.M88.4 R176, [R0] ;  /* 0x0000000000b0783b */ /* 0x000fea0000000200 */
[-C--:B------:R-:W-:Y:S03]  /*4f00*/  HMMA.16816.F32.BF16 R60, R60, R134.reuse, RZ ;  /* 0x000000863c3c723c */ /* 0x080fe600000418ff */
[----:B------:R-:W-:Y:S03]  /*4f10*/  LDSM.16.M88.4 R180, [R188] ;  /* 0x00000000bcb4783b */ /* 0x000fe60000000200 */
[----:B------:R-:W-:Y:S05]  /*4f20*/  HMMA.16816.F32.BF16 R64, R64, R134, RZ ;  /* 0x000000864040723c */ /* 0x000fea00000418ff */
[----:B------:R-:W2:Y:S01]  /*4f30*/  LDSM.16.M88.4 R132, [R189+0x1000] ;  /* 0x00100000bd84783b */ /* 0x000ea20000000200 */
[-C--:B-1----:R-:W-:Y:S06]  /*4f40*/  HMMA.16816.F32.BF16 R4, R136, R140.reuse, R4 ;  /* 0x0000008c8804723c */ /* 0x082fec0000041804 */
[C---:B------:R-:W-:Y:S06]  /*4f50*/  HMMA.16816.F32.BF16 R8, R144.reuse, R140, R8 ;  /* 0x0000008c9008723c */ /* 0x040fec0000041808 */
[-C--:B------:R-:W-:Y:S06]  /*4f60*/  HMMA.16816.F32.BF16 R12, R144, R142.reuse, R12 ;  /* 0x0000008e900c723c */ /* 0x080fec000004180c */
[C---:B------:R-:W-:Y:S01]  /*4f70*/  HMMA.16816.F32.BF16 R16, R136.reuse, R142, R16 ;  /* 0x0000008e8810723c */ /* 0x040fe20000041810 */
[----:B------:R-:W1:Y:S05]  /*4f80*/  LDSM.16.M88.4 R140, [R186+0x800] ;  /* 0x00080000ba8c783b */ /* 0x000e6a0000000200 */
[-C--:B------:R-:W-:Y:S06]  /*4f90*/  HMMA.16816.F32.BF16 R20, R136, R148.reuse, R20 ;  /* 0x000000948814723c */ /* 0x080fec0000041814 */
[C---:B------:R-:W-:Y:S06]  /*4fa0*/  HMMA.16816.F32.BF16 R24, R144.reuse, R148, R24 ;  /* 0x000000949018723c */ /* 0x040fec0000041818 */
[-C--:B------:R-:W-:Y:S05]  /*4fb0*/  HMMA.16816.F32.BF16 R28, R144, R150.reuse, R28 ;  /* 0x00000096901c723c */ /* 0x080fea000004181c */
[----:B------:R-:W-:Y:S01]  /*4fc0*/  LEA R148, R193, UR4, 0x1 ;  /* 0x00000004c1947c11 */ /* 0x000fe2000f8e08ff */
[C---:B------:R-:W-:Y:S05]  /*4fd0*/  HMMA.16816.F32.BF16 R32, R136.reuse, R150, R32 ;  /* 0x000000968820723c */ /* 0x040fea0000041820 */
[-C--:B------:R-:W-:Y:S01]  /*4fe0*/  IADD3 R149, R185, R148.reuse, RZ ;  /* 0x00000094b9957210 */ /* 0x080fe20007ffe0ff */
[-C--:B--2---:R-:W-:Y:S05]  /*4ff0*/  HMMA.16816.F32.BF16 R36, R136, R132.reuse, R36 ;  /* 0x000000848824723c */ /* 0x084fea0000041824 */
[----:B------:R-:W-:Y:S01]  /*5000*/  IADD3 R150, R191, R148, RZ ;  /* 0x00000094bf967210 */ /* 0x000fe20007ffe0ff */
[C---:B------:R-:W-:Y:S06]  /*5010*/  HMMA.16816.F32.BF16 R40, R144.reuse, R132, R40 ;  /* 0x000000849028723c */ /* 0x040fec0000041828 */
[-C--:B------:R-:W-:Y:S06]  /*5020*/  HMMA.16816.F32.BF16 R44, R144, R134.reuse, R44 ;  /* 0x00000086902c723c */ /* 0x080fec000004182c */
[C---:B------:R-:W-:Y:S01]  /*5030*/  HMMA.16816.F32.BF16 R48, R136.reuse, R134, R48 ;  /* 0x000000868830723c */ /* 0x040fe20000041830 */
[----:B------:R2:W3:Y:S05]  /*5040*/  LDSM.16.M88.4 R132, [R0+0x2000] ;  /* 0x002000000084783b */ /* 0x0004ea0000000200 */
[-C--:B------:R-:W-:Y:S06]  /*5050*/  HMMA.16816.F32.BF16 R52, R136, R152.reuse, R52 ;  /* 0x000000988834723c */ /* 0x080fec0000041834 */
[C---:B------:R-:W-:Y:S06]  /*5060*/  HMMA.16816.F32.BF16 R56, R144.reuse, R152, R56 ;  /* 0x000000989038723c */ /* 0x040fec0000041838 */
[-C--:B------:R-:W-:Y:S06]  /*5070*/  HMMA.16816.F32.BF16 R60, R144, R154.reuse, R60 ;  /* 0x0000009a903c723c */ /* 0x080fec000004183c */
[----:B------:R-:W-:Y:S01]  /*5080*/  HMMA.16816.F32.BF16 R64, R136, R154, R64 ;  /* 0x0000009a8840723c */ /* 0x000fe20000041840 */
[----:B--2---:R-:W-:Y:S05]  /*5090*/  MOV R0, UR18 ;  /* 0x0000001200007c02 */ /* 0x004fea0008000f00 */
[-C--:B------:R-:W-:Y:S05]  /*50a0*/  HMMA.16816.F32.BF16 R4, R156, R160.reuse, R4 ;  /* 0x000000a09c04723c */ /* 0x080fea0000041804 */
[----:B------:R-:W-:Y:S01]  /*50b0*/  @!P0 IMAD R0, R0, 0x80, R197 ;  /* 0x0000008000008824 */ /* 0x000fe200078e02c5 */
[C---:B------:R-:W-:Y:S06]  /*50c0*/  HMMA.16816.F32.BF16 R8, R164.reuse, R160, R8 ;  /* 0x000000a0a408723c */ /* 0x040fec0000041808 */
[-C--:B------:R-:W-:Y:S06]  /*50d0*/  HMMA.16816.F32.BF16 R12, R164, R162.reuse, R12 ;  /* 0x000000a2a40c723c */ /* 0x080fec000004180c */
[C---:B------:R-:W-:Y:S06]  /*50e0*/  HMMA.16816.F32.BF16 R16, R156.reuse, R162, R16 ;  /* 0x000000a29c10723c */ /* 0x040fec0000041810 */
[-C--:B-1----:R-:W-:Y:S06]  /*50f0*/  HMMA.16816.F32.BF16 R20, R156, R140.reuse, R20 ;  /* 0x0000008c9c14723c */ /* 0x082fec0000041814 */
        /* <DEDUP_REMOVED lines=12> */
[C---:B---3--:R-:W-:Y:S06]  /*51c0*/  HMMA.16816.F32.BF16 R8, R132.reuse, R180, R8 ;  /* 0x000000b48408723c */ /* 0x048fec0000041808 */
        /* <DEDUP_REMOVED lines=18> */
[----:B------:R-:W-:Y:S01]  /*52f0*/  MUFU.TANH R99, R5 ;  /* 0x0000000500637308 */ /* 0x000fe20000002400 */
[----:B------:R-:W-:Y:S01]  /*5300*/  FMUL.FTZ R17, R17, UR6 ;  /* 0x0000000611117c20 */ /* 0x000fe20008410000 */
[----:B------:R-:W-:Y:S08]  /*5310*/  FMUL.FTZ R18, R18, UR6 ;  /* 0x0000000612127c20 */ /* 0x000ff00008410000 */
[----:B------:R2:W-:Y:S01]  /*5320*/  MUFU.TANH R225, R15 ;  /* 0x0000000f00e17308 */ /* 0x0005e20000002400 */
[----:B-1----:R-:W-:Y:S09]  /*5330*/  @!P0 IADD3 R9, R198, UR11, RZ ;  /* 0x0000000bc6098c10 */ /* 0x002ff2000fffe0ff */
[----:B------:R-:W-:Y:S10]  /*5340*/  MUFU.TANH R70, R6 ;  /* 0x0000000600467308 */ /* 0x000ff40000002400 */
[----:B------:R1:W-:Y:S01]  /*5350*/  MUFU.TANH R94, R16 ;  /* 0x00000010005e7308 */ /* 0x0003e20000002400 */
[----:B--2---:R-:W2:Y:S09]  /*5360*/  LDL R15, [R1+0x48] ;  /* 0x00004800010f7983 */ /* 0x004eb20000100800 */
[----:B------:R3:W4:Y:S10]  /*5370*/  MUFU.TANH R69, R7 ;  /* 0x0000000700457308 */ /* 0x0007340000002400 */
[----:B------:R4:W4:Y:S01]  /*5380*/  MUFU.TANH R226, R14 ;  /* 0x0000000e00e27308 */ /* 0x0009220000002400 */
[----:B-1----:R-:W2:Y:S09]  /*5390*/  LDL R16, [R1+0x4c] ;  /* 0x00004c0001107983 */ /* 0x002eb20000100800 */
[----:B------:R-:W-:Y:S01]  /*53a0*/  MUFU.TANH R208, R13 ;  /* 0x0000000d00d07308 */ /* 0x000fe20000002400 */
[----:B---3--:R-:W1:Y:S09]  /*53b0*/  LDSM.16.M88.4 R4, [R188+0x800] ;  /* 0x00080000bc04783b */ /* 0x008e720000000200 */
[----:B------:R3:W-:Y:S01]  /*53c0*/  MUFU.TANH R209, R12 ;  /* 0x0000000c00d17308 */ /* 0x0007e20000002400 */
[C---:B----4-:R-:W-:Y:S04]  /*53d0*/  @!P0 VIMNMX R14, R9.reuse, UR12, PT ;  /* 0x0000000c090e8c48 */ /* 0x050fe8000bfe0100 */
[----:B------:R-:W-:Y:S05]  /*53e0*/  @!P0 ISETP.GE.AND P3, PT, R0, R14, PT ;  /* 0x0000000e0000820c */ /* 0x000fea0003f66270 */
[----:B------:R-:W-:Y:S10]  /*53f0*/  MUFU.TANH R180, R19 ;  /* 0x0000001300b47308 */ /* 0x000ff40000002400 */
[----:B------:R4:W4:Y:S01]  /*5400*/  MUFU.TANH R227, R11 ;  /* 0x0000000b00e37308 */ /* 0x0009220000002400 */
[----:B---3--:R-:W-:Y:S01]  /*5410*/  FMUL.FTZ R12, R196, 1.4426950216293334961 ;  /* 0x3fb8aa3bc40c7820 */ /* 0x008fe20000410000 */
[----:B------:R-:W-:Y:S04]  /*5420*/  MOV R196, 0x8 ;  /* 0x0000000800c47802 */ /* 0x000fe80000000f00 */
[----:B------:R-:W-:Y:S04]  /*5430*/  FSEL R12, R12, RZ, P2 ;  /* 0x000000ff0c0c7208 */ /* 0x000fe80001000000 */
[----:B------:R-:W3:Y:S01]  /*5440*/  MUFU.TANH R213, R8 ;  /* 0x0000000800d57308 */ /* 0x000ee20000002400 */
[----:B------:R-:W-:Y:S09]  /*5450*/  @!P0 VIADDMNMX R13, R9, R196, UR12, PT ;  /* 0x0000000c090d8e46 */ /* 0x000ff2000b8001c4 */
[----:B------:R3:W2:Y:S01]  /*5460*/  MUFU.TANH R231, R10 ;  /* 0x0000000a00e77308 */ /* 0x0006a20000002400 */
[-C--:B-1----:R-:W-:Y:S03]  /*5470*/  HMMA.16816.F32.BF16 R20, R176, R4.reuse, R20 ;  /* 0x00000004b014723c */ /* 0x082fe60000041814 */
[----:B----4-:R-:W-:Y:S01]  /*5480*/  FMUL.FTZ R11, R2, 1.4426950216293334961 ;  /* 0x3fb8aa3b020b7820 */ /* 0x010fe20000410000 */
[----:B------:R-:W-:Y:S02]  /*5490*/  @!P0 VIADD R2, R0, 0x1 ;  /* 0x0000000100028836 */ /* 0x000fe40000000000 */
[C---:B------:R-:W-:Y:S03]  /*54a0*/  HMMA.16816.F32.BF16 R24, R132.reuse, R4, R24 ;  /* 0x000000048418723c */ /* 0x040fe60000041818 */
[----:B------:R-:W-:Y:S01]  /*54b0*/  MUFU.TANH R93, R17 ;  /* 0x00000011005d7308 */ /* 0x000fe20000002400 */
[----:B------:R-:W-:Y:S02]  /*54c0*/  @!P0 ISETP.GE.AND P2, PT, R2, R14, PT ;  /* 0x0000000e0200820c */ /* 0x000fe40003f46270 */
[----:B------:R-:W-:Y:S01]  /*54d0*/  FSEL R11, R11, RZ, P1 ;  /* 0x000000ff0b0b7208 */ /* 0x000fe20000800000 */
[----:B------:R-:W-:Y:S01]  /*54e0*/  IMAD.MOV.U32 R5, RZ, RZ, R69 ;  /* 0x000000ffff057224 */ /* 0x000fe200078e0045 */
[----:B------:R-:W-:Y:S05]  /*54f0*/  MOV R4, R100 ;  /* 0x0000006400047202 */ /* 0x000fea0000000f00 */
[----:B------:R1:W-:Y:S01]  /*5500*/  MUFU.TANH R181, R18 ;  /* 0x0000001200b57308 */ /* 0x0003e20000002400 */
[----:B------:R-:W-:Y:S01]  /*5510*/  @!P0 ISETP.GE.AND P1, PT, R0, R13, PT ;  /* 0x0000000d0000820c */ /* 0x000fe20003f26270 */
[-C--:B------:R-:W-:Y:S01]  /*5520*/  HMMA.16816.F32.BF16 R28, R132, R6.reuse, R28 ;  /* 0x00000006841c723c */ /* 0x080fe2000004181c */
[----:B---3--:R-:W-:Y:S02]  /*5530*/  MOV R10, 0x40 ;  /* 0x00000040000a7802 */ /* 0x008fe40000000f00 */
[----:B------:R-:W-:Y:S02]  /*5540*/  @!P0 FSEL R4, R100, -INF , !P3 ;  /* 0xff80000064048808 */ /* 0x000fe40005800000 */
[----:B------:R-:W-:Y:S01]  /*5550*/  MOV R8, R99 ;  /* 0x0000006300087202 */ /* 0x000fe20000000f00 */
[C---:B------:R-:W-:Y:S05]  /*5560*/  HMMA.16816.F32.BF16 R32, R176.reuse, R6, R32 ;  /* 0x00000006b020723c */ /* 0x040fea0000041820 */
[--C-:B------:R-:W-:Y:S01]  /*5570*/  FFMA.FTZ R4, R4, UR7, -R12.reuse ;  /* 0x0000000704047c23 */ /* 0x100fe2000801080c */
[----:B------:R-:W-:Y:S01]  /*5580*/  @!P0 FSEL R8, R99, -INF , !P2 ;  /* 0xff80000063088808 */ /* 0x000fe20005000000 */
[----:B------:R-:W-:Y:S01]  /*5590*/  FMUL.FTZ R20, R20, UR6 ;  /* 0x0000000614147c20 */ /* 0x000fe20008410000 */
[----:B------:R-:W-:Y:S01]  /*55a0*/  FMUL.FTZ R21, R21, UR6 ;  /* 0x0000000615157c20 */ /* 0x000fe20008410000 */
[----:B------:R3:W-:Y:S01]  /*55b0*/  MUFU.EX2 R101, R4 ;  /* 0x0000000400657308 */ /* 0x0007e20000000800 */
[----:B------:R-:W-:Y:S01]  /*55c0*/  @!P0 ISETP.GE.AND P2, PT, R2, R13, PT ;  /* 0x0000000d0200820c */ /* 0x000fe20003f46270 */
[----:B------:R-:W-:Y:S01]  /*55d0*/  FFMA.FTZ R8, R8, UR7, -R12 ;  /* 0x0000000708087c23 */ /* 0x000fe2000801080c */
[----:B------:R-:W-:Y:S01]  /*55e0*/  FMUL.FTZ R22, R22, UR6 ;  /* 0x0000000616167c20 */ /* 0x000fe20008410000 */
[----:B------:R-:W-:Y:S01]  /*55f0*/  FMUL.FTZ R24, R24, UR6 ;  /* 0x0000000618187c20 */ /* 0x000fe20008410000 */
[----:B------:R-:W-:Y:S01]  /*5600*/  @!P0 FSEL R5, R69, -INF , !P2 ;  /* 0xff80000045058808 */ /* 0x000fe20005000000 */
[----:B------:R-:W-:Y:S01]  /*5610*/  FMUL.FTZ R25, R25, UR6 ;  /* 0x0000000619197c20 */ /* 0x000fe20008410000 */
[----:B------:R-:W-:Y:S03]  /*5620*/  @!P0 VIADDMNMX R10, R9, R10, UR12, PT ;  /* 0x0000000c090a8e46 */ /* 0x000fe6000b80010a */
[----:B------:R-:W-:Y:S01]  /*5630*/  MUFU.EX2 R151, R8 ;  /* 0x0000000800977308 */ /* 0x000fe20000000800 */
[----:B------:R-:W-:Y:S01]  /*5640*/  FMUL.FTZ R26, R26, UR6 ;  /* 0x000000061a1a7c20 */ /* 0x000fe20008410000 */
[----:B------:R-:W-:Y:S01]  /*5650*/  FMUL.FTZ R23, R23, UR6 ;  /* 0x0000000617177c20 */ /* 0x000fe20008410000 */
[----:B------:R-:W-:Y:S01]  /*5660*/  @!P0 ISETP.GE.AND P4, PT, R2, R10, PT ;  /* 0x0000000a0200820c */ /* 0x000fe20003f86270 */
[----:B-1----:R-:W-:Y:S01]  /*5670*/  IMAD.MOV.U32 R18, RZ, RZ, R225 ;  /* 0x000000ffff127224 */ /* 0x002fe200078e00e1 */
[----:B------:R-:W-:Y:S01]  /*5680*/  MOV R17, R226 ;  /* 0x000000e200117202 */ /* 0x000fe20000000f00 */
[----:B------:R-:W-:Y:S01]  /*5690*/  FMUL.FTZ R27, R27, UR6 ;  /* 0x000000061b1b7c20 */ /* 0x000fe20008410000 */
[----:B------:R-:W-:Y:S03]  /*56a0*/  FMUL.FTZ R32, R32, UR6 ;  /* 0x0000000620207c20 */ /* 0x000fe60008410000 */
[----:B------:R-:W-:Y:S01]  /*56b0*/  MUFU.TANH R202, R25 ;  /* 0x0000001900ca7308 */ /* 0x000fe20000002400 */
[----:B---3--:R-:W-:Y:S01]  /*56c0*/  MOV R4, R70 ;  /* 0x0000004600047202 */ /* 0x008fe20000000f00 */
[----:B------:R-:W-:Y:S01]  /*56d0*/  FMUL.FTZ R33, R33, UR6 ;  /* 0x0000000621217c20 */ /* 0x000fe20008410000 */
[----:B------:R-:W-:Y:S01]  /*56e0*/  @!P0 FSEL R4, R70, -INF , !P1 ;  /* 0xff80000046048808 */ /* 0x000fe20004800000 */
[----:B------:R-:W-:Y:S01]  /*56f0*/  FMUL.FTZ R34, R34, UR6 ;  /* 0x0000000622227c20 */ /* 0x000fe20008410000 */
[----:B------:R-:W-:Y:S01]  /*5700*/  @!P0 ISETP.GE.AND P1, PT, R0, R10, PT ;  /* 0x0000000a0000820c */ /* 0x000fe20003f26270 */
[----:B------:R-:W-:Y:S01]  /*5710*/  FMUL.FTZ R35, R35, UR6 ;  /* 0x0000000623237c20 */ /* 0x000fe20008410000 */
[----:B------:R-:W-:Y:S03]  /*5720*/  FMUL.FTZ R30, R30, UR6 ;  /* 0x000000061e1e7c20 */ /* 0x000fe60008410000 */
[----:B------:R-:W-:Y:S01]  /*5730*/  MUFU.TANH R88, R32 ;  /* 0x0000002000587308 */ /* 0x000fe20000002400 */
[--C-:B------:R-:W-:Y:S01]  /*5740*/  FFMA.FTZ R4, R4, UR7, -R11.reuse ;  /* 0x0000000704047c23 */ /* 0x100fe2000801080b */
[----:B------:R-:W-:Y:S01]  /*5750*/  FMUL.FTZ R28, R28, UR6 ;  /* 0x000000061c1c7c20 */ /* 0x000fe20008410000 */
[----:B------:R-:W-:Y:S01]  /*5760*/  FMUL.FTZ R29, R29, UR6 ;  /* 0x000000061d1d7c20 */ /* 0x000fe20008410000 */
[----:B------:R-:W-:Y:S06]  /*5770*/  FMUL.FTZ R31, R31, UR6 ;  /* 0x000000061f1f7c20 */ /* 0x000fec0008410000 */
[----:B------:R1:W-:Y:S10]  /*5780*/  MUFU.EX2 R68, R4 ;  /* 0x0000000400447308 */ /* 0x0003f40000000800 */
[----:B------:R-:W-:Y:S10]  /*5790*/  MUFU.TANH R198, R29 ;  /* 0x0000001d00c67308 */ /* 0x000ff40000002400 */
[----:B------:R-:W-:Y:S01]  /*57a0*/  MUFU.TANH R219, R26 ;  /* 0x0000001a00db7308 */ /* 0x000fe20000002400 */
[----:B-1----:R-:W-:Y:S01]  /*57b0*/  FFMA.FTZ R4, R5, UR7, -R11 ;  /* 0x0000000705047c23 */ /* 0x002fe2000801080b */
[----:B------:R-:W-:Y:S08]  /*57c0*/  IMAD.MOV.U32 R5, RZ, RZ, R227 ;  /* 0x000000ffff057224 */ /* 0x000ff000078e00e3 */
[----:B------:R-:W-:Y:S10]  /*57d0*/  MUFU.TANH R87, R33 ;  /* 0x0000002100577308 */ /* 0x000ff40000002400 */
[----:B------:R1:W-:Y:S10]  /*57e0*/  MUFU.EX2 R3, R4 ;  /* 0x0000000400037308 */ /* 0x0003f40000000800 */
[----:B------:R-:W-:Y:S10]  /*57f0*/  MUFU.TANH R166, R34 ;  /* 0x0000002200a67308 */ /* 0x000ff40000002400 */
[----:B------:R-:W-:Y:S01]  /*5800*/  MUFU.TANH R170, R23 ;  /* 0x0000001700aa7308 */ /* 0x000fe20000002400 */
[----:B-1----:R-:W-:Y:S01]  /*5810*/  IMAD.MOV.U32 R4, RZ, RZ, R213 ;  /* 0x000000ffff047224 */ /* 0x002fe200078e00d5 */
[----:B------:R-:W-:Y:S08]  /*5820*/  @!P0 FSEL R4, R213, -INF , !P1 ;  /* 0xff800000d5048808 */ /* 0x000ff00004800000 */
[----:B------:R-:W-:Y:S10]  /*5830*/  MUFU.TANH R164, R35 ;  /* 0x0000002300a47308 */ /* 0x000ff40000002400 */
[----:B------:R1:W-:Y:S10]  /*5840*/  MUFU.TANH R92, R20 ;  /* 0x00000014005c7308 */ /* 0x0003f40000002400 */
[----:B------:R3:W-:Y:S10]  /*5850*/  MUFU.TANH R91, R21 ;  /* 0x00000015005b7308 */ /* 0x0007f40000002400 */
[----:B------:R4:W-:Y:S01]  /*5860*/  MUFU.TANH R171, R22 ;  /* 0x0000001600ab7308 */ /* 0x0009e20000002400 */
[----:B-1----:R-:W2:Y:S09]  /*5870*/  LDL R20, [R1+0x24] ;  /* 0x0000240001147983 */ /* 0x002eb20000100800 */
[----:B------:R1:W-:Y:S01]  /*5880*/  MUFU.TANH R203, R24 ;  /* 0x0000001800cb7308 */ /* 0x0003e20000002400 */
[----:B---3--:R-:W3:Y:S09]  /*5890*/  LDL R21, [R1+0x28] ;  /* 0x0000280001157983 */ /* 0x008ef20000100800 */
[----:B------:R-:W-:Y:S01]  /*58a0*/  MUFU.TANH R218, R27 ;  /* 0x0000001b00da7308 */ /* 0x000fe20000002400 */
[----:B----4-:R-:W4:Y:S09]  /*58b0*/  LDL R22, [R1+0x18] ;  /* 0x0000180001167983 */ /* 0x010f320000100800 */
[----:B------:R-:W-:Y:S01]  /*58c0*/  MUFU.TANH R217, R30 ;  /* 0x0000001e00d97308 */ /* 0x000fe20000002400 */
[----:B-1----:R-:W3:Y:S09]  /*58d0*/  LDL R24, [R1+0x10] ;  /* 0x0000100001187983 */ /* 0x002ef20000100800 */
[----:B------:R-:W-:Y:S10]  /*58e0*/  MUFU.TANH R199, R28 ;  /* 0x0000001c00c77308 */ /* 0x000ff40000002400 */
[----:B------:R-:W-:Y:S01]  /*58f0*/  MUFU.TANH R216, R31 ;  /* 0x0000001f00d87308 */ /* 0x000fe20000002400 */
[C---:B--2---:R-:W-:Y:S01]  /*5900*/  FMUL.FTZ R8, R15.reuse, 1.4426950216293334961 ;  /* 0x3fb8aa3b0f087820 */ /* 0x044fe20000410000 */
[----:B------:R-:W-:Y:S02]  /*5910*/  FSETP.NEU.FTZ.AND P2, PT, R15, -INF , PT ;  /* 0xff8000000f00780b */ /* 0x000fe40003f5d000 */
[----:B------:R-:W-:Y:S02]  /*5920*/  MOV R15, 0x48 ;  /* 0x00000048000f7802 */ /* 0x000fe40000000f00 */
[----:B------:R-:W-:Y:S02]  /*5930*/  FSEL R8, R8, RZ, P2 ;  /* 0x000000ff08087208 */ /* 0x000fe40001000000 */
[----:B------:R-:W-:Y:S02]  /*5940*/  @!P0 VIADDMNMX R9, R9, R15, UR12, PT ;  /* 0x0000000c09098e46 */ /* 0x000fe4000b80010f */
[----:B------:R-:W-:Y:S01]  /*5950*/  MOV R15, R212 ;  /* 0x000000d4000f7202 */ /* 0x000fe20000000f00 */
[--C-:B------:R-:W-:Y:S01]  /*5960*/  FFMA.FTZ R4, R4, UR7, -R8.reuse ;  /* 0x0000000704047c23 */ /* 0x100fe20008010808 */
[-C--:B------:R-:W-:Y:S02]  /*5970*/  @!P0 ISETP.GE.AND P2, PT, R2, R9.reuse, PT ;  /* 0x000000090200820c */ /* 0x080fe40003f46270 */
[-C--:B------:R-:W-:Y:S01]  /*5980*/  @!P0 ISETP.GE.AND P3, PT, R0, R9.reuse, PT ;  /* 0x000000090000820c */ /* 0x080fe20003f66270 */
[----:B------:R1:W-:Y:S01]  /*5990*/  MUFU.EX2 R249, R4 ;  /* 0x0000000400f97308 */ /* 0x0003e20000000800 */
[----:B------:R-:W-:Y:S01]  /*59a0*/  @!P0 FSEL R15, R212, -INF , !P4 ;  /* 0xff800000d40f8808 */ /* 0x000fe20006000000 */
[C---:B------:R-:W-:Y:S01]  /*59b0*/  FMUL.FTZ R2, R16.reuse, 1.4426950216293334961 ;  /* 0x3fb8aa3b10027820 */ /* 0x040fe20000410000 */
[----:B------:R-:W-:Y:S02]  /*59c0*/  FSETP.NEU.FTZ.AND P1, PT, R16, -INF , PT ;  /* 0xff8000001000780b */ /* 0x000fe40003f3d000 */
[----:B------:R-:W-:Y:S01]  /*59d0*/  @!P0 FSEL R5, R227, -INF , !P2 ;  /* 0xff800000e3058808 */ /* 0x000fe20005000000 */
[----:B------:R-:W-:Y:S01]  /*59e0*/  FFMA.FTZ R15, R15, UR7, -R8 ;  /* 0x000000070f0f7c23 */ /* 0x000fe20008010808 */
[----:B------:R-:W-:Y:S02]  /*59f0*/  FSEL R2, R2, RZ, P1 ;  /* 0x000000ff02027208 */ /* 0x000fe40000800000 */
[----:B------:R-:W-:Y:S01]  /*5a00*/  @!P0 IADD3 R16, R0, 0x8, RZ ;  /* 0x0000000800108810 */ /* 0x000fe20007ffe0ff */
[----:B------:R2:W-:Y:S03]  /*5a10*/  MUFU.EX2 R248, R15 ;  /* 0x0000000f00f87308 */ /* 0x0005e60000000800 */
[C---:B------:R-:W-:Y:S02]  /*5a20*/  @!P0 ISETP.GE.AND P2, PT, R16.reuse, R9, PT ;  /* 0x000000091000820c */ /* 0x040fe40003f46270 */
[-C--:B------:R-:W-:Y:S02]  /*5a30*/  @!P0 ISETP.GE.AND P1, PT, R16, R10.reuse, PT ;  /* 0x0000000a1000820c */ /* 0x080fe40003f26270 */
[----:B-1----:R-:W-:Y:S02]  /*5a40*/  MOV R4, R231 ;  /* 0x000000e700047202 */ /* 0x002fe40000000f00 */
[----:B------:R-:W-:Y:S02]  /*5a50*/  @!P0 FSEL R4, R231, -INF , !P3 ;  /* 0xff800000e7048808 */ /* 0x000fe40005800000 */
[----:B------:R-:W-:Y:S02]  /*5a60*/  @!P0 FSEL R17, R226, -INF , !P2 ;  /* 0xff800000e2118808 */ /* 0x000fe40005000000 */
[----:B------:R-:W-:Y:S01]  /*5a70*/  @!P0 ISETP.GE.AND P2, PT, R16, R13, PT ;  /* 0x0000000d1000820c */ /* 0x000fe20003f46270 */
[--C-:B------:R-:W-:Y:S02]  /*5a80*/  FFMA.FTZ R4, R4, UR7, -R2.reuse ;  /* 0x0000000704047c23 */ /* 0x100fe40008010802 */
[--C-:B------:R-:W-:Y:S01]  /*5a90*/  FFMA.FTZ R17, R17, UR7, -R2.reuse ;  /* 0x0000000711117c23 */ /* 0x100fe20008010802 */
[----:B--2---:R-:W-:Y:S01]  /*5aa0*/  @!P0 VIADD R15, R0, 0x9 ;  /* 0x00000009000f8836 */ /* 0x004fe20000000000 */
[----:B------:R1:W2:Y:S10]  /*5ab0*/  MUFU.EX2 R25, R4 ;  /* 0x0000000400197308 */ /* 0x0002b40000000800 */
[----:B------:R-:W-:Y:S01]  /*5ac0*/  MUFU.EX2 R23, R17 ;  /* 0x0000001100177308 */ /* 0x000fe20000000800 */
[----:B-1----:R-:W-:Y:S01]  /*5ad0*/  FFMA.FTZ R4, R5, UR7, -R2 ;  /* 0x0000000705047c23 */ /* 0x002fe20008010802 */
[----:B--2---:R-:W-:Y:S01]  /*5ae0*/  STL [R1+0x8], R25 ;  /* 0x0000081901007387 */ /* 0x004fe20000100800 */
[----:B------:R-:W-:Y:S07]  /*5af0*/  MOV R5, R209 ;  /* 0x000000d100057202 */ /* 0x000fee0000000f00 */
[----:B------:R1:W2:Y:S01]  /*5b00*/  MUFU.EX2 R26, R4 ;  /* 0x00000004001a7308 */ /* 0x0002a20000000800 */
[----:B------:R-:W-:Y:S02]  /*5b10*/  @!P0 FSEL R5, R209, -INF , !P1 ;  /* 0xff800000d1058808 */ /* 0x000fe40004800000 */
[----:B------:R-:W-:Y:S03]  /*5b20*/  @!P0 ISETP.GE.AND P1, PT, R15, R10, PT ;  /* 0x0000000a0f00820c */ /* 0x000fe60003f26270 */
[--C-:B------:R-:W-:Y:S04]  /*5b30*/  FFMA.FTZ R5, R5, UR7, -R8.reuse ;  /* 0x0000000705057c23 */ /* 0x100fe80008010808 */
[----:B------:R2:W-:Y:S01]  /*5b40*/  MUFU.EX2 R245, R5 ;  /* 0x0000000500f57308 */ /* 0x0005e20000000800 */
[----:B-1----:R-:W-:Y:S01]  /*5b50*/  MOV R4, R208 ;  /* 0x000000d000047202 */ /* 0x002fe20000000f00 */
[----:B--2---:R-:W-:Y:S01]  /*5b60*/  STL [R1+0x4], R26 ;  /* 0x0000041a01007387 */ /* 0x004fe20000100800 */
[----:B------:R-:W-:Y:S02]  /*5b70*/  @!P0 FSEL R4, R208, -INF , !P1 ;  /* 0xff800000d0048808 */ /* 0x000fe40004800000 */
[----:B------:R-:W-:Y:S01]  /*5b80*/  @!P0 ISETP.GE.AND P1, PT, R15, R9, PT ;  /* 0x000000090f00820c */ /* 0x000fe20003f26270 */
[----:B------:R-:W-:Y:S02]  /*5b90*/  STL [R1], R23 ;  /* 0x0000001701007387 */ /* 0x000fe40000100800 */
[----:B------:R-:W-:Y:S01]  /*5ba0*/  FFMA.FTZ R19, R4, UR7, -R8 ;  /* 0x0000000704137c23 */ /* 0x000fe20008010808 */
[----:B------:R-:W-:Y:S02]  /*5bb0*/  @!P0 FSEL R18, R225, -INF , !P1 ;  /* 0xff800000e1128808 */ /* 0x000fe40004800000 */
[----:B------:R-:W-:Y:S01]  /*5bc0*/  @!P0 ISETP.GE.AND P1, PT, R16, R14, PT ;  /* 0x0000000e1000820c */ /* 0x000fe20003f26270 */
[----:B------:R-:W-:Y:S01]  /*5bd0*/  MUFU.EX2 R244, R19 ;  /* 0x0000001300f47308 */ /* 0x000fe20000000800 */
[----:B------:R-:W1:Y:S01]  /*5be0*/  LDSM.16.M88.4 R4, [R188+0x1000] ;  /* 0x00100000bc04783b */ /* 0x000e620000000200 */
[----:B------:R-:W-:Y:S01]  /*5bf0*/  FFMA.FTZ R17, R18, UR7, -R2 ;  /* 0x0000000712117c23 */ /* 0x000fe20008010802 */
[----:B------:R-:W-:Y:S01]  /*5c00*/  MOV R18, R93 ;  /* 0x0000005d00127202 */ /* 0x000fe20000000f00 */
[----:B------:R-:W-:Y:S01]  /*5c10*/  IMAD.MOV.U32 R16, RZ, RZ, R181 ;  /* 0x000000ffff107224 */ /* 0x000fe200078e00b5 */
[----:B------:R-:W-:Y:S05]  /*5c20*/  @!P0 FSEL R16, R181, -INF , !P2 ;  /* 0xff800000b5108808 */ /* 0x000fea0005000000 */
[----:B------:R2:W-:Y:S01]  /*5c30*/  MUFU.EX2 R252, R17 ;  /* 0x0000001100fc7308 */ /* 0x0005e20000000800 */
[--C-:B------:R-:W-:Y:S09]  /*5c40*/  FFMA.FTZ R16, R16, UR7, -R11.reuse ;  /* 0x0000000710107c23 */ /* 0x100ff2000801080b */
[----:B------:R1:W-:Y:S01]  /*5c50*/  MUFU.EX2 R233, R16 ;  /* 0x0000001000e97308 */ /* 0x0003e20000000800 */
[----:B--2---:R-:W-:Y:S02]  /*5c60*/  MOV R17, R94 ;  /* 0x0000005e00117202 */ /* 0x004fe40000000f00 */
[----:B------:R-:W-:Y:S02]  /*5c70*/  @!P0 FSEL R17, R94, -INF , !P1 ;  /* 0xff8000005e118808 */ /* 0x000fe40004800000 */
[----:B------:R-:W-:Y:S03]  /*5c80*/  @!P0 ISETP.GE.AND P1, PT, R15, R14, PT ;  /* 0x0000000e0f00820c */ /* 0x000fe60003f26270 */
[--C-:B------:R-:W-:Y:S01]  /*5c90*/  FFMA.FTZ R17, R17, UR7, -R12.reuse ;  /* 0x0000000711117c23 */ /* 0x100fe2000801080c */
[----:B------:R-:W-:Y:S02]  /*5ca0*/  @!P0 FSEL R18, R93, -INF , !P1 ;  /* 0xff8000005d128808 */ /* 0x000fe40004800000 */
[----:B------:R-:W-:Y:S01]  /*5cb0*/  @!P0 ISETP.GE.AND P1, PT, R15, R13, PT ;  /* 0x0000000d0f00820c */ /* 0x000fe20003f26270 */
[----:B------:R2:W-:Y:S01]  /*5cc0*/  MUFU.EX2 R98, R17 ;  /* 0x0000001100627308 */ /* 0x0005e20000000800 */
[----:B------:R-:W-:Y:S02]  /*5cd0*/  MOV R15, R180 ;  /* 0x000000b4000f7202 */ /* 0x000fe40000000f00 */
[----:B------:R-:W-:Y:S01]  /*5ce0*/  @!P0 FSEL R15, R180, -INF , !P1 ;  /* 0xff800000b40f8808 */ /* 0x000fe20004800000 */
[-C--:B-1----:R-:W-:Y:S04]  /*5cf0*/  HMMA.16816.F32.BF16 R36, R176, R4.reuse, R36 ;  /* 0x00000004b024723c */ /* 0x082fe80000041824 */
[----:B------:R-:W-:Y:S01]  /*5d00*/  FFMA.FTZ R15, R15, UR7, -R11 ;  /* 0x000000070f0f7c23 */ /* 0x000fe2000801080b */
[----:B------:R-:W-:Y:S01]  /*5d10*/  @!P0 IADD3 R16, R0, 0x10, RZ ;  /* 0x0000001000108810 */ /* 0x000fe20007ffe0ff */
[C---:B------:R-:W-:Y:S02]  /*5d20*/  HMMA.16816.F32.BF16 R40, R132.reuse, R4, R40 ;  /* 0x000000048428723c */ /* 0x040fe40000041828 */
[----:B------:R1:W-:Y:S02]  /*5d30*/  MUFU.EX2 R232, R15 ;  /* 0x0000000f00e87308 */ /* 0x0003e40000000800 */
[----:B------:R-:W-:Y:S01]  /*5d40*/  @!P0 ISETP.GE.AND P1, PT, R16, R14, PT ;  /* 0x0000000e1000820c */ /* 0x000fe20003f26270 */
[----:B--2---:R-:W-:Y:S02]  /*5d50*/  FFMA.FTZ R17, R18, UR7, -R12 ;  /* 0x0000000712117c23 */ /* 0x004fe4000801080c */
[----:B------:R-:W-:Y:S01]  /*5d60*/  MOV R4, R91 ;  /* 0x0000005b00047202 */ /* 0x000fe20000000f00 */
[-C--:B------:R-:W-:Y:S04]  /*5d70*/  HMMA.16816.F32.BF16 R44, R132, R6.reuse, R44 ;  /* 0x00000006842c723c */ /* 0x080fe8000004182c */
[----:B------:R2:W-:Y:S01]  /*5d80*/  MUFU.EX2 R97, R17 ;  /* 0x0000001100617308 */ /* 0x0005e20000000800 */
[-C--:B------:R-:W-:Y:S02]  /*5d90*/  @!P0 ISETP.GE.AND P2, PT, R16, R13.reuse, PT ;  /* 0x0000000d1000820c */ /* 0x080fe40003f46270 */
[----:B------:R-:W-:Y:S01]  /*5da0*/  MOV R18, R216 ;  /* 0x000000d800127202 */ /* 0x000fe20000000f00 */
[C---:B------:R-:W-:Y:S04]  /*5db0*/  HMMA.16816.F32.BF16 R48, R176.reuse, R6, R48 ;  /* 0x00000006b030723c */ /* 0x040fe80000041830 */
[----:B-1----:R-:W-:Y:S01]  /*5dc0*/  @!P0 IADD3 R15, R0, 0x11, RZ ;  /* 0x00000011000f8810 */ /* 0x002fe20007ffe0ff */
[----:B------:R-:W-:Y:S01]  /*5dd0*/  FMUL.FTZ R36, R36, UR6 ;  /* 0x0000000624247c20 */ /* 0x000fe20008410000 */
[----:B------:R-:W-:Y:S01]  /*5de0*/  FMUL.FTZ R37, R37, UR6 ;  /* 0x0000000625257c20 */ /* 0x000fe20008410000 */
[----:B------:R-:W-:Y:S02]  /*5df0*/  FMUL.FTZ R38, R38, UR6 ;  /* 0x0000000626267c20 */ /* 0x000fe40008410000 */
[----:B------:R-:W-:Y:S02]  /*5e00*/  MUFU.TANH R84, R36 ;  /* 0x0000002400547308 */ /* 0x000fe40000002400 */
[----:B------:R-:W-:Y:S01]  /*5e10*/  FMUL.FTZ R40, R40, UR6 ;  /* 0x0000000628287c20 */ /* 0x000fe20008410000 */
[----:B------:R-:W-:Y:S01]  /*5e20*/  FMUL.FTZ R39, R39, UR6 ;  /* 0x0000000627277c20 */ /* 0x000fe20008410000 */
[----:B--2---:R-:W-:Y:S01]  /*5e30*/  IMAD.MOV.U32 R17, RZ, RZ, R92 ;  /* 0x000000ffff117224 */ /* 0x004fe200078e005c */
[----:B------:R-:W-:Y:S01]  /*5e40*/  @!P0 FSEL R17, R92, -INF , !P1 ;  /* 0xff8000005c118808 */ /* 0x000fe20004800000 */
[----:B------:R-:W-:Y:S01]  /*5e50*/  FMUL.FTZ R42, R42, UR6 ;  /* 0x000000062a2a7c20 */ /* 0x000fe20008410000 */
[----:B------:R-:W-:Y:S01]  /*5e60*/  @!P0 ISETP.GE.AND P1, PT, R15, R14, PT ;  /* 0x0000000e0f00820c */ /* 0x000fe20003f26270 */
[----:B------:R-:W-:Y:S02]  /*5e70*/  FMUL.FTZ R41, R41, UR6 ;  /* 0x0000000629297c20 */ /* 0x000fe40008410000 */
[----:B------:R-:W1:Y:S01]  /*5e80*/  MUFU.TANH R83, R37 ;  /* 0x0000002500537308 */ /* 0x000e620000002400 */
[--C-:B------:R-:W-:Y:S01]  /*5e90*/  FFMA.FTZ R5, R17, UR7, -R12.reuse ;  /* 0x0000000711057c23 */ /* 0x100fe2000801080c */
[----:B------:R-:W-:Y:S01]  /*5ea0*/  @!P0 FSEL R4, R91, -INF , !P1 ;  /* 0xff8000005b048808 */ /* 0x000fe20004800000 */
[----:B------:R-:W-:Y:S01]  /*5eb0*/  FMUL.FTZ R43, R43, UR6 ;  /* 0x000000062b2b7c20 */ /* 0x000fe20008410000 */
[----:B------:R-:W-:Y:S01]  /*5ec0*/  @!P0 ISETP.GE.AND P1, PT, R15, R13, PT ;  /* 0x0000000d0f00820c */ /* 0x000fe20003f26270 */
[----:B------:R-:W-:Y:S01]  /*5ed0*/  FMUL.FTZ R44, R44, UR6 ;  /* 0x000000062c2c7c20 */ /* 0x000fe20008410000 */
[----:B------:R-:W-:Y:S01]  /*5ee0*/  FMUL.FTZ R48, R48, UR6 ;  /* 0x0000000630307c20 */ /* 0x000fe20008410000 */
[----:B------:R-:W-:Y:S03]  /*5ef0*/  FMUL.FTZ R49, R49, UR6 ;  /* 0x0000000631317c20 */ /* 0x000fe60008410000 */
[----:B------:R-:W-:Y:S01]  /*5f00*/  MUFU.TANH R182, R41 ;  /* 0x0000002900b67308 */ /* 0x000fe20000002400 */
[----:B------:R-:W-:Y:S01]  /*5f10*/  FMUL.FTZ R50, R50, UR6 ;  /* 0x0000000632327c20 */ /* 0x000fe20008410000 */
[----:B------:R-:W-:Y:S01]  /*5f20*/  FMUL.FTZ R51, R51, UR6 ;  /* 0x0000000633337c20 */ /* 0x000fe20008410000 */
[----:B------:R-:W-:Y:S01]  /*5f30*/  FFMA.FTZ R4, R4, UR7, -R12 ;  /* 0x0000000704047c23 */ /* 0x000fe2000801080c */
[----:B------:R-:W-:Y:S01]  /*5f40*/  MOV R17, R170 ;  /* 0x000000aa00117202 */ /* 0x000fe20000000f00 */
[----:B------:R-:W-:Y:S01]  /*5f50*/  FMUL.FTZ R45, R45, UR6 ;  /* 0x000000062d2d7c20 */ /* 0x000fe20008410000 */
[----:B------:R-:W-:Y:S01]  /*5f60*/  @!P0 FSEL R17, R170, -INF , !P1 ;  /* 0xff800000aa118808 */ /* 0x000fe20004800000 */
[----:B------:R-:W-:Y:S03]  /*5f70*/  FMUL.FTZ R46, R46, UR6 ;  /* 0x000000062e2e7c20 */ /* 0x000fe60008410000 */
[----:B------:R2:W-:Y:S01]  /*5f80*/  MUFU.EX2 R96, R5 ;  /* 0x0000000500607308 */ /* 0x0005e20000000800 */
[CC--:B------:R-:W-:Y:S01]  /*5f90*/  @!P0 ISETP.GE.AND P1, PT, R16.reuse, R10.reuse, PT ;  /* 0x0000000a1000820c */ /* 0x0c0fe20003f26270 */
[----:B------:R-:W-:Y:S08]  /*5fa0*/  FMUL.FTZ R47, R47, UR6 ;  /* 0x000000062f2f7c20 */ /* 0x000ff00008410000 */
[----:B------:R-:W-:Y:S10]  /*5fb0*/  MUFU.TANH R80, R48 ;  /* 0x0000003000507308 */ /* 0x000ff40000002400 */
[----:B------:R1:W-:Y:S01]  /*5fc0*/  MUFU.EX2 R95, R4 ;  /* 0x00000004005f7308 */ /* 0x0003e20000000800 */
[----:B--2---:R-:W-:Y:S01]  /*5fd0*/  IMAD.MOV.U32 R5, RZ, RZ, R171 ;  /* 0x000000ffff057224 */ /* 0x004fe200078e00ab */
[----:B------:R-:W-:Y:S02]  /*5fe0*/  @!P0 FSEL R5, R171, -INF , !P2 ;  /* 0xff800000ab058808 */ /* 0x000fe40005000000 */
[----:B------:R-:W-:Y:S01]  /*5ff0*/  @!P0 ISETP.GE.AND P2, PT, R16, R9, PT ;  /* 0x000000091000820c */ /* 0x000fe20003f46270 */
[----:B------:R-:W-:Y:S05]  /*6000*/  @!P0 VIADD R16, R0, 0x18 ;  /* 0x0000001800108836 */ /* 0x000fea0000000000 */
[----:B------:R-:W-:Y:S10]  /*6010*/  MUFU.TANH R79, R49 ;  /* 0x00000031004f7308 */ /* 0x000ff40000002400 */
[----:B------:R-:W-:Y:S01]  /*6020*/  MUFU.TANH R161, R38 ;  /* 0x0000002600a17308 */ /* 0x000fe20000002400 */
[--C-:B-1----:R-:W-:Y:S01]  /*6030*/  FFMA.FTZ R4, R5, UR7, -R11.reuse ;  /* 0x0000000705047c23 */ /* 0x102fe2000801080b */
[----:B------:R-:W-:Y:S02]  /*6040*/  MOV R5, R219 ;  /* 0x000000db00057202 */ /* 0x000fe40000000f00 */
[----:B------:R-:W-:Y:S02]  /*6050*/  @!P0 FSEL R5, R219, -INF , !P2 ;  /* 0xff800000db058808 */ /* 0x000fe40005000000 */
[----:B------:R-:W-:Y:S04]  /*6060*/  @!P0 ISETP.GE.AND P2, PT, R16, R9, PT ;  /* 0x000000091000820c */ /* 0x000fe80003f46270 */
[----:B------:R-:W-:Y:S01]  /*6070*/  MUFU.TANH R157, R50 ;  /* 0x00000032009d7308 */ /* 0x000fe20000002400 */
[----:B------:R-:W-:Y:S09]  /*6080*/  FFMA.FTZ R5, R5, UR7, -R2 ;  /* 0x0000000705057c23 */ /* 0x000ff20008010802 */
[----:B------:R1:W-:Y:S10]  /*6090*/  MUFU.EX2 R223, R4 ;  /* 0x0000000400df7308 */ /* 0x0003f40000000800 */
[----:B------:R-:W-:Y:S10]  /*60a0*/  MUFU.TANH R156, R51 ;  /* 0x00000033009c7308 */ /* 0x000ff40000002400 */
[----:B------:R2:W-:Y:S01]  /*60b0*/  MUFU.EX2 R251, R5 ;  /* 0x0000000500fb7308 */ /* 0x0005e20000000800 */
[--C-:B-1----:R-:W-:Y:S01]  /*60c0*/  FFMA.FTZ R4, R17, UR7, -R11.reuse ;  /* 0x0000000711047c23 */ /* 0x102fe2000801080b */
[----:B------:R-:W-:Y:S08]  /*60d0*/  IMAD.MOV.U32 R17, RZ, RZ, R202 ;  /* 0x000000ffff117224 */ /* 0x000ff000078e00ca */
[----:B------:R1:W-:Y:S10]  /*60e0*/  MUFU.EX2 R222, R4 ;  /* 0x0000000400de7308 */ /* 0x0003f40000000800 */
[----:B------:R-:W-:Y:S01]  /*60f0*/  MUFU.TANH R160, R39 ;  /* 0x0000002700a07308 */ /* 0x000fe20000002400 */
[----:B--2---:R-:W-:Y:S09]  /*6100*/  MOV R5, R199 ;  /* 0x000000c700057202 */ /* 0x004ff20000000f00 */
[----:B------:R-:W-:Y:S01]  /*6110*/  MUFU.TANH R183, R40 ;  /* 0x0000002800b77308 */ /* 0x000fe20000002400 */
[----:B-1----:R-:W-:Y:S02]  /*6120*/  MOV R4, R203 ;  /* 0x000000cb00047202 */ /* 0x002fe40000000f00 */
[----:B------:R-:W-:Y:S02]  /*6130*/  @!P0 FSEL R4, R203, -INF , !P1 ;  /* 0xff800000cb048808 */ /* 0x000fe40004800000 */
[C---:B------:R-:W-:Y:S05]  /*6140*/  @!P0 ISETP.GE.AND P1, PT, R15.reuse, R10, PT ;  /* 0x0000000a0f00820c */ /* 0x040fea0003f26270 */
[----:B------:R-:W-:Y:S01]  /*6150*/  MUFU.TANH R207, R42 ;  /* 0x0000002a00cf7308 */ /* 0x000fe20000002400 */
[--C-:B------:R-:W-:Y:S01]  /*6160*/  FFMA.FTZ R4, R4, UR7, -R8.reuse ;  /* 0x0000000704047c23 */ /* 0x100fe20008010808 */
[----:B------:R-:W-:Y:S02]  /*6170*/  @!P0 FSEL R17, R202, -INF , !P1 ;  /* 0xff800000ca118808 */ /* 0x000fe40004800000 */
[----:B------:R-:W-:Y:S03]  /*6180*/  @!P0 ISETP.GE.AND P1, PT, R15, R9, PT ;  /* 0x000000090f00820c */ /* 0x000fe60003f26270 */
[----:B------:R-:W-:Y:S03]  /*6190*/  FFMA.FTZ R15, R17, UR7, -R8 ;  /* 0x00000007110f7c23 */ /* 0x000fe60008010808 */
[----:B------:R1:W-:Y:S01]  /*61a0*/  MUFU.EX2 R241, R4 ;  /* 0x0000000400f17308 */ /* 0x0003e20000000800 */
[----:B------:R-:W-:Y:S02]  /*61b0*/  MOV R17, R217 ;  /* 0x000000d900117202 */ /* 0x000fe40000000f00 */
[----:B------:R-:W-:Y:S02]  /*61c0*/  @!P0 FSEL R17, R217, -INF , !P2 ;  /* 0xff800000d9118808 */ /* 0x000fe40005000000 */
[----:B------:R-:W-:Y:S05]  /*61d0*/  @!P0 ISETP.GE.AND P2, PT, R16, R13, PT ;  /* 0x0000000d1000820c */ /* 0x000fea0003f46270 */
[----:B------:R2:W-:Y:S01]  /*61e0*/  MUFU.EX2 R240, R15 ;  /* 0x0000000f00f07308 */ /* 0x0005e20000000800 */
[--C-:B------:R-:W-:Y:S09]  /*61f0*/  FFMA.FTZ R17, R17, UR7, -R2.reuse ;  /* 0x0000000711117c23 */ /* 0x100ff20008010802 */
[----:B------:R-:W-:Y:S01]  /*6200*/  MUFU.EX2 R247, R17 ;  /* 0x0000001100f77308 */ /* 0x000fe20000000800 */
[----:B-1----:R-:W-:Y:S02]  /*6210*/  MOV R4, R218 ;  /* 0x000000da00047202 */ /* 0x002fe40000000f00 */
[----:B------:R-:W-:Y:S02]  /*6220*/  @!P0 FSEL R4, R218, -INF , !P1 ;  /* 0xff800000da048808 */ /* 0x000fe40004800000 */
[-C--:B------:R-:W-:Y:S03]  /*6230*/  @!P0 ISETP.GE.AND P1, PT, R16, R10.reuse, PT ;  /* 0x0000000a1000820c */ /* 0x080fe60003f26270 */
[----:B------:R-:W-:Y:S01]  /*6240*/  FFMA.FTZ R4, R4, UR7, -R2 ;  /* 0x0000000704047c23 */ /* 0x000fe20008010802 */
[----:B--2---:R-:W-:Y:S01]  /*6250*/  @!P0 IADD3 R15, R0, 0x19, RZ ;  /* 0x00000019000f8810 */ /* 0x004fe20007ffe0ff */
[----:B------:R-:W-:Y:S01]  /*6260*/  MUFU.TANH R206, R43 ;  /* 0x0000002b00ce7308 */ /* 0x000fe20000002400 */
[----:B------:R-:W-:Y:S02]  /*6270*/  @!P0 FSEL R5, R199, -INF , !P1 ;  /* 0xff800000c7058808 */ /* 0x000fe40004800000 */
[----:B------:R-:W-:Y:S03]  /*6280*/  @!P0 ISETP.GE.AND P1, PT, R15, R10, PT ;  /* 0x0000000a0f00820c */ /* 0x000fe60003f26270 */
[----:B------:R-:W-:Y:S04]  /*6290*/  FFMA.FTZ R5, R5, UR7, -R8 ;  /* 0x0000000705057c23 */ /* 0x000fe80008010808 */
[----:B------:R1:W-:Y:S10]  /*62a0*/  MUFU.EX2 R250, R4 ;  /* 0x0000000400fa7308 */ /* 0x0003f40000000800 */
[----:B------:R2:W-:Y:S10]  /*62b0*/  MUFU.EX2 R237, R5 ;  /* 0x0000000500ed7308 */ /* 0x0005f40000000800 */
[----:B------:R-:W-:Y:S01]  /*62c0*/  MUFU.TANH R169, R44 ;  /* 0x0000002c00a97308 */ /* 0x000fe20000002400 */
[----:B-1----:R-:W-:Y:S01]  /*62d0*/  IMAD.MOV.U32 R4, RZ, RZ, R198 ;  /* 0x000000ffff047224 */ /* 0x002fe200078e00c6 */
[----:B------:R-:W-:Y:S02]  /*62e0*/  @!P0 FSEL R4, R198, -INF , !P1 ;  /* 0xff800000c6048808 */ /* 0x000fe40004800000 */
[C---:B------:R-:W-:Y:S03]  /*62f0*/  @!P0 ISETP.GE.AND P1, PT, R15.reuse, R9, PT ;  /* 0x000000090f00820c */ /* 0x040fe60003f26270 */
[----:B------:R-:W-:Y:S01]  /*6300*/  FFMA.FTZ R19, R4, UR7, -R8 ;  /* 0x0000000704137c23 */ /* 0x000fe20008010808 */
[----:B------:R-:W-:Y:S01]  /*6310*/  @!P0 FSEL R18, R216, -INF , !P1 ;  /* 0xff800000d8128808 */ /* 0x000fe20004800000 */
[----:B--2---:R-:W1:Y:S01]  /*6320*/  LDSM.16.M88.4 R4, [R188+0x1800] ;  /* 0x00180000bc04783b */ /* 0x004e620000000200 */
[----:B------:R-:W-:Y:S01]  /*6330*/  @!P0 ISETP.GE.AND P1, PT, R16, R14, PT ;  /* 0x0000000e1000820c */ /* 0x000fe20003f26270 */
[----:B------:R-:W2:Y:S01]  /*6340*/  MUFU.TANH R168, R45 ;  /* 0x0000002d00a87308 */ /* 0x000ea20000002400 */
[----:B------:R-:W-:Y:S01]  /*6350*/  MOV R16, R166 ;  /* 0x000000a600107202 */ /* 0x000fe20000000f00 */
[----:B------:R-:W-:Y:S01]  /*6360*/  FFMA.FTZ R17, R18, UR7, -R2 ;  /* 0x0000000712117c23 */ /* 0x000fe20008010802 */
[----:B------:R-:W-:Y:S02]  /*6370*/  MOV R18, R87 ;  /* 0x0000005700127202 */ /* 0x000fe40000000f00 */
[----:B------:R-:W-:Y:S05]  /*6380*/  @!P0 FSEL R16, R166, -INF , !P2 ;  /* 0xff800000a6108808 */ /* 0x000fea0005000000 */
[----:B------:R4:W-:Y:S01]  /*6390*/  MUFU.EX2 R246, R17 ;  /* 0x0000001100f67308 */ /* 0x0009e20000000800 */
[--C-:B------:R-:W-:Y:S09]  /*63a0*/  FFMA.FTZ R16, R16, UR7, -R11.reuse ;  /* 0x0000000710107c23 */ /* 0x100ff2000801080b */
[----:B------:R3:W-:Y:S10]  /*63b0*/  MUFU.EX2 R211, R16 ;  /* 0x0000001000d37308 */ /* 0x0007f40000000800 */
[----:B------:R-:W-:Y:S01]  /*63c0*/  MUFU.TANH R201, R46 ;  /* 0x0000002e00c97308 */ /* 0x000fe20000002400 */
[----:B----4-:R-:W-:Y:S01]  /*63d0*/  IMAD.MOV.U32 R17, RZ, RZ, R88 ;  /* 0x000000ffff117224 */ /* 0x010fe200078e0058 */
[----:B------:R-:W-:Y:S02]  /*63e0*/  @!P0 FSEL R17, R88, -INF , !P1 ;  /* 0xff80000058118808 */ /* 0x000fe40004800000 */
[-C--:B------:R-:W-:Y:S03]  /*63f0*/  @!P0 ISETP.GE.AND P1, PT, R15, R14.reuse, PT ;  /* 0x0000000e0f00820c */ /* 0x080fe60003f26270 */
[----:B------:R-:W-:Y:S01]  /*6400*/  FFMA.FTZ R17, R17, UR7, -R12 ;  /* 0x0000000711117c23 */ /* 0x000fe2000801080c */
[----:B------:R-:W-:Y:S02]  /*6410*/  @!P0 FSEL R18, R87, -INF , !P1 ;  /* 0xff80000057128808 */ /* 0x000fe40004800000 */
[----:B------:R-:W4:Y:S01]  /*6420*/  MUFU.TANH R200, R47 ;  /* 0x0000002f00c87308 */ /* 0x000f220000002400 */
[-C--:B------:R-:W-:Y:S01]  /*6430*/  @!P0 ISETP.GE.AND P1, PT, R15, R13.reuse, PT ;  /* 0x0000000d0f00820c */ /* 0x080fe20003f26270 */
[----:B------:R-:W-:Y:S01]  /*6440*/  IMAD.MOV.U32 R15, RZ, RZ, R164 ;  /* 0x000000ffff0f7224 */ /* 0x000fe200078e00a4 */
[----:B---3--:R-:W-:Y:S02]  /*6450*/  @!P0 IADD3 R16, R0, 0x20, RZ ;  /* 0x0000002000108810 */ /* 0x008fe40007ffe0ff */
[----:B------:R-:W-:Y:S01]  /*6460*/  @!P0 FSEL R15, R164, -INF , !P1 ;  /* 0xff800000a40f8808 */ /* 0x000fe20004800000 */
[-C--:B-1----:R-:W-:Y:S04]  /*6470*/  HMMA.16816.F32.BF16 R52, R176, R4.reuse, R52 ;  /* 0x00000004b034723c */ /* 0x082fe80000041834 */
[----:B------:R1:W-:Y:S01]  /*6480*/  MUFU.EX2 R90, R17 ;  /* 0x00000011005a7308 */ /* 0x0003e20000000800 */
[C---:B------:R-:W-:Y:S01]  /*6490*/  @!P0 ISETP.GE.AND P1, PT, R16.reuse, R14, PT ;  /* 0x0000000e1000820c */ /* 0x040fe20003f26270 */
[--C-:B------:R-:W-:Y:S01]  /*64a0*/  FFMA.FTZ R15, R15, UR7, -R11.reuse ;  /* 0x000000070f0f7c23 */ /* 0x100fe2000801080b */
[----:B------:R-:W-:Y:S01]  /*64b0*/  @!P0 ISETP.GE.AND P2, PT, R16, R13, PT ;  /* 0x0000000d1000820c */ /* 0x000fe20003f46270 */
[C---:B------:R-:W-:Y:S06]  /*64c0*/  HMMA.16816.F32.BF16 R56, R132.reuse, R4, R56 ;  /* 0x000000048438723c */ /* 0x040fec0000041838 */
[----:B------:R3:W-:Y:S01]  /*64d0*/  MUFU.EX2 R210, R15 ;  /* 0x0000000f00d27308 */ /* 0x0007e20000000800 */
[-C--:B------:R-:W-:Y:S04]  /*64e0*/  HMMA.16816.F32.BF16 R60, R132, R6.reuse, R60 ;  /* 0x00000006843c723c */ /* 0x080fe8000004183c */
[----:B------:R-:W-:Y:S02]  /*64f0*/  MOV R4, R83 ;  /* 0x0000005300047202 */ /* 0x000fe40000000f00 */
[----:B------:R-:W-:Y:S03]  /*6500*/  HMMA.16816.F32.BF16 R64, R176, R6, R64 ;  /* 0x00000006b040723c */ /* 0x000fe60000041840 */
[----:B------:R-:W-:Y:S02]  /*6510*/  MUFU.EX2 R236, R19 ;  /* 0x0000001300ec7308 */ /* 0x000fe40000000800 */
[--C-:B-1----:R-:W-:Y:S01]  /*6520*/  FFMA.FTZ R17, R18, UR7, -R12.reuse ;  /* 0x0000000712117c23 */ /* 0x102fe2000801080c */
[----:B------:R-:W-:Y:S01]  /*6530*/  FMUL.FTZ R52, R52, UR6 ;  /* 0x0000000634347c20 */ /* 0x000fe20008410000 */
[----:B--2---:R-:W-:Y:S01]  /*6540*/  MOV R6, R168 ;  /* 0x000000a800067202 */ /* 0x004fe20000000f00 */
[----:B------:R-:W-:Y:S05]  /*6550*/  FMUL.FTZ R53, R53, UR6 ;  /* 0x0000000635357c20 */ /* 0x000fea0008410000 */
[----:B------:R1:W-:Y:S01]  /*6560*/  MUFU.EX2 R89, R17 ;  /* 0x0000001100597308 */ /* 0x0003e20000000800 */
[----:B---3--:R-:W-:Y:S02]  /*6570*/  @!P0 VIADD R15, R0, 0x21 ;  /* 0x00000021000f8836 */ /* 0x008fe40000000000 */
        /* <DEDUP_REMOVED lines=8> */
[----:B------:R-:W-:Y:S01]  /*6600*/  FMUL.FTZ R61, R61, UR6 ;  /* 0x000000063d3d7c20 */ /* 0x000fe20008410000 */
[----:B------:R-:W-:Y:S01]  /*6610*/  FMUL.FTZ R62, R62, UR6 ;  /* 0x000000063e3e7c20 */ /* 0x000fe20008410000 */
[----:B------:R-:W-:Y:S01]  /*6620*/  FMUL.FTZ R63, R63, UR6 ;  /* 0x000000063f3f7c20 */ /* 0x000fe20008410000 */
[----:B------:R-:W-:Y:S04]  /*6630*/  FMUL.FTZ R64, R64, UR6 ;  /* 0x0000000640407c20 */ /* 0x000fe80008410000 */
[----:B------:R-:W2:Y:S01]  /*6640*/  MUFU.TANH R73, R53 ;  /* 0x0000003500497308 */ /* 0x000ea20000002400 */
[----:B-1----:R-:W-:Y:S01]  /*6650*/  MOV R17, R84 ;  /* 0x0000005400117202 */ /* 0x002fe20000000f00 */
[----:B------:R-:W-:Y:S01]  /*6660*/  FMUL.FTZ R65, R65, UR6 ;  /* 0x0000000641417c20 */ /* 0x000fe20008410000 */
[----:B------:R-:W-:Y:S01]  /*6670*/  @!P0 FSEL R17, R84, -INF , !P1 ;  /* 0xff80000054118808 */ /* 0x000fe20004800000 */
[----:B------:R-:W-:Y:S01]  /*6680*/  FMUL.FTZ R66, R66, UR6 ;  /* 0x0000000642427c20 */ /* 0x000fe20008410000 */
[----:B------:R-:W-:Y:S01]  /*6690*/  @!P0 ISETP.GE.AND P1, PT, R15, R14, PT ;  /* 0x0000000e0f00820c */ /* 0x000fe20003f26270 */
[----:B------:R-:W-:Y:S02]  /*66a0*/  FMUL.FTZ R67, R67, UR6 ;  /* 0x0000000643437c20 */ /* 0x000fe40008410000 */
[----:B------:R-:W-:Y:S01]  /*66b0*/  FFMA.FTZ R5, R17, UR7, -R12 ;  /* 0x0000000711057c23 */ /* 0x000fe2000801080c */
[----:B------:R-:W-:Y:S01]  /*66c0*/  @!P0 FSEL R4, R83, -INF , !P1 ;  /* 0xff80000053048808 */ /* 0x000fe20004800000 */
[----:B------:R-:W-:Y:S01]  /*66d0*/  IMAD.MOV.U32 R17, RZ, RZ, R160 ;  /* 0x000000ffff117224 */ /* 0x000fe200078e00a0 */
[----:B------:R-:W-:Y:S01]  /*66e0*/  @!P0 ISETP.GE.AND P1, PT, R15, R13, PT ;  /* 0x0000000d0f00820c */ /* 0x000fe20003f26270 */
[----:B------:R1:W-:Y:S02]  /*66f0*/  MUFU.EX2 R86, R5 ;  /* 0x0000000500567308 */ /* 0x0003e40000000800 */
[----:B------:R-:W-:Y:S01]  /*6700*/  FFMA.FTZ R4, R4, UR7, -R12 ;  /* 0x0000000704047c23 */ /* 0x000fe2000801080c */
[----:B------:R-:W-:Y:S02]  /*6710*/  @!P0 FSEL R17, R160, -INF , !P1 ;  /* 0xff800000a0118808 */ /* 0x000fe40004800000 */
[C---:B------:R-:W-:Y:S05]  /*6720*/  @!P0 ISETP.GE.AND P1, PT, R16.reuse, R10, PT ;  /* 0x0000000a1000820c */ /* 0x040fea0003f26270 */
[----:B------:R3:W-:Y:S10]  /*6730*/  MUFU.EX2 R85, R4 ;  /* 0x0000000400557308 */ /* 0x0007f40000000800 */
[----:B------:R-:W-:Y:S01]  /*6740*/  MUFU.TANH R154, R55 ;  /* 0x00000037009a7308 */ /* 0x000fe20000002400 */
[----:B-1----:R-:W-:Y:S02]  /*6750*/  MOV R5, R161 ;  /* 0x000000a100057202 */ /* 0x002fe40000000f00 */
[----:B------:R-:W-:Y:S02]  /*6760*/  @!P0 FSEL R5, R161, -INF , !P2 ;  /* 0xff800000a1058808 */ /* 0x000fe40005000000 */
[-C--:B------:R-:W-:Y:S05]  /*6770*/  @!P0 ISETP.GE.AND P2, PT, R16, R9.reuse, PT ;  /* 0x000000091000820c */ /* 0x080fea0003f46270 */
[----:B------:R-:W1:Y:S01]  /*6780*/  MUFU.TANH R155, R54 ;  /* 0x00000036009b7308 */ /* 0x000e620000002400 */
[----:B---3--:R-:W-:Y:S01]  /*6790*/  FFMA.FTZ R4, R5, UR7, -R11 ;  /* 0x0000000705047c23 */ /* 0x008fe2000801080b */
[----:B------:R-:W-:Y:S01]  /*67a0*/  IMAD.MOV.U32 R5, RZ, RZ, R207 ;  /* 0x000000ffff057224 */ /* 0x000fe200078e00cf */
[----:B------:R-:W-:Y:S07]  /*67b0*/  @!P0 FSEL R5, R207, -INF , !P2 ;  /* 0xff800000cf058808 */ /* 0x000fee0005000000 */
[----:B------:R3:W-:Y:S01]  /*67c0*/  MUFU.EX2 R205, R4 ;  /* 0x0000000400cd7308 */ /* 0x0007e20000000800 */
[----:B------:R-:W-:Y:S09]  /*67d0*/  FFMA.FTZ R5, R5, UR7, -R2 ;  /* 0x0000000705057c23 */ /* 0x000ff20008010802 */
[----:B------:R4:W-:Y:S10]  /*67e0*/  MUFU.EX2 R243, R5 ;  /* 0x0000000500f37308 */ /* 0x0009f40000000800 */
[----:B------:R-:W-:Y:S01]  /*67f0*/  MUFU.TANH R163, R57 ;  /* 0x0000003900a37308 */ /* 0x000fe20000002400 */
[----:B---3--:R-:W-:Y:S01]  /*6800*/  FFMA.FTZ R4, R17, UR7, -R11 ;  /* 0x0000000711047c23 */ /* 0x008fe2000801080b */
[----:B------:R-:W-:Y:S08]  /*6810*/  MOV R17, R182 ;  /* 0x000000b600117202 */ /* 0x000ff00000000f00 */
[----:B------:R3:W-:Y:S01]  /*6820*/  MUFU.EX2 R204, R4 ;  /* 0x0000000400cc7308 */ /* 0x0007e20000000800 */
[----:B----4-:R-:W-:Y:S04]  /*6830*/  @!P0 IADD3 R5, R0, 0x28, RZ ;  /* 0x0000002800058810 */ /* 0x010fe80007ffe0ff */
[----:B------:R-:W-:Y:S05]  /*6840*/  @!P0 ISETP.GE.AND P2, PT, R5, R9, PT ;  /* 0x000000090500820c */ /* 0x000fea0003f46270 */
[----:B------:R-:W4:Y:S10]  /*6850*/  MUFU.TANH R162, R56 ;  /* 0x0000003800a27308 */ /* 0x000f340000002400 */
[----:B------:R-:W4:Y:S01]  /*6860*/  MUFU.TANH R159, R60 ;  /* 0x0000003c009f7308 */ /* 0x000f220000002400 */
[----:B---3--:R-:W-:Y:S02]  /*6870*/  MOV R4, R183 ;  /* 0x000000b700047202 */ /* 0x008fe40000000f00 */
[----:B------:R-:W-:Y:S02]  /*6880*/  @!P0 FSEL R4, R183, -INF , !P1 ;  /* 0xff800000b7048808 */ /* 0x000fe40004800000 */
[C---:B------:R-:W-:Y:S03]  /*6890*/  @!P0 ISETP.GE.AND P1, PT, R15.reuse, R10, PT ;  /* 0x0000000a0f00820c */ /* 0x040fe60003f26270 */
[--C-:B------:R-:W-:Y:S01]  /*68a0*/  FFMA.FTZ R4, R4, UR7, -R8.reuse ;  /* 0x0000000704047c23 */ /* 0x100fe20008010808 */
[----:B------:R-:W-:Y:S01]  /*68b0*/  @!P0 FSEL R17, R182, -INF , !P1 ;  /* 0xff800000b6118808 */ /* 0x000fe20004800000 */
[----:B------:R-:W3:Y:S01]  /*68c0*/  MUFU.TANH R197, R58 ;  /* 0x0000003a00c57308 */ /* 0x000ee20000002400 */
[-C--:B------:R-:W-:Y:S03]  /*68d0*/  @!P0 ISETP.GE.AND P1, PT, R15, R9.reuse, PT ;  /* 0x000000090f00820c */ /* 0x080fe60003f26270 */
[----:B------:R-:W-:Y:S06]  /*68e0*/  FFMA.FTZ R15, R17, UR7, -R8 ;  /* 0x00000007110f7c23 */ /* 0x000fec0008010808 */
[----:B------:R2:W-:Y:S10]  /*68f0*/  MUFU.EX2 R230, R4 ;  /* 0x0000000400e67308 */ /* 0x0005f40000000800 */
[----:B------:R1:W-:Y:S10]  /*6900*/  MUFU.EX2 R229, R15 ;  /* 0x0000000f00e57308 */ /* 0x0003f40000000800 */
[----:B------:R-:W3:Y:S01]  /*6910*/  MUFU.TANH R196, R59 ;  /* 0x0000003b00c47308 */ /* 0x000ee20000002400 */
[----:B--2---:R-:W-:Y:S02]  /*6920*/  MOV R4, R206 ;  /* 0x000000ce00047202 */ /* 0x004fe40000000f00 */
[----:B------:R-:W-:Y:S02]  /*6930*/  @!P0 FSEL R4, R206, -INF , !P1 ;  /* 0xff800000ce048808 */ /* 0x000fe40004800000 */
[----:B------:R-:W-:Y:S03]  /*6940*/  @!P0 ISETP.GE.AND P1, PT, R5, R10, PT ;  /* 0x0000000a0500820c */ /* 0x000fe60003f26270 */
[----:B------:R-:W-:Y:S01]  /*6950*/  FFMA.FTZ R4, R4, UR7, -R2 ;  /* 0x0000000704047c23 */ /* 0x000fe20008010802 */
[----:B-1----:R-:W-:Y:S01]  /*6960*/  IMAD.MOV.U32 R15, RZ, RZ, R169 ;  /* 0x000000ffff0f7224 */ /* 0x002fe200078e00a9 */
[----:B------:R-:W-:Y:S01]  /*6970*/  @!P0 FSEL R15, R169, -INF , !P1 ;  /* 0xff800000a90f8808 */ /* 0x000fe20004800000 */
[----:B------:R-:W1:Y:S04]  /*6980*/  MUFU.TANH R158, R61 ;  /* 0x0000003d009e7308 */ /* 0x000e680000002400 */
[--C-:B------:R-:W-:Y:S01]  /*6990*/  FFMA.FTZ R7, R15, UR7, -R8.reuse ;  /* 0x000000070f077c23 */ /* 0x100fe20008010808 */
[----:B------:R-:W-:Y:S05]  /*69a0*/  MOV R15, R200 ;  /* 0x000000c8000f7202 */ /* 0x000fea0000000f00 */
[----:B------:R2:W-:Y:S10]  /*69b0*/  MUFU.EX2 R242, R4 ;  /* 0x0000000400f27308 */ /* 0x0005f40000000800 */
[----:B------:R4:W-:Y:S10]  /*69c0*/  MUFU.EX2 R221, R7 ;  /* 0x0000000700dd7308 */ /* 0x0009f40000000800 */
[----:B------:R-:W1:Y:S01]  /*69d0*/  MUFU.TANH R72, R64 ;  /* 0x0000004000487308 */ /* 0x000e620000002400 */
[----:B--2---:R-:W-:Y:S04]  /*69e0*/  @!P0 IADD3 R4, R0, 0x29, RZ ;  /* 0x0000002900048810 */ /* 0x004fe80007ffe0ff */
[----:B------:R-:W-:Y:S05]  /*69f0*/  @!P0 ISETP.GE.AND P1, PT, R4, R10, PT ;  /* 0x0000000a0400820c */ /* 0x000fea0003f26270 */
[----:B------:R-:W-:Y:S01]  /*6a00*/  MUFU.TANH R71, R65 ;  /* 0x0000004100477308 */ /* 0x000fe20000002400 */
[----:B------:R-:W-:Y:S01]  /*6a10*/  @!P0 FSEL R6, R168, -INF , !P1 ;  /* 0xff800000a8068808 */ /* 0x000fe20004800000 */
[----:B----4-:R-:W-:Y:S01]  /*6a20*/  IMAD.MOV.U32 R7, RZ, RZ, R201 ;  /* 0x000000ffff077224 */ /* 0x010fe200078e00c9 */
[----:B------:R-:W-:Y:S02]  /*6a30*/  @!P0 FSEL R7, R201, -INF , !P2 ;  /* 0xff800000c9078808 */ /* 0x000fe40005000000 */
[----:B------:R-:W-:Y:S01]  /*6a40*/  @!P0 ISETP.GE.AND P1, PT, R4, R9, PT ;  /* 0x000000090400820c */ /* 0x000fe20003f26270 */
[----:B------:R-:W-:Y:S04]  /*6a50*/  FFMA.FTZ R6, R6, UR7, -R8 ;  /* 0x0000000706067c23 */ /* 0x000fe80008010808 */
[----:B------:R-:W2:Y:S01]  /*6a60*/  MUFU.TANH R153, R66 ;  /* 0x0000004200997308 */ /* 0x000ea20000002400 */
[----:B------:R-:W-:Y:S02]  /*6a70*/  @!P0 FSEL R15, R200, -INF , !P1 ;  /* 0xff800000c80f8808 */ /* 0x000fe40004800000 */
[----:B------:R-:W-:Y:S07]  /*6a80*/  @!P0 ISETP.GE.AND P1, PT, R5, R14, PT ;  /* 0x0000000e0500820c */ /* 0x000fee0003f26270 */
[----:B------:R4:W-:Y:S10]  /*6a90*/  MUFU.EX2 R220, R6 ;  /* 0x0000000600dc7308 */ /* 0x0009f40000000800 */
[----:B------:R-:W2:Y:S10]  /*6aa0*/  MUFU.TANH R152, R67 ;  /* 0x0000004300987308 */ /* 0x000eb40000002400 */
[----:B------:R-:W-:Y:S01]  /*6ab0*/  MUFU.TANH R174, R62 ;  /* 0x0000003e00ae7308 */ /* 0x000fe20000002400 */
[--C-:B----4-:R-:W-:Y:S01]  /*6ac0*/  FFMA.FTZ R6, R7, UR7, -R2.reuse ;  /* 0x0000000707067c23 */ /* 0x110fe20008010802 */
[----:B------:R-:W-:Y:S08]  /*6ad0*/  IMAD.MOV.U32 R7, RZ, RZ, R79 ;  /* 0x000000ffff077224 */ /* 0x000ff000078e004f */
[----:B------:R4:W-:Y:S10]  /*6ae0*/  MUFU.EX2 R239, R6 ;  /* 0x0000000600ef7308 */ /* 0x0009f40000000800 */
[----:B------:R-:W2:Y:S01]  /*6af0*/  MUFU.TANH R173, R63 ;  /* 0x0000003f00ad7308 */ /* 0x000ea20000002400 */
[----:B----4-:R-:W-:Y:S09]  /*6b00*/  FFMA.FTZ R6, R15, UR7, -R2 ;  /* 0x000000070f067c23 */ /* 0x010ff20008010802 */
[----:B------:R4:W-:Y:S02]  /*6b10*/  MUFU.EX2 R238, R6 ;  /* 0x0000000600ee7308 */ /* 0x0009e40000000800 */
[----:B----4-:R-:W-:Y:S02]  /*6b20*/  MOV R6, R80 ;  /* 0x0000005000067202 */ /* 0x010fe40000000f00 */
[----:B------:R-:W-:Y:S02]  /*6b30*/  @!P0 FSEL R6, R80, -INF , !P1 ;  /* 0xff80000050068808 */ /* 0x000fe40004800000 */
[----:B------:R-:W-:Y:S03]  /*6b40*/  @!P0 ISETP.GE.AND P1, PT, R4, R14, PT ;  /* 0x0000000e0400820c */ /* 0x000fe60003f26270 */
[--C-:B------:R-:W-:Y:S01]  /*6b50*/  FFMA.FTZ R6, R6, UR7, -R12.reuse ;  /* 0x0000000706067c23 */ /* 0x100fe2000801080c */
[----:B------:R-:W-:Y:S02]  /*6b60*/  @!P0 FSEL R7, R79, -INF , !P1 ;  /* 0xff8000004f078808 */ /* 0x000fe40004800000 */
[----:B------:R-:W-:Y:S01]  /*6b70*/  @!P0 ISETP.GE.AND P1, PT, R5, R13, PT ;  /* 0x0000000d0500820c */ /* 0x000fe20003f26270 */
[----:B------:R4:W-:Y:S01]  /*6b80*/  MUFU.EX2 R82, R6 ;  /* 0x0000000600527308 */ /* 0x0009e20000000800 */
[----:B------:R-:W-:Y:S02]  /*6b90*/  MOV R5, R157 ;  /* 0x0000009d00057202 */ /* 0x000fe40000000f00 */
[----:B------:R-:W-:Y:S02]  /*6ba0*/  @!P0 FSEL R5, R157, -INF , !P1 ;  /* 0xff8000009d058808 */ /* 0x000fe40004800000 */
[-C--:B------:R-:W-:Y:S02]  /*6bb0*/  @!P0 ISETP.GE.AND P1, PT, R4, R13.reuse, PT ;  /* 0x0000000d0400820c */ /* 0x080fe40003f26270 */
[----:B------:R-:W-:Y:S02]  /*6bc0*/  MOV R4, R156 ;  /* 0x0000009c00047202 */ /* 0x000fe40000000f00 */
[----:B------:R-:W-:Y:S01]  /*6bd0*/  @!P0 FSEL R4, R156, -INF , !P1 ;  /* 0xff8000009c048808 */ /* 0x000fe20004800000 */
[--C-:B----4-:R-:W-:Y:S04]  /*6be0*/  FFMA.FTZ R6, R7, UR7, -R12.reuse ;  /* 0x0000000707067c23 */ /* 0x110fe8000801080c */
[--C-:B------:R-:W-:Y:S01]  /*6bf0*/  FFMA.FTZ R7, R4, UR7, -R11.reuse ;  /* 0x0000000704077c23 */ /* 0x100fe2000801080b */
[----:B------:R-:W-:Y:S01]  /*6c00*/  @!P0 IADD3 R4, R0, 0x31, RZ ;  /* 0x0000003100048810 */ /* 0x000fe20007ffe0ff */
[----:B------:R4:W-:Y:S03]  /*6c10*/  MUFU.EX2 R81, R6 ;  /* 0x0000000600517308 */ /* 0x0009e60000000800 */
[C---:B------:R-:W-:Y:S02]  /*6c20*/  @!P0 ISETP.GE.AND P2, PT, R4.reuse, R13, PT ;  /* 0x0000000d0400820c */ /* 0x040fe40003f46270 */
[C---:B------:R-:W-:Y:S02]  /*6c30*/  @!P0 ISETP.GE.AND P5, PT, R4.reuse, R10, PT ;  /* 0x0000000a0400820c */ /* 0x040fe40003fa6270 */
[-C--:B------:R-:W-:Y:S03]  /*6c40*/  @!P0 ISETP.GE.AND P3, PT, R4, R9.reuse, PT ;  /* 0x000000090400820c */ /* 0x080fe60003f66270 */
[----:B------:R3:W-:Y:S01]  /*6c50*/  MUFU.EX2 R176, R7 ;  /* 0x0000000700b07308 */ /* 0x0007e20000000800 */
[----:B----4-:R-:W-:Y:S01]  /*6c60*/  FFMA.FTZ R6, R5, UR7, -R11 ;  /* 0x0000000705067c23 */ /* 0x010fe2000801080b */
[----:B------:R-:W-:Y:S08]  /*6c70*/  @!P0 VIADD R5, R0, 0x30 ;  /* 0x0000003000058836 */ /* 0x000ff00000000000 */
[----:B------:R4:W2:Y:S01]  /*6c80*/  MUFU.EX2 R177, R6 ;  /* 0x0000000600b17308 */ /* 0x0008a20000000800 */
[C---:B------:R-:W-:Y:S01]  /*6c90*/  @!P0 ISETP.GE.AND P1, PT, R5.reuse, R14, PT ;  /* 0x0000000e0500820c */ /* 0x040fe20003f26270 */
[----:B---3--:R-:W-:Y:S01]  /*6ca0*/  IMAD.MOV.U32 R7, RZ, RZ, R73 ;  /* 0x000000ffff077224 */ /* 0x008fe200078e0049 */
[----:B------:R-:W-:Y:S02]  /*6cb0*/  @!P0 ISETP.GE.AND P4, PT, R5, R9, PT ;  /* 0x000000090500820c */ /* 0x000fe40003f86270 */
[----:B----4-:R-:W-:Y:S02]  /*6cc0*/  MOV R6, R74 ;  /* 0x0000004a00067202 */ /* 0x010fe40000000f00 */
[----:B------:R-:W-:Y:S02]  /*6cd0*/  @!P0 FSEL R6, R74, -INF , !P1 ;  /* 0xff8000004a068808 */ /* 0x000fe40004800000 */
[-C--:B------:R-:W-:Y:S02]  /*6ce0*/  @!P0 ISETP.GE.AND P1, PT, R4, R14.reuse, PT ;  /* 0x0000000e0400820c */ /* 0x080fe40003f26270 */
[----:B------:R-:W-:Y:S01]  /*6cf0*/  @!P0 IADD3 R4, R0, 0x38, RZ ;  /* 0x0000003800048810 */ /* 0x000fe20007ffe0ff */
[--C-:B------:R-:W-:Y:S01]  /*6d00*/  FFMA.FTZ R6, R6, UR7, -R12.reuse ;  /* 0x0000000706067c23 */ /* 0x100fe2000801080c */
[----:B------:R-:W-:Y:S02]  /*6d10*/  @!P0 FSEL R7, R73, -INF , !P1 ;  /* 0xff80000049078808 */ /* 0x000fe40004800000 */
[----:B------:R-:W-:Y:S01]  /*6d20*/  @!P0 ISETP.GE.AND P1, PT, R5, R13, PT ;  /* 0x0000000d0500820c */ /* 0x000fe20003f26270 */
[----:B------:R3:W-:Y:S01]  /*6d30*/  MUFU.EX2 R78, R6 ;  /* 0x00000006004e7308 */ /* 0x0007e20000000800 */
[----:B------:R-:W-:Y:S01]  /*6d40*/  @!P0 IADD3 R0, R0, 0x39, RZ ;  /* 0x0000003900008810 */ /* 0x000fe20007ffe0ff */
[----:B------:R-:W-:Y:S01]  /*6d50*/  FFMA.FTZ R7, R7, UR7, -R12 ;  /* 0x0000000707077c23 */ /* 0x000fe2000801080c */
[----:B------:R-:W-:Y:S07]  /*6d60*/  @!P0 ISETP.GE.AND P6, PT, R4, R14, PT ;  /* 0x0000000e0400820c */ /* 0x000fee0003fc6270 */
[----:B------:R4:W-:Y:S01]  /*6d70*/  MUFU.EX2 R77, R7 ;  /* 0x00000007004d7308 */ /* 0x0009e20000000800 */
[----:B---3--:R-:W-:Y:S02]  /*6d80*/  MOV R6, R155 ;  /* 0x0000009b00067202 */ /* 0x008fe40000000f00 */
[----:B------:R-:W-:Y:S02]  /*6d90*/  @!P0 FSEL R6, R155, -INF , !P1 ;  /* 0xff8000009b068808 */ /* 0x000fe40004800000 */
[----:B------:R-:W-:Y:S03]  /*6da0*/  @!P0 ISETP.GE.AND P1, PT, R5, R10, PT ;  /* 0x0000000a0500820c */ /* 0x000fe60003f26270 */
[--C-:B------:R-:W-:Y:S01]  /*6db0*/  FFMA.FTZ R6, R6, UR7, -R11.reuse ;  /* 0x0000000706067c23 */ /* 0x100fe2000801080b */
[----:B----4-:R-:W-:Y:S02]  /*6dc0*/  MOV R7, R154 ;  /* 0x0000009a00077202 */ /* 0x010fe40000000f00 */
[----:B------:R-:W-:Y:S01]  /*6dd0*/  @!P0 FSEL R7, R154, -INF , !P2 ;  /* 0xff8000009a078808 */ /* 0x000fe20005000000 */
[----:B------:R3:W-:Y:S01]  /*6de0*/  MUFU.EX2 R175, R6 ;  /* 0x0000000600af7308 */ /* 0x0007e20000000800 */
[-C--:B------:R-:W-:Y:S03]  /*6df0*/  @!P0 ISETP.GE.AND P2, PT, R4, R10.reuse, PT ;  /* 0x0000000a0400820c */ /* 0x080fe60003f46270 */
[--C-:B------:R-:W-:Y:S06]  /*6e00*/  FFMA.FTZ R5, R7, UR7, -R11.reuse ;  /* 0x0000000707057c23 */ /* 0x100fec000801080b */
[----:B------:R4:W-:Y:S01]  /*6e10*/  MUFU.EX2 R172, R5 ;  /* 0x0000000500ac7308 */ /* 0x0009e20000000800 */
[----:B---3--:R-:W-:Y:S01]  /*6e20*/  IMAD.MOV.U32 R6, RZ, RZ, R162 ;  /* 0x000000ffff067224 */ /* 0x008fe200078e00a2 */
[----:B------:R-:W-:Y:S02]  /*6e30*/  @!P0 FSEL R6, R162, -INF , !P1 ;  /* 0xff800000a2068808 */ /* 0x000fe40004800000 */
[----:B------:R-:W-:Y:S02]  /*6e40*/  @!P0 ISETP.GE.AND P1, PT, R0, R10, PT ;  /* 0x0000000a0000820c */ /* 0x000fe40003f26270 */
[----:B------:R-:W-:Y:S01]  /*6e50*/  MOV R10, R159 ;  /* 0x0000009f000a7202 */ /* 0x000fe20000000f00 */
[--C-:B------:R-:W-:Y:S01]  /*6e60*/  FFMA.FTZ R7, R6, UR7, -R8.reuse ;  /* 0x0000000706077c23 */ /* 0x100fe20008010808 */
[----:B------:R-:W-:Y:S02]  /*6e70*/  MOV R6, R197 ;  /* 0x000000c500067202 */ /* 0x000fe40000000f00 */
[----:B----4-:R-:W-:Y:S01]  /*6e80*/  MOV R5, R163 ;  /* 0x000000a300057202 */ /* 0x010fe20000000f00 */
[----:B------:R3:W-:Y:S01]  /*6e90*/  MUFU.EX2 R215, R7 ;  /* 0x0000000700d77308 */ /* 0x0007e20000000800 */
[----:B------:R-:W-:Y:S02]  /*6ea0*/  @!P0 FSEL R5, R163, -INF , !P5 ;  /* 0xff800000a3058808 */ /* 0x000fe40006800000 */
[----:B------:R-:W-:Y:S02]  /*6eb0*/  @!P0 FSEL R10, R159, -INF , !P2 ;  /* 0xff8000009f0a8808 */ /* 0x000fe40005000000 */
[----:B------:R-:W-:Y:S01]  /*6ec0*/  @!P0 FSEL R6, R197, -INF , !P4 ;  /* 0xff800000c5068808 */ /* 0x000fe20006000000 */
[----:B------:R-:W-:Y:S01]  /*6ed0*/  FFMA.FTZ R5, R5, UR7, -R8 ;  /* 0x0000000705057c23 */ /* 0x000fe20008010808 */
[C---:B------:R-:W-:Y:S02]  /*6ee0*/  @!P0 ISETP.GE.AND P2, PT, R4.reuse, R9, PT ;  /* 0x000000090400820c */ /* 0x040fe40003f46270 */
[-C--:B------:R-:W-:Y:S01]  /*6ef0*/  @!P0 ISETP.GE.AND P4, PT, R4, R13.reuse, PT ;  /* 0x0000000d0400820c */ /* 0x080fe20003f86270 */
[----:B------:R4:W-:Y:S01]  /*6f00*/  MUFU.EX2 R214, R5 ;  /* 0x0000000500d67308 */ /* 0x0009e20000000800 */
[----:B------:R-:W-:Y:S01]  /*6f10*/  F2FP.BF16.F32.PACK_AB R4, R3, R68 ;  /* 0x000000440304723e */ /* 0x000fe200000010ff */
[----:B------:R-:W-:Y:S01]  /*6f20*/  FFMA.FTZ R6, R6, UR7, -R2 ;  /* 0x0000000706067c23 */ /* 0x000fe20008010802 */
[----:B------:R-:W-:Y:S01]  /*6f30*/  @!P0 ISETP.GE.AND P5, PT, R0, R14, PT ;  /* 0x0000000e0000820c */ /* 0x000fe20003fa6270 */
[----:B---3--:R-:W-:Y:S01]  /*6f40*/  IMAD.MOV.U32 R7, RZ, RZ, R196 ;  /* 0x000000ffff077224 */ /* 0x008fe200078e00c4 */
[----:B------:R-:W-:Y:S05]  /*6f50*/  @!P0 FSEL R7, R196, -INF , !P3 ;  /* 0xff800000c4078808 */ /* 0x000fea0005800000 */
[----:B------:R3:W-:Y:S01]  /*6f60*/  MUFU.EX2 R235, R6 ;  /* 0x0000000600eb7308 */ /* 0x0007e20000000800 */
[----:B------:R-:W-:Y:S02]  /*6f70*/  @!P0 ISETP.GE.AND P3, PT, R0, R13, PT ;  /* 0x0000000d0000820c */ /* 0x000fe40003f66270 */
[----:B-1----:R-:W-:Y:S02]  /*6f80*/  MOV R13, R158 ;  /* 0x0000009e000d7202 */ /* 0x002fe40000000f00 */
[----:B------:R-:W-:Y:S02]  /*6f90*/  @!P0 FSEL R13, R158, -INF , !P1 ;  /* 0xff8000009e0d8808 */ /* 0x000fe40004800000 */
[----:B------:R-:W-:Y:S02]  /*6fa0*/  @!P0 ISETP.GE.AND P1, PT, R0, R9, PT ;  /* 0x000000090000820c */ /* 0x000fe40003f26270 */
[----:B------:R-:W2:Y:S01]  /*6fb0*/  LDL R9, [R1+0x20] ;  /* 0x0000200001097983 */ /* 0x000ea20000100800 */
[----:B----4-:R-:W-:Y:S02]  /*6fc0*/  F2FP.BF16.F32.PACK_AB R5, R151, R101 ;  /* 0x000000659705723e */ /* 0x010fe400000010ff */
[----:B------:R-:W-:Y:S03]  /*6fd0*/  F2FP.BF16.F32.PACK_AB R0, R232, R233 ;  /* 0x000000e9e800723e */ /* 0x000fe600000010ff */
[----:B------:R1:W-:Y:S01]  /*6fe0*/  STS [R24+0x1c000], R5 ;  /* 0x01c0000518007388 */ /* 0x0003e20000000800 */
[----:B---3--:R-:W-:Y:S03]  /*6ff0*/  F2FP.BF16.F32.PACK_AB R6, R248, R249 ;  /* 0x000000f9f806723e */ /* 0x008fe600000010ff */
[----:B------:R3:W-:Y:S01]  /*7000*/  STS [R24+0x1c400], R4 ;  /* 0x01c4000418007388 */ /* 0x0007e20000000800 */
[----:B-1----:R-:W-:Y:S01]  /*7010*/  FFMA.FTZ R5, R7, UR7, -R2 ;  /* 0x0000000707057c23 */ /* 0x002fe20008010802 */
[----:B------:R-:W-:Y:S02]  /*7020*/  MOV R7, R72 ;  /* 0x0000004800077202 */ /* 0x000fe40000000f00 */
[----:B------:R-:W-:Y:S01]  /*7030*/  @!P0 FSEL R7, R72, -INF , !P6 ;  /* 0xff80000048078808 */ /* 0x000fe20007000000 */
[----:B------:R1:W-:Y:S01]  /*7040*/  MUFU.EX2 R234, R5 ;  /* 0x0000000500ea7308 */ /* 0x0003e20000000800 */
[----:B---3--:R-:W-:Y:S03]  /*7050*/  F2FP.BF16.F32.PACK_AB R4, R97, R98 ;  /* 0x000000626104723e */ /* 0x008fe600000010ff */
[----:B------:R-:W-:Y:S02]  /*7060*/  FFMA.FTZ R7, R7, UR7, -R12 ;  /* 0x0000000707077c23 */ /* 0x000fe4000801080c */
[----:B------:R3:W-:Y:S04]  /*7070*/  STS [R22+0x1c000], R4 ;  /* 0x01c0000416007388 */ /* 0x0007e80000000800 */
[----:B------:R2:W-:Y:S01]  /*7080*/  MUFU.EX2 R76, R7 ;  /* 0x00000007004c7308 */ /* 0x0005e20000000800 */
[----:B------:R4:W-:Y:S04]  /*7090*/  STS [R22+0x1c400], R0 ;  /* 0x01c4000016007388 */ /* 0x0009e80000000800 */
[----:B------:R4:W-:Y:S01]  /*70a0*/  STS [R24+0x1e000], R6 ;  /* 0x01e0000618007388 */ /* 0x0009e20000000800 */
[----:B-1----:R-:W-:Y:S05]  /*70b0*/  F2FP.BF16.F32.PACK_AB R5, R26, R25 ;  /* 0x000000191a05723e */ /* 0x002fea00000010ff */
[----:B------:R1:W-:Y:S01]  /*70c0*/  STS [R24+0x1e400], R5 ;  /* 0x01e4000518007388 */ /* 0x0003e20000000800 */
[----:B--2---:R-:W-:Y:S02]  /*70d0*/  MOV R7, R153 ;  /* 0x0000009900077202 */ /* 0x004fe40000000f00 */
[----:B------:R-:W-:Y:S02]  /*70e0*/  @!P0 FSEL R7, R153, -INF , !P4 ;  /* 0xff80000099078808 */ /* 0x000fe40006000000 */
[----:B---3--:R-:W-:Y:S03]  /*70f0*/  F2FP.BF16.F32.PACK_AB R4, R252, R23 ;  /* 0x00000017fc04723e */ /* 0x008fe600000010ff */
[----:B------:R-:W-:Y:S01]  /*7100*/  FFMA.FTZ R7, R7, UR7, -R11 ;  /* 0x0000000707077c23 */ /* 0x000fe2000801080b */
[--C-:B----4-:R-:W-:Y:S01]  /*7110*/  FFMA.FTZ R0, R10, UR7, -R8.reuse ;  /* 0x000000070a007c23 */ /* 0x110fe20008010808 */
[----:B------:R-:W-:Y:S01]  /*7120*/  FFMA.FTZ R8, R13, UR7, -R8 ;  /* 0x000000070d087c23 */ /* 0x000fe20008010808 */
[----:B------:R-:W2:Y:S01]  /*7130*/  LDL R10, [R1+0x14] ;  /* 0x00001400010a7983 */ /* 0x000ea20000100800 */
[----:B------:R3:W-:Y:S01]  /*7140*/  MUFU.EX2 R167, R7 ;  /* 0x0000000700a77308 */ /* 0x0007e20000000800 */
[----:B------:R-:W-:Y:S01]  /*7150*/  IMAD.MOV.U32 R6, RZ, RZ, R71 ;  /* 0x000000ffff067224 */ /* 0x000fe200078e0047 */
[----:B------:R-:W-:Y:S01]  /*7160*/  @!P0 FSEL R6, R71, -INF , !P5 ;  /* 0xff80000047068808 */ /* 0x000fe20006800000 */
[----:B------:R-:W4:Y:S04]  /*7170*/  LDL R13, [R1+0xc] ;  /* 0x00000c00010d7983 */ /* 0x000f280000100800 */
[----:B------:R-:W-:Y:S03]  /*7180*/  FFMA.FTZ R12, R6, UR7, -R12 ;  /* 0x00000007060c7c23 */ /* 0x000fe6000801080c */
[----:B------:R3:W-:Y:S01]  /*7190*/  MUFU.EX2 R178, R8 ;  /* 0x0000000800b27308 */ /* 0x0007e20000000800 */
[----:B-1----:R-:W-:Y:S02]  /*71a0*/  F2FP.BF16.F32.PACK_AB R5, R244, R245 ;  /* 0x000000f5f405723e */ /* 0x002fe400000010ff */
[----:B------:R-:W-:Y:S02]  /*71b0*/  MOV R6, R152 ;  /* 0x0000009800067202 */ /* 0x000fe40000000f00 */
[----:B------:R-:W-:Y:S01]  /*71c0*/  @!P0 FSEL R6, R152, -INF , !P3 ;  /* 0xff80000098068808 */ /* 0x000fe20005800000 */
[----:B------:R1:W-:Y:S04]  /*71d0*/  STS [R22+0x1e000], R5 ;  /* 0x01e0000516007388 */ /* 0x0003e80000000800 */
[----:B------:R-:W1:Y:S01]  /*71e0*/  MUFU.EX2 R75, R12 ;  /* 0x0000000c004b7308 */ /* 0x000e620000000800 */
[----:B---3--:R-:W-:Y:S01]  /*71f0*/  IMAD.MOV.U32 R7, RZ, RZ, R173 ;  /* 0x000000ffff077224 */ /* 0x008fe200078e00ad */
[----:B------:R3:W-:Y:S01]  /*7200*/  STS [R22+0x1e400], R4 ;  /* 0x01e4000416007388 */ /* 0x0007e20000000800 */
[----:B------:R-:W-:Y:S01]  /*7210*/  @!P0 FSEL R7, R173, -INF , !P1 ;  /* 0xff800000ad078808 */ /* 0x000fe20004800000 */
[----:B------:R-:W-:Y:S01]  /*7220*/  FFMA.FTZ R11, R6, UR7, -R11 ;  /* 0x00000007060b7c23 */ /* 0x000fe2000801080b */
[----:B------:R-:W-:Y:S02]  /*7230*/  MOV R6, R174 ;  /* 0x000000ae00067202 */ /* 0x000fe40000000f00 */
[----:B------:R-:W-:Y:S03]  /*7240*/  @!P0 FSEL R6, R174, -INF , !P2 ;  /* 0xff800000ae068808 */ /* 0x000fe60005000000 */
[----:B------:R3:W-:Y:S01]  /*7250*/  MUFU.EX2 R179, R0 ;  /* 0x0000000000b37308 */ /* 0x0007e20000000800 */
[----:B------:R-:W2:Y:S01]  /*7260*/  LDL R8, [R1+0x1c] ;  /* 0x00001c0001087983 */ /* 0x000ea20000100800 */
[--C-:B------:R-:W-:Y:S01]  /*7270*/  FFMA.FTZ R6, R6, UR7, -R2.reuse ;  /* 0x0000000706067c23 */ /* 0x100fe20008010802 */
[----:B------:R-:W-:Y:S07]  /*7280*/  FFMA.FTZ R2, R7, UR7, -R2 ;  /* 0x0000000707027c23 */ /* 0x000fee0008010802 */
[----:B------:R3:W-:Y:S01]  /*7290*/  MUFU.EX2 R228, R6 ;  /* 0x0000000600e47308 */ /* 0x0007e20000000800 */
[----:B-1----:R-:W-:Y:S09]  /*72a0*/  F2FP.BF16.F32.PACK_AB R5, R222, R223 ;  /* 0x000000dfde05723e */ /* 0x002ff200000010ff */
[----:B------:R1:W-:Y:S01]  /*72b0*/  MUFU.EX2 R224, R2 ;  /* 0x0000000200e07308 */ /* 0x0003e20000000800 */
[----:B---3--:R-:W-:Y:S02]  /*72c0*/  F2FP.BF16.F32.PACK_AB R0, R95, R96 ;  /* 0x000000605f00723e */ /* 0x008fe400000010ff */
[----:B------:R-:W-:Y:S03]  /*72d0*/  F2FP.BF16.F32.PACK_AB R4, R89, R90 ;  /* 0x0000005a5904723e */ /* 0x000fe600000010ff */
[----:B------:R3:W-:Y:S04]  /*72e0*/  STS [R21+0x1c000], R0 ;  /* 0x01c0000015007388 */ /* 0x0007e80000000800 */
[----:B------:R-:W2:Y:S01]  /*72f0*/  MUFU.EX2 R165, R11 ;  /* 0x0000000b00a57308 */ /* 0x000ea20000000800 */
[----:B------:R-:W-:Y:S01]  /*7300*/  F2FP.BF16.F32.PACK_AB R6, R176, R177 ;  /* 0x000000b1b006723e */ /* 0x000fe200000010ff */
[----:B------:R3:W-:Y:S04]  /*7310*/  STS [R21+0x1c400], R5 ;  /* 0x01c4000515007388 */ /* 0x0007e80000000800 */
[----:B------:R3:W-:Y:S01]  /*7320*/  STS [R20+0x1c000], R4 ;  /* 0x01c0000414007388 */ /* 0x0007e20000000800 */
[----:B-1----:R-:W-:Y:S02]  /*7330*/  F2FP.BF16.F32.PACK_AB R2, R75, R76 ;  /* 0x0000004c4b02723e */ /* 0x002fe400000010ff */
[----:B---3--:R-:W-:Y:S02]  /*7340*/  F2FP.BF16.F32.PACK_AB R0, R210, R211 ;  /* 0x000000d3d200723e */ /* 0x008fe400000010ff */
[----:B------:R-:W-:Y:S03]  /*7350*/  F2FP.BF16.F32.PACK_AB R5, R240, R241 ;  /* 0x000000f1f005723e */ /* 0x000fe600000010ff */
[----:B------:R1:W-:Y:S01]  /*7360*/  STS [R20+0x1c400], R0 ;  /* 0x01c4000014007388 */ /* 0x0003e20000000800 */
[----:B------:R-:W-:Y:S03]  /*7370*/  F2FP.BF16.F32.PACK_AB R4, R250, R251 ;  /* 0x000000fbfa04723e */ /* 0x000fe600000010ff */
[----:B------:R3:W-:Y:S04]  /*7380*/  STS [R21+0x1e000], R5 ;  /* 0x01e0000515007388 */ /* 0x0007e80000000800 */
[----:B------:R3:W-:Y:S01]  /*7390*/  STS [R21+0x1e400], R4 ;  /* 0x01e4000415007388 */ /* 0x0007e20000000800 */
[----:B-1----:R-:W-:Y:S02]  /*73a0*/  F2FP.BF16.F32.PACK_AB R0, R236, R237 ;  /* 0x000000edec00723e */ /* 0x002fe400000010ff */
[----:B---3--:R-:W-:Y:S03]  /*73b0*/  F2FP.BF16.F32.PACK_AB R5, R85, R86 ;  /* 0x000000565505723e */ /* 0x008fe600000010ff */
[----:B------:R1:W-:Y:S01]  /*73c0*/  STS [R20+0x1e000], R0 ;  /* 0x01e0000014007388 */ /* 0x0003e20000000800 */
[----:B------:R-:W-:Y:S02]  /*73d0*/  F2FP.BF16.F32.PACK_AB R4, R204, R205 ;  /* 0x000000cdcc04723e */ /* 0x000fe400000010ff */
[----:B-1----:R-:W-:Y:S05]  /*73e0*/  F2FP.BF16.F32.PACK_AB R0, R246, R247 ;  /* 0x000000f7f600723e */ /* 0x002fea00000010ff */
[----:B------:R1:W-:Y:S02]  /*73f0*/  STS [R20+0x1e400], R0 ;  /* 0x01e4000014007388 */ /* 0x0003e40000000800 */
[----:B-1----:R-:W-:Y:S02]  /*7400*/  F2FP.BF16.F32.PACK_AB R0, R81, R82 ;  /* 0x000000525100723e */ /* 0x002fe400000010ff */
[----:B----4-:R1:W-:Y:S04]  /*7410*/  STS [R13+0x1c000], R5 ;  /* 0x01c000050d007388 */ /* 0x0103e80000000800 */
[----:B------:R3:W-:Y:S04]  /*7420*/  STS [R13+0x1c400], R4 ;  /* 0x01c400040d007388 */ /* 0x0007e80000000800 */
[----:B--2---:R2:W-:Y:S04]  /*7430*/  STS [R10+0x1c000], R0 ;  /* 0x01c000000a007388 */ /* 0x0045e80000000800 */
[----:B------:R4:W-:Y:S01]  /*7440*/  STS [R10+0x1c400], R6 ;  /* 0x01c400060a007388 */ /* 0x0009e20000000800 */
[----:B-1----:R-:W-:Y:S02]  /*7450*/  F2FP.BF16.F32.PACK_AB R5, R229, R230 ;  /* 0x000000e6e505723e */ /* 0x002fe400000010ff */
[----:B---3--:R-:W-:Y:S03]  /*7460*/  F2FP.BF16.F32.PACK_AB R4, R242, R243 ;  /* 0x000000f3f204723e */ /* 0x008fe600000010ff */
[----:B------:R1:W-:Y:S01]  /*7470*/  STS [R13+0x1e000], R5 ;  /* 0x01e000050d007388 */ /* 0x0003e20000000800 */
[----:B--2---:R-:W-:Y:S03]  /*7480*/  F2FP.BF16.F32.PACK_AB R0, R220, R221 ;  /* 0x000000dddc00723e */ /* 0x004fe600000010ff */
[----:B------:R2:W-:Y:S01]  /*7490*/  STS [R13+0x1e400], R4 ;  /* 0x01e400040d007388 */ /* 0x0005e20000000800 */
[----:B----4-:R-:W-:Y:S03]  /*74a0*/  F2FP.BF16.F32.PACK_AB R6, R238, R239 ;  /* 0x000000efee06723e */ /* 0x010fe600000010ff */
[----:B------:R3:W-:Y:S04]  /*74b0*/  STS [R10+0x1e000], R0 ;  /* 0x01e000000a007388 */ /* 0x0007e80000000800 */
[----:B------:R-:W-:Y:S01]  /*74c0*/  STS [R10+0x1e400], R6 ;  /* 0x01e400060a007388 */ /* 0x000fe20000000800 */
[----:B-1----:R-:W-:Y:S02]  /*74d0*/  F2FP.BF16.F32.PACK_AB R5, R77, R78 ;  /* 0x0000004e4d05723e */ /* 0x002fe400000010ff */
[----:B--2---:R-:W-:Y:S03]  /*74e0*/  F2FP.BF16.F32.PACK_AB R4, R172, R175 ;  /* 0x000000afac04723e */ /* 0x004fe600000010ff */
[----:B------:R1:W-:Y:S01]  /*74f0*/  STS [R9+0x1c000], R5 ;  /* 0x01c0000509007388 */ /* 0x0003e20000000800 */
[----:B---3--:R-:W-:Y:S03]  /*7500*/  F2FP.BF16.F32.PACK_AB R0, R165, R167 ;  /* 0x000000a7a500723e */ /* 0x008fe600000010ff */
[----:B------:R2:W-:Y:S04]  /*7510*/  STS [R9+0x1c400], R4 ;  /* 0x01c4000409007388 */ /* 0x0005e80000000800 */
[----:B------:R3:W-:Y:S04]  /*7520*/  STS [R8+0x1c000], R2 ;  /* 0x01c0000208007388 */ /* 0x0007e80000000800 */
[----:B------:R4:W-:Y:S01]  /*7530*/  STS [R8+0x1c400], R0 ;  /* 0x01c4000008007388 */ /* 0x0009e20000000800 */
[----:B-1----:R-:W-:Y:S02]  /*7540*/  F2FP.BF16.F32.PACK_AB R5, R214, R215 ;  /* 0x000000d7d605723e */ /* 0x002fe400000010ff */
[----:B--2---:R-:W-:Y:S03]  /*7550*/  F2FP.BF16.F32.PACK_AB R4, R234, R235 ;  /* 0x000000ebea04723e */ /* 0x004fe600000010ff */
[----:B------:R-:W-:Y:S01]  /*7560*/  STS [R9+0x1e000], R5 ;  /* 0x01e0000509007388 */ /* 0x000fe20000000800 */
[----:B---3--:R-:W-:Y:S03]  /*7570*/  F2FP.BF16.F32.PACK_AB R2, R178, R179 ;  /* 0x000000b3b202723e */ /* 0x008fe600000010ff */
[----:B------:R-:W-:Y:S01]  /*7580*/  STS [R9+0x1e400], R4 ;  /* 0x01e4000409007388 */ /* 0x000fe20000000800 */
[----:B----4-:R-:W-:Y:S03]  /*7590*/  F2FP.BF16.F32.PACK_AB R0, R224, R228 ;  /* 0x000000e4e000723e */ /* 0x010fe600000010ff */
[----:B------:R-:W-:Y:S04]  /*75a0*/  STS [R8+0x1e000], R2 ;  /* 0x01e0000208007388 */ /* 0x000fe80000000800 */
[----:B------:R1:W-:Y:S04]  /*75b0*/  STS [R8+0x1e400], R0 ;  /* 0x01e4000008007388 */ /* 0x0003e80000000800 */
[----:B------:R-:W-:Y:S08]  /*75c0*/  LDSM.16.M88.4 R64, [R148+0x8000] ;  /* 0x008000009440783b */ /* 0x000ff00000000200 */
[----:B------:R-:W2:Y:S08]  /*75d0*/  LDSM.16.M88.4 R16, [R187+UR4+0x10000] ;  /* 0x01000004bb10783b */ /* 0x000eb00008000200 */
[----:B------:R-:W3:Y:S08]  /*75e0*/  LDSM.16.M88.4 R60, [R148+0xa000] ;  /* 0x00a00000943c783b */ /* 0x000ef00000000200 */
[----:B-1----:R-:W4:Y:S04]  /*75f0*/  LDL R0, [R1+0x68] ;  /* 0x0000680001007983 */ /* 0x002f280000100800 */
[----:B------:R-:W4:Y:S04]  /*7600*/  LDL R2, [R1+0x64] ;  /* 0x0000640001027983 */ /* 0x000f280000100800 */
[----:B------:R-:W1:Y:S08]  /*7610*/  LDSM.16.M88.4 R32, [R187+UR4+0x10800] ;  /* 0x01080004bb20783b */ /* 0x000e700008000200 */
[----:B------:R-:W1:Y:S01]  /*7620*/  LDSM.16.M88.4 R48, [R187+UR4+0x11000] ;  /* 0x01100004bb30783b */ /* 0x000e620008000200 */
[-C--:B--2---:R-:W-:Y:S07]  /*7630*/  HMMA.16816.F32.BF16 R4, R64, R16.reuse, RZ ;  /* 0x000000104004723c */ /* 0x084fee00000418ff */
[----:B------:R-:W2:Y:S01]  /*7640*/  LDSM.16.M88.4 R132, [R187+UR4+0x11800] ;  /* 0x01180004bb84783b */ /* 0x000ea20008000200 */
[C---:B---3--:R-:W-:Y:S07]  /*7650*/  HMMA.16816.F32.BF16 R8, R60.reuse, R16, RZ ;  /* 0x000000103c08723c */ /* 0x048fee00000418ff */
[----:B------:R-:W-:Y:S01]  /*7660*/  LDSM.16.M88.4 R136, [R150+0x8000] ;  /* 0x008000009688783b */ /* 0x000fe20000000200 */
[-C--:B------:R-:W-:Y:S07]  /*7670*/  HMMA.16816.F32.BF16 R12, R60, R18.reuse, RZ ;  /* 0x000000123c0c723c */ /* 0x080fee00000418ff */
[----:B------:R-:W3:Y:S01]  /*7680*/  LDSM.16.M88.4 R140, [R189+0x4000] ;  /* 0x00400000bd8c783b */ /* 0x000ee20000000200 */
[C---:B------:R-:W-:Y:S07]  /*7690*/  HMMA.16816.F32.BF16 R16, R64.reuse, R18, RZ ;  /* 0x000000124010723c */ /* 0x040fee00000418ff */
[----:B------:R-:W3:Y:S01]  /*76a0*/  LDSM.16.M88.4 R144, [R150+0xa000] ;  /* 0x00a000009690783b */ /* 0x000ee20000000200 */
[-C--:B-1----:R-:W-:Y:S06]  /*76b0*/  HMMA.16816.F32.BF16 R20, R64, R32.reuse, RZ ;  /* 0x000000204014723c */ /* 0x082fec00000418ff */
[C---:B------:R-:W-:Y:S06]  /*76c0*/  HMMA.16816.F32.BF16 R24, R60.reuse, R32, RZ ;  /* 0x000000203c18723c */ /* 0x040fec00000418ff */
[-C--:B------:R-:W-:Y:S06]  /*76d0*/  HMMA.16816.F32.BF16 R28, R60, R34.reuse, RZ ;  /* 0x000000223c1c723c */ /* 0x080fec00000418ff */
[C---:B------:R-:W-:Y:S06]  /*76e0*/  HMMA.16816.F32.BF16 R32, R64.reuse, R34, RZ ;  /* 0x000000224020723c */ /* 0x040fec00000418ff */
[-C--:B------:R-:W-:Y:S06]  /*76f0*/  HMMA.16816.F32.BF16 R36, R64, R48.reuse, RZ ;  /* 0x000000304024723c */ /* 0x080fec00000418ff */
[C---:B------:R-:W-:Y:S06]  /*7700*/  HMMA.16816.F32.BF16 R40, R60.reuse, R48, RZ ;  /* 0x000000303c28723c */ /* 0x040fec00000418ff */
[-C--:B------:R-:W-:Y:S06]  /*7710*/  HMMA.16816.F32.BF16 R44, R60, R50.reuse, RZ ;  /* 0x000000323c2c723c */ /* 0x080fec00000418ff */
[C---:B------:R-:W-:Y:S06]  /*7720*/  HMMA.16816.F32.BF16 R48, R64.reuse, R50, RZ ;  /* 0x000000324030723c */ /* 0x040fec00000418ff */
[-C--:B--2---:R-:W-:Y:S06]  /*7730*/  HMMA.16816.F32.BF16 R52, R64, R132.reuse, RZ ;  /* 0x000000844034723c */ /* 0x084fec00000418ff */
[C---:B------:R-:W-:Y:S06]  /*7740*/  HMMA.16816.F32.BF16 R56, R60.reuse, R132, RZ ;  /* 0x000000843c38723c */ /* 0x040fec00000418ff */
[-C--:B------:R-:W-:Y:S06]  /*7750*/  HMMA.16816.F32.BF16 R60, R60, R134.reuse, RZ ;  /* 0x000000863c3c723c */ /* 0x080fec00000418ff */
[----:B------:R-:W-:Y:S01]  /*7760*/  HMMA.16816.F32.BF16 R64, R64, R134, RZ ;  /* 0x000000864040723c */ /* 0x000fe200000418ff */
[----:B------:R-:W1:Y:S05]  /*7770*/  LDSM.16.M88.4 R132, [R189+0x4800] ;  /* 0x00480000bd84783b */ /* 0x000e6a0000000200 */
[-C--:B---3--:R-:W-:Y:S06]  /*7780*/  HMMA.16816.F32.BF16 R4, R136, R140.reuse, R4 ;  /* 0x0000008c8804723c */ /* 0x088fec0000041804 */
[C---:B------:R-:W-:Y:S06]  /*7790*/  HMMA.16816.F32.BF16 R8, R144.reuse, R140, R8 ;  /* 0x0000008c9008723c */ /* 0x040fec0000041808 */
        /* <DEDUP_REMOVED lines=15> */
[-C--:B------:R-:W-:Y:S06]  /*7890*/  HMMA.16816.F32.BF16 R60, R144, R134.reuse, R60 ;  /* 0x00000086903c723c */ /* 0x080fec000004183c */
[----:B------:R-:W-:Y:S01]  /*78a0*/  HMMA.16816.F32.BF16 R64, R136, R134, R64 ;  /* 0x000000868840723c */ /* 0x000fe20000041840 */
[----:B------:R-:W1:Y:S08]  /*78b0*/  LDSM.16.M88.4 R132, [R186+0x4000] ;  /* 0x00400000ba84783b */ /* 0x000e700000000200 */
[----:B------:R-:W2:Y:S01]  /*78c0*/  LDSM.16.M88.4 R136, [R149+0xa000] ;  /* 0x00a000009588783b */ /* 0x000ea20000000200 */
[-C--:B-1----:R-:W-:Y:S06]  /*78d0*/  HMMA.16816.F32.BF16 R4, R140, R132.reuse, R4 ;  /* 0x000000848c04723c */ /* 0x082fec0000041804 */
[C---:B--2---:R-:W-:Y:S06]  /*78e0*/  HMMA.16816.F32.BF16 R8, R136.reuse, R132, R8 ;  /* 0x000000848808723c */ /* 0x044fec0000041808 */
[-C--:B------:R-:W-:Y:S06]  /*78f0*/  HMMA.16816.F32.BF16 R12, R136, R134.reuse, R12 ;  /* 0x00000086880c723c */ /* 0x080fec000004180c */
[C---:B------:R-:W-:Y:S01]  /*7900*/  HMMA.16816.F32.BF16 R16, R140.reuse, R134, R16 ;  /* 0x000000868c10723c */ /* 0x040fe20000041810 */
[----:B------:R-:W1:Y:S04]  /*7910*/  LDSM.16.M88.4 R132, [R186+0x4800] ;  /* 0x00480000ba84783b */ /* 0x000e680000000200 */
[----:B----4-:R-:W-:Y:S02]  /*7920*/  IADD3 R146, P0, R0, UR16, RZ ;  /* 0x0000001000927c10 */ /* 0x010fe4000ff1e0ff */
[----:B------:R-:W-:Y:S04]  /*7930*/  IADD3 R0, R191, R149, RZ ;  /* 0x00000095bf007210 */ /* 0x000fe80007ffe0ff */
[----:B------:R-:W-:Y:S02]  /*7940*/  IADD3.X R147, R2, UR15, RZ, P0, !PT ;  /* 0x0000000f02937c10 */ /* 0x000fe400087fe4ff */
[----:B------:R-:W-:Y:S03]  /*7950*/  PLOP3.LUT P0, PT, PT, PT, UP3, 0x80, 0x0 ;  /* 0x000000000000781c */ /* 0x000fe60003f0f038 */
[----:B------:R-:W2:Y:S04]  /*7960*/  LDG.E R144, desc[UR8][R146.64] ;  /* 0x0000000892907981 */ /* 0x000ea8000c1e1900 */
[----:B------:R3:W5:Y:S01]  /*7970*/  LDG.E R2, desc[UR8][R146.64+0x100] ;  /* 0x0001000892027981 */ /* 0x000762000c1e1900 */
        /* <DEDUP_REMOVED lines=16> */
[----:B------:R4:W3:Y:S02]  /*7a80*/  LDSM.16.M88.4 R140, [R0+0xa000] ;  /* 0x00a00000008c783b */ /* 0x0008e40000000200 */
[----:B----4-:R-:W-:Y:S04]  /*7a90*/  FFMA.FTZ R0, -R100, R100, 1 ;  /* 0x3f80000064007423 */ /* 0x010fe80000010164 */
[----:B------:R-:W-:Y:S01]  /*7aa0*/  FMUL.FTZ R0, R0, UR6 ;  /* 0x0000000600007c20 */ /* 0x000fe20008410000 */
        /* <DEDUP_REMOVED lines=9> */
[----:B------:R-:W1:Y:S04]  /*7b40*/  LDSM.16.M88.4 R136, [R188+0x5000] ;  /* 0x00500000bc88783b */ /* 0x000e680000000200 */
[C---:B--2---:R-:W-:Y:S01]  /*7b50*/  FADD.FTZ R4, -R144.reuse, R4 ;  /* 0x0000000490047221 */ /* 0x044fe20000010100 */
[C---:B------:R-:W-:Y:S01]  /*7b60*/  FADD.FTZ R5, -R144.reuse, R5 ;  /* 0x0000000590057221 */ /* 0x040fe20000010100 */
[C---:B------:R-:W-:Y:S01]  /*7b70*/  FADD.FTZ R16, -R144.reuse, R16 ;  /* 0x0000001090107221 */ /* 0x040fe20000010100 */
[----:B------:R-:W-:Y:S03]  /*7b80*/  FADD.FTZ R17, -R144, R17 ;  /* 0x0000001190117221 */ /* 0x000fe60000010100 */
[----:B------:R-:W-:Y:S01]  /*7b90*/  FMUL.FTZ R4, R101, R4 ;  /* 0x0000000465047220 */ /* 0x000fe20000410000 */
[----:B------:R-:W-:Y:S01]  /*7ba0*/  FMUL.FTZ R151, R151, R5 ;  /* 0x0000000597977220 */ /* 0x000fe20000410000 */
[----:B------:R2:W5:Y:S01]  /*7bb0*/  LDL.LU R101, [R1+0x13c] ;  /* 0x00013c0001657983 */ /* 0x0005620000300800 */
[----:B------:R-:W-:Y:S01]  /*7bc0*/  FFMA.FTZ R5, -R99, R99, 1 ;  /* 0x3f80000063057423 */ /* 0x000fe20000010163 */
[----:B------:R-:W-:Y:S01]  /*7bd0*/  FMUL.FTZ R145, R4, R0 ;  /* 0x0000000004917220 */ /* 0x000fe20000410000 */
[C---:B------:R-:W-:Y:S01]  /*7be0*/  FADD.FTZ R20, -R144.reuse, R20 ;  /* 0x0000001490147221 */ /* 0x040fe20000010100 */
[----:B------:R-:W3:Y:S01]  /*7bf0*/  LDG.E R4, desc[UR8][R146.64+0x20] ;  /* 0x0000200892047981 */ /* 0x000ee2000c1e1900 */
[----:B------:R-:W-:Y:S06]  /*7c00*/  FMUL.FTZ R5, R5, UR6 ;  /* 0x0000000605057c20 */ /* 0x000fec0008410000 */
[C---:B------:R-:W-:Y:S01]  /*7c10*/  FADD.FTZ R32, -R144.reuse, R32 ;  /* 0x0000002090207221 */ /* 0x040fe20000010100 */
[C---:B------:R-:W-:Y:S01]  /*7c20*/  FADD.FTZ R33, -R144.reuse, R33 ;  /* 0x0000002190217221 */ /* 0x040fe20000010100 */
[----:B------:R2:W5:Y:S04]  /*7c30*/  LDL.LU R100, [R1+0x138] ;  /* 0x0001380001647983 */ /* 0x0005680000300800 */
[----:B------:R2:W5:Y:S04]  /*7c40*/  LDL.LU R99, [R1+0x134] ;  /* 0x0001340001637983 */ /* 0x0005680000300800 */
        /* <DEDUP_REMOVED lines=9> */
[----:B------:R-:W-:Y:S06]  /*7ce0*/  HMMA.16816.F32.BF16 R64, R132, R138, R64 ;  /* 0x0000008a8440723c */ /* 0x000fec0000041840 */
[C---:B------:R-:W-:Y:S01]  /*7cf0*/  FADD.FTZ R52, -R144.reuse, R52 ;  /* 0x0000003490347221 */ /* 0x040fe20000010100 */
[----:B------:R-:W-:Y:S01]  /*7d00*/  FADD.FTZ R135, -R144, R21 ;  /* 0x0000001590877221 */ /* 0x000fe20000010100 */
[----:B------:R-:W-:Y:S02]  /*7d10*/  FMUL.FTZ R21, R98, R16 ;  /* 0x0000001062157220 */ /* 0x000fe40000410000 */
[----:B------:R2:W5:Y:S01]  /*7d20*/  LDL.LU R98, [R1+0x130] ;  /* 0x0001300001627983 */ /* 0x0005620000300800 */
[----:B------:R-:W-:Y:S01]  /*7d30*/  FMUL.FTZ R133, R97, R17 ;  /* 0x0000001161857220 */ /* 0x000fe20000410000 */
[----:B------:R-:W-:Y:S01]  /*7d40*/  FMUL.FTZ R134, R96, R20 ;  /* 0x0000001460867220 */ /* 0x000fe20000410000 */
[----:B------:R-:W-:Y:S01]  /*7d50*/  FMUL.FTZ R135, R95, R135 ;  /* 0x000000875f877220 */ /* 0x000fe20000410000 */
[----:B------:R2:W5:Y:S01]  /*7d60*/  LDL.LU R97, [R1+0x12c] ;  /* 0x00012c0001617983 */ /* 0x0005620000300800 */
[----:B------:R-:W-:Y:S01]  /*7d70*/  FFMA.FTZ R20, -R94, R94, 1 ;  /* 0x3f8000005e147423 */ /* 0x000fe2000001015e */
[----:B------:R-:W-:Y:S01]  /*7d80*/  FFMA.FTZ R16, -R92, R92, 1 ;  /* 0x3f8000005c107423 */ /* 0x000fe2000001015c */
[----:B------:R-:W-:Y:S01]  /*7d90*/  FFMA.FTZ R17, -R93, R93, 1 ;  /* 0x3f8000005d117423 */ /* 0x000fe2000001015d */
[----:B------:R2:W5:Y:S01]  /*7da0*/  LDL.LU R96, [R1+0x128] ;  /* 0x0001280001607983 */ /* 0x0005620000300800 */
[----:B------:R-:W-:Y:S01]  /*7db0*/  FMUL.FTZ R52, R78, R52 ;  /* 0x000000344e347220 */ /* 0x000fe20000410000 */
[----:B------:R-:W-:Y:S01]  /*7dc0*/  FMUL.FTZ R132, R151, R5 ;  /* 0x0000000597847220 */ /* 0x000fe20000410000 */
[----:B------:R-:W-:Y:S01]  /*7dd0*/  FFMA.FTZ R5, -R91, R91, 1 ;  /* 0x3f8000005b057423 */ /* 0x000fe2000001015b */
[----:B------:R2:W5:Y:S01]  /*7de0*/  LDL.LU R95, [R1+0x124] ;  /* 0x00012400015f7983 */ /* 0x0005620000300800 */
[----:B------:R-:W-:Y:S01]  /*7df0*/  FADD.FTZ R53, -R144, R53 ;  /* 0x0000003590357221 */ /* 0x000fe20000010100 */
[----:B------:R-:W-:Y:S01]  /*7e00*/  FMUL.FTZ R16, R16, UR6 ;  /* 0x0000000610107c20 */ /* 0x000fe20008410000 */
[----:B------:R-:W-:Y:S01]  /*7e10*/  FMUL.FTZ R5, R5, UR6 ;  /* 0x0000000605057c20 */ /* 0x000fe20008410000 */
[----:B------:R2:W5:Y:S01]  /*7e20*/  LDL.LU R94, [R1+0x120] ;  /* 0x00012000015e7983 */ /* 0x0005620000300800 */
[----:B------:R-:W-:Y:S01]  /*7e30*/  FMUL.FTZ R53, R77, R53 ;  /* 0x000000354d357220 */ /* 0x000fe20000410000 */
[----:B------:R-:W-:Y:S01]  /*7e40*/  FMUL.FTZ R16, R134, R16 ;  /* 0x0000001086107220 */ /* 0x000fe20000410000 */
[----:B------:R-:W-:Y:S01]  /*7e50*/  FMUL.FTZ R5, R135, R5 ;  /* 0x0000000587057220 */ /* 0x000fe20000410000 */
[----:B------:R2:W5:Y:S01]  /*7e60*/  LDL.LU R93, [R1+0x11c] ;  /* 0x00011c00015d7983 */ /* 0x0005620000300800 */
[----:B------:R-:W-:Y:S01]  /*7e70*/  FMUL.FTZ R20, R20, UR6 ;  /* 0x0000000614147c20 */ /* 0x000fe20008410000 */
[----:B------:R-:W-:Y:S01]  /*7e80*/  FMUL.FTZ R17, R17, UR6 ;  /* 0x0000000611117c20 */ /* 0x000fe20008410000 */
[----:B------:R-:W-:Y:S01]  /*7e90*/  F2FP.BF16.F32.PACK_AB R132, R132, R145 ;  /* 0x000000918484723e */ /* 0x000fe200000010ff */
[----:B------:R2:W5:Y:S01]  /*7ea0*/  LDL.LU R92, [R1+0x118] ;  /* 0x00011800015c7983 */ /* 0x0005620000300800 */
[----:B------:R-:W-:Y:S01]  /*7eb0*/  F2FP.BF16.F32.PACK_AB R135, R5, R16 ;  /* 0x000000100587723e */ /* 0x000fe200000010ff */
[----:B------:R-:W-:Y:S01]  /*7ec0*/  FMUL.FTZ R5, R90, R32 ;  /* 0x000000205a057220 */ /* 0x000fe20000410000 */
[----:B------:R-:W-:Y:S01]  /*7ed0*/  FMUL.FTZ R16, R89, R33 ;  /* 0x0000002159107220 */ /* 0x000fe20000410000 */
[----:B------:R2:W5:Y:S01]  /*7ee0*/  LDL.LU R91, [R1+0x114] ;  /* 0x00011400015b7983 */ /* 0x0005620000300800 */
[----:B------:R-:W-:Y:S01]  /*7ef0*/  FFMA.FTZ R33, -R83, R83, 1 ;  /* 0x3f80000053217423 */ /* 0x000fe20000010153 */
[----:B------:R-:W-:Y:S01]  /*7f00*/  FFMA.FTZ R32, -R80, R80, 1 ;  /* 0x3f80000050207423 */ /* 0x000fe20000010150 */
[----:B------:R-:W-:Y:S01]  /*7f10*/  FMUL.FTZ R20, R21, R20 ;  /* 0x0000001415147220 */ /* 0x000fe20000410000 */
[----:B------:R2:W5:Y:S01]  /*7f20*/  LDL.LU R90, [R1+0x110] ;  /* 0x00011000015a7983 */ /* 0x0005620000300800 */
[----:B------:R-:W-:Y:S01]  /*7f30*/  FMUL.FTZ R17, R133, R17 ;  /* 0x0000001185117220 */ /* 0x000fe20000410000 */
[----:B------:R-:W-:Y:S01]  /*7f40*/  FFMA.FTZ R133, -R88, R88, 1 ;  /* 0x3f80000058857423 */ /* 0x000fe20000010158 */
[----:B------:R-:W-:Y:S01]  /*7f50*/  FFMA.FTZ R21, -R79, R79, 1 ;  /* 0x3f8000004f157423 */ /* 0x000fe2000001014f */
[----:B------:R2:W5:Y:S01]  /*7f60*/  LDL.LU R89, [R1+0x10c] ;  /* 0x00010c0001597983 */ /* 0x0005620000300800 */
[----:B------:R-:W-:Y:S01]  /*7f70*/  FMUL.FTZ R33, R33, UR6 ;  /* 0x0000000621217c20 */ /* 0x000fe20008410000 */
[----:B------:R-:W-:Y:S01]  /*7f80*/  F2FP.BF16.F32.PACK_AB R134, R17, R20 ;  /* 0x000000141186723e */ /* 0x000fe200000010ff */
[C---:B------:R-:W-:Y:S01]  /*7f90*/  FADD.FTZ R20, -R144.reuse, R37 ;  /* 0x0000002590147221 */ /* 0x040fe20000010100 */
[----:B------:R2:W5:Y:S01]  /*7fa0*/  LDL.LU R88, [R1+0x108] ;  /* 0x0001080001587983 */ /* 0x0005620000300800 */
[----:B------:R-:W-:Y:S01]  /*7fb0*/  FFMA.FTZ R37, -R87, R87, 1 ;  /* 0x3f80000057257423 */ /* 0x000fe20000010157 */
[----:B------:R-:W-:Y:S01]  /*7fc0*/  FADD.FTZ R17, -R144, R36 ;  /* 0x0000002490117221 */ /* 0x000fe20000010100 */
[----:B------:R-:W-:Y:S01]  /*7fd0*/  FMUL.FTZ R20, R85, R20 ;  /* 0x0000001455147220 */ /* 0x000fe20000410000 */
[----:B------:R2:W5:Y:S01]  /*7fe0*/  LDL.LU R87, [R1+0x104] ;  /* 0x0001040001577983 */ /* 0x0005620000300800 */
[----:B------:R-:W-:Y:S01]  /*7ff0*/  FMUL.FTZ R133, R133, UR6 ;  /* 0x0000000685857c20 */ /* 0x000fe20008410000 */
[----:B------:R-:W-:Y:S01]  /*8000*/  FMUL.FTZ R17, R86, R17 ;  /* 0x0000001156117220 */ /* 0x000fe20000410000 */
[----:B------:R-:W-:Y:S01]  /*8010*/  FFMA.FTZ R36, -R84, R84, 1 ;  /* 0x3f80000054247423 */ /* 0x000fe20000010154 */
[----:B------:R2:W5:Y:S01]  /*8020*/  LDL.LU R86, [R1+0x100] ;  /* 0x0001000001567983 */ /* 0x0005620000300800 */
[----:B------:R-:W-:Y:S01]  /*8030*/  FMUL.FTZ R33, R20, R33 ;  /* 0x0000002114217220 */ /* 0x000fe20000410000 */
[----:B------:R-:W-:Y:S01]  /*8040*/  FFMA.FTZ R20, -R74, R74, 1 ;  /* 0x3f8000004a147423 */ /* 0x000fe2000001014a */
[----:B------:R-:W-:Y:S01]  /*8050*/  FMUL.FTZ R37, R37, UR6 ;  /* 0x0000000625257c20 */ /* 0x000fe20008410000 */
[----:B------:R2:W5:Y:S01]  /*8060*/  LDL.LU R85, [R1+0xfc] ;  /* 0x0000fc0001557983 */ /* 0x0005620000300800 */
[----:B------:R-:W-:Y:S01]  /*8070*/  FMUL.FTZ R133, R5, R133 ;  /* 0x0000008505857220 */ /* 0x000fe20000410000 */
[----:B------:R-:W-:Y:S01]  /*8080*/  FADD.FTZ R5, -R144, R48 ;  /* 0x0000003090057221 */ /* 0x000fe20000010100 */
[----:B------:R-:W-:Y:S01]  /*8090*/  FMUL.FTZ R37, R16, R37 ;  /* 0x0000002510257220 */ /* 0x000fe20000410000 */
[----:B------:R2:W5:Y:S01]  /*80a0*/  LDL.LU R84, [R1+0xf8] ;  /* 0x0000f80001547983 */ /* 0x0005620000300800 */
[----:B------:R-:W-:Y:S01]  /*80b0*/  FADD.FTZ R16, -R144, R49 ;  /* 0x0000003190107221 */ /* 0x000fe20000010100 */
[----:B------:R-:W-:Y:S01]  /*80c0*/  FMUL.FTZ R5, R82, R5 ;  /* 0x0000000552057220 */ /* 0x000fe20000410000 */
[C---:B------:R-:W-:Y:S01]  /*80d0*/  FADD.FTZ R48, -R144.reuse, R64 ;  /* 0x0000004090307221 */ /* 0x040fe20000010100 */
[----:B------:R2:W5:Y:S01]  /*80e0*/  LDL.LU R83, [R1+0xf4] ;  /* 0x0000f40001537983 */ /* 0x0005620000300800 */
[----:B------:R-:W-:Y:S01]  /*80f0*/  FMUL.FTZ R16, R81, R16 ;  /* 0x0000001051107220 */ /* 0x000fe20000410000 */
[----:B------:R-:W-:Y:S01]  /*8100*/  FADD.FTZ R49, -R144, R65 ;  /* 0x0000004190317221 */ /* 0x000fe20000010100 */
[----:B------:R-:W-:Y:S01]  /*8110*/  FMUL.FTZ R48, R76, R48 ;  /* 0x000000304c307220 */ /* 0x000fe20000410000 */
[----:B------:R2:W5:Y:S01]  /*8120*/  LDL.LU R82, [R1+0xf0] ;  /* 0x0000f00001527983 */ /* 0x0005620000300800 */
[----:B------:R-:W-:Y:S01]  /*8130*/  F2FP.BF16.F32.PACK_AB R133, R37, R133 ;  /* 0x000000852585723e */ /* 0x000fe200000010ff */
[----:B------:R-:W-:Y:S01]  /*8140*/  FMUL.FTZ R49, R75, R49 ;  /* 0x000000314b317220 */ /* 0x000fe20000410000 */
[----:B------:R-:W-:Y:S01]  /*8150*/  FMUL.FTZ R36, R36, UR6 ;  /* 0x0000000624247c20 */ /* 0x000fe20008410000 */
[----:B------:R2:W5:Y:S01]  /*8160*/  LDL.LU R81, [R1+0xec] ;  /* 0x0000ec0001517983 */ /* 0x0005620000300800 */
[----:B------:R-:W-:Y:S01]  /*8170*/  FMUL.FTZ R21, R21, UR6 ;  /* 0x0000000615157c20 */ /* 0x000fe20008410000 */
[----:B------:R-:W-:Y:S01]  /*8180*/  FMUL.FTZ R32, R32, UR6 ;  /* 0x0000000620207c20 */ /* 0x000fe20008410000 */
[----:B------:R-:W-:Y:S01]  /*8190*/  FMUL.FTZ R36, R17, R36 ;  /* 0x0000002411247220 */ /* 0x000fe20000410000 */
[----:B------:R2:W5:Y:S01]  /*81a0*/  LDL.LU R80, [R1+0xe8] ;  /* 0x0000e80001507983 */ /* 0x0005620000300800 */
[----:B------:R-:W-:Y:S01]  /*81b0*/  FFMA.FTZ R17, -R73, R73, 1 ;  /* 0x3f80000049117423 */ /* 0x000fe20000010149 */
[----:B------:R-:W-:Y:S01]  /*81c0*/  FMUL.FTZ R21, R16, R21 ;  /* 0x0000001510157220 */ /* 0x000fe20000410000 */
[----:B------:R-:W-:Y:S01]  /*81d0*/  FFMA.FTZ R16, -R72, R72, 1 ;  /* 0x3f80000048107423 */ /* 0x000fe20000010148 */
[----:B------:R2:W5:Y:S01]  /*81e0*/  LDL.LU R79, [R1+0xe4] ;  /* 0x0000e400014f7983 */ /* 0x0005620000300800 */
[----:B------:R-:W-:Y:S01]  /*81f0*/  FMUL.FTZ R32, R5, R32 ;  /* 0x0000002005207220 */ /* 0x000fe20000410000 */
[----:B------:R-:W-:Y:S01]  /*8200*/  FFMA.FTZ R5, -R71, R71, 1 ;  /* 0x3f80000047057423 */ /* 0x000fe20000010147 */
[----:B------:R-:W-:Y:S01]  /*8210*/  F2FP.BF16.F32.PACK_AB R64, R33, R36 ;  /* 0x000000242140723e */ /* 0x000fe200000010ff */
[----:B------:R2:W5:Y:S01]  /*8220*/  LDL.LU R78, [R1+0xe0] ;  /* 0x0000e000014e7983 */ /* 0x0005620000300800 */
[----:B------:R-:W-:Y:S01]  /*8230*/  FFMA.FTZ R33, -R70, R70, 1 ;  /* 0x3f80000046217423 */ /* 0x000fe20000010146 */
[----:B------:R-:W-:Y:S01]  /*8240*/  FFMA.FTZ R36, -R69, R69, 1 ;  /* 0x3f80000045247423 */ /* 0x000fe20000010145 */
[----:B------:R-:W-:Y:S01]  /*8250*/  FMUL.FTZ R16, R16, UR6 ;  /* 0x0000000610107c20 */ /* 0x000fe20008410000 */
[----:B------:R2:W5:Y:S01]  /*8260*/  LDL.LU R77, [R1+0xdc] ;  /* 0x0000dc00014d7983 */ /* 0x0005620000300800 */
[----:B------:R-:W-:Y:S01]  /*8270*/  FMUL.FTZ R20, R20, UR6 ;  /* 0x0000000614147c20 */ /* 0x000fe20008410000 */
[----:B------:R-:W-:Y:S01]  /*8280*/  FMUL.FTZ R17, R17, UR6 ;  /* 0x0000000611117c20 */ /* 0x000fe20008410000 */
[----:B------:R-:W-:Y:S01]  /*8290*/  FMUL.FTZ R16, R48, R16 ;  /* 0x0000001030107220 */ /* 0x000fe20000410000 */
[----:B------:R2:W5:Y:S01]  /*82a0*/  LDL.LU R76, [R1+0xd8] ;  /* 0x0000d800014c7983 */ /* 0x0005620000300800 */
[----:B------:R-:W-:Y:S01]  /*82b0*/  FMUL.FTZ R5, R5, UR6 ;  /* 0x0000000605057c20 */ /* 0x000fe20008410000 */
[----:B------:R-:W-:Y:S01]  /*82c0*/  FMUL.FTZ R20, R52, R20 ;  /* 0x0000001434147220 */ /* 0x000fe20000410000 */
[----:B------:R-:W-:Y:S01]  /*82d0*/  FMUL.FTZ R17, R53, R17 ;  /* 0x0000001135117220 */ /* 0x000fe20000410000 */
[----:B------:R2:W5:Y:S01]  /*82e0*/  LDL.LU R75, [R1+0xd4] ;  /* 0x0000d400014b7983 */ /* 0x0005620000300800 */
[----:B------:R-:W-:Y:S01]  /*82f0*/  FMUL.FTZ R5, R49, R5 ;  /* 0x0000000531057220 */ /* 0x000fe20000410000 */
[----:B------:R-:W-:Y:S01]  /*8300*/  F2FP.BF16.F32.PACK_AB R53, R21, R32 ;  /* 0x000000201535723e */ /* 0x000fe200000010ff */
[----:B------:R-:W-:Y:S01]  /*8310*/  FMUL.FTZ R33, R33, UR6 ;  /* 0x0000000621217c20 */ /* 0x000fe20008410000 */
[----:B------:R2:W5:Y:S01]  /*8320*/  LDL.LU R74, [R1+0xd0] ;  /* 0x0000d000014a7983 */ /* 0x0005620000300800 */
[----:B------:R-:W-:Y:S01]  /*8330*/  F2FP.BF16.F32.PACK_AB R52, R17, R20 ;  /* 0x000000141134723e */ /* 0x000fe200000010ff */
[----:B------:R-:W-:Y:S01]  /*8340*/  FMUL.FTZ R36, R36, UR6 ;  /* 0x0000000624247c20 */ /* 0x000fe20008410000 */
[----:B------:R-:W-:Y:S01]  /*8350*/  F2FP.BF16.F32.PACK_AB R49, R5, R16 ;  /* 0x000000100531723e */ /* 0x000fe200000010ff */
[----:B------:R2:W5:Y:S04]  /*8360*/  LDL.LU R73, [R1+0xcc] ;  /* 0x0000cc0001497983 */ /* 0x0005680000300800 */
[----:B------:R2:W5:Y:S04]  /*8370*/  LDL.LU R72, [R1+0xc8] ;  /* 0x0000c80001487983 */ /* 0x0005680000300800 */
[----:B------:R2:W5:Y:S04]  /*8380*/  LDL.LU R71, [R1+0xc4] ;  /* 0x0000c40001477983 */ /* 0x0005680000300800 */
[----:B------:R2:W5:Y:S04]  /*8390*/  LDL.LU R70, [R1+0xc0] ;  /* 0x0000c00001467983 */ /* 0x0005680000300800 */
[----:B------:R2:W5:Y:S01]  /*83a0*/  LDL.LU R69, [R1+0xbc] ;  /* 0x0000bc0001457983 */ /* 0x0005620000300800 */
[C---:B---3--:R-:W-:Y:S01]  /*83b0*/  FADD.FTZ R6, -R4.reuse, R6 ;  /* 0x0000000604067221 */ /* 0x048fe20000010100 */
[----:B------:R-:W-:Y:S03]  /*83c0*/  FADD.FTZ R7, -R4, R7 ;  /* 0x0000000704077221 */ /* 0x000fe60000010100 */
[----:B------:R-:W-:Y:S01]  /*83d0*/  FMUL.FTZ R48, R68, R6 ;  /* 0x0000000644307220 */ /* 0x000fe20000410000 */
[----:B------:R-:W-:Y:S01]  /*83e0*/  FMUL.FTZ R37, R3, R7 ;  /* 0x0000000703257220 */ /* 0x000fe20000410000 */
[----:B------:R2:W5:Y:S04]  /*83f0*/  LDL.LU R68, [R1+0xb8] ;  /* 0x0000b80001447983 */ /* 0x0005680000300800 */
[----:B------:R2:W5:Y:S01]  /*8400*/  LDL.LU R3, [R1+0xb4] ;  /* 0x0000b40001037983 */ /* 0x0005620000300800 */
[----:B------:R-:W-:Y:S05]  /*8410*/  @!P0 BRA `(.L_x_958) ;  /* 0x0000000400188947 */ /* 0x000fea0003800000 */
[----:B------:R-:W3:Y:S01]  /*8420*/  LDL.LU R138, [R1+0x40] ;  /* 0x00004000018a7983 */ /* 0x000ee20000300800 */
[----:B------:R-:W1:Y:S01]  /*8430*/  LDC R65, c[0x0][0x240] ;  /* 0x00009000ff417b82 */ /* 0x000e620000000800 */
[----:B------:R-:W-:Y:S01]  /*8440*/  ISETP.GE.AND P1, PT, R194, UR22, PT ;  /* 0x00000016c2007c0c */ /* 0x000fe2000bf26270 */
[----:B------:R-:W-:Y:S01]  /*8450*/  ULOP3.LUT UR11, UR10, 0x1, URZ, 0xc0, !UPT ;  /* 0x000000010a0b7892 */ /* 0x000fe2000f8ec03f */
[----:B------:R-:W4:Y:S03]  /*8460*/  LDL.LU R137, [R1+0x3c] ;  /* 0x00003c0001897983 */ /* 0x000f260000300800 */
[----:B------:R-:W-:Y:S01]  /*8470*/  UISETP.NE.U32.AND UP0, UPT, UR11, 0x1, UPT ;  /* 0x000000010b00788c */ /* 0x000fe2000bf05070 */
[----:B------:R-:W2:Y:S03]  /*8480*/  LDL.LU R136, [R1+0x34] ;  /* 0x0000340001887983 */ /* 0x000ea60000300800 */
[----:B------:R-:W-:Y:S04]  /*8490*/  USEL UR11, UR61, 0x4000, !UP0 ;  /* 0x000040003d0b7887 */ /* 0x000fe8000c000000 */
[----:B------:R-:W4:Y:S02]  /*84a0*/  @!P1 LDC R21, c[0x0][0x244] ;  /* 0x00009100ff159b82 */ /* 0x000f240000000800 */
[----:B------:R-:W-:Y:S02]  /*84b0*/  VIADD R195, R195, UR11 ;  /* 0x0000000bc3c37c36 */ /* 0x000fe40008000000 */
[----:B------:R-:W-:Y:S03]  /*84c0*/  VIADD R190, R190, UR11 ;  /* 0x0000000bbebe7c36 */ /* 0x000fe60008000000 */
[----:B------:R1:W-:Y:S04]  /*84d0*/  @P1 STS [R195], RZ ;  /* 0x000000ffc3001388 */ /* 0x0003e80000000800 */
[----:B------:R1:W-:Y:S04]  /*84e0*/  @P1 STS [R195+0x4], RZ ;  /* 0x000004ffc3001388 */ /* 0x0003e80000000800 */
[----:B------:R1:W-:Y:S04]  /*84f0*/  @P1 STS [R195+0x8], RZ ;  /* 0x000008ffc3001388 */ /* 0x0003e80000000800 */
[----:B------:R1:W-:Y:S01]  /*8500*/  @P1 STS [R195+0xc], RZ ;  /* 0x00000cffc3001388 */ /* 0x0003e20000000800 */
[----:B--2---:R-:W-:Y:S02]  /*8510*/  VIADD R32, R136, UR11 ;  /* 0x0000000b88207c36 */ /* 0x004fe40008000000 */
[C---:B-1----:R-:W-:Y:S03]  /*8520*/  IMAD.U32 R6, R65.reuse, -0x80, RZ ;  /* 0xffffff8041067824 */ /* 0x042fe600078e00ff */
[----:B------:R1:W-:Y:S02]  /*8530*/  STL [R1+0x34], R32 ;  /* 0x0000342001007387 */ /* 0x0003e40000100800 */
[C---:B---3--:R-:W-:Y:S02]  /*8540*/  LEA R16, P2, R6.reuse, R138, 0x1 ;  /* 0x0000008a06107211 */ /* 0x048fe400078408ff */
[--C-:B------:R-:W-:Y:S02]  /*8550*/  SHF.R.S32.HI R7, RZ, 0x1f, R6.reuse ;  /* 0x0000001fff077819 */ /* 0x100fe40000011406 */
[----:B------:R-:W-:Y:S02]  /*8560*/  @!P1 LEA R5, P3, R65, R6, 0x5 ;  /* 0x0000000641059211 */ /* 0x000fe400078628ff */
[----:B----4-:R-:W-:Y:S02]  /*8570*/  LEA.HI.X R17, R6, R137, R7, 0x1, P2 ;  /* 0x0000008906117211 */ /* 0x010fe400010f0c07 */
[----:B------:R-:W-:Y:S02]  /*8580*/  @!P1 LEA R20, P2, R5, R138, 0x1 ;  /* 0x0000008a05149211 */ /* 0x000fe400078408ff */
[----:B------:R-:W-:Y:S01]  /*8590*/  @!P1 LEA.HI.X R21, R65, R7, R21, 0x5, P3 ;  /* 0x0000000741159211 */ /* 0x000fe200018f2c15 */
[----:B------:R-:W-:Y:S01]  /*85a0*/  @!PT LDS RZ, [RZ] ;  /* 0x00000000fffff984 */ /* 0x000fe20000000800 */
[----:B------:R-:W-:Y:S01]  /*85b0*/  @!PT LDS RZ, [RZ] ;  /* 0x00000000fffff984 */ /* 0x000fe20000000800 */
[----:B------:R-:W-:Y:S01]  /*85c0*/  @!PT LDS RZ, [RZ] ;  /* 0x00000000fffff984 */ /* 0x000fe20000000800 */
[----:B------:R-:W-:Y:S03]  /*85d0*/  @!P1 LDGSTS.E.BYPASS.LTC128B.128 [R32], desc[UR8][R16.64] ;  /* 0x0000000010209fae */ /* 0x000fe6000b901d48 */
[----:B------:R-:W-:Y:S01]  /*85e0*/  @!P1 LEA.HI.X R21, R5, R137, R21, 0x1, P2 ;  /* 0x0000008905159211 */ /* 0x000fe200010f0c15 */
[----:B------:R1:W-:Y:S01]  /*85f0*/  @P1 STS [R195+0x1000], RZ ;  /* 0x001000ffc3001388 */ /* 0x0003e20000000800 */
[C---:B------:R-:W-:Y:S03]  /*8600*/  @!P1 VIADD R5, R136.reuse, UR11 ;  /* 0x0000000b88059c36 */ /* 0x040fe60008000000 */
[----:B------:R1:W-:Y:S04]  /*8610*/  @P1 STS [R195+0x1004], RZ ;  /* 0x001004ffc3001388 */ /* 0x0003e80000000800 */
[----:B------:R1:W-:Y:S04]  /*8620*/  @P1 STS [R195+0x1008], RZ ;  /* 0x001008ffc3001388 */ /* 0x0003e80000000800 */
[----:B------:R1:W-:Y:S04]  /*8630*/  @P1 STS [R195+0x100c], RZ ;  /* 0x00100cffc3001388 */ /* 0x0003e80000000800 */
[----:B------:R-:W-:Y:S01]  /*8640*/  @!PT LDS RZ, [RZ] ;  /* 0x00000000fffff984 */ /* 0x000fe20000000800 */
[----:B------:R-:W-:Y:S01]  /*8650*/  @!PT LDS RZ, [RZ] ;  /* 0x00000000fffff984 */ /* 0x000fe20000000800 */
[----:B------:R-:W-:Y:S01]  /*8660*/  @!PT LDS RZ, [RZ] ;  /* 0x00000000fffff984 */ /* 0x000fe20000000800 */
[----:B------:R2:W-:Y:S04]  /*8670*/  @!P1 LDGSTS.E.BYPASS.LTC128B.128 [R5+0x1000], desc[UR8][R20.64] ;  /* 0x0100000014059fae */ /* 0x0005e8000b901d48 */
[----:B------:R1:W-:Y:S04]  /*8680*/  @P1 STS [R195+0x2000], RZ ;  /* 0x002000ffc3001388 */ /* 0x0003e80000000800 */
[----:B------:R1:W-:Y:S04]  /*8690*/  @P1 STS [R195+0x2004], RZ ;  /* 0x002004ffc3001388 */ /* 0x0003e80000000800 */
[----:B------:R1:W-:Y:S04]  /*86a0*/  @P1 STS [R195+0x2008], RZ ;  /* 0x002008ffc3001388 */ /* 0x0003e80000000800 */
[----:B------:R1:W-:Y:S04]  /*86b0*/  @P1 STS [R195+0x200c], RZ ;  /* 0x00200cffc3001388 */ /* 0x0003e80000000800 */
[----:B------:R1:W-:Y:S04]  /*86c0*/  STL [R1+0x40], R16 ;  /* 0x0000401001007387 */ /* 0x0003e80000100800 */
[----:B------:R1:W-:Y:S01]  /*86d0*/  STL [R1+0x3c], R17 ;  /* 0x00003c1101007387 */ /* 0x0003e20000100800 */
[----:B--2---:R-:W2:Y:S01]  /*86e0*/  @!P1 LDC R21, c[0x0][0x244] ;  /* 0x00009100ff159b82 */ /* 0x004ea20000000800 */
[C---:B------:R-:W-:Y:S04]  /*86f0*/  @!P1 LEA R5, P2, R65.reuse, R6, 0x6 ;  /* 0x0000000641059211 */ /* 0x040fe800078430ff */
[C---:B--2---:R-:W-:Y:S01]  /*8700*/  @!P1 LEA.HI.X R21, R65.reuse, R7, R21, 0x6, P2 ;  /* 0x0000000741159211 */ /* 0x044fe200010f3415 */
[----:B------:R-:W-:Y:S01]  /*8710*/  @!P1 IMAD.WIDE.U32 R6, R65, 0x60, R6 ;  /* 0x0000006041069825 */ /* 0x000fe200078e0006 */
[CC--:B------:R-:W-:Y:S04]  /*8720*/  @!P1 LEA R20, P2, R5.reuse, R138.reuse, 0x1 ;  /* 0x0000008a05149211 */ /* 0x0c0fe800078408ff */
[-C--:B------:R-:W-:Y:S01]  /*8730*/  @!P1 LEA.HI.X R21, R5, R137.reuse, R21, 0x1, P2 ;  /* 0x0000008905159211 */ /* 0x080fe200010f0c15 */
[----:B------:R-:W-:Y:S05]  /*8740*/  @!P1 VIADD R5, R136, UR11 ;  /* 0x0000000b88059c36 */ /* 0x000fea0008000000 */
[----:B------:R-:W-:Y:S01]  /*8750*/  @!PT LDS RZ, [RZ] ;  /* 0x00000000fffff984 */ /* 0x000fe20000000800 */
[----:B------:R-:W-:Y:S01]  /*8760*/  @!PT LDS RZ, [RZ] ;  /* 0x00000000fffff984 */ /* 0x000fe20000000800 */
[----:B------:R-:W-:Y:S01]  /*8770*/  @!PT LDS RZ, [RZ] ;  /* 0x00000000fffff984 */ /* 0x000fe20000000800 */
[----:B------:R2:W-:Y:S04]  /*8780*/  @!P1 LDGSTS.E.BYPASS.LTC128B.128 [R5+0x2000], desc[UR8][R20.64] ;  /* 0x0200000014059fae */ /* 0x0005e8000b901d48 */
[----:B------:R1:W-:Y:S04]  /*8790*/  @P1 STS [R195+0x3000], RZ ;  /* 0x003000ffc3001388 */ /* 0x0003e80000000800 */
[----:B------:R1:W-:Y:S04]  /*87a0*/  @P1 STS [R195+0x3004], RZ ;  /* 0x003004ffc3001388 */ /* 0x0003e80000000800 */
[----:B------:R1:W-:Y:S04]  /*87b0*/  @P1 STS [R195+0x3008], RZ ;  /* 0x003008ffc3001388 */ /* 0x0003e80000000800 */
[----:B------:R1:W-:Y:S01]  /*87c0*/  @P1 STS [R195+0x300c], RZ ;  /* 0x00300cffc3001388 */ /* 0x0003e20000000800 */
[----:B--2---:R-:W2:Y:S01]  /*87d0*/  @!P1 LDC R5, c[0x0][0x244] ;  /* 0x00009100ff059b82 */ /* 0x004ea20000000800 */
[C---:B------:R-:W-:Y:S01]  /*87e0*/  @!P1 LEA R20, P2, R6.reuse, R138, 0x1 ;  /* 0x0000008a06149211 */ /* 0x040fe200078408ff */
[----:B--2---:R-:W-:Y:S04]  /*87f0*/  @!P1 IMAD R5, R5, 0x60, RZ ;  /* 0x0000006005059824 */ /* 0x004fe800078e02ff */
[----:B------:R-:W-:Y:S05]  /*8800*/  @!P1 IMAD.IADD R5, R7, 0x1, R5 ;  /* 0x0000000107059824 */ /* 0x000fea00078e0205 */
[----:B------:R-:W-:Y:S01]  /*8810*/  @!P1 LEA.HI.X R21, R6, R137, R5, 0x1, P2 ;  /* 0x0000008906159211 */ /* 0x000fe200010f0c05 */
[----:B------:R-:W-:Y:S05]  /*8820*/  @!P1 VIADD R5, R136, UR11 ;  /* 0x0000000b88059c36 */ /* 0x000fea0008000000 */
[----:B------:R-:W-:Y:S01]  /*8830*/  @!PT LDS RZ, [RZ] ;  /* 0x00000000fffff984 */ /* 0x000fe20000000800 */
[----:B------:R-:W-:Y:S01]  /*8840*/  @!PT LDS RZ, [RZ] ;  /* 0x00000000fffff984 */ /* 0x000fe20000000800 */
[----:B------:R-:W-:Y:S01]  /*8850*/  @!PT LDS RZ, [RZ] ;  /* 0x00000000fffff984 */ /* 0x000fe20000000800 */
[----:B------:R1:W-:Y:S04]  /*8860*/  @!P1 LDGSTS.E.BYPASS.LTC128B.128 [R5+0x3000], desc[UR8][R20.64] ;  /* 0x0300000014059fae */ /* 0x0003e8000b901d48 */
[----:B------:R-:W0:Y:S02]  /*8870*/  LDGDEPBAR ;  /* 0x00000000000079af */ /* 0x000e240000000000 */
.L_x_958:
[----:B------:R-:W3:Y:S01]  /*8880*/  LDL.LU R137, [R1+0x8] ;  /* 0x0000080001897983 */ /* 0x000ee20000300800 */
[C---:B-----5:R-:W-:Y:S01]  /*8890*/  FADD.FTZ R10, -R0.reuse, R10 ;  /* 0x0000000a000a7221 */ /* 0x060fe20000010100 */
[C---:B------:R-:W-:Y:S01]  /*88a0*/  FADD.FTZ R11, -R0.reuse, R11 ;  /* 0x0000000b000b7221 */ /* 0x040fe20000010100 */
[----:B------:R-:W-:Y:S01]  /*88b0*/  FADD.FTZ R14, -R0, R14 ;  /* 0x0000000e000e7221 */ /* 0x000fe20000010100 */
[----:B------:R-:W4:Y:S01]  /*88c0*/  LDL.LU R136, [R1+0x4] ;  /* 0x0000040001887983 */ /* 0x000f220000300800 */
[----:B-1----:R-:W-:Y:S01]  /*88d0*/  FFMA.FTZ R16, -R181, R181, 1 ;  /* 0x3f800000b5107423 */ /* 0x002fe200000101b5 */
[C---:B------:R-:W-:Y:S01]  /*88e0*/  FADD.FTZ R19, -R4.reuse, R19 ;  /* 0x0000001304137221 */ /* 0x040fe20000010100 */
[----:B------:R-:W-:Y:S01]  /*88f0*/  FADD.FTZ R18, -R4, R18 ;  /* 0x0000001204127221 */ /* 0x000fe20000010100 */
[----:B------:R-:W2:Y:S01]  /*8900*/  LDL.LU R65, [R1] ;  /* 0x0000000001417983 */ /* 0x000ea20000300800 */
[----:B------:R-:W-:Y:S01]  /*8910*/  FFMA.FTZ R7, -R180, R180, 1 ;  /* 0x3f800000b4077423 */ /* 0x000fe200000101b4 */
[----:B------:R-:W-:Y:S01]  /*8920*/  FFMA.FTZ R6, -R171, R171, 1 ;  /* 0x3f800000ab067423 */ /* 0x000fe200000101ab */
[----:B------:R-:W-:Y:S01]  /*8930*/  FADD.FTZ R22, -R4, R22 ;  /* 0x0000001604167221 */ /* 0x000fe20000010100 */
[----:B------:R-:W2:Y:S01]  /*8940*/  LDL R142, [R1+0x10] ;  /* 0x00001000018e7983 */ /* 0x000ea20000100800 */
[----:B------:R-:W-:Y:S01]  /*8950*/  FFMA.FTZ R5, -R170, R170, 1 ;  /* 0x3f800000aa057423 */ /* 0x000fe200000101aa */
[----:B------:R-:W-:Y:S01]  /*8960*/  FMUL.FTZ R21, R16, UR6 ;  /* 0x0000000610157c20 */ /* 0x000fe20008410000 */
[----:B------:R-:W-:Y:S01]  /*8970*/  FMUL.FTZ R19, R232, R19 ;  /* 0x00000013e8137220 */ /* 0x000fe20000410000 */
[----:B------:R-:W2:Y:S01]  /*8980*/  LDL R141, [R1+0x18] ;  /* 0x00001800018d7983 */ /* 0x000ea20000100800 */
[----:B------:R-:W-:Y:S01]  /*8990*/  FMUL.FTZ R18, R233, R18 ;  /* 0x00000012e9127220 */ /* 0x000fe20000410000 */
[----:B------:R-:W-:Y:S01]  /*89a0*/  FMUL.FTZ R16, R7, UR6 ;  /* 0x0000000607107c20 */ /* 0x000fe20008410000 */
[----:B------:R-:W-:Y:S01]  /*89b0*/  FADD.FTZ R23, -R4, R23 ;  /* 0x0000001704177221 */ /* 0x000fe20000010100 */
[----:B------:R-:W2:Y:S01]  /*89c0*/  LDL R140, [R1+0x28] ;  /* 0x00002800018c7983 */ /* 0x000ea20000100800 */
[----:B------:R-:W-:Y:S01]  /*89d0*/  FMUL.FTZ R22, R223, R22 ;  /* 0x00000016df167220 */ /* 0x000fe20000410000 */
[----:B------:R-:W-:Y:S01]  /*89e0*/  FMUL.FTZ R7, R6, UR6 ;  /* 0x0000000606077c20 */ /* 0x000fe20008410000 */
[----:B------:R-:W-:Y:S01]  /*89f0*/  FMUL.FTZ R6, R5, UR6 ;  /* 0x0000000605067c20 */ /* 0x000fe20008410000 */
[----:B------:R-:W2:Y:S01]  /*8a00*/  LDL R139, [R1+0x24] ;  /* 0x00002400018b7983 */ /* 0x000ea20000100800 */
[----:B------:R-:W-:Y:S01]  /*8a10*/  FMUL.FTZ R18, R18, R21 ;  /* 0x0000001512127220 */ /* 0x000fe20000410000 */
[----:B------:R-:W-:Y:S01]  /*8a20*/  FMUL.FTZ R5, R19, R16 ;  /* 0x0000001013057220 */ /* 0x000fe20000410000 */
[----:B------:R-:W-:Y:S01]  /*8a30*/  FMUL.FTZ R17, R37, R36 ;  /* 0x0000002425117220 */ /* 0x000fe20000410000 */
[----:B------:R-:W2:Y:S01]  /*8a40*/  LDL R138, [R1+0xc] ;  /* 0x00000c00018a7983 */ /* 0x000ea20000100800 */
[----:B------:R-:W-:Y:S01]  /*8a50*/  FMUL.FTZ R20, R48, R33 ;  /* 0x0000002130147220 */ /* 0x000fe20000410000 */
[----:B------:R-:W-:Y:S01]  /*8a60*/  FMUL.FTZ R23, R222, R23 ;  /* 0x00000017de177220 */ /* 0x000fe20000410000 */
[----:B------:R-:W-:Y:S01]  /*8a70*/  FMUL.FTZ R22, R22, R7 ;  /* 0x0000000716167220 */ /* 0x000fe20000410000 */
[----:B------:R-:W-:Y:S01]  /*8a80*/  FFMA.FTZ R16, -R166, R166, 1 ;  /* 0x3f800000a6107423 */ /* 0x000fe200000101a6 */
[----:B------:R-:W-:Y:S01]  /*8a90*/  FFMA.FTZ R7, -R164, R164, 1 ;  /* 0x3f800000a4077423 */ /* 0x000fe200000101a4 */
[----:B------:R-:W-:Y:S01]  /*8aa0*/  F2FP.BF16.F32.PACK_AB R5, R5, R18 ;  /* 0x000000120505723e */ /* 0x000fe200000010ff */
[----:B------:R-:W-:Y:S01]  /*8ab0*/  FMUL.FTZ R23, R23, R6 ;  /* 0x0000000617177220 */ /* 0x000fe20000410000 */
[----:B------:R-:W-:Y:S01]  /*8ac0*/  F2FP.BF16.F32.PACK_AB R6, R17, R20 ;  /* 0x000000141106723e */ /* 0x000fe200000010ff */
[----:B------:R-:W-:Y:S01]  /*8ad0*/  FMUL.FTZ R18, R16, UR6 ;  /* 0x0000000610127c20 */ /* 0x000fe20008410000 */
[----:B------:R-:W-:Y:S01]  /*8ae0*/  FMUL.FTZ R17, R7, UR6 ;  /* 0x0000000607117c20 */ /* 0x000fe20008410000 */
[C---:B------:R-:W-:Y:S01]  /*8af0*/  FADD.FTZ R38, -R4.reuse, R38 ;  /* 0x0000002604267221 */ /* 0x040fe20000010100 */
[----:B------:R-:W-:Y:S01]  /*8b00*/  FFMA.FTZ R16, -R161, R161, 1 ;  /* 0x3f800000a1107423 */ /* 0x000fe200000101a1 */
[----:B------:R-:W-:Y:S01]  /*8b10*/  FADD.FTZ R39, -R4, R39 ;  /* 0x0000002704277221 */ /* 0x000fe20000010100 */
[----:B------:R-:W-:Y:S01]  /*8b20*/  FFMA.FTZ R7, -R160, R160, 1 ;  /* 0x3f800000a0077423 */ /* 0x000fe200000101a0 */
[----:B------:R-:W-:Y:S01]  /*8b30*/  FMUL.FTZ R38, R205, R38 ;  /* 0x00000026cd267220 */ /* 0x000fe20000410000 */
[----:B------:R-:W-:Y:S01]  /*8b40*/  FMUL.FTZ R16, R16, UR6 ;  /* 0x0000000610107c20 */ /* 0x000fe20008410000 */
[----:B------:R-:W-:Y:S01]  /*8b50*/  FMUL.FTZ R39, R204, R39 ;  /* 0x00000027cc277220 */ /* 0x000fe20000410000 */
[----:B------:R-:W-:Y:S01]  /*8b60*/  FMUL.FTZ R7, R7, UR6 ;  /* 0x0000000607077c20 */ /* 0x000fe20008410000 */
[----:B------:R-:W-:Y:S01]  /*8b70*/  F2FP.BF16.F32.PACK_AB R36, R23, R22 ;  /* 0x000000161724723e */ /* 0x000fe200000010ff */
[----:B------:R-:W-:Y:S01]  /*8b80*/  FMUL.FTZ R38, R38, R16 ;  /* 0x0000001026267220 */ /* 0x000fe20000410000 */
[C---:B------:R-:W-:Y:S01]  /*8b90*/  FADD.FTZ R50, -R4.reuse, R50 ;  /* 0x0000003204327221 */ /* 0x040fe20000010100 */
[----:B------:R-:W-:Y:S01]  /*8ba0*/  FMUL.FTZ R22, R39, R7 ;  /* 0x0000000727167220 */ /* 0x000fe20000410000 */
[----:B------:R-:W-:Y:S01]  /*8bb0*/  FFMA.FTZ R16, -R157, R157, 1 ;  /* 0x3f8000009d107423 */ /* 0x000fe2000001019d */
[----:B------:R-:W-:Y:S01]  /*8bc0*/  FADD.FTZ R51, -R4, R51 ;  /* 0x0000003304337221 */ /* 0x000fe20000010100 */
[----:B------:R-:W-:Y:S01]  /*8bd0*/  FFMA.FTZ R7, -R156, R156, 1 ;  /* 0x3f8000009c077423 */ /* 0x000fe2000001019c */
[C---:B------:R-:W-:Y:S01]  /*8be0*/  FADD.FTZ R34, -R4.reuse, R34 ;  /* 0x0000002204227221 */ /* 0x040fe20000010100 */
[----:B------:R-:W-:Y:S01]  /*8bf0*/  FADD.FTZ R35, -R4, R35 ;  /* 0x0000002304237221 */ /* 0x000fe20000010100 */
[----:B------:R-:W-:Y:S01]  /*8c00*/  FMUL.FTZ R50, R177, R50 ;  /* 0x00000032b1327220 */ /* 0x000fe20000410000 */
[----:B------:R-:W-:Y:S01]  /*8c10*/  FMUL.FTZ R16, R16, UR6 ;  /* 0x0000000610107c20 */ /* 0x000fe20008410000 */
[C---:B------:R-:W-:Y:S01]  /*8c20*/  FADD.FTZ R54, -R4.reuse, R54 ;  /* 0x0000003604367221 */ /* 0x040fe20000010100 */
[C---:B------:R-:W-:Y:S01]  /*8c30*/  FADD.FTZ R55, -R4.reuse, R55 ;  /* 0x0000003704377221 */ /* 0x040fe20000010100 */
[C---:B------:R-:W-:Y:S01]  /*8c40*/  FADD.FTZ R66, -R4.reuse, R66 ;  /* 0x0000004204427221 */ /* 0x040fe20000010100 */
[----:B------:R-:W-:Y:S01]  /*8c50*/  FADD.FTZ R67, -R4, R67 ;  /* 0x0000004304437221 */ /* 0x000fe20000010100 */
[----:B------:R-:W-:Y:S01]  /*8c60*/  FMUL.FTZ R51, R176, R51 ;  /* 0x00000033b0337220 */ /* 0x000fe20000410000 */
[----:B------:R-:W-:Y:S01]  /*8c70*/  FMUL.FTZ R7, R7, UR6 ;  /* 0x0000000607077c20 */ /* 0x000fe20008410000 */
[----:B------:R-:W-:Y:S01]  /*8c80*/  FFMA.FTZ R4, -R152, R152, 1 ;  /* 0x3f80000098047423 */ /* 0x000fe20000010198 */
[----:B------:R-:W-:Y:S01]  /*8c90*/  FMUL.FTZ R50, R50, R16 ;  /* 0x0000001032327220 */ /* 0x000fe20000410000 */
[----:B------:R-:W-:Y:S01]  /*8ca0*/  FMUL.FTZ R67, R165, R67 ;  /* 0x00000043a5437220 */ /* 0x000fe20000410000 */
[----:B------:R-:W-:Y:S01]  /*8cb0*/  FMUL.FTZ R21, R51, R7 ;  /* 0x0000000733157220 */ /* 0x000fe20000410000 */
[----:B------:R-:W-:Y:S01]  /*8cc0*/  FMUL.FTZ R4, R4, UR6 ;  /* 0x0000000604047c20 */ /* 0x000fe20008410000 */
[----:B------:R-:W-:Y:S01]  /*8cd0*/  FFMA.FTZ R16, -R154, R154, 1 ;  /* 0x3f8000009a107423 */ /* 0x000fe2000001019a */
[----:B------:R-:W-:Y:S01]  /*8ce0*/  FFMA.FTZ R7, -R153, R153, 1 ;  /* 0x3f80000099077423 */ /* 0x000fe20000010199 */
[----:B------:R-:W-:Y:S01]  /*8cf0*/  FMUL.FTZ R55, R172, R55 ;  /* 0x00000037ac377220 */ /* 0x000fe20000410000 */
[----:B------:R-:W-:Y:S01]  /*8d00*/  FMUL.FTZ R33, R67, R4 ;  /* 0x0000000443217220 */ /* 0x000fe20000410000 */
[----:B------:R-:W-:Y:S01]  /*8d10*/  FMUL.FTZ R16, R16, UR6 ;  /* 0x0000000610107c20 */ /* 0x000fe20008410000 */
[----:B------:R-:W-:Y:S01]  /*8d20*/  FMUL.FTZ R66, R167, R66 ;  /* 0x00000042a7427220 */ /* 0x000fe20000410000 */
[----:B------:R-:W-:Y:S01]  /*8d30*/  FMUL.FTZ R7, R7, UR6 ;  /* 0x0000000607077c20 */ /* 0x000fe20008410000 */
[C---:B------:R-:W-:Y:S01]  /*8d40*/  FADD.FTZ R8, -R2.reuse, R8 ;  /* 0x0000000802087221 */ /* 0x040fe20000010100 */
[----:B------:R-:W-:Y:S01]  /*8d50*/  FADD.FTZ R13, -R2, R13 ;  /* 0x0000000d020d7221 */ /* 0x000fe20000010100 */
[----:B------:R-:W-:Y:S01]  /*8d60*/  FFMA.FTZ R4, -R208, R208, 1 ;  /* 0x3f800000d0047423 */ /* 0x000fe200000101d0 */
[----:B------:R-:W-:Y:S01]  /*8d70*/  FMUL.FTZ R32, R55, R16 ;  /* 0x0000001037207220 */ /* 0x000fe20000410000 */
[----:B------:R-:W-:Y:S01]  /*8d80*/  FMUL.FTZ R66, R66, R7 ;  /* 0x0000000742427220 */ /* 0x000fe20000410000 */
[----:B------:R-:W-:Y:S01]  /*8d90*/  FMUL.FTZ R16, R249, R8 ;  /* 0x00000008f9107220 */ /* 0x000fe20000410000 */
[----:B------:R-:W-:Y:S01]  /*8da0*/  FMUL.FTZ R13, R244, R13 ;  /* 0x0000000df40d7220 */ /* 0x000fe20000410000 */
[----:B------:R-:W-:Y:S01]  /*8db0*/  FMUL.FTZ R4, R4, UR6 ;  /* 0x0000000604047c20 */ /* 0x000fe20008410000 */
[----:B------:R-:W-:Y:S01]  /*8dc0*/  FADD.FTZ R9, -R2, R9 ;  /* 0x0000000902097221 */ /* 0x000fe20000010100 */
[----:B------:R-:W-:Y:S01]  /*8dd0*/  FFMA.FTZ R8, -R213, R213, 1 ;  /* 0x3f800000d5087423 */ /* 0x000fe200000101d5 */
[----:B------:R-:W-:Y:S01]  /*8de0*/  FFMA.FTZ R7, -R212, R212, 1 ;  /* 0x3f800000d4077423 */ /* 0x000fe200000101d4 */
[----:B------:R-:W-:Y:S01]  /*8df0*/  FMUL.FTZ R34, R211, R34 ;  /* 0x00000022d3227220 */ /* 0x000fe20000410000 */
[----:B------:R-:W-:Y:S01]  /*8e00*/  FMUL.FTZ R35, R210, R35 ;  /* 0x00000023d2237220 */ /* 0x000fe20000410000 */
[----:B------:R-:W-:Y:S01]  /*8e10*/  FMUL.FTZ R13, R13, R4 ;  /* 0x000000040d0d7220 */ /* 0x000fe20000410000 */
[----:B------:R-:W-:Y:S01]  /*8e20*/  FADD.FTZ R29, -R2, R29 ;  /* 0x0000001d021d7221 */ /* 0x000fe20000010100 */
[----:B------:R-:W-:Y:S01]  /*8e30*/  FMUL.FTZ R9, R248, R9 ;  /* 0x00000009f8097220 */ /* 0x000fe20000410000 */
[----:B------:R-:W-:Y:S01]  /*8e40*/  FMUL.FTZ R8, R8, UR6 ;  /* 0x0000000608087c20 */ /* 0x000fe20008410000 */
[----:B------:R-:W-:Y:S01]  /*8e50*/  FMUL.FTZ R7, R7, UR6 ;  /* 0x0000000607077c20 */ /* 0x000fe20008410000 */
[----:B------:R-:W-:Y:S01]  /*8e60*/  FFMA.FTZ R4, -R198, R198, 1 ;  /* 0x3f800000c6047423 */ /* 0x000fe200000101c6 */
[----:B------:R-:W-:Y:S01]  /*8e70*/  FMUL.FTZ R18, R34, R18 ;  /* 0x0000001222127220 */ /* 0x000fe20000410000 */
[----:B------:R-:W-:Y:S01]  /*8e80*/  FMUL.FTZ R23, R35, R17 ;  /* 0x0000001123177220 */ /* 0x000fe20000410000 */
[----:B------:R-:W-:Y:S01]  /*8e90*/  FMUL.FTZ R29, R236, R29 ;  /* 0x0000001dec1d7220 */ /* 0x000fe20000410000 */
[----:B------:R-:W-:Y:S01]  /*8ea0*/  FMUL.FTZ R16, R16, R8 ;  /* 0x0000000810107220 */ /* 0x000fe20000410000 */
[----:B------:R-:W-:Y:S01]  /*8eb0*/  FMUL.FTZ R9, R9, R7 ;  /* 0x0000000709097220 */ /* 0x000fe20000410000 */
[----:B------:R-:W-:Y:S01]  /*8ec0*/  FMUL.FTZ R4, R4, UR6 ;  /* 0x0000000604047c20 */ /* 0x000fe20008410000 */
[----:B------:R-:W-:Y:S01]  /*8ed0*/  F2FP.BF16.F32.PACK_AB R23, R23, R18 ;  /* 0x000000121717723e */ /* 0x000fe200000010ff */
[C---:B------:R-:W-:Y:S01]  /*8ee0*/  FADD.FTZ R12, -R2.reuse, R12 ;  /* 0x0000000c020c7221 */ /* 0x040fe20000010100 */
[----:B------:R-:W-:Y:S01]  /*8ef0*/  FADD.FTZ R25, -R2, R25 ;  /* 0x0000001902197221 */ /* 0x000fe20000010100 */
[----:B------:R-:W-:Y:S01]  /*8f00*/  FMUL.FTZ R18, R29, R4 ;  /* 0x000000041d127220 */ /* 0x000fe20000410000 */
[----:B------:R-:W-:Y:S01]  /*8f10*/  F2FP.BF16.F32.PACK_AB R4, R9, R16 ;  /* 0x000000100904723e */ /* 0x000fe200000010ff */
[----:B------:R-:W-:Y:S01]  /*8f20*/  FMUL.FTZ R12, R245, R12 ;  /* 0x0000000cf50c7220 */ /* 0x000fe20000410000 */
[----:B------:R-:W-:Y:S01]  /*8f30*/  FFMA.FTZ R7, -R202, R202, 1 ;  /* 0x3f800000ca077423 */ /* 0x000fe200000101ca */
[----:B------:R-:W-:Y:S01]  /*8f40*/  FMUL.FTZ R25, R240, R25 ;  /* 0x00000019f0197220 */ /* 0x000fe20000410000 */
[C---:B------:R-:W-:Y:S01]  /*8f50*/  FADD.FTZ R28, -R2.reuse, R28 ;  /* 0x0000001c021c7221 */ /* 0x040fe20000010100 */
[C---:B------:R-:W-:Y:S01]  /*8f60*/  FADD.FTZ R41, -R2.reuse, R41 ;  /* 0x0000002902297221 */ /* 0x040fe20000010100 */
[----:B------:R-:W-:Y:S01]  /*8f70*/  FMUL.FTZ R7, R7, UR6 ;  /* 0x0000000607077c20 */ /* 0x000fe20008410000 */
[----:B------:R-:W-:Y:S01]  /*8f80*/  FADD.FTZ R24, -R2, R24 ;  /* 0x0000001802187221 */ /* 0x000fe20000010100 */
[----:B------:R-:W-:Y:S01]  /*8f90*/  FMUL.FTZ R28, R237, R28 ;  /* 0x0000001ced1c7220 */ /* 0x000fe20000410000 */
[----:B------:R-:W-:Y:S01]  /*8fa0*/  FMUL.FTZ R41, R229, R41 ;  /* 0x00000029e5297220 */ /* 0x000fe20000410000 */
[----:B------:R-:W-:Y:S01]  /*8fb0*/  FMUL.FTZ R19, R25, R7 ;  /* 0x0000000719137220 */ /* 0x000fe20000410000 */
[----:B------:R-:W-:Y:S01]  /*8fc0*/  FFMA.FTZ R7, -R182, R182, 1 ;  /* 0x3f800000b6077423 */ /* 0x000fe200000101b6 */
[C---:B------:R-:W-:Y:S01]  /*8fd0*/  FADD.FTZ R40, -R2.reuse, R40 ;  /* 0x0000002802287221 */ /* 0x040fe20000010100 */
[C---:B------:R-:W-:Y:S01]  /*8fe0*/  FADD.FTZ R44, -R2.reuse, R44 ;  /* 0x0000002c022c7221 */ /* 0x040fe20000010100 */
[C---:B------:R-:W-:Y:S01]  /*8ff0*/  FADD.FTZ R45, -R2.reuse, R45 ;  /* 0x0000002d022d7221 */ /* 0x040fe20000010100 */
[----:B------:R-:W-:Y:S01]  /*9000*/  FMUL.FTZ R7, R7, UR6 ;  /* 0x0000000607077c20 */ /* 0x000fe20008410000 */
[C---:B------:R-:W-:Y:S01]  /*9010*/  FADD.FTZ R56, -R2.reuse, R56 ;  /* 0x0000003802387221 */ /* 0x040fe20000010100 */
[C---:B------:R-:W-:Y:S01]  /*9020*/  FADD.FTZ R57, -R2.reuse, R57 ;  /* 0x0000003902397221 */ /* 0x040fe20000010100 */
[C---:B------:R-:W-:Y:S01]  /*9030*/  FADD.FTZ R60, -R2.reuse, R60 ;  /* 0x0000003c023c7221 */ /* 0x040fe20000010100 */
[----:B------:R-:W-:Y:S01]  /*9040*/  FADD.FTZ R61, -R2, R61 ;  /* 0x0000003d023d7221 */ /* 0x000fe20000010100 */
[----:B------:R-:W-:Y:S01]  /*9050*/  FFMA.FTZ R2, -R162, R162, 1 ;  /* 0x3f800000a2027423 */ /* 0x000fe200000101a2 */
[----:B------:R-:W-:Y:S01]  /*9060*/  FMUL.FTZ R44, R221, R44 ;  /* 0x0000002cdd2c7220 */ /* 0x000fe20000410000 */
[----:B------:R-:W-:Y:S01]  /*9070*/  FMUL.FTZ R45, R220, R45 ;  /* 0x0000002ddc2d7220 */ /* 0x000fe20000410000 */
[----:B------:R-:W-:Y:S01]  /*9080*/  FFMA.FTZ R8, -R203, R203, 1 ;  /* 0x3f800000cb087423 */ /* 0x000fe200000101cb */
[----:B------:R-:W-:Y:S01]  /*9090*/  FFMA.FTZ R17, -R155, R155, 1 ;  /* 0x3f8000009b117423 */ /* 0x000fe2000001019b */
[----:B------:R-:W-:Y:S01]  /*90a0*/  FMUL.FTZ R61, R178, R61 ;  /* 0x0000003db23d7220 */ /* 0x000fe20000410000 */
[----:B------:R-:W-:Y:S01]  /*90b0*/  FMUL.FTZ R24, R241, R24 ;  /* 0x00000018f1187220 */ /* 0x000fe20000410000 */
[----:B------:R-:W-:Y:S01]  /*90c0*/  FMUL.FTZ R8, R8, UR6 ;  /* 0x0000000608087c20 */ /* 0x000fe20008410000 */
[----:B------:R-:W-:Y:S01]  /*90d0*/  FMUL.FTZ R54, R175, R54 ;  /* 0x00000036af367220 */ /* 0x000fe20000410000 */
[----:B------:R-:W-:Y:S01]  /*90e0*/  FMUL.FTZ R17, R17, UR6 ;  /* 0x0000000611117c20 */ /* 0x000fe20008410000 */
[----:B------:R-:W-:Y:S01]  /*90f0*/  FMUL.FTZ R57, R214, R57 ;  /* 0x00000039d6397220 */ /* 0x000fe20000410000 */
[----:B------:R-:W-:Y:S01]  /*9100*/  FMUL.FTZ R60, R179, R60 ;  /* 0x0000003cb33c7220 */ /* 0x000fe20000410000 */
[----:B------:R-:W-:Y:S01]  /*9110*/  FMUL.FTZ R24, R24, R8 ;  /* 0x0000000818187220 */ /* 0x000fe20000410000 */
[----:B------:R-:W-:Y:S01]  /*9120*/  FMUL.FTZ R54, R54, R17 ;  /* 0x0000001136367220 */ /* 0x000fe20000410000 */
[----:B------:R-:W-:Y:S01]  /*9130*/  FFMA.FTZ R8, -R183, R183, 1 ;  /* 0x3f800000b7087423 */ /* 0x000fe200000101b7 */
[----:B------:R-:W-:Y:S01]  /*9140*/  FMUL.FTZ R40, R230, R40 ;  /* 0x00000028e6287220 */ /* 0x000fe20000410000 */
[C---:B------:R-:W-:Y:S01]  /*9150*/  FADD.FTZ R15, -R0.reuse, R15 ;  /* 0x0000000f000f7221 */ /* 0x040fe20000010100 */
[----:B------:R-:W-:Y:S01]  /*9160*/  FADD.FTZ R26, -R0, R26 ;  /* 0x0000001a001a7221 */ /* 0x000fe20000010100 */
[----:B------:R-:W-:Y:S01]  /*9170*/  FMUL.FTZ R8, R8, UR6 ;  /* 0x0000000608087c20 */ /* 0x000fe20008410000 */
[----:B------:R-:W-:Y:S01]  /*9180*/  FADD.FTZ R30, -R0, R30 ;  /* 0x0000001e001e7221 */ /* 0x000fe20000010100 */
[----:B------:R-:W-:Y:S01]  /*9190*/  FMUL.FTZ R15, R252, R15 ;  /* 0x0000000ffc0f7220 */ /* 0x000fe20000410000 */
[----:B------:R-:W-:Y:S01]  /*91a0*/  FMUL.FTZ R26, R251, R26 ;  /* 0x0000001afb1a7220 */ /* 0x000fe20000410000 */
[----:B------:R-:W-:Y:S01]  /*91b0*/  FMUL.FTZ R8, R40, R8 ;  /* 0x0000000828087220 */ /* 0x000fe20000410000 */
[----:B------:R-:W-:Y:S01]  /*91c0*/  FMUL.FTZ R30, R247, R30 ;  /* 0x0000001ef71e7220 */ /* 0x000fe20000410000 */
[----:B------:R-:W-:Y:S01]  /*91d0*/  FMUL.FTZ R56, R215, R56 ;  /* 0x00000038d7387220 */ /* 0x000fe20000410000 */
[C---:B------:R-:W-:Y:S01]  /*91e0*/  FADD.FTZ R27, -R0.reuse, R27 ;  /* 0x0000001b001b7221 */ /* 0x040fe20000010100 */
[C---:B------:R-:W-:Y:S01]  /*91f0*/  FADD.FTZ R43, -R0.reuse, R43 ;  /* 0x0000002b002b7221 */ /* 0x040fe20000010100 */
[C---:B------:R-:W-:Y:S01]  /*9200*/  FADD.FTZ R46, -R0.reuse, R46 ;  /* 0x0000002e002e7221 */ /* 0x040fe20000010100 */
[----:B------:R-:W-:Y:S01]  /*9210*/  FADD.FTZ R31, -R0, R31 ;  /* 0x0000001f001f7221 */ /* 0x000fe20000010100 */
[----:B------:R-:W-:Y:S01]  /*9220*/  FMUL.FTZ R27, R250, R27 ;  /* 0x0000001bfa1b7220 */ /* 0x000fe20000410000 */
[----:B------:R-:W-:Y:S01]  /*9230*/  FMUL.FTZ R43, R242, R43 ;  /* 0x0000002bf22b7220 */ /* 0x000fe20000410000 */
[----:B------:R-:W-:Y:S01]  /*9240*/  FMUL.FTZ R46, R239, R46 ;  /* 0x0000002eef2e7220 */ /* 0x000fe20000410000 */
[----:B------:R-:W-:Y:S01]  /*9250*/  F2FP.BF16.F32.PACK_AB R19, R19, R24 ;  /* 0x000000181313723e */ /* 0x000fe200000010ff */
[----:B------:R-:W-:Y:S01]  /*9260*/  FADD.FTZ R58, -R0, R58 ;  /* 0x0000003a003a7221 */ /* 0x000fe20000010100 */
[----:B------:R-:W-:Y:S01]  /*9270*/  FMUL.FTZ R31, R246, R31 ;  /* 0x0000001ff61f7220 */ /* 0x000fe20000410000 */
[C---:B------:R-:W-:Y:S01]  /*9280*/  FADD.FTZ R59, -R0.reuse, R59 ;  /* 0x0000003b003b7221 */ /* 0x040fe20000010100 */
[----:B------:R-:W-:Y:S01]  /*9290*/  FADD.FTZ R47, -R0, R47 ;  /* 0x0000002f002f7221 */ /* 0x000fe20000010100 */
[----:B------:R-:W-:Y:S01]  /*92a0*/  FMUL.FTZ R58, R235, R58 ;  /* 0x0000003aeb3a7220 */ /* 0x000fe20000410000 */
[----:B------:R-:W-:Y:S01]  /*92b0*/  F2FP.BF16.F32.PACK_AB R22, R22, R38 ;  /* 0x000000261616723e */ /* 0x000fe200000010ff */
[----:B------:R-:W-:Y:S01]  /*92c0*/  FMUL.FTZ R59, R234, R59 ;  /* 0x0000003bea3b7220 */ /* 0x000fe20000410000 */
[----:B------:R-:W-:Y:S01]  /*92d0*/  FMUL.FTZ R47, R238, R47 ;  /* 0x0000002fee2f7220 */ /* 0x000fe20000410000 */
[C---:B------:R-:W-:Y:S01]  /*92e0*/  FADD.FTZ R42, -R0.reuse, R42 ;  /* 0x0000002a002a7221 */ /* 0x040fe20000010100 */
[C---:B------:R-:W-:Y:S01]  /*92f0*/  FADD.FTZ R62, -R0.reuse, R62 ;  /* 0x0000003e003e7221 */ /* 0x040fe20000010100 */
[----:B------:R-:W-:Y:S01]  /*9300*/  F2FP.BF16.F32.PACK_AB R21, R21, R50 ;  /* 0x000000321515723e */ /* 0x000fe200000010ff */
[----:B------:R-:W-:Y:S01]  /*9310*/  FADD.FTZ R63, -R0, R63 ;  /* 0x0000003f003f7221 */ /* 0x000fe20000010100 */
[----:B------:R-:W-:Y:S01]  /*9320*/  FMUL.FTZ R42, R243, R42 ;  /* 0x0000002af32a7220 */ /* 0x000fe20000410000 */
[----:B------:R-:W-:Y:S01]  /*9330*/  FMUL.FTZ R62, R228, R62 ;  /* 0x0000003ee43e7220 */ /* 0x000fe20000410000 */
[----:B------:R-:W-:Y:S01]  /*9340*/  FFMA.FTZ R0, -R173, R173, 1 ;  /* 0x3f800000ad007423 */ /* 0x000fe200000101ad */
[----:B------:R-:W-:Y:S01]  /*9350*/  FMUL.FTZ R63, R224, R63 ;  /* 0x0000003fe03f7220 */ /* 0x000fe20000410000 */
[----:B------:R-:W-:Y:S01]  /*9360*/  F2FP.BF16.F32.PACK_AB R32, R32, R54 ;  /* 0x000000362020723e */ /* 0x000fe200000010ff */
[----:B------:R-:W3:Y:S01]  /*9370*/  LDL R39, [R1+0x70] ;  /* 0x0000700001277983 */ /* 0x000ee20000100800 */
[----:B------:R-:W-:Y:S01]  /*9380*/  FMUL.FTZ R0, R0, UR6 ;  /* 0x0000000600007c20 */ /* 0x000fe20008410000 */
[----:B------:R-:W-:Y:S02]  /*9390*/  F2FP.BF16.F32.PACK_AB R33, R33, R66 ;  /* 0x000000422121723e */ /* 0x000fe400000010ff */
[----:B---3--:R-:W-:Y:S01]  /*93a0*/  LEA R145, R39, UR4, 0x1 ;  /* 0x0000000427917c11 */ /* 0x008fe2000f8e08ff */
[----:B------:R-:W-:Y:S01]  /*93b0*/  FMUL.FTZ R10, R137, R10 ;  /* 0x0000000a890a7220 */ /* 0x000fe20000410000 */
[----:B----4-:R-:W-:Y:S01]  /*93c0*/  FMUL.FTZ R11, R136, R11 ;  /* 0x0000000b880b7220 */ /* 0x010fe20000410000 */
[----:B------:R-:W3:Y:S01]  /*93d0*/  LDL R137, [R1+0x14] ;  /* 0x0000140001897983 */ /* 0x000ee20000100800 */
[----:B--2---:R-:W-:Y:S03]  /*93e0*/  FMUL.FTZ R14, R65, R14 ;  /* 0x0000000e410e7220 */ /* 0x004fe60000410000 */
[----:B------:R-:W2:Y:S04]  /*93f0*/  LDL R136, [R1+0x20] ;  /* 0x0000200001887983 */ /* 0x000ea80000100800 */
[----:B------:R-:W4:Y:S04]  /*9400*/  LDL R65, [R1+0x1c] ;  /* 0x00001c0001417983 */ /* 0x000f280000100800 */
[----:B------:R-:W-:Y:S04]  /*9410*/  STS [R142+0x14000], R132 ;  /* 0x014000848e007388 */ /* 0x000fe80000000800 */
[----:B------:R1:W-:Y:S04]  /*9420*/  STS [R142+0x14400], R6 ;  /* 0x014400068e007388 */ /* 0x0003e80000000800 */
[----:B------:R-:W-:Y:S04]  /*9430*/  STS [R141+0x14000], R134 ;  /* 0x014000868d007388 */ /* 0x000fe80000000800 */
[----:B------:R1:W-:Y:S04]  /*9440*/  STS [R141+0x14400], R5 ;  /* 0x014400058d007388 */ /* 0x0003e80000000800 */
[----:B------:R1:W-:Y:S04]  /*9450*/  STS [R142+0x16000], R4 ;  /* 0x016000048e007388 */ /* 0x0003e80000000800 */
[----:B------:R-:W4:Y:S04]  /*9460*/  LDL.LU R38, [R1+0x2c] ;  /* 0x00002c0001267983 */ /* 0x000f280000300800 */
[----:B------:R-:W4:Y:S01]  /*9470*/  LDL.LU R37, [R1+0x30] ;  /* 0x0000300001257983 */ /* 0x000f220000300800 */
[----:B-1----:R-:W-:Y:S04]  /*9480*/  FFMA.FTZ R6, -R209, R209, 1 ;  /* 0x3f800000d1067423 */ /* 0x002fe800000101d1 */
[----:B------:R-:W-:Y:S04]  /*9490*/  FMUL.FTZ R6, R6, UR6 ;  /* 0x0000000606067c20 */ /* 0x000fe80008410000 */
[----:B------:R-:W-:Y:S01]  /*94a0*/  FMUL.FTZ R12, R12, R6 ;  /* 0x000000060c0c7220 */ /* 0x000fe20000410000 */
[----:B------:R-:W-:Y:S01]  /*94b0*/  FFMA.FTZ R6, -R199, R199, 1 ;  /* 0x3f800000c7067423 */ /* 0x000fe200000101c7 */
[----:B------:R-:W-:Y:S01]  /*94c0*/  FFMA.FTZ R5, -R168, R168, 1 ;  /* 0x3f800000a8057423 */ /* 0x000fe200000101a8 */
[----:B------:R-:W-:Y:S02]  /*94d0*/  FFMA.FTZ R4, -R231, R231, 1 ;  /* 0x3f800000e7047423 */ /* 0x000fe400000101e7 */
[----:B------:R-:W-:Y:S01]  /*94e0*/  FMUL.FTZ R6, R6, UR6 ;  /* 0x0000000606067c20 */ /* 0x000fe20008410000 */
[----:B------:R-:W-:Y:S01]  /*94f0*/  F2FP.BF16.F32.PACK_AB R20, R13, R12 ;  /* 0x0000000c0d14723e */ /* 0x000fe200000010ff */
[----:B------:R-:W-:Y:S01]  /*9500*/  FMUL.FTZ R13, R41, R7 ;  /* 0x00000007290d7220 */ /* 0x000fe20000410000 */
[----:B------:R-:W-:Y:S01]  /*9510*/  FMUL.FTZ R5, R5, UR6 ;  /* 0x0000000605057c20 */ /* 0x000fe20008410000 */
[----:B------:R-:W-:Y:S01]  /*9520*/  FMUL.FTZ R28, R28, R6 ;  /* 0x000000061c1c7220 */ /* 0x000fe20000410000 */
[----:B------:R-:W-:Y:S01]  /*9530*/  FFMA.FTZ R6, -R169, R169, 1 ;  /* 0x3f800000a9067423 */ /* 0x000fe200000101a9 */
[----:B------:R-:W-:Y:S01]  /*9540*/  FMUL.FTZ R7, R2, UR6 ;  /* 0x0000000602077c20 */ /* 0x000fe20008410000 */
[----:B------:R-:W-:Y:S01]  /*9550*/  FFMA.FTZ R2, -R158, R158, 1 ;  /* 0x3f8000009e027423 */ /* 0x000fe2000001019e */
[----:B------:R-:W-:Y:S01]  /*9560*/  FMUL.FTZ R12, R45, R5 ;  /* 0x000000052d0c7220 */ /* 0x000fe20000410000 */
[----:B------:R-:W-:Y:S01]  /*9570*/  FMUL.FTZ R6, R6, UR6 ;  /* 0x0000000606067c20 */ /* 0x000fe20008410000 */
[----:B------:R-:W-:Y:S01]  /*9580*/  FFMA.FTZ R5, -R159, R159, 1 ;  /* 0x3f8000009f057423 */ /* 0x000fe2000001019f */
[----:B------:R-:W-:Y:S01]  /*9590*/  FMUL.FTZ R2, R2, UR6 ;  /* 0x0000000602027c20 */ /* 0x000fe20008410000 */
[----:B------:R-:W-:Y:S01]  /*95a0*/  F2FP.BF16.F32.PACK_AB R13, R13, R8 ;  /* 0x000000080d0d723e */ /* 0x000fe200000010ff */
[----:B------:R-:W-:Y:S01]  /*95b0*/  FMUL.FTZ R44, R44, R6 ;  /* 0x000000062c2c7220 */ /* 0x000fe20000410000 */
[----:B------:R-:W-:Y:S01]  /*95c0*/  FFMA.FTZ R6, -R163, R163, 1 ;  /* 0x3f800000a3067423 */ /* 0x000fe200000101a3 */
[----:B------:R-:W-:Y:S01]  /*95d0*/  FMUL.FTZ R16, R61, R2 ;  /* 0x000000023d107220 */ /* 0x000fe20000410000 */
[----:B------:R-:W-:Y:S01]  /*95e0*/  FMUL.FTZ R5, R5, UR6 ;  /* 0x0000000605057c20 */ /* 0x000fe20008410000 */
[----:B------:R-:W-:Y:S01]  /*95f0*/  FFMA.FTZ R2, -R227, R227, 1 ;  /* 0x3f800000e3027423 */ /* 0x000fe200000101e3 */
[----:B------:R-:W-:Y:S01]  /*9600*/  FMUL.FTZ R6, R6, UR6 ;  /* 0x0000000606067c20 */ /* 0x000fe20008410000 */
[----:B------:R-:W-:Y:S01]  /*9610*/  FMUL.FTZ R56, R56, R7 ;  /* 0x0000000738387220 */ /* 0x000fe20000410000 */
[----:B------:R-:W-:Y:S01]  /*9620*/  FMUL.FTZ R60, R60, R5 ;  /* 0x000000053c3c7220 */ /* 0x000fe20000410000 */
[----:B------:R-:W-:Y:S01]  /*9630*/  FMUL.FTZ R5, R2, UR6 ;  /* 0x0000000602057c20 */ /* 0x000fe20008410000 */
[----:B------:R-:W-:Y:S01]  /*9640*/  FMUL.FTZ R17, R57, R6 ;  /* 0x0000000639117220 */ /* 0x000fe20000410000 */
[----:B------:R-:W-:Y:S01]  /*9650*/  FMUL.FTZ R6, R4, UR6 ;  /* 0x0000000604067c20 */ /* 0x000fe20008410000 */
[----:B------:R-:W-:Y:S01]  /*9660*/  FFMA.FTZ R4, -R226, R226, 1 ;  /* 0x3f800000e2047423 */ /* 0x000fe200000101e2 */
[----:B------:R-:W-:Y:S01]  /*9670*/  FMUL.FTZ R9, R11, R5 ;  /* 0x000000050b097220 */ /* 0x000fe20000410000 */
[----:B------:R-:W-:Y:S01]  /*9680*/  FFMA.FTZ R2, -R225, R225, 1 ;  /* 0x3f800000e1027423 */ /* 0x000fe200000101e1 */
[----:B------:R-:W-:Y:S01]  /*9690*/  FMUL.FTZ R6, R10, R6 ;  /* 0x000000060a067220 */ /* 0x000fe20000410000 */
[----:B------:R-:W-:Y:S01]  /*96a0*/  FMUL.FTZ R4, R4, UR6 ;  /* 0x0000000604047c20 */ /* 0x000fe20008410000 */
[----:B------:R-:W-:Y:S01]  /*96b0*/  F2FP.BF16.F32.PACK_AB R18, R18, R28 ;  /* 0x0000001c1212723e */ /* 0x000fe200000010ff */
[----:B------:R-:W-:Y:S01]  /*96c0*/  FMUL.FTZ R2, R2, UR6 ;  /* 0x0000000602027c20 */ /* 0x000fe20008410000 */
[----:B------:R-:W-:Y:S01]  /*96d0*/  F2FP.BF16.F32.PACK_AB R12, R12, R44 ;  /* 0x0000002c0c0c723e */ /* 0x000fe200000010ff */
[----:B------:R-:W-:Y:S01]  /*96e0*/  FMUL.FTZ R14, R14, R4 ;  /* 0x000000040e0e7220 */ /* 0x000fe20000410000 */
[----:B------:R-:W-:Y:S01]  /*96f0*/  F2FP.BF16.F32.PACK_AB R9, R9, R6 ;  /* 0x000000060909723e */ /* 0x000fe200000010ff */
[----:B------:R-:W-:Y:S01]  /*9700*/  FMUL.FTZ R8, R15, R2 ;  /* 0x000000020f087220 */ /* 0x000fe20000410000 */
[----:B------:R-:W-:Y:S01]  /*9710*/  FFMA.FTZ R4, -R219, R219, 1 ;  /* 0x3f800000db047423 */ /* 0x000fe200000101db */
[----:B------:R-:W-:Y:S01]  /*9720*/  FFMA.FTZ R2, -R218, R218, 1 ;  /* 0x3f800000da027423 */ /* 0x000fe200000101da */
[----:B------:R-:W-:Y:S01]  /*9730*/  FFMA.FTZ R6, -R207, R207, 1 ;  /* 0x3f800000cf067423 */ /* 0x000fe200000101cf */
[----:B------:R-:W-:Y:S01]  /*9740*/  STS [R142+0x16400], R9 ;  /* 0x016400098e007388 */ /* 0x000fe20000000800 */
[----:B------:R-:W-:Y:S01]  /*9750*/  F2FP.BF16.F32.PACK_AB R8, R8, R14 ;  /* 0x0000000e0808723e */ /* 0x000fe200000010ff */
[----:B------:R-:W-:Y:S01]  /*9760*/  FMUL.FTZ R5, R4, UR6 ;  /* 0x0000000604057c20 */ /* 0x000fe20008410000 */
[----:B------:R-:W-:Y:S01]  /*9770*/  FFMA.FTZ R4, -R217, R217, 1 ;  /* 0x3f800000d9047423 */ /* 0x000fe200000101d9 */
[----:B------:R-:W-:Y:S01]  /*9780*/  STS [R141+0x16000], R20 ;  /* 0x016000148d007388 */ /* 0x000fe20000000800 */
[----:B------:R-:W-:Y:S01]  /*9790*/  FMUL.FTZ R7, R2, UR6 ;  /* 0x0000000602077c20 */ /* 0x000fe20008410000 */
[----:B------:R-:W-:Y:S01]  /*97a0*/  FMUL.FTZ R26, R26, R5 ;  /* 0x000000051a1a7220 */ /* 0x000fe20000410000 */
[----:B------:R-:W-:Y:S01]  /*97b0*/  FMUL.FTZ R4, R4, UR6 ;  /* 0x0000000604047c20 */ /* 0x000fe20008410000 */
[----:B------:R-:W-:Y:S01]  /*97c0*/  STS [R141+0x16400], R8 ;  /* 0x016400088d007388 */ /* 0x000fe20000000800 */
[----:B------:R-:W-:Y:S01]  /*97d0*/  FFMA.FTZ R5, -R206, R206, 1 ;  /* 0x3f800000ce057423 */ /* 0x000fe200000101ce */
[----:B------:R-:W-:Y:S01]  /*97e0*/  FMUL.FTZ R7, R27, R7 ;  /* 0x000000071b077220 */ /* 0x000fe20000410000 */
[----:B------:R-:W-:Y:S01]  /*97f0*/  FMUL.FTZ R30, R30, R4 ;  /* 0x000000041e1e7220 */ /* 0x000fe20000410000 */
[----:B------:R-:W-:Y:S01]  /*9800*/  STS [R140+0x14000], R135 ;  /* 0x014000878c007388 */ /* 0x000fe20000000800 */
[----:B------:R-:W-:Y:S01]  /*9810*/  FFMA.FTZ R4, -R201, R201, 1 ;  /* 0x3f800000c9047423 */ /* 0x000fe200000101c9 */
[----:B------:R-:W-:Y:S01]  /*9820*/  FMUL.FTZ R5, R5, UR6 ;  /* 0x0000000605057c20 */ /* 0x000fe20008410000 */
[----:B------:R-:W-:Y:S01]  /*9830*/  FFMA.FTZ R2, -R216, R216, 1 ;  /* 0x3f800000d8027423 */ /* 0x000fe200000101d8 */
[----:B------:R1:W-:Y:S01]  /*9840*/  STS [R140+0x14400], R36 ;  /* 0x014400248c007388 */ /* 0x0003e20000000800 */
[----:B------:R-:W-:Y:S01]  /*9850*/  FMUL.FTZ R4, R4, UR6 ;  /* 0x0000000604047c20 */ /* 0x000fe20008410000 */
[----:B------:R-:W-:Y:S01]  /*9860*/  FMUL.FTZ R43, R43, R5 ;  /* 0x000000052b2b7220 */ /* 0x000fe20000410000 */
[----:B------:R-:W-:Y:S01]  /*9870*/  FFMA.FTZ R5, -R197, R197, 1 ;  /* 0x3f800000c5057423 */ /* 0x000fe200000101c5 */
[----:B------:R-:W-:Y:S01]  /*9880*/  STS [R139+0x14000], R133 ;  /* 0x014000858b007388 */ /* 0x000fe20000000800 */
[----:B------:R-:W-:Y:S01]  /*9890*/  FMUL.FTZ R46, R46, R4 ;  /* 0x000000042e2e7220 */ /* 0x000fe20000410000 */
[----:B------:R-:W-:Y:S01]  /*98a0*/  FMUL.FTZ R2, R2, UR6 ;  /* 0x0000000602027c20 */ /* 0x000fe20008410000 */
[----:B------:R-:W-:Y:S01]  /*98b0*/  FFMA.FTZ R4, -R196, R196, 1 ;  /* 0x3f800000c4047423 */ /* 0x000fe200000101c4 */
[----:B------:R-:W-:Y:S01]  /*98c0*/  STS [R139+0x14400], R23 ;  /* 0x014400178b007388 */ /* 0x000fe20000000800 */
[----:B------:R-:W-:Y:S01]  /*98d0*/  F2FP.BF16.F32.PACK_AB R7, R7, R26 ;  /* 0x0000001a0707723e */ /* 0x000fe200000010ff */
[----:B------:R-:W-:Y:S01]  /*98e0*/  FMUL.FTZ R5, R5, UR6 ;  /* 0x0000000605057c20 */ /* 0x000fe20008410000 */
[----:B------:R-:W-:Y:S01]  /*98f0*/  FMUL.FTZ R31, R31, R2 ;  /* 0x000000021f1f7220 */ /* 0x000fe20000410000 */
[----:B------:R-:W-:Y:S01]  /*9900*/  STS [R140+0x16000], R19 ;  /* 0x016000138c007388 */ /* 0x000fe20000000800 */
[----:B------:R-:W-:Y:S01]  /*9910*/  FMUL.FTZ R4, R4, UR6 ;  /* 0x0000000604047c20 */ /* 0x000fe20008410000 */
[----:B------:R-:W-:Y:S01]  /*9920*/  FMUL.FTZ R58, R58, R5 ;  /* 0x000000053a3a7220 */ /* 0x000fe20000410000 */
[----:B------:R-:W-:Y:S01]  /*9930*/  FFMA.FTZ R2, -R200, R200, 1 ;  /* 0x3f800000c8027423 */ /* 0x000fe200000101c8 */
[----:B------:R-:W-:Y:S01]  /*9940*/  STS [R140+0x16400], R7 ;  /* 0x016400078c007388 */ /* 0x000fe20000000800 */
[----:B------:R-:W-:Y:S01]  /*9950*/  FMUL.FTZ R5, R59, R4 ;  /* 0x000000043b057220 */ /* 0x000fe20000410000 */
[----:B------:R-:W-:Y:S01]  /*9960*/  F2FP.BF16.F32.PACK_AB R4, R31, R30 ;  /* 0x0000001e1f04723e */ /* 0x000fe200000010ff */
[----:B------:R-:W-:Y:S01]  /*9970*/  FMUL.FTZ R2, R2, UR6 ;  /* 0x0000000602027c20 */ /* 0x000fe20008410000 */
[----:B------:R-:W-:Y:S01]  /*9980*/  STS [R139+0x16000], R18 ;  /* 0x016000128b007388 */ /* 0x000fe20000000800 */
[----:B------:R-:W-:Y:S01]  /*9990*/  FMUL.FTZ R6, R6, UR6 ;  /* 0x0000000606067c20 */ /* 0x000fe20008410000 */
[----:B------:R-:W-:Y:S01]  /*99a0*/  F2FP.BF16.F32.PACK_AB R17, R17, R56 ;  /* 0x000000381111723e */ /* 0x000fe200000010ff */
[----:B------:R-:W-:Y:S01]  /*99b0*/  FMUL.FTZ R47, R47, R2 ;  /* 0x000000022f2f7220 */ /* 0x000fe20000410000 */
[----:B------:R-:W-:Y:S01]  /*99c0*/  STS [R139+0x16400], R4 ;  /* 0x016400048b007388 */ /* 0x000fe20000000800 */
[----:B------:R-:W-:Y:S01]  /*99d0*/  FFMA.FTZ R2, -R174, R174, 1 ;  /* 0x3f800000ae027423 */ /* 0x000fe200000101ae */
[----:B------:R-:W-:Y:S01]  /*99e0*/  FMUL.FTZ R42, R42, R6 ;  /* 0x000000062a2a7220 */ /* 0x000fe20000410000 */
[----:B------:R-:W-:Y:S01]  /*99f0*/  FMUL.FTZ R6, R63, R0 ;  /* 0x000000003f067220 */ /* 0x000fe20000410000 */
[----:B------:R-:W-:Y:S01]  /*9a00*/  STS [R138+0x14000], R64 ;  /* 0x014000408a007388 */ /* 0x000fe20000000800 */
[----:B------:R-:W-:Y:S01]  /*9a10*/  FMUL.FTZ R2, R2, UR6 ;  /* 0x0000000602027c20 */ /* 0x000fe20008410000 */
[----:B------:R-:W-:Y:S02]  /*9a20*/  F2FP.BF16.F32.PACK_AB R0, R47, R46 ;  /* 0x0000002e2f00723e */ /* 0x000fe400000010ff */
[----:B------:R-:W-:Y:S01]  /*9a30*/  STS [R138+0x14400], R22 ;  /* 0x014400168a007388 */ /* 0x000fe20000000800 */
[----:B------:R-:W-:Y:S01]  /*9a40*/  FMUL.FTZ R62, R62, R2 ;  /* 0x000000023e3e7220 */ /* 0x000fe20000410000 */
[----:B------:R-:W-:Y:S02]  /*9a50*/  F2FP.BF16.F32.PACK_AB R2, R43, R42 ;  /* 0x0000002a2b02723e */ /* 0x000fe400000010ff */
[----:B------:R-:W-:Y:S02]  /*9a60*/  F2FP.BF16.F32.PACK_AB R5, R5, R58 ;  /* 0x0000003a0505723e */ /* 0x000fe400000010ff */
[----:B------:R-:W-:Y:S02]  /*9a70*/  F2FP.BF16.F32.PACK_AB R16, R16, R60 ;  /* 0x0000003c1010723e */ /* 0x000fe400000010ff */
[----:B------:R-:W-:Y:S02]  /*9a80*/  F2FP.BF16.F32.PACK_AB R6, R6, R62 ;  /* 0x0000003e0606723e */ /* 0x000fe400000010ff */
[----:B-1----:R-:W-:Y:S01]  /*9a90*/  SHF.L.U32 R36, R192, 0x1, RZ ;  /* 0x00000001c0247819 */ /* 0x002fe200000006ff */
[----:B---3--:R-:W-:Y:S04]  /*9aa0*/  STS [R137+0x14000], R53 ;  /* 0x0140003589007388 */ /* 0x008fe80000000800 */
[----:B------:R-:W-:Y:S04]  /*9ab0*/  STS [R137+0x14400], R21 ;  /* 0x0144001589007388 */ /* 0x000fe80000000800 */
[----:B------:R-:W-:Y:S04]  /*9ac0*/  STS [R138+0x16000], R13 ;  /* 0x0160000d8a007388 */ /* 0x000fe80000000800 */
[----:B------:R1:W-:Y:S04]  /*9ad0*/  STS [R138+0x16400], R2 ;  /* 0x016400028a007388 */ /* 0x0003e80000000800 */
[----:B------:R-:W-:Y:S04]  /*9ae0*/  STS [R137+0x16000], R12 ;  /* 0x0160000c89007388 */ /* 0x000fe80000000800 */
[----:B------:R3:W-:Y:S04]  /*9af0*/  STS [R137+0x16400], R0 ;  /* 0x0164000089007388 */ /* 0x0007e80000000800 */
[----:B--2---:R-:W-:Y:S04]  /*9b00*/  STS [R136+0x14000], R52 ;  /* 0x0140003488007388 */ /* 0x004fe80000000800 */
[----:B------:R-:W-:Y:S04]  /*9b10*/  STS [R136+0x14400], R32 ;  /* 0x0144002088007388 */ /* 0x000fe80000000800 */
[----:B----4-:R-:W-:Y:S01]  /*9b20*/  STS [R65+0x14000], R49 ;  /* 0x0140003141007388 */ /* 0x010fe20000000800 */
[----:B------:R-:W-:Y:S03]  /*9b30*/  MOV R147, R38 ;  /* 0x0000002600937202 */ /* 0x000fe60000000f00 */
[----:B------:R-:W-:Y:S01]  /*9b40*/  STS [R65+0x14400], R33 ;  /* 0x0144002141007388 */ /* 0x000fe20000000800 */
[----:B-1----:R-:W-:Y:S02]  /*9b50*/  MOV R2, UR4 ;  /* 0x0000000400027c02 */ /* 0x002fe40008000f00 */
[----:B------:R-:W-:Y:S01]  /*9b60*/  MOV R146, R37 ;  /* 0x0000002500927202 */ /* 0x000fe20000000f00 */
        /* <DEDUP_REMOVED lines=107> */
[----:B------:R-:W2:Y:S01]  /*a220*/  LDL.LU R38, [R1+0x44] ;  /* 0x0000440001267983 */ /* 0x000ea20000300800 */
[----:B------:R-:W1:Y:S01]  /*a230*/  LDC R6, c[0x0][0x420] ;  /* 0x00010800ff067b82 */ /* 0x000e620000000800 */
[----:B------:R-:W-:Y:S02]  /*a240*/  ISETP.GE.AND P1, PT, R194, UR22, PT ;  /* 0x00000016c2007c0c */ /* 0x000fe4000bf26270 */
[----:B------:R-:W3:Y:S11]  /*a250*/  LDL.LU R37, [R1+0x38] ;  /* 0x0000380001257983 */ /* 0x000ef60000300800 */
[----:B------:R4:W-:Y:S01]  /*a260*/  @P1 STS.128 [R145+0x8000], RZ ;  /* 0x008000ff91001388 */ /* 0x0009e20000000c00 */
[----:B------:R-:W5:Y:S08]  /*a270*/  @!P1 LDC R13, c[0x0][0x424] ;  /* 0x00010900ff0d9b82 */ /* 0x000f700000000800 */
[----:B------:R-:W4:Y:S08]  /*a280*/  @!P1 LDC R14, c[0x0][0x424] ;  /* 0x00010900ff0e9b82 */ /* 0x000f300000000800 */
[----:B------:R-:W4:Y:S01]  /*a290*/  @!P1 LDC R15, c[0x0][0x424] ;  /* 0x00010900ff0f9b82 */ /* 0x000f220000000800 */
[C---:B-1----:R-:W-:Y:S05]  /*a2a0*/  IMAD.U32 R4, R6.reuse, -0x80, RZ ;  /* 0xffffff8006047824 */ /* 0x042fea00078e00ff */
[--C-:B------:R-:W-:Y:S02]  /*a2b0*/  SHF.R.S32.HI R5, RZ, 0x1f, R4.reuse ;  /* 0x0000001fff057819 */ /* 0x100fe40000011404 */
[CC--:B------:R-:W-:Y:S02]  /*a2c0*/  @!P1 LEA R0, P3, R6.reuse, R4.reuse, 0x5 ;  /* 0x0000000406009211 */ /* 0x0c0fe400078628ff */
[C---:B------:R-:W-:Y:S01]  /*a2d0*/  @!P1 LEA R11, P2, R6.reuse, R4, 0x6 ;  /* 0x00000004060b9211 */ /* 0x040fe200078430ff */
[C---:B------:R-:W-:Y:S01]  /*a2e0*/  @!P1 IMAD.WIDE.U32 R8, R6.reuse, 0x60, R4 ;  /* 0x0000006006089825 */ /* 0x040fe200078e0004 */
[CC--:B-----5:R-:W-:Y:S02]  /*a2f0*/  @!P1 LEA.HI.X R13, R6.reuse, R5.reuse, R13, 0x5, P3 ;  /* 0x00000005060d9211 */ /* 0x0e0fe400018f2c0d */
[----:B----4-:R-:W-:Y:S01]  /*a300*/  @!P1 LEA.HI.X R14, R6, R5, R14, 0x6, P2 ;  /* 0x00000005060e9211 */ /* 0x010fe200010f340e */
[----:B------:R-:W-:Y:S01]  /*a310*/  @!P1 IMAD R15, R15, 0x60, RZ ;  /* 0x000000600f0f9824 */ /* 0x000fe200078e02ff */
[-C--:B--2---:R-:W-:Y:S02]  /*a320*/  LEA R6, P4, R4, R38.reuse, 0x1 ;  /* 0x0000002604067211 */ /* 0x084fe400078808ff */
[-C--:B------:R-:W-:Y:S02]  /*a330*/  @!P1 LEA R12, P3, R0, R38.reuse, 0x1 ;  /* 0x00000026000c9211 */ /* 0x080fe400078608ff */
[-C--:B---3--:R-:W-:Y:S02]  /*a340*/  LEA.HI.X R7, R4, R37.reuse, R5, 0x1, P4 ;  /* 0x0000002504077211 */ /* 0x088fe400020f0c05 */
        /* <DEDUP_REMOVED lines=9> */
[C---:B------:R-:W-:Y:S03]  /*a3e0*/  @!P1 LEA R4, P2, R8.reuse, R38, 0x1 ;  /* 0x0000002608049211 */ /* 0x040fe600078408ff */
[----:B------:R-:W-:Y:S01]  /*a3f0*/  @!PT LDS RZ, [RZ] ;  /* 0x00000000fffff984 */ /* 0x000fe20000000800 */
[----:B------:R-:W-:Y:S01]  /*a400*/  @!PT LDS RZ, [RZ] ;  /* 0x00000000fffff984 */ /* 0x000fe20000000800 */
[----:B------:R-:W-:Y:S01]  /*a410*/  @!PT LDS RZ, [RZ] ;  /* 0x00000000fffff984 */ /* 0x000fe20000000800 */
[----:B------:R1:W-:Y:S01]  /*a420*/  @!P1 LDGSTS.E.BYPASS.LTC128B.128 [R145+0x9000], desc[UR8][R12.64] ;  /* 0x090000000c919fae */ /* 0x0003e2000b901d48 */
[----:B------:R-:W-:Y:S03]  /*a430*/  @!P1 LEA.HI.X R5, R8, R37, R0, 0x1, P2 ;  /* 0x0000002508059211 */ /* 0x000fe600010f0c00 */
        /* <DEDUP_REMOVED lines=10> */
[----:B------:R1:W-:Y:S04]  /*a4e0*/  STL [R1+0x44], R6 ;  /* 0x0000440601007387 */ /* 0x0003e80000100800 */
[----:B------:R-:W0:Y:S04]  /*a4f0*/  LDGDEPBAR ;  /* 0x00000000000079af */ /* 0x000e280000000000 */
[----:B------:R1:W-:Y:S02]  /*a500*/  STL [R1+0x38], R7 ;  /* 0x0000380701007387 */ /* 0x0003e40000100800 */
.L_x_959:
[----:B------:R-:W-:Y:S01]  /*a510*/  LDSM.16.M88.4 R32, [R148+0x14000] ;  /* 0x014000009420783b */ /* 0x000fe20000000200 */
[----:B------:R-:W-:Y:S01]  /*a520*/  VIADD R0, R36, UR5 ;  /* 0x0000000524007c36 */ /* 0x000fe20008000000 */
[----:B------:R-:W-:Y:S01]  /*a530*/  ULOP3.LUT UR11, UR10, 0x1, URZ, 0xc0, !UPT ;  /* 0x000000010a0b7892 */ /* 0x000fe2000f8ec03f */
[----:B------:R-:W-:Y:S01]  /*a540*/  IMAD.IADD R144, R185, 0x1, R150 ;  /* 0x00000001b9907824 */ /* 0x000fe200078e0296 */
[----:B------:R-:W1:Y:S01]  /*a550*/  LDSM.16.MT88.4 R16, [R2+0x4000] ;  /* 0x004000000210783b */ /* 0x000e620000004200 */
[----:B------:R-:W-:Y:S01]  /*a560*/  IMAD.IADD R0, R0, 0x1, R185 ;  /* 0x0000000100007824 */ /* 0x000fe200078e02b9 */
[----:B------:R-:W-:Y:S02]  /*a570*/  UISETP.NE.U32.AND UP0, UPT, UR11, 0x1, UPT ;  /* 0x000000010b00788c */ /* 0x000fe4000bf05070 */
[----:B------:R-:W2:Y:S01]  /*a580*/  LDSM.16.M88.4 R28, [R148+0x16000] ;  /* 0x01600000941c783b */ /* 0x000ea20000000200 */
[----:B------:R-:W-:Y:S02]  /*a590*/  UISETP.GT.AND UP2, UPT, UR10, UR19, UPT ;  /* 0x000000130a00728c */ /* 0x000fe4000bf44270 */
[----:B------:R-:W-:Y:S01]  /*a5a0*/  UIADD3 UR10, UR10, -0x1, URZ ;  /* 0xffffffff0a0a7890 */ /* 0x000fe2000fffe03f */
[----:B------:R-:W3:Y:S04]  /*a5b0*/  LDSM.16.MT88.4 R36, [R0] ;  /* 0x000000000024783b */ /* 0x000ee80000004200 */
[----:B------:R-:W4:Y:S04]  /*a5c0*/  LDL R156, [R1+0x5c] ;  /* 0x00005c00019c7983 */ /* 0x000f280000100800 */
[----:B------:R-:W-:Y:S04]  /*a5d0*/  LDSM.16.M88.4 R40, [R150+0x14000] ;  /* 0x014000009628783b */ /* 0x000fe80000000200 */
[----:B------:R-:W5:Y:S04]  /*a5e0*/  LDL R155, [R1+0x60] ;  /* 0x00006000019b7983 */ /* 0x000f680000100800 */
[----:B------:R-:W3:Y:S04]  /*a5f0*/  LDSM.16.MT88.4 R44, [R2+0x4800] ;  /* 0x00480000022c783b */ /* 0x000ee80000004200 */
[----:B------:R-:W5:Y:S04]  /*a600*/  LDL R151, [R1+0x4c] ;  /* 0x00004c0001977983 */ /* 0x000f680000100800 */
[----:B------:R-:W3:Y:S04]  /*a610*/  LDSM.16.M88.4 R48, [R150+0x16000] ;  /* 0x016000009630783b */ /* 0x000ee80000000200 */
[----:B------:R-:W5:Y:S01]  /*a620*/  LDL R152, [R1+0x48] ;  /* 0x0000480001987983 */ /* 0x000f620000100800 */
[-C--:B-1----:R-:W-:Y:S03]  /*a630*/  HMMA.16816.F32.BF16 R4, R32, R16.reuse, RZ ;  /* 0x000000102004723c */ /* 0x082fe600000418ff */
[----:B------:R-:W1:Y:S04]  /*a640*/  LDSM.16.MT88.4 R52, [R0+0x800] ;  /* 0x000800000034783b */ /* 0x000e680000004200 */
[----:B------:R-:W5:Y:S01]  /*a650*/  LDL R153, [R1+0x54] ;  /* 0x0000540001997983 */ /* 0x000f620000100800 */
[C---:B--2---:R-:W-:Y:S03]  /*a660*/  HMMA.16816.F32.BF16 R8, R28.reuse, R16, RZ ;  /* 0x000000101c08723c */ /* 0x044fe600000418ff */
[----:B------:R-:W-:Y:S03]  /*a670*/  LDSM.16.M88.4 R56, [R149+0x14000] ;  /* 0x014000009538783b */ /* 0x000fe60000000200 */
[-C--:B------:R-:W-:Y:S01]  /*a680*/  HMMA.16816.F32.BF16 R12, R28, R18.reuse, RZ ;  /* 0x000000121c0c723c */ /* 0x080fe200000418ff */
[----:B------:R-:W2:Y:S04]  /*a690*/  LDL R154, [R1+0x50] ;  /* 0x00005000019a7983 */ /* 0x000ea80000100800 */
[----:B------:R-:W1:Y:S01]  /*a6a0*/  LDSM.16.MT88.4 R60, [R2+0x5000] ;  /* 0x00500000023c783b */ /* 0x000e620000004200 */
[C---:B------:R-:W-:Y:S03]  /*a6b0*/  HMMA.16816.F32.BF16 R16, R32.reuse, R18, RZ ;  /* 0x000000122010723c */ /* 0x040fe600000418ff */
[----:B------:R-:W1:Y:S03]  /*a6c0*/  LDSM.16.M88.4 R64, [R149+0x16000] ;  /* 0x016000009540783b */ /* 0x000e660000000200 */
[-C--:B---3--:R-:W-:Y:S01]  /*a6d0*/  HMMA.16816.F32.BF16 R20, R32, R36.reuse, RZ ;  /* 0x000000242014723c */ /* 0x088fe200000418ff */
[----:B------:R-:W3:Y:S04]  /*a6e0*/  LDSM.16.MT88.4 R132, [R0+0x1000] ;  /* 0x001000000084783b */ /* 0x000ee80000004200 */
[----:B------:R-:W-:Y:S01]  /*a6f0*/  LDSM.16.M88.4 R136, [R144+0x16000] ;  /* 0x016000009088783b */ /* 0x000fe20000000200 */
[C---:B------:R-:W-:Y:S03]  /*a700*/  HMMA.16816.F32.BF16 R24, R28.reuse, R36, RZ ;  /* 0x000000241c18723c */ /* 0x040fe600000418ff */
[----:B------:R-:W-:Y:S03]  /*a710*/  LDSM.16.MT88.4 R140, [R0+0x1800] ;  /* 0x00180000008c783b */ /* 0x000fe60000004200 */
[-C--:B------:R-:W-:Y:S06]  /*a720*/  HMMA.16816.F32.BF16 R28, R28, R38.reuse, RZ ;  /* 0x000000261c1c723c */ /* 0x080fec00000418ff */
[----:B------:R-:W-:Y:S01]  /*a730*/  HMMA.16816.F32.BF16 R32, R32, R38, RZ ;  /* 0x000000262020723c */ /* 0x000fe200000418ff */
[----:B------:R-:W-:Y:S05]  /*a740*/  LDSM.16.M88.4 R36, [R144+0x14000] ;  /* 0x014000009024783b */ /* 0x000fea0000000200 */
[-C--:B------:R-:W-:Y:S06]  /*a750*/  HMMA.16816.F32.BF16 R4, R40, R44.reuse, R4 ;  /* 0x0000002c2804723c */ /* 0x080fec0000041804 */
[C---:B------:R-:W-:Y:S06]  /*a760*/  HMMA.16816.F32.BF16 R8, R48.reuse, R44, R8 ;  /* 0x0000002c3008723c */ /* 0x040fec0000041808 */
[-C--:B------:R-:W-:Y:S06]  /*a770*/  HMMA.16816.F32.BF16 R12, R48, R46.reuse, R12 ;  /* 0x0000002e300c723c */ /* 0x080fec000004180c */
[C---:B------:R-:W-:Y:S01]  /*a780*/  HMMA.16816.F32.BF16 R16, R40.reuse, R46, R16 ;  /* 0x0000002e2810723c */ /* 0x040fe20000041810 */
[----:B------:R-:W3:Y:S05]  /*a790*/  LDSM.16.MT88.4 R44, [R2+0x5800] ;  /* 0x00580000022c783b */ /* 0x000eea0000004200 */
[-C--:B-1----:R-:W-:Y:S06]  /*a7a0*/  HMMA.16816.F32.BF16 R20, R40, R52.reuse, R20 ;  /* 0x000000342814723c */ /* 0x082fec0000041814 */
[C---:B------:R-:W-:Y:S06]  /*a7b0*/  HMMA.16816.F32.BF16 R24, R48.reuse, R52, R24 ;  /* 0x000000343018723c */ /* 0x040fec0000041818 */
[-C--:B------:R-:W-:Y:S01]  /*a7c0*/  HMMA.16816.F32.BF16 R28, R48, R54.reuse, R28 ;  /* 0x00000036301c723c */ /* 0x080fe2000004181c */
[----:B------:R-:W-:Y:S05]  /*a7d0*/  LDSM.16.MT88.4 R48, [R2+0x6000] ;  /* 0x006000000230783b */ /* 0x000fea0000004200 */
[----:B------:R-:W-:Y:S01]  /*a7e0*/  HMMA.16816.F32.BF16 R32, R40, R54, R32 ;  /* 0x000000362820723c */ /* 0x000fe20000041820 */
[----:B------:R-:W1:Y:S04]  /*a7f0*/  LDSM.16.M88.4 R40, [R148+0x18000] ;  /* 0x018000009428783b */ /* 0x000e680000000200 */
[----:B------:R-:W1:Y:S01]  /*a800*/  LDSM.16.M88.4 R52, [R148+0x1a000] ;  /* 0x01a000009434783b */ /* 0x000e620000000200 */
[-C--:B------:R-:W-:Y:S06]  /*a810*/  HMMA.16816.F32.BF16 R4, R56, R60.reuse, R4 ;  /* 0x0000003c3804723c */ /* 0x080fec0000041804 */
[C---:B------:R-:W-:Y:S06]  /*a820*/  HMMA.16816.F32.BF16 R8, R64.reuse, R60, R8 ;  /* 0x0000003c4008723c */ /* 0x040fec0000041808 */
[-C--:B------:R-:W-:Y:S06]  /*a830*/  HMMA.16816.F32.BF16 R12, R64, R62.reuse, R12 ;  /* 0x0000003e400c723c */ /* 0x080fec000004180c */
[C---:B------:R-:W-:Y:S01]  /*a840*/  HMMA.16816.F32.BF16 R16, R56.reuse, R62, R16 ;  /* 0x0000003e3810723c */ /* 0x040fe20000041810 */
[----:B------:R-:W1:Y:S05]  /*a850*/  LDSM.16.MT88.4 R60, [R0+0x2000] ;  /* 0x00200000003c783b */ /* 0x000e6a0000004200 */
[-C--:B---3--:R-:W-:Y:S06]  /*a860*/  HMMA.16816.F32.BF16 R20, R56, R132.reuse, R20 ;  /* 0x000000843814723c */ /* 0x088fec0000041814 */
[C---:B------:R-:W-:Y:S06]  /*a870*/  HMMA.16816.F32.BF16 R24, R64.reuse, R132, R24 ;  /* 0x000000844018723c */ /* 0x040fec0000041818 */
[-C--:B------:R-:W-:Y:S01]  /*a880*/  HMMA.16816.F32.BF16 R28, R64, R134.reuse, R28 ;  /* 0x00000086401c723c */ /* 0x080fe2000004181c */
[----:B------:R-:W-:Y:S05]  /*a890*/  LDSM.16.M88.4 R64, [R150+0x1a000] ;  /* 0x01a000009640783b */ /* 0x000fea0000000200 */
[----:B------:R-:W-:Y:S01]  /*a8a0*/  HMMA.16816.F32.BF16 R32, R56, R134, R32 ;  /* 0x000000863820723c */ /* 0x000fe20000041820 */
[----:B------:R-:W-:Y:S04]  /*a8b0*/  LDSM.16.MT88.4 R56, [R2+0x6800] ;  /* 0x006800000238783b */ /* 0x000fe80000004200 */
[----:B------:R-:W-:Y:S01]  /*a8c0*/  LDSM.16.MT88.4 R132, [R0+0x2800] ;  /* 0x002800000084783b */ /* 0x000fe20000004200 */
[-C--:B------:R-:W-:Y:S06]  /*a8d0*/  HMMA.16816.F32.BF16 R4, R36, R44.reuse, R4 ;  /* 0x0000002c2404723c */ /* 0x080fec0000041804 */
[C---:B------:R-:W-:Y:S06]  /*a8e0*/  HMMA.16816.F32.BF16 R8, R136.reuse, R44, R8 ;  /* 0x0000002c8808723c */ /* 0x040fec0000041808 */
[-C--:B------:R-:W-:Y:S06]  /*a8f0*/  HMMA.16816.F32.BF16 R12, R136, R46.reuse, R12 ;  /* 0x0000002e880c723c */ /* 0x080fec000004180c */
[C---:B------:R-:W-:Y:S01]  /*a900*/  HMMA.16816.F32.BF16 R16, R36.reuse, R46, R16 ;  /* 0x0000002e2410723c */ /* 0x040fe20000041810 */
[----:B------:R-:W3:Y:S05]  /*a910*/  LDSM.16.M88.4 R44, [R150+0x18000] ;  /* 0x01800000962c783b */ /* 0x000eea0000000200 */
[-C--:B------:R-:W-:Y:S06]  /*a920*/  HMMA.16816.F32.BF16 R20, R36, R140.reuse, R20 ;  /* 0x0000008c2414723c */ /* 0x080fec0000041814 */
[C---:B------:R-:W-:Y:S06]  /*a930*/  HMMA.16816.F32.BF16 R24, R136.reuse, R140, R24 ;  /* 0x0000008c8818723c */ /* 0x040fec0000041818 */
[-C--:B------:R-:W-:Y:S01]  /*a940*/  HMMA.16816.F32.BF16 R28, R136, R142.reuse, R28 ;  /* 0x0000008e881c723c */ /* 0x080fe2000004181c */
[----:B------:R-:W-:Y:S05]  /*a950*/  LDSM.16.M88.4 R136, [R149+0x1a000] ;  /* 0x01a000009588783b */ /* 0x000fea0000000200 */
[----:B------:R-:W-:Y:S01]  /*a960*/  HMMA.16816.F32.BF16 R32, R36, R142, R32 ;  /* 0x0000008e2420723c */ /* 0x000fe20000041820 */
[----:B------:R-:W-:Y:S04]  /*a970*/  LDSM.16.M88.4 R36, [R149+0x18000] ;  /* 0x018000009524783b */ /* 0x000fe80000000200 */
        /* <DEDUP_REMOVED lines=9> */
[----:B------:R-:W-:Y:S05]  /*aa10*/  LDSM.16.MT88.4 R52, [R2+0x7800] ;  /* 0x007800000234783b */ /* 0x000fea0000004200 */
[----:B------:R-:W-:Y:S01]  /*aa20*/  HMMA.16816.F32.BF16 R32, R40, R62, R32 ;  /* 0x0000003e2820723c */ /* 0x000fe20000041820 */
[----:B------:R4:W-:Y:S04]  /*aa30*/  LDSM.16.MT88.4 R60, [R0+0x3800] ;  /* 0x00380000003c783b */ /* 0x0009e80000004200 */
[----:B------:R-:W4:Y:S01]  /*aa40*/  LDSM.16.M88.4 R40, [R144+0x18000] ;  /* 0x018000009028783b */ /* 0x000f220000000200 */
[-C--:B---3--:R-:W-:Y:S06]  /*aa50*/  HMMA.16816.F32.BF16 R4, R44, R56.reuse, R4 ;  /* 0x000000382c04723c */ /* 0x088fec0000041804 */
[C---:B------:R-:W-:Y:S06]  /*aa60*/  HMMA.16816.F32.BF16 R8, R64.reuse, R56, R8 ;  /* 0x000000384008723c */ /* 0x040fec0000041808 */
[-C--:B------:R-:W-:Y:S06]  /*aa70*/  HMMA.16816.F32.BF16 R12, R64, R58.reuse, R12 ;  /* 0x0000003a400c723c */ /* 0x080fec000004180c */
[C---:B------:R-:W-:Y:S01]  /*aa80*/  HMMA.16816.F32.BF16 R16, R44.reuse, R58, R16 ;  /* 0x0000003a2c10723c */ /* 0x040fe20000041810 */
[----:B------:R-:W3:Y:S05]  /*aa90*/  LDSM.16.M88.4 R56, [R144+0x1a000] ;  /* 0x01a000009038783b */ /* 0x000eea0000000200 */
[-C--:B------:R-:W-:Y:S06]  /*aaa0*/  HMMA.16816.F32.BF16 R20, R44, R132.reuse, R20 ;  /* 0x000000842c14723c */ /* 0x080fec0000041814 */
[C---:B------:R-:W-:Y:S06]  /*aab0*/  HMMA.16816.F32.BF16 R24, R64.reuse, R132, R24 ;  /* 0x000000844018723c */ /* 0x040fec0000041818 */
[-C--:B------:R-:W-:Y:S06]  /*aac0*/  HMMA.16816.F32.BF16 R28, R64, R134.reuse, R28 ;  /* 0x00000086401c723c */ /* 0x080fec000004181c */
[----:B------:R-:W-:Y:S01]  /*aad0*/  HMMA.16816.F32.BF16 R32, R44, R134, R32 ;  /* 0x000000862c20723c */ /* 0x000fe20000041820 */
[----:B------:R-:W4:Y:S05]  /*aae0*/  LDC R44, c[0x0][0x270] ;  /* 0x00009c00ff2c7b82 */ /* 0x000f2a0000000800 */
[-C--:B-1----:R-:W-:Y:S06]  /*aaf0*/  HMMA.16816.F32.BF16 R4, R36, R48.reuse, R4 ;  /* 0x000000302404723c */ /* 0x082fec0000041804 */
[C---:B------:R-:W-:Y:S06]  /*ab00*/  HMMA.16816.F32.BF16 R8, R136.reuse, R48, R8 ;  /* 0x000000308808723c */ /* 0x040fec0000041808 */
[-C--:B------:R-:W-:Y:S06]  /*ab10*/  HMMA.16816.F32.BF16 R12, R136, R50.reuse, R12 ;  /* 0x00000032880c723c */ /* 0x080fec000004180c */
[C---:B------:R-:W-:Y:S05]  /*ab20*/  HMMA.16816.F32.BF16 R16, R36.reuse, R50, R16 ;  /* 0x000000322410723c */ /* 0x040fea0000041810 */
[----:B----4-:R-:W-:Y:S01]  /*ab30*/  IMAD R44, R44, UR23, RZ ;  /* 0x000000172c2c7c24 */ /* 0x010fe2000f8e02ff */
[-C--:B------:R-:W-:Y:S05]  /*ab40*/  HMMA.16816.F32.BF16 R20, R36, R140.reuse, R20 ;  /* 0x0000008c2414723c */ /* 0x080fea0000041814 */
[C---:B------:R-:W-:Y:S01]  /*ab50*/  IMAD.U32 R0, R44.reuse, -0x80, RZ ;  /* 0xffffff802c007824 */ /* 0x040fe200078e00ff */
[C---:B------:R-:W-:Y:S05]  /*ab60*/  HMMA.16816.F32.BF16 R24, R136.reuse, R140, R24 ;  /* 0x0000008c8818723c */ /* 0x040fea0000041818 */
[----:B------:R-:W-:Y:S01]  /*ab70*/  IMAD.SHL.U32 R45, R44, 0x10, RZ ;  /* 0x000000102c2d7824 */ /* 0x000fe200078e00ff */
[-C--:B------:R-:W-:Y:S06]  /*ab80*/  HMMA.16816.F32.BF16 R28, R136, R142.reuse, R28 ;  /* 0x0000008e881c723c */ /* 0x080fec000004181c */
[----:B------:R-:W-:Y:S06]  /*ab90*/  HMMA.16816.F32.BF16 R32, R36, R142, R32 ;  /* 0x0000008e2420723c */ /* 0x000fec0000041820 */
[-C--:B------:R-:W-:Y:S05]  /*aba0*/  HMMA.16816.F32.BF16 R4, R40, R52.reuse, R4 ;  /* 0x000000342804723c */ /* 0x080fea0000041804 */
[----:B------:R-:W-:Y:S01]  /*abb0*/  @P0 IADD3 R38, P1, R156, UR14, RZ ;  /* 0x0000000e9c260c10 */ /* 0x000fe2000ff3e0ff */
[C---:B---3--:R-:W-:Y:S01]  /*abc0*/  HMMA.16816.F32.BF16 R8, R56.reuse, R52, R8 ;  /* 0x000000343808723c */ /* 0x048fe20000041808 */
[----:B------:R-:W-:Y:S04]  /*abd0*/  @UP3 UIADD3 UR14, UP1, UR14, -0x200, URZ ;  /* 0xfffffe000e0e3890 */ /* 0x000fe8000ff3e03f */
[----:B-----5:R-:W-:Y:S01]  /*abe0*/  @P0 IADD3.X R39, R155, UR13, RZ, P1, !PT ;  /* 0x0000000d9b270c10 */ /* 0x020fe20008ffe4ff */
[-C--:B------:R-:W-:Y:S01]  /*abf0*/  HMMA.16816.F32.BF16 R12, R56, R54.reuse, R12 ;  /* 0x00000036380c723c */ /* 0x080fe2000004180c */
[----:B------:R-:W-:Y:S03]  /*ac00*/  @UP3 UIADD3.X UR13, UR13, -0x1, URZ, UP1, !UPT ;  /* 0xffffffff0d0d3890 */ /* 0x000fe60008ffe43f */
[----:B------:R-:W3:Y:S01]  /*ac10*/  @P0 LDG.E R151, desc[UR8][R38.64+0x120] ;  /* 0x0001200826970981 */ /* 0x000ee2000c1e1900 */
[C---:B------:R-:W-:Y:S01]  /*ac20*/  LEA R2, P1, R0.reuse, R146, 0x2 ;  /* 0x0000009200027211 */ /* 0x040fe200078210ff */
[C---:B------:R-:W-:Y:S02]  /*ac30*/  HMMA.16816.F32.BF16 R16, R40.reuse, R54, R16 ;  /* 0x000000362810723c */ /* 0x040fe40000041810 */
[----:B------:R-:W4:Y:S03]  /*ac40*/  @P0 LDG.E R152, desc[UR8][R38.64+0x100] ;  /* 0x0001000826980981 */ /* 0x000f26000c1e1900 */
[----:B------:R-:W-:Y:S01]  /*ac50*/  LEA.HI.X.SX32 R36, R0, R147, 0x2, P1 ;  /* 0x0000009300247211 */ /* 0x000fe200008f16ff */
[-C--:B------:R-:W-:Y:S01]  /*ac60*/  HMMA.16816.F32.BF16 R20, R40, R60.reuse, R20 ;  /* 0x0000003c2814723c */ /* 0x080fe20000041814 */
[----:B------:R-:W5:Y:S04]  /*ac70*/  @P0 LDG.E R153, desc[UR8][R38.64+0x20] ;  /* 0x0000200826990981 */ /* 0x000f68000c1e1900 */
[----:B--2---:R1:W2:Y:S01]  /*ac80*/  @P0 LDG.E R154, desc[UR8][R38.64] ;  /* 0x00000008269a0981 */ /* 0x0042a2000c1e1900 */
[C---:B------:R-:W-:Y:S03]  /*ac90*/  HMMA.16816.F32.BF16 R24, R56.reuse, R60, R24 ;  /* 0x0000003c3818723c */ /* 0x040fe60000041818 */
[----:B------:R-:W-:Y:S02]  /*aca0*/  STL [R1+0x30], R2 ;  /* 0x0000300201007387 */ /* 0x000fe40000100800 */
[----:B------:R-:W-:Y:S01]  /*acb0*/  IMAD.MOV.U32 R37, RZ, RZ, R36 ;  /* 0x000000ffff257224 */ /* 0x000fe200078e0024 */
[-C--:B------:R-:W-:Y:S01]  /*acc0*/  HMMA.16816.F32.BF16 R28, R56, R62.reuse, R28 ;  /* 0x0000003e381c723c */ /* 0x080fe2000004181c */
[----:B------:R1:W-:Y:S04]  /*acd0*/  STL [R1+0x2c], R36 ;  /* 0x00002c2401007387 */ /* 0x0003e80000100800 */
[C---:B------:R-:W-:Y:S01]  /*ace0*/  IMAD.SHL.U32 R0, R44.reuse, 0x8, RZ ;  /* 0x000000082c007824 */ /* 0x040fe200078e00ff */
[----:B------:R-:W-:Y:S07]  /*acf0*/  HMMA.16816.F32.BF16 R32, R40, R62, R32 ;  /* 0x0000003e2820723c */ /* 0x000fee0000041820 */
[C---:B------:R-:W-:Y:S04]  /*ad00*/  IMAD R43, R44.reuse, 0x28, RZ ;  /* 0x000000282c2b7824 */ /* 0x040fe800078e02ff */
[C---:B------:R-:W-:Y:S02]  /*ad10*/  IMAD R42, R44.reuse, 0x30, RZ ;  /* 0x000000302c2a7824 */ /* 0x040fe400078e02ff */
[C---:B-1----:R-:W-:Y:S02]  /*ad20*/  IMAD.SHL.U32 R39, R44.reuse, 0x20, RZ ;  /* 0x000000202c277824 */ /* 0x042fe400078e00ff */
[----:B------:R-:W-:Y:S02]  /*ad30*/  IMAD.MOV.U32 R36, RZ, RZ, R2 ;  /* 0x000000ffff247224 */ /* 0x000fe400078e0002 */
[----:B------:R-:W-:Y:S03]  /*ad40*/  IMAD R2, R44, 0x18, RZ ;  /* 0x000000182c027824 */ /* 0x000fe600078e02ff */
[CC--:B------:R-:W-:Y:S01]  /*ad50*/  LEA R52, P1, R0.reuse, R36.reuse, 0x2 ;  /* 0x0000002400347211 */ /* 0x0c0fe200078210ff */
[----:B------:R1:W-:Y:S01]  /*ad60*/  REDG.E.ADD.F32.FTZ.RN.STRONG.GPU desc[UR8][R36.64], R4 ;  /* 0x00000004240079a6 */ /* 0x0003e2000c10f388 */
[CC--:B------:R-:W-:Y:S02]  /*ad70*/  LEA R38, P2, R39.reuse, R36.reuse, 0x2 ;  /* 0x0000002427267211 */ /* 0x0c0fe400078410ff */
[-C--:B------:R-:W-:Y:S02]  /*ad80*/  LEA.HI.X.SX32 R53, R0, R37.reuse, 0x2, P1 ;  /* 0x0000002500357211 */ /* 0x080fe400008f16ff */
[-C--:B------:R-:W-:Y:S03]  /*ad90*/  LEA.HI.X.SX32 R39, R39, R37.reuse, 0x2, P2 ;  /* 0x0000002527277211 */ /* 0x080fe600010f16ff */
[----:B------:R1:W-:Y:S02]  /*ada0*/  REDG.E.ADD.F32.FTZ.RN.STRONG.GPU desc[UR8][R52.64], R5 ;  /* 0x00000005340079a6 */ /* 0x0003e4000c10f388 */
[CC--:B-1----:R-:W-:Y:S04]  /*adb0*/  LEA R4, P1, R45.reuse, R36.reuse, 0x2 ;  /* 0x000000242d047211 */ /* 0x0c2fe800078210ff */
[-C--:B------:R-:W-:Y:S05]  /*adc0*/  LEA.HI.X.SX32 R5, R45, R37.reuse, 0x2, P1 ;  /* 0x000000252d057211 */ /* 0x080fea00008f16ff */
[----:B------:R1:W-:Y:S02]  /*add0*/  REDG.E.ADD.F32.FTZ.RN.STRONG.GPU desc[UR8][R4.64], R6 ;  /* 0x00000006040079a6 */ /* 0x0003e4000c10f388 */
[CC--:B-1----:R-:W-:Y:S02]  /*ade0*/  LEA R6, P1, R43.reuse, R36.reuse, 0x2 ;  /* 0x000000242b067211 */ /* 0x0c2fe400078210ff */
[----:B---3--:R-:W-:Y:S04]  /*adf0*/  @P0 STL [R1+0x4c], R151 ;  /* 0x00004c9701000387 */ /* 0x008fe80000100800 */
[----:B----4-:R-:W-:Y:S04]  /*ae00*/  @P0 STL [R1+0x48], R152 ;  /* 0x0000489801000387 */ /* 0x010fe80000100800 */
[----:B-----5:R-:W-:Y:S04]  /*ae10*/  @P0 STL [R1+0x54], R153 ;  /* 0x0000549901000387 */ /* 0x020fe80000100800 */
[----:B--2---:R-:W-:Y:S01]  /*ae20*/  @P0 STL [R1+0x50], R154 ;  /* 0x0000509a01000387 */ /* 0x004fe20000100800 */
[CC--:B------:R-:W-:Y:S03]  /*ae30*/  LEA R40, P0, R2.reuse, R36.reuse, 0x2 ;  /* 0x0000002402287211 */ /* 0x0c0fe600078010ff */
[----:B------:R-:W2:Y:S01]  /*ae40*/  LDL R185, [R1+0x58] ;  /* 0x0000580001b97983 */ /* 0x000ea20000100800 */
[-C--:B------:R-:W-:Y:S01]  /*ae50*/  LEA.HI.X.SX32 R41, R2, R37.reuse, 0x2, P0 ;  /* 0x0000002502297211 */ /* 0x080fe200000f16ff */
[----:B------:R-:W-:Y:S01]  /*ae60*/  IMAD R2, R44, 0x48, RZ ;  /* 0x000000482c027824 */ /* 0x000fe200078e02ff */
[CC--:B------:R-:W-:Y:S03]  /*ae70*/  LEA R4, P0, R42.reuse, R36.reuse, 0x2 ;  /* 0x000000242a047211 */ /* 0x0c0fe600078010ff */
[----:B------:R1:W-:Y:S01]  /*ae80*/  REDG.E.ADD.F32.FTZ.RN.STRONG.GPU desc[UR8][R40.64], R7 ;  /* 0x00000007280079a6 */ /* 0x0003e2000c10f388 */
[-C--:B------:R-:W-:Y:S03]  /*ae90*/  LEA.HI.X.SX32 R5, R42, R37.reuse, 0x2, P0 ;  /* 0x000000252a057211 */ /* 0x080fe600000f16ff */
[----:B------:R3:W-:Y:S01]  /*aea0*/  REDG.E.ADD.F32.FTZ.RN.STRONG.GPU desc[UR8][R38.64], R8 ;  /* 0x00000008260079a6 */ /* 0x0007e2000c10f388 */
[-C--:B-1----:R-:W-:Y:S01]  /*aeb0*/  LEA.HI.X.SX32 R7, R43, R37.reuse, 0x2, P1 ;  /* 0x000000252b077211 */ /* 0x082fe200008f16ff */
[C---:B------:R-:W-:Y:S02]  /*aec0*/  IMAD R40, R44.reuse, 0x50, RZ ;  /* 0x000000502c287824 */ /* 0x040fe400078e02ff */
[C---:B---3--:R-:W-:Y:S02]  /*aed0*/  IMAD R8, R44.reuse, 0x38, RZ ;  /* 0x000000382c087824 */ /* 0x048fe400078e02ff */
[----:B------:R1:W-:Y:S04]  /*aee0*/  REDG.E.ADD.F32.FTZ.RN.STRONG.GPU desc[UR8][R6.64], R9 ;  /* 0x00000009060079a6 */ /* 0x0003e8000c10f388 */
[----:B------:R3:W-:Y:S01]  /*aef0*/  REDG.E.ADD.F32.FTZ.RN.STRONG.GPU desc[UR8][R4.64], R10 ;  /* 0x0000000a040079a6 */ /* 0x0007e2000c10f388 */
[----:B-1----:R-:W-:Y:S01]  /*af00*/  IMAD.SHL.U32 R7, R44, 0x40, RZ ;  /* 0x000000402c077824 */ /* 0x002fe200078e00ff */
[-C--:B---3--:R-:W-:Y:S01]  /*af10*/  LEA R4, P0, R8, R36.reuse, 0x2 ;  /* 0x0000002408047211 */ /* 0x088fe200078010ff */
[----:B------:R-:W-:Y:S03]  /*af20*/  IMAD R10, R44, 0x58, RZ ;  /* 0x000000582c0a7824 */ /* 0x000fe600078e02ff */
[CC--:B------:R-:W-:Y:S02]  /*af30*/  LEA R38, P2, R7.reuse, R36.reuse, 0x2 ;  /* 0x0000002407267211 */ /* 0x0c0fe400078410ff */
[-C--:B------:R-:W-:Y:S02]  /*af40*/  LEA.HI.X.SX32 R5, R8, R37.reuse, 0x2, P0 ;  /* 0x0000002508057211 */ /* 0x080fe400000f16ff */
[-C--:B------:R-:W-:Y:S02]  /*af50*/  LEA R8, P1, R2, R36.reuse, 0x2 ;  /* 0x0000002402087211 */ /* 0x080fe400078210ff */
[-C--:B------:R-:W-:Y:S01]  /*af60*/  LEA.HI.X.SX32 R39, R7, R37.reuse, 0x2, P2 ;  /* 0x0000002507277211 */ /* 0x080fe200010f16ff */
[----:B------:R1:W-:Y:S01]  /*af70*/  REDG.E.ADD.F32.FTZ.RN.STRONG.GPU desc[UR8][R4.64], R11 ;  /* 0x0000000b040079a6 */ /* 0x0003e2000c10f388 */
[-C--:B------:R-:W-:Y:S02]  /*af80*/  LEA R6, P0, R40, R36.reuse, 0x2 ;  /* 0x0000002428067211 */ /* 0x080fe400078010ff */
[-C--:B------:R-:W-:Y:S01]  /*af90*/  LEA.HI.X.SX32 R9, R2, R37.reuse, 0x2, P1 ;  /* 0x0000002502097211 */ /* 0x080fe200008f16ff */
[----:B------:R3:W-:Y:S01]  /*afa0*/  REDG.E.ADD.F32.FTZ.RN.STRONG.GPU desc[UR8][R38.64], R16 ;  /* 0x00000010260079a6 */ /* 0x0007e2000c10f388 */
[-C--:B------:R-:W-:Y:S01]  /*afb0*/  LEA.HI.X.SX32 R7, R40, R37.reuse, 0x2, P0 ;  /* 0x0000002528077211 */ /* 0x080fe200000f16ff */
[----:B------:R-:W-:Y:S02]  /*afc0*/  VIADD R2, R45, 0x20 ;  /* 0x000000202d027836 */ /* 0x000fe40000000000 */
[----:B------:R4:W-:Y:S04]  /*afd0*/  REDG.E.ADD.F32.FTZ.RN.STRONG.GPU desc[UR8][R8.64], R17 ;  /* 0x00000011080079a6 */ /* 0x0009e8000c10f388 */
[----:B------:R5:W-:Y:S01]  /*afe0*/  REDG.E.ADD.F32.FTZ.RN.STRONG.GPU desc[UR8][R6.64], R18 ;  /* 0x00000012060079a6 */ /* 0x000be2000c10f388 */
[CC--:B-1----:R-:W-:Y:S04]  /*aff0*/  LEA R4, P1, R10.reuse, R36.reuse, 0x2 ;  /* 0x000000240a047211 */ /* 0x0c2fe800078210ff */
[-C--:B------:R-:W-:Y:S01]  /*b000*/  LEA.HI.X.SX32 R5, R10, R37.reuse, 0x2, P1 ;  /* 0x000000250a057211 */ /* 0x080fe200008f16ff */
[----:B---3--:R-:W-:Y:S02]  /*b010*/  IMAD.IADD R38, R0, 0x1, R2 ;  /* 0x0000000100267824 */ /* 0x008fe400078e0202 */
[C---:B----4-:R-:W-:Y:S02]  /*b020*/  IMAD R9, R44.reuse, 0x60, RZ ;  /* 0x000000602c097824 */ /* 0x050fe400078e02ff */
[----:B------:R1:W-:Y:S01]  /*b030*/  REDG.E.ADD.F32.FTZ.RN.STRONG.GPU desc[UR8][R4.64], R19 ;  /* 0x00000013040079a6 */ /* 0x0003e2000c10f388 */
[----:B-----5:R-:W-:Y:S02]  /*b040*/  IMAD R7, R44, 0x68, RZ ;  /* 0x000000682c077824 */ /* 0x020fe400078e02ff */
[-C--:B------:R-:W-:Y:S01]  /*b050*/  LEA R10, P0, R9, R36.reuse, 0x2 ;  /* 0x00000024090a7211 */ /* 0x080fe200078010ff */
[----:B------:R-:W-:Y:S02]  /*b060*/  IMAD.IADD R6, R0, 0x1, R38 ;  /* 0x0000000100067824 */ /* 0x000fe400078e0226 */
[-C--:B------:R-:W-:Y:S02]  /*b070*/  LEA R8, P2, R7, R36.reuse, 0x2 ;  /* 0x0000002407087211 */ /* 0x080fe400078410ff */
[-C--:B------:R-:W-:Y:S02]  /*b080*/  LEA.HI.X.SX32 R11, R9, R37.reuse, 0x2, P0 ;  /* 0x00000025090b7211 */ /* 0x080fe400000f16ff */
[-C--:B------:R-:W-:Y:S02]  /*b090*/  LEA.HI.X.SX32 R9, R7, R37.reuse, 0x2, P2 ;  /* 0x0000002507097211 */ /* 0x080fe400010f16ff */
[CC--:B------:R-:W-:Y:S01]  /*b0a0*/  LEA R48, P2, R38.reuse, R36.reuse, 0x2 ;  /* 0x0000002426307211 */ /* 0x0c0fe200078410ff */
[----:B------:R3:W-:Y:S03]  /*b0b0*/  REDG.E.ADD.F32.FTZ.RN.STRONG.GPU desc[UR8][R10.64], R12 ;  /* 0x0000000c0a0079a6 */ /* 0x0007e6000c10f388 */
[-C--:B------:R-:W-:Y:S01]  /*b0c0*/  LEA.HI.X.SX32 R49, R38, R37.reuse, 0x2, P2 ;  /* 0x0000002526317211 */ /* 0x080fe200010f16ff */
[----:B------:R4:W-:Y:S01]  /*b0d0*/  REDG.E.ADD.F32.FTZ.RN.STRONG.GPU desc[UR8][R8.64], R13 ;  /* 0x0000000d080079a6 */ /* 0x0009e2000c10f388 */
[C---:B-1----:R-:W-:Y:S02]  /*b0e0*/  IMAD R4, R44.reuse, 0x70, RZ ;  /* 0x000000702c047824 */ /* 0x042fe400078e02ff */
[----:B------:R-:W-:Y:S02]  /*b0f0*/  IMAD R44, R44, 0x78, RZ ;  /* 0x000000782c2c7824 */ /* 0x000fe400078e02ff */
[----:B------:R-:W-:Y:S01]  /*b100*/  IMAD.IADD R5, R0, 0x1, R6 ;  /* 0x0000000100057824 */ /* 0x000fe200078e0206 */
[-C--:B------:R-:W-:Y:S02]  /*b110*/  LEA R16, P1, R4, R36.reuse, 0x2 ;  /* 0x0000002404107211 */ /* 0x080fe400078210ff */
[-C--:B------:R-:W-:Y:S02]  /*b120*/  LEA R18, P0, R44, R36.reuse, 0x2 ;  /* 0x000000242c127211 */ /* 0x080fe400078010ff */
[-C--:B------:R-:W-:Y:S02]  /*b130*/  LEA.HI.X.SX32 R17, R4, R37.reuse, 0x2, P1 ;  /* 0x0000002504117211 */ /* 0x080fe400008f16ff */
[-C--:B------:R-:W-:Y:S02]  /*b140*/  LEA.HI.X.SX32 R19, R44, R37.reuse, 0x2, P0 ;  /* 0x000000252c137211 */ /* 0x080fe400000f16ff */
[-C--:B------:R-:W-:Y:S01]  /*b150*/  LEA R50, P0, R2, R36.reuse, 0x2 ;  /* 0x0000002402327211 */ /* 0x080fe200078010ff */
[----:B------:R1:W-:Y:S01]  /*b160*/  REDG.E.ADD.F32.FTZ.RN.STRONG.GPU desc[UR8][R16.64], R14 ;  /* 0x0000000e100079a6 */ /* 0x0003e2000c10f388 */
[-C--:B------:R-:W-:Y:S01]  /*b170*/  LEA R46, P1, R6, R36.reuse, 0x2 ;  /* 0x00000024062e7211 */ /* 0x080fe200078210ff */
[----:B---3--:R-:W-:Y:S01]  /*b180*/  IMAD.IADD R10, R0, 0x1, R5 ;  /* 0x00000001000a7824 */ /* 0x008fe200078e0205 */
[-C--:B------:R-:W-:Y:S01]  /*b190*/  LEA.HI.X.SX32 R51, R2, R37.reuse, 0x2, P0 ;  /* 0x0000002502337211 */ /* 0x080fe200000f16ff */
[----:B------:R3:W-:Y:S01]  /*b1a0*/  REDG.E.ADD.F32.FTZ.RN.STRONG.GPU desc[UR8][R18.64], R15 ;  /* 0x0000000f120079a6 */ /* 0x0007e2000c10f388 */
[CC--:B------:R-:W-:Y:S01]  /*b1b0*/  LEA R44, P0, R5.reuse, R36.reuse, 0x2 ;  /* 0x00000024052c7211 */ /* 0x0c0fe200078010ff */
[----:B----4-:R-:W-:Y:S01]  /*b1c0*/  IMAD.IADD R9, R0, 0x1, R10 ;  /* 0x0000000100097824 */ /* 0x010fe200078e020a */
[-C--:B------:R-:W-:Y:S01]  /*b1d0*/  LEA.HI.X.SX32 R47, R6, R37.reuse, 0x2, P1 ;  /* 0x00000025062f7211 */ /* 0x080fe200008f16ff */
[----:B------:R-:W-:Y:S01]  /*b1e0*/  REDG.E.ADD.F32.FTZ.RN.STRONG.GPU desc[UR8][R36.64+0x80], R20 ;  /* 0x00008014240079a6 */ /* 0x000fe2000c10f388 */
[-C--:B------:R-:W-:Y:S01]  /*b1f0*/  LEA.HI.X.SX32 R45, R5, R37.reuse, 0x2, P0 ;  /* 0x00000025052d7211 */ /* 0x080fe200000f16ff */
[----:B------:R-:W-:Y:S01]  /*b200*/  IMAD.IADD R4, R0, 0x1, R9 ;  /* 0x0000000100047824 */ /* 0x000fe200078e0209 */
[-C--:B------:R-:W-:Y:S01]  /*b210*/  LEA R42, P2, R10, R36.reuse, 0x2 ;  /* 0x000000240a2a7211 */ /* 0x080fe200078410ff */
[----:B------:R-:W-:Y:S01]  /*b220*/  REDG.E.ADD.F32.FTZ.RN.STRONG.GPU desc[UR8][R52.64+0x80], R21 ;  /* 0x00008015340079a6 */ /* 0x000fe2000c10f388 */
[CC--:B------:R-:W-:Y:S01]  /*b230*/  LEA R40, P1, R9.reuse, R36.reuse, 0x2 ;  /* 0x0000002409287211 */ /* 0x0c0fe200078210ff */
[----:B------:R-:W-:Y:S01]  /*b240*/  IMAD.IADD R8, R0, 0x1, R4 ;  /* 0x0000000100087824 */ /* 0x000fe200078e0204 */
[-C--:B------:R-:W-:Y:S01]  /*b250*/  LEA.HI.X.SX32 R43, R10, R37.reuse, 0x2, P2 ;  /* 0x000000250a2b7211 */ /* 0x080fe200010f16ff */
[----:B------:R-:W-:Y:S01]  /*b260*/  REDG.E.ADD.F32.FTZ.RN.STRONG.GPU desc[UR8][R50.64], R22 ;  /* 0x00000016320079a6 */ /* 0x000fe2000c10f388 */
[-C--:B------:R-:W-:Y:S01]  /*b270*/  LEA R38, P0, R4, R36.reuse, 0x2 ;  /* 0x0000002404267211 */ /* 0x080fe200078010ff */
[----:B------:R-:W-:Y:S01]  /*b280*/  IMAD.IADD R7, R0, 0x1, R8 ;  /* 0x0000000100077824 */ /* 0x000fe200078e0208 */
[-C--:B------:R-:W-:Y:S01]  /*b290*/  LEA.HI.X.SX32 R41, R9, R37.reuse, 0x2, P1 ;  /* 0x0000002509297211 */ /* 0x080fe200008f16ff */
[----:B------:R-:W-:Y:S01]  /*b2a0*/  REDG.E.ADD.F32.FTZ.RN.STRONG.GPU desc[UR8][R48.64], R23 ;  /* 0x00000017300079a6 */ /* 0x000fe2000c10f388 */
[-C--:B------:R-:W-:Y:S01]  /*b2b0*/  LEA.HI.X.SX32 R39, R4, R37.reuse, 0x2, P0 ;  /* 0x0000002504277211 */ /* 0x080fe200000f16ff */
[C---:B------:R-:W-:Y:S02]  /*b2c0*/  IMAD.IADD R6, R0.reuse, 0x1, R7 ;  /* 0x0000000100067824 */ /* 0x040fe400078e0207 */
[----:B------:R-:W-:Y:S02]  /*b2d0*/  REDG.E.ADD.F32.FTZ.RN.STRONG.GPU desc[UR8][R46.64], R24 ;  /* 0x000000182e0079a6 */ /* 0x000fe4000c10f388 */
[----:B------:R-:W-:Y:S01]  /*b2e0*/  IMAD.IADD R5, R0, 0x1, R6 ;  /* 0x0000000100057824 */ /* 0x000fe200078e0206 */
[CC--:B-1----:R-:W-:Y:S01]  /*b2f0*/  LEA R16, P1, R7.reuse, R36.reuse, 0x2 ;  /* 0x0000002407107211 */ /* 0x0c2fe200078210ff */
[----:B------:R-:W-:Y:S01]  /*b300*/  REDG.E.ADD.F32.FTZ.RN.STRONG.GPU desc[UR8][R44.64], R25 ;  /* 0x000000192c0079a6 */ /* 0x000fe2000c10f388 */
[-C--:B------:R-:W-:Y:S01]  /*b310*/  LEA R14, P0, R6, R36.reuse, 0x2 ;  /* 0x00000024060e7211 */ /* 0x080fe200078010ff */
[----:B------:R-:W-:Y:S01]  /*b320*/  IMAD.IADD R4, R0, 0x1, R5 ;  /* 0x0000000100047824 */ /* 0x000fe200078e0205 */
[-C--:B---3--:R-:W-:Y:S01]  /*b330*/  LEA R18, P2, R8, R36.reuse, 0x2 ;  /* 0x0000002408127211 */ /* 0x088fe200078410ff */
[----:B------:R-:W-:Y:S01]  /*b340*/  REDG.E.ADD.F32.FTZ.RN.STRONG.GPU desc[UR8][R42.64], R26 ;  /* 0x0000001a2a0079a6 */ /* 0x000fe2000c10f388 */
[-C--:B------:R-:W-:Y:S01]  /*b350*/  LEA.HI.X.SX32 R17, R7, R37.reuse, 0x2, P1 ;  /* 0x0000002507117211 */ /* 0x080fe200008f16ff */
[----:B------:R-:W-:Y:S01]  /*b360*/  IMAD.IADD R2, R0, 0x1, R4 ;  /* 0x0000000100027824 */ /* 0x000fe200078e0204 */
[-C--:B------:R-:W-:Y:S01]  /*b370*/  LEA.HI.X.SX32 R19, R8, R37.reuse, 0x2, P2 ;  /* 0x0000002508137211 */ /* 0x080fe200010f16ff */
[----:B------:R-:W-:Y:S01]  /*b380*/  REDG.E.ADD.F32.FTZ.RN.STRONG.GPU desc[UR8][R40.64], R27 ;  /* 0x0000001b280079a6 */ /* 0x000fe2000c10f388 */
[-C--:B------:R-:W-:Y:S01]  /*b390*/  LEA.HI.X.SX32 R15, R6, R37.reuse, 0x2, P0 ;  /* 0x00000025060f7211 */ /* 0x080fe200000f16ff */
[----:B------:R-:W-:Y:S01]  /*b3a0*/  IMAD.IADD R0, R0, 0x1, R2 ;  /* 0x0000000100007824 */ /* 0x000fe200078e0202 */
[CC--:B------:R-:W-:Y:S01]  /*b3b0*/  LEA R12, P3, R5.reuse, R36.reuse, 0x2 ;  /* 0x00000024050c7211 */ /* 0x0c0fe200078610ff */
[----:B------:R-:W-:Y:S01]  /*b3c0*/  REDG.E.ADD.F32.FTZ.RN.STRONG.GPU desc[UR8][R38.64], R32 ;  /* 0x00000020260079a6 */ /* 0x000fe2000c10f388 */
[-C--:B------:R-:W-:Y:S02]  /*b3d0*/  LEA R10, P2, R4, R36.reuse, 0x2 ;  /* 0x00000024040a7211 */ /* 0x080fe400078410ff */
[-C--:B------:R-:W-:Y:S01]  /*b3e0*/  LEA.HI.X.SX32 R13, R5, R37.reuse, 0x2, P3 ;  /* 0x00000025050d7211 */ /* 0x080fe200018f16ff */
[----:B------:R-:W-:Y:S01]  /*b3f0*/  REDG.E.ADD.F32.FTZ.RN.STRONG.GPU desc[UR8][R18.64], R33 ;  /* 0x00000021120079a6 */ /* 0x000fe2000c10f388 */
[-C--:B------:R-:W-:Y:S02]  /*b400*/  LEA R8, P1, R2, R36.reuse, 0x2 ;  /* 0x0000002402087211 */ /* 0x080fe400078210ff */
[-C--:B------:R-:W-:Y:S01]  /*b410*/  LEA.HI.X.SX32 R11, R4, R37.reuse, 0x2, P2 ;  /* 0x00000025040b7211 */ /* 0x080fe200010f16ff */
[----:B------:R-:W-:Y:S01]  /*b420*/  REDG.E.ADD.F32.FTZ.RN.STRONG.GPU desc[UR8][R16.64], R34 ;  /* 0x00000022100079a6 */ /* 0x000fe2000c10f388 */
[----:B------:R-:W-:Y:S02]  /*b430*/  LEA R6, P0, R0, R36, 0x2 ;  /* 0x0000002400067211 */ /* 0x000fe400078010ff */
[-C--:B------:R-:W-:Y:S01]  /*b440*/  LEA.HI.X.SX32 R9, R2, R37.reuse, 0x2, P1 ;  /* 0x0000002502097211 */ /* 0x080fe200008f16ff */
[----:B------:R-:W-:Y:S01]  /*b450*/  REDG.E.ADD.F32.FTZ.RN.STRONG.GPU desc[UR8][R14.64], R35 ;  /* 0x000000230e0079a6 */ /* 0x000fe2000c10f388 */
[----:B------:R-:W-:Y:S02]  /*b460*/  LEA.HI.X.SX32 R7, R0, R37, 0x2, P0 ;  /* 0x0000002500077211 */ /* 0x000fe400000f16ff */
[----:B------:R-:W-:Y:S01]  /*b470*/  PLOP3.LUT P1, PT, PT, PT, UP0, 0x80, 0x0 ;  /* 0x000000000000781c */ /* 0x000fe20003f2f008 */
[----:B------:R-:W-:Y:S01]  /*b480*/  REDG.E.ADD.F32.FTZ.RN.STRONG.GPU desc[UR8][R12.64], R28 ;  /* 0x0000001c0c0079a6 */ /* 0x000fe2000c10f388 */
[----:B------:R-:W-:Y:S01]  /*b490*/  PLOP3.LUT P0, PT, PT, PT, UP2, 0x80, 0x0 ;  /* 0x000000000000781c */ /* 0x000fe20003f0f028 */
[----:B------:R-:W-:Y:S02]  /*b4a0*/  @UP3 UIADD3 UR16, UP0, UR16, -0x200, URZ ;  /* 0xfffffe0010103890 */ /* 0x000fe4000ff1e03f */
[----:B------:R-:W-:Y:S02]  /*b4b0*/  REDG.E.ADD.F32.FTZ.RN.STRONG.GPU desc[UR8][R10.64], R29 ;  /* 0x0000001d0a0079a6 */ /* 0x000fe4000c10f388 */
[----:B------:R-:W-:Y:S02]  /*b4c0*/  @UP3 UIADD3.X UR15, UR15, -0x1, URZ, UP0, !UPT ;  /* 0xffffffff0f0f3890 */ /* 0x000fe400087fe43f */
[----:B------:R-:W-:Y:S04]  /*b4d0*/  REDG.E.ADD.F32.FTZ.RN.STRONG.GPU desc[UR8][R8.64], R30 ;  /* 0x0000001e080079a6 */ /* 0x000fe8000c10f388 */
[----:B------:R-:W-:Y:S04]  /*b4e0*/  REDG.E.ADD.F32.FTZ.RN.STRONG.GPU desc[UR8][R6.64], R31 ;  /* 0x0000001f060079a6 */ /* 0x000fe8000c10f388 */
[----:B------:R-:W-:Y:S04]  /*b4f0*/  LDSM.16.MT88.4 R4, [R3+0x14000] ;  /* 0x014000000304783b */ /* 0x000fe80000004200 */
[----:B------:R-:W1:Y:S04]  /*b500*/  LDSM.16.MT88.4 R8, [R184] ;  /* 0x00000000b808783b */ /* 0x000e680000004200 */
[----:B------:R-:W3:Y:S04]  /*b510*/  LDSM.16.MT88.4 R12, [R3+0x18000] ;  /* 0x01800000030c783b */ /* 0x000ee80000004200 */
[----:B------:R-:W-:Y:S04]  /*b520*/  LDSM.16.MT88.4 R20, [R3+0x14800] ;  /* 0x014800000314783b */ /* 0x000fe80000004200 */
[----:B------:R-:W-:Y:S04]  /*b530*/  LDSM.16.MT88.4 R24, [R184+0x800] ;  /* 0x00080000b818783b */ /* 0x000fe80000004200 */
[----:B------:R-:W-:Y:S04]  /*b540*/  LDSM.16.MT88.4 R32, [R3+0x18800] ;  /* 0x018800000320783b */ /* 0x000fe80000004200 */
[----:B------:R-:W-:Y:S04]  /*b550*/  LDSM.16.MT88.4 R36, [R184+0x1000] ;  /* 0x00100000b824783b */ /* 0x000fe80000004200 */
[----:B------:R-:W-:Y:S01]  /*b560*/  LDSM.16.MT88.4 R40, [R3+0x19000] ;  /* 0x019000000328783b */ /* 0x000fe20000004200 */
[-C--:B-1----:R-:W-:Y:S06]  /*b570*/  HMMA.16816.F32.BF16 R100, R4, R8.reuse, R100 ;  /* 0x000000080464723c */ /* 0x082fec0000041864 */
[C---:B---3--:R-:W-:Y:S06]  /*b580*/  HMMA.16816.F32.BF16 R104, R12.reuse, R8, R104 ;  /* 0x000000080c68723c */ /* 0x048fec0000041868 */
[-C--:B------:R-:W-:Y:S06]  /*b590*/  HMMA.16816.F32.BF16 R108, R12, R10.reuse, R108 ;  /* 0x0000000a0c6c723c */ /* 0x080fec000004186c */
[C---:B------:R-:W-:Y:S01]  /*b5a0*/  HMMA.16816.F32.BF16 R112, R4.reuse, R10, R112 ;  /* 0x0000000a0470723c */ /* 0x040fe20000041870 */
[----:B------:R-:W-:Y:S04]  /*b5b0*/  LDSM.16.MT88.4 R8, [R3+0x15000] ;  /* 0x015000000308783b */ /* 0x000fe80000004200 */
[----:B--2---:R-:W-:Y:S05]  /*b5c0*/  IMAD.IADD R0, R185, 0x1, R184 ;  /* 0x00000001b9007824 */ /* 0x004fea00078e02b8 */
[----:B------:R-:W1:Y:S04]  /*b5d0*/  LDSM.16.MT88.4 R16, [R0] ;  /* 0x000000000010783b */ /* 0x000e680000004200 */
[----:B------:R-:W2:Y:S01]  /*b5e0*/  LDSM.16.MT88.4 R28, [R0+0x800] ;  /* 0x00080000001c783b */ /* 0x000ea20000004200 */
[-C--:B-1----:R-:W-:Y:S06]  /*b5f0*/  HMMA.16816.F32.BF16 R116, R4, R16.reuse, R116 ;  /* 0x000000100474723c */ /* 0x082fec0000041874 */
[C---:B------:R-:W-:Y:S06]  /*b600*/  HMMA.16816.F32.BF16 R120, R12.reuse, R16, R120 ;  /* 0x000000100c78723c */ /* 0x040fec0000041878 */
[-C--:B------:R-:W-:Y:S01]  /*b610*/  HMMA.16816.F32.BF16 R124, R12, R18.reuse, R124 ;  /* 0x000000120c7c723c */ /* 0x080fe2000004187c */
[----:B------:R-:W1:Y:S05]  /*b620*/  LDSM.16.MT88.4 R12, [R0+0x1000] ;  /* 0x00100000000c783b */ /* 0x000e6a0000004200 */
[----:B------:R-:W-:Y:S01]  /*b630*/  HMMA.16816.F32.BF16 R128, R4, R18, R128 ;  /* 0x000000120480723c */ /* 0x000fe20000041880 */
[----:B------:R-:W-:Y:S04]  /*b640*/  LDSM.16.MT88.4 R4, [R3+0x15800] ;  /* 0x015800000304783b */ /* 0x000fe80000004200 */
[----:B------:R-:W3:Y:S01]  /*b650*/  LDSM.16.MT88.4 R16, [R184+0x1800] ;  /* 0x00180000b810783b */ /* 0x000ee20000004200 */
        /* <DEDUP_REMOVED lines=11> */
[----:B------:R-:W5:Y:S01]  /*b710*/  LDSM.16.MT88.4 R28, [R184+0x2000] ;  /* 0x00200000b81c783b */ /* 0x000f620000004200 */
[-C--:B------:R-:W-:Y:S06]  /*b720*/  HMMA.16816.F32.BF16 R100, R8, R36.reuse, R100 ;  /* 0x000000240864723c */ /* 0x080fec0000041864 */
[C---:B------:R-:W-:Y:S06]  /*b730*/  HMMA.16816.F32.BF16 R104, R40.reuse, R36, R104 ;  /* 0x000000242868723c */ /* 0x040fec0000041868 */
[-C--:B------:R-:W-:Y:S06]  /*b740*/  HMMA.16816.F32.BF16 R108, R40, R38.reuse, R108 ;  /* 0x00000026286c723c */ /* 0x080fec000004186c */
[C---:B------:R-:W-:Y:S01]  /*b750*/  HMMA.16816.F32.BF16 R112, R8.reuse, R38, R112 ;  /* 0x000000260870723c */ /* 0x040fe20000041870 */
[----:B------:R-:W5:Y:S05]  /*b760*/  LDSM.16.MT88.4 R36, [R3+0x1a000] ;  /* 0x01a000000324783b */ /* 0x000f6a0000004200 */
[-C--:B-1----:R-:W-:Y:S06]  /*b770*/  HMMA.16816.F32.BF16 R116, R8, R12.reuse, R116 ;  /* 0x0000000c0874723c */ /* 0x082fec0000041874 */
[C---:B------:R-:W-:Y:S06]  /*b780*/  HMMA.16816.F32.BF16 R120, R40.reuse, R12, R120 ;  /* 0x0000000c2878723c */ /* 0x040fec0000041878 */
[-C--:B------:R-:W-:Y:S01]  /*b790*/  HMMA.16816.F32.BF16 R124, R40, R14.reuse, R124 ;  /* 0x0000000e287c723c */ /* 0x080fe2000004187c */
[----:B------:R-:W1:Y:S05]  /*b7a0*/  LDSM.16.MT88.4 R40, [R0+0x2000] ;  /* 0x002000000028783b */ /* 0x000e6a0000004200 */
[----:B------:R-:W-:Y:S01]  /*b7b0*/  HMMA.16816.F32.BF16 R128, R8, R14, R128 ;  /* 0x0000000e0880723c */ /* 0x000fe20000041880 */
[----:B------:R-:W-:Y:S04]  /*b7c0*/  LDSM.16.MT88.4 R8, [R3+0x16800] ;  /* 0x016800000308783b */ /* 0x000fe80000004200 */
[----:B------:R-:W1:Y:S01]  /*b7d0*/  LDSM.16.MT88.4 R12, [R184+0x2800] ;  /* 0x00280000b80c783b */ /* 0x000e620000004200 */
[-C--:B---3--:R-:W-:Y:S06]  /*b7e0*/  HMMA.16816.F32.BF16 R100, R4, R16.reuse, R100 ;  /* 0x000000100464723c */ /* 0x088fec0000041864 */
[C---:B----4-:R-:W-:Y:S06]  /*b7f0*/  HMMA.16816.F32.BF16 R104, R24.reuse, R16, R104 ;  /* 0x000000101868723c */ /* 0x050fec0000041868 */
[-C--:B------:R-:W-:Y:S06]  /*b800*/  HMMA.16816.F32.BF16 R108, R24, R18.reuse, R108 ;  /* 0x00000012186c723c */ /* 0x080fec000004186c */
[C---:B------:R-:W-:Y:S01]  /*b810*/  HMMA.16816.F32.BF16 R112, R4.reuse, R18, R112 ;  /* 0x000000120470723c */ /* 0x040fe20000041870 */
[----:B------:R-:W3:Y:S05]  /*b820*/  LDSM.16.MT88.4 R16, [R3+0x1a800] ;  /* 0x01a800000310783b */ /* 0x000eea0000004200 */
[-C--:B--2---:R-:W-:Y:S06]  /*b830*/  HMMA.16816.F32.BF16 R116, R4, R32.reuse, R116 ;  /* 0x000000200474723c */ /* 0x084fec0000041874 */
[C---:B------:R-:W-:Y:S06]  /*b840*/  HMMA.16816.F32.BF16 R120, R24.reuse, R32, R120 ;  /* 0x000000201878723c */ /* 0x040fec0000041878 */
[-C--:B------:R-:W-:Y:S01]  /*b850*/  HMMA.16816.F32.BF16 R124, R24, R34.reuse, R124 ;  /* 0x00000022187c723c */ /* 0x080fe2000004187c */
[----:B------:R-:W2:Y:S05]  /*b860*/  LDSM.16.MT88.4 R24, [R0+0x2800] ;  /* 0x002800000018783b */ /* 0x000eaa0000004200 */
[----:B------:R-:W-:Y:S01]  /*b870*/  HMMA.16816.F32.BF16 R128, R4, R34, R128 ;  /* 0x000000220480723c */ /* 0x000fe20000041880 */
[----:B------:R-:W-:Y:S04]  /*b880*/  LDSM.16.MT88.4 R4, [R3+0x17000] ;  /* 0x017000000304783b */ /* 0x000fe80000004200 */
[----:B------:R-:W-:Y:S01]  /*b890*/  LDSM.16.MT88.4 R32, [R3+0x1b000] ;  /* 0x01b000000320783b */ /* 0x000fe20000004200 */
[-C--:B-----5:R-:W-:Y:S06]  /*b8a0*/  HMMA.16816.F32.BF16 R100, R20, R28.reuse, R100 ;  /* 0x0000001c1464723c */ /* 0x0a0fec0000041864 */
[C---:B------:R-:W-:Y:S06]  /*b8b0*/  HMMA.16816.F32.BF16 R104, R36.reuse, R28, R104 ;  /* 0x0000001c2468723c */ /* 0x040fec0000041868 */
[-C--:B------:R-:W-:Y:S06]  /*b8c0*/  HMMA.16816.F32.BF16 R108, R36, R30.reuse, R108 ;  /* 0x0000001e246c723c */ /* 0x080fec000004186c */
[C---:B------:R-:W-:Y:S01]  /*b8d0*/  HMMA.16816.F32.BF16 R112, R20.reuse, R30, R112 ;  /* 0x0000001e1470723c */ /* 0x040fe20000041870 */
[----:B------:R-:W4:Y:S05]  /*b8e0*/  LDSM.16.MT88.4 R28, [R184+0x3000] ;  /* 0x00300000b81c783b */ /* 0x000f2a0000004200 */
[-C--:B-1----:R-:W-:Y:S06]  /*b8f0*/  HMMA.16816.F32.BF16 R116, R20, R40.reuse, R116 ;  /* 0x000000281474723c */ /* 0x082fec0000041874 */
[C---:B------:R-:W-:Y:S06]  /*b900*/  HMMA.16816.F32.BF16 R120, R36.reuse, R40, R120 ;  /* 0x000000282478723c */ /* 0x040fec0000041878 */
[-C--:B------:R-:W-:Y:S01]  /*b910*/  HMMA.16816.F32.BF16 R124, R36, R42.reuse, R124 ;  /* 0x0000002a247c723c */ /* 0x080fe2000004187c */
[----:B------:R-:W1:Y:S05]  /*b920*/  LDSM.16.MT88.4 R36, [R0+0x3000] ;  /* 0x003000000024783b */ /* 0x000e6a0000004200 */
        /* <DEDUP_REMOVED lines=8> */
[-C--:B--2---:R-:W-:Y:S06]  /*b9b0*/  HMMA.16816.F32.BF16 R116, R8, R24.reuse, R116 ;  /* 0x000000180874723c */ /* 0x084fec0000041874 */
[C---:B------:R-:W-:Y:S06]  /*b9c0*/  HMMA.16816.F32.BF16 R120, R16.reuse, R24, R120 ;  /* 0x000000181078723c */ /* 0x040fec0000041878 */
[-C--:B------:R-:W-:Y:S01]  /*b9d0*/  HMMA.16816.F32.BF16 R124, R16, R26.reuse, R124 ;  /* 0x0000001a107c723c */ /* 0x080fe2000004187c */
[----:B------:R2:W5:Y:S05]  /*b9e0*/  LDSM.16.MT88.4 R16, [R0+0x3800] ;  /* 0x003800000010783b */ /* 0x00056a0000004200 */
[----:B------:R-:W-:Y:S06]  /*b9f0*/  HMMA.16816.F32.BF16 R128, R8, R26, R128 ;  /* 0x0000001a0880723c */ /* 0x000fec0000041880 */
[-C--:B----4-:R-:W-:Y:S06]  /*ba00*/  HMMA.16816.F32.BF16 R100, R4, R28.reuse, R100 ;  /* 0x0000001c0464723c */ /* 0x090fec0000041864 */
[C---:B------:R-:W-:Y:S06]  /*ba10*/  HMMA.16816.F32.BF16 R104, R32.reuse, R28, R104 ;  /* 0x0000001c2068723c */ /* 0x040fec0000041868 */
[-C--:B------:R-:W-:Y:S05]  /*ba20*/  HMMA.16816.F32.BF16 R108, R32, R30.reuse, R108 ;  /* 0x0000001e206c723c */ /* 0x080fea000004186c */
[C---:B--2---:R-:W-:Y:S01]  /*ba30*/  VIADD R0, R184.reuse, 0xffffc000 ;  /* 0xffffc000b8007836 */ /* 0x044fe20000000000 */
[C---:B------:R-:W-:Y:S05]  /*ba40*/  HMMA.16816.F32.BF16 R112, R4.reuse, R30, R112 ;  /* 0x0000001e0470723c */ /* 0x040fea0000041870 */
[----:B------:R-:W-:Y:S01]  /*ba50*/  @P1 VIADD R0, R184, 0x4000 ;  /* 0x00004000b8001836 */ /* 0x000fe20000000000 */
[-C--:B-1----:R-:W-:Y:S05]  /*ba60*/  HMMA.16816.F32.BF16 R116, R4, R36.reuse, R116 ;  /* 0x000000240474723c */ /* 0x082fea0000041874 */
        /* <DEDUP_REMOVED lines=8> */
[-C--:B-----5:R-:W-:Y:S06]  /*baf0*/  HMMA.16816.F32.BF16 R116, R12, R16.reuse, R116 ;  /* 0x000000100c74723c */ /* 0x0a0fec0000041874 */
        /* <DEDUP_REMOVED lines=10> */
[----:B------:R-:W5:Y:S04]  /*bba0*/  LDL R53, [R1+0x84] ;  /* 0x0000840001357983 */ /* 0x000f680000100800 */
        /* <DEDUP_REMOVED lines=8> */
[----:B------:R-:W5:Y:S01]  /*bc30*/  LDL R44, [R1+0xa0] ;  /* 0x0000a000012c7983 */ /* 0x000f620000100800 */
        /* <DEDUP_REMOVED lines=79> */
[----:B-----5:R-:W-:Y:S04]  /*c130*/  STS [R53], R11 ;  /* 0x0000000b35007388 */ /* 0x020fe80000000800 */
        /* <DEDUP_REMOVED lines=40> */
.L_x_961:
        /* <DEDUP_REMOVED lines=23> */
.L_x_962:
        /* <DEDUP_REMOVED lines=37> */
[----:B------:R-:W5:Y:S01]  /*c780*/  LDS.128 R12, [R145+0xc000] ;  /* 0x00c00000910c7984 */ /* 0x000f620000000c00 */
        /* <DEDUP_REMOVED lines=9> */
[----:B-----5:R1:W-:Y:S04]  /*c820*/  STG.E.128 desc[UR8][R8.64], R12 ;  /* 0x0000000c08007986 */ /* 0x0203e8000c101d08 */
.L_x_964:
[----:B------:R-:W-:Y:S05]  /*c830*/  BSYNC B0 ;  /* 0x0000000000007941 */ /* 0x000fea0003800000 */
.L_x_963:
        /* <DEDUP_REMOVED lines=13> */
[----:B--2---:R1:W-:Y:S02]  /*c910*/  STG.E.128 desc[UR8][R8.64], R16 ;  /* 0x0000001008007986 */ /* 0x0043e4000c101d08 */
.L_x_966:
[----:B------:R-:W-:Y:S05]  /*c920*/  BSYNC B0 ;  /* 0x0000000000007941 */ /* 0x000fea0003800000 */
.L_x_965:
[----:B-1----:R1:W1:Y:S01]  /*c930*/  LDS.128 R12, [R145+0xe000] ;  /* 0x00e00000910c7984 */ /* 0x0022620000000c00 */
        /* <DEDUP_REMOVED lines=14> */
.L_x_968:
[----:B------:R-:W-:Y:S05]  /*ca20*/  BSYNC B0 ;  /* 0x0000000000007941 */ /* 0x000fea0003800000 */
.L_x_967:
        /* <DEDUP_REMOVED lines=15> */
.L_x_970:
[----:B------:R-:W-:Y:S05]  /*cb20*/  BSYNC B0 ;  /* 0x0000000000007941 */ /* 0x000fea0003800000 */
.L_x_969:
        /* <DEDUP_REMOVED lines=27> */
.L_x_972:
[----:B------:R-:W-:Y:S05]  /*cce0*/  BSYNC B0 ;  /* 0x0000000000007941 */ /* 0x000fea0003800000 */
.L_x_971:
        /* <DEDUP_REMOVED lines=13> */
[----:B---3--:R1:W-:Y:S02]  /*cdc0*/  STG.E.128 desc[UR8][R8.64], R24 ;  /* 0x0000001808007986 */ /* 0x0083e4000c101d08 */
.L_x_974:
[----:B------:R-:W-:Y:S05]  /*cdd0*/  BSYNC B0 ;  /* 0x0000000000007941 */ /* 0x000fea0003800000 */
.L_x_973:
        /* <DEDUP_REMOVED lines=13> */
[----:B----4-:R1:W-:Y:S02]  /*ceb0*/  STG.E.128 desc[UR8][R8.64], R28 ;  /* 0x0000001c08007986 */ /* 0x0103e4000c101d08 */
.L_x_976:
[----:B------:R-:W-:Y:S05]  /*cec0*/  BSYNC B0 ;  /* 0x0000000000007941 */ /* 0x000fea0003800000 */
.L_x_975:
        /* <DEDUP_REMOVED lines=13> */
.L_x_925:
[----:B------:R-:W-:Y:S05]  /*cfa0*/  BSYNC B1 ;  /* 0x0000000000017941 */ /* 0x000fea0003800000 */
.L_x_903:
        /* <DEDUP_REMOVED lines=11> */
.L_x_977:
[----:B------:R-:W-:Y:S05]  /*d060*/  EXIT ;  /* 0x000000000000794d */ /* 0x000fea0003800000 */
.L_x_979:
        /* <DEDUP_REMOVED lines=9> */
.L_x_1276:


//--------------------- .text._ZN5flash44flash_bwd_dq_dk_dv_loop_seqk_parallel_kernelI23Flash_bwd_kernel_traitsILi64ELi128ELi128ELi8ELi4ELi4ELi4ELb0ELb0EN7cutlass10bfloat16_tE19Flash_kernel_traitsILi64ELi128ELi128ELi8ES3_EELb1ELb1ELb0ELb0ELb1ELb1ELb0EEEvNS_16Flash_bwd_paramsE --------------------------
	.section	.text._ZN5flash44flash_bwd_dq_dk_dv_loop_seqk_parallel_kernelI23Flash_bwd_kernel_traitsILi64ELi128ELi128ELi8ELi4ELi4ELi4ELb0ELb0EN7cutlass10bfloat16_tE19Flash_kernel_traitsILi64ELi128ELi128ELi8ES3_EELb1ELb1ELb0ELb0ELb1ELb1ELb0EEEvNS_16Flash_bwd_paramsE,"ax",@progbits
	.align	128
        .global         _ZN5flash44flash_bwd_dq_dk_dv_loop_seqk_parallel_kernelI23Flash_bwd_kernel_traitsILi64ELi128ELi128ELi8ELi4ELi4ELi4ELb0ELb0EN7cutlass10bfloat16_tE19Flash_kernel_traitsILi64ELi128ELi128ELi8ES3_EELb1ELb1ELb0ELb0ELb1ELb1ELb0EEEvNS_16Flash_bwd_paramsE
        .type           _ZN5flash44flash_bwd_dq_dk_dv_loop_seqk_parallel_kernelI23Flash_bwd_kernel_traitsILi64ELi128ELi128ELi8ELi4ELi4ELi4ELb0ELb0EN7cutlass10bfloat16_tE19Flash_kernel_traitsILi64ELi128ELi128ELi8ES3_EELb1ELb1ELb0ELb0ELb1ELb1ELb0EEEvNS_16Flash_bwd_paramsE,@function
        .size           _ZN5flash44flash_bwd_dq_dk_dv_loop_seqk_parallel_kernelI23Flash_bwd_kernel_traitsILi64ELi128ELi128ELi8ELi4ELi4ELi4ELb0ELb0EN7cutlass10bfloat16_tE19Flash_kernel_traitsILi64ELi128ELi128ELi8ES3_EELb1ELb1ELb0ELb0ELb1ELb1ELb0EEEvNS_16Flash_bwd_paramsE,(.L_x_1277 - _ZN5flash44flash_bwd_dq_dk_dv_loop_seqk_parallel_kernelI23Flash_bwd_kernel_traitsILi64ELi128ELi128ELi8ELi4ELi4ELi4ELb0ELb0EN7cutlass10bfloat16_tE19Flash_kernel_traitsILi64ELi128ELi128ELi8ES3_EELb1ELb1ELb0ELb0ELb1ELb1ELb0EEEvNS_16Flash_bwd_paramsE)
        .other          _ZN5flash44flash_bwd_dq_dk_dv_loop_seqk_parallel_kernelI23Flash_bwd_kernel_traitsILi64ELi128ELi128ELi8ELi4ELi4ELi4ELb0ELb0EN7cutlass10bfloat16_tE19Flash_kernel_traitsILi64ELi128ELi128ELi8ES3_EELb1ELb1ELb0ELb0ELb1ELb1ELb0EEEvNS_16Flash_bwd_paramsE,@"STO_CUDA_ENTRY STV_DEFAULT"
_ZN5flash44flash_bwd_dq_dk_dv_loop_seqk_parallel_kernelI23Flash_bwd_kernel_traitsILi64ELi128ELi128ELi8ELi4ELi4ELi4ELb0ELb0EN7cutlass10bfloat16_tE19Flash_kernel_traitsILi64ELi128ELi128ELi8ES3_EELb1ELb1ELb0ELb0ELb1ELb1ELb0EEEvNS_16Flash_bwd_paramsE:
.text._ZN5flash44flash_bwd_dq_dk_dv_loop_seqk_parallel_kernelI23Flash_bwd_kernel_traitsILi64ELi128ELi128ELi8ELi4ELi4ELi4ELb0ELb0EN7cutlass10bfloat16_tE19Flash_kernel_traitsILi64ELi128ELi128ELi8ES3_EELb1ELb1ELb0ELb0ELb1ELb1ELb0EEEvNS_16Flash_bwd_paramsE:
        /* <DEDUP_REMOVED lines=19> */
[----:B------:R-:W4:Y:S01]  /*0130*/  S2UR UR23, SR_CTAID.Z ;  /* 0x00000000001779c3 */ /* 0x000f220000002700 */
[----:B--2---:R-:W-:-:S07]  /*0140*/  ULEA UR5, UR5, UR4, 0x18 ;  /* 0x0000000405057291 */ /* 0x004fce000f8ec03f */
[----:B------:R-:W2:Y:S01]  /*0150*/  S2UR UR21, SR_CTAID.Z ;  /* 0x00000000001579c3 */ /* 0x000ea20000002700 */
[----:B------:R-:W-:Y:S01]  /*0160*/  UIADD3 UR4, UR5, 0xc000, URZ ;  /* 0x0000c00005047890 */ /* 0x000fe2000fffe03f */
[----:B-1----:R-:W-:Y:S01]  /*0170*/  SHF.R.S32.HI R6, RZ, 0x1f, R11 ;  /* 0x0000001fff067819 */ /* 0x002fe2000001140b */
[----:B---3--:R-:W-:-:S05]  /*0180*/  USHF.R.S32.HI UR28, URZ, 0x1f, UR22 ;  /* 0x0000001f3f1c7899 */ /* 0x008fca0008011416 */
[----:B------:R-:W1:Y:S01]  /*0190*/  S2UR UR20, SR_CTAID.Y ;  /* 0x00000000001479c3 */ /* 0x000e620000002600 */
[----:B------:R-:W-:Y:S01]  /*01a0*/  UIMAD.WIDE UR34, UR22, 0x80, URZ ;  /* 0x00000080162278a5 */ /* 0x000fe2000f8e023f */
[CC--:B------:R-:W-:Y:S02]  /*01b0*/  LEA.HI R7, R6.reuse, R11.reuse, RZ, 0x4 ;  /* 0x0000000b06077211 */ /* 0x0c0fe400078f20ff */
[----:B------:R-:W-:Y:S02]  /*01c0*/  LEA.HI R0, R6, R11, RZ, 0x5 ;  /* 0x0000000b06007211 */ /* 0x000fe400078f28ff */
[----:B------:R-:W-:Y:S01]  /*01d0*/  SHF.R.S32.HI R5, RZ, 0x4, R7 ;  /* 0x00000004ff057819 */ /* 0x000fe20000011407 */
[----:B----4-:R-:W-:Y:S01]  /*01e0*/  USHF.R.S32.HI UR27, URZ, 0x1f, UR23 ;  /* 0x0000001f3f1b7899 */ /* 0x010fe20008011417 */
[----:B------:R-:W-:Y:S02]  /*01f0*/  LOP3.LUT R2, R7, 0xfffffff0, RZ, 0xc0, !PT ;  /* 0xfffffff007027812 */ /* 0x000fe400078ec0ff */
[----:B------:R-:W-:-:S02]  /*0200*/  LOP3.LUT R3, R0, 0xffffffe0, RZ, 0xc0, !PT ;  /* 0xffffffe000037812 */ /* 0x000fc400078ec0ff */
[----:B------:R-:W-:Y:S01]  /*0210*/  SHF.R.S32.HI R8, RZ, 0x5, R0 ;  /* 0x00000005ff087819 */ /* 0x000fe20000011400 */
[C---:B------:R-:W-:Y:S01]  /*0220*/  IMAD.IADD R9, R11.reuse, 0x1, -R2 ;  /* 0x000000010b097824 */ /* 0x040fe200078e0a02 */
[----:B------:R-:W-:Y:S01]  /*0230*/  SHF.R.S32.HI R4, RZ, 0x1f, R0 ;  /* 0x0000001fff047819 */ /* 0x000fe20000011400 */
[----:B------:R-:W-:Y:S01]  /*0240*/  IMAD.IADD R3, R11, 0x1, -R3 ;  /* 0x000000010b037824 */ /* 0x000fe200078e0a03 */
[CC--:B------:R-:W-:Y:S01]  /*0250*/  LEA.HI R249, R6.reuse, R11.reuse, RZ, 0x7 ;  /* 0x0000000b06f97211 */ /* 0x0c0fe200078f38ff */
[----:B--2---:R-:W-:Y:S01]  /*0260*/  USHF.R.S32.HI UR26, URZ, 0x1f, UR21 ;  /* 0x0000001f3f1a7899 */ /* 0x004fe20008011415 */
[CC--:B------:R-:W-:Y:S02]  /*0270*/  LEA.HI R10, R6.reuse, R11.reuse, RZ, 0x3 ;  /* 0x0000000b060a7211 */ /* 0x0c0fe400078f18ff */
[----:B------:R-:W-:Y:S02]  /*0280*/  LEA.HI R13, R6, R11, RZ, 0x6 ;  /* 0x0000000b060d7211 */ /* 0x000fe400078f30ff */
[----:B------:R-:W-:-:S02]  /*0290*/  LEA.HI R0, R7, R5, RZ, 0x1 ;  /* 0x0000000507007211 */ /* 0x000fc400078f08ff */
[----:B------:R-:W-:Y:S01]  /*02a0*/  LEA.HI R6, R6, R11, RZ, 0x2 ;  /* 0x0000000b06067211 */ /* 0x000fe200078f10ff */
[----:B-1----:R-:W-:Y:S01]  /*02b0*/  USHF.R.S32.HI UR25, URZ, 0x1f, UR20 ;  /* 0x0000001f3f197899 */ /* 0x002fe20008011414 */
[----:B------:R-:W-:Y:S02]  /*02c0*/  LOP3.LUT R12, R10, 0xfffffff8, RZ, 0xc0, !PT ;  /* 0xfffffff80a0c7812 */ /* 0x000fe400078ec0ff */
[----:B------:R-:W-:Y:S02]  /*02d0*/  LOP3.LUT R2, R0, 0xfffffffe, RZ, 0xc0, !PT ;  /* 0xfffffffe00027812 */ /* 0x000fe400078ec0ff */
[----:B------:R-:W-:Y:S01]  /*02e0*/  LOP3.LUT R7, R6, 0x7ffffffc, RZ, 0xc0, !PT ;  /* 0x7ffffffc06077812 */ /* 0x000fe200078ec0ff */
[----:B------:R-:W-:Y:S01]  /*02f0*/  IMAD.IADD R0, R11, 0x1, -R12 ;  /* 0x000000010b007824 */ /* 0x000fe200078e0a0c */
[----:B------:R-:W-:Y:S01]  /*0300*/  LEA.HI R4, R4, R8, RZ, 0x2 ;  /* 0x0000000804047211 */ /* 0x000fe200078f10ff */
[----:B------:R-:W-:Y:S01]  /*0310*/  IMAD.IADD R185, R5, 0x1, -R2 ;  /* 0x0000000105b97824 */ /* 0x000fe200078e0a02 */
[----:B------:R-:W-:Y:S01]  /*0320*/  SHF.R.S32.HI R5, RZ, 0x1f, R3 ;  /* 0x0000001fff057819 */ /* 0x000fe20000011403 */
[----:B------:R-:W-:Y:S01]  /*0330*/  IMAD.IADD R12, R11, 0x1, -R7 ;  /* 0x000000010b0c7824 */ /* 0x000fe200078e0a07 */
[----:B------:R-:W-:Y:S01]  /*0340*/  LOP3.LUT R2, R4, 0xfffffffc, RZ, 0xc0, !PT ;  /* 0xfffffffc04027812 */ /* 0x000fe200078ec0ff */
[----:B------:R-:W-:Y:S01]  /*0350*/  IMAD.SHL.U32 R172, R185, 0x200, RZ ;  /* 0x00000200b9ac7824 */ /* 0x000fe200078e00ff */
[----:B------:R-:W-:-:S02]  /*0360*/  SHF.R.S32.HI R11, RZ, 0x3, R10 ;  /* 0x00000003ff0b7819 */ /* 0x000fc4000001140a */
[----:B------:R-:W-:Y:S01]  /*0370*/  SHF.R.S32.HI R7, RZ, 0x2, R6 ;  /* 0x00000002ff077819 */ /* 0x000fe20000011406 */
[----:B------:R-:W-:Y:S01]  /*0380*/  IMAD.IADD R14, R8, 0x1, -R2 ;  /* 0x00000001080e7824 */ /* 0x000fe200078e0a02 */
[----:B------:R-:W-:Y:S01]  /*0390*/  SHF.R.S32.HI R4, RZ, 0x1f, R6 ;  /* 0x0000001fff047819 */ /* 0x000fe20000011406 */
[----:B------:R-:W-:Y:S01]  /*03a0*/  IMAD.SHL.U32 R2, R11, 0x40, RZ ;  /* 0x000000400b027824 */ /* 0x000fe200078e00ff */
[----:B------:R-:W-:Y:S01]  /*03b0*/  LEA.HI R241, R5, R3, RZ, 0x2 ;  /* 0x0000000305f17211 */ /* 0x000fe200078f10ff */
[----:B------:R-:W-:Y:S01]  /*03c0*/  IMAD.SHL.U32 R5, R0, 0x8, RZ ;  /* 0x0000000800057824 */ /* 0x000fe200078e00ff */
[----:B------:R-:W-:Y:S01]  /*03d0*/  LEA.HI R3, R4, R7, RZ, 0x3 ;  /* 0x0000000704037211 */ /* 0x000fe200078f18ff */
[----:B------:R-:W-:Y:S01]  /*03e0*/  STL [R1], R14 ;  /* 0x0000000e01007387 */ /* 0x000fe20000100800 */
[----:B------:R-:W-:Y:S02]  /*03f0*/  SHF.R.S32.HI R4, RZ, 0x1f, R9 ;  /* 0x0000001fff047819 */ /* 0x000fe40000011409 */
[----:B------:R-:W-:-:S02]  /*0400*/  LOP3.LUT R2, R2, 0x1c0, RZ, 0xc0, !PT ;  /* 0x000001c002027812 */ /* 0x000fc400078ec0ff */
[----:B------:R-:W-:Y:S02]  /*0410*/  LEA.HI R11, R4, R9, RZ, 0x3 ;  /* 0x00000009040b7211 */ /* 0x000fe400078f18ff */
[----:B------:R-:W-:Y:S02]  /*0420*/  LOP3.LUT R3, R3, 0xfffffff8, RZ, 0xc0, !PT ;  /* 0xfffffff803037812 */ /* 0x000fe400078ec0ff */
[----:B------:R-:W-:Y:S02]  /*0430*/  LOP3.LUT R5, R2, 0x38, R5, 0xf8, !PT ;  /* 0x0000003802057812 */ /* 0x000fe400078ef805 */
[----:B------:R-:W-:Y:S01]  /*0440*/  SHF.R.U32.HI R4, RZ, 0x3, R2 ;  /* 0x00000003ff047819 */ /* 0x000fe20000011602 */
[----:B------:R-:W-:Y:S01]  /*0450*/  IMAD.IADD R3, R7, 0x1, -R3 ;  /* 0x0000000107037824 */ /* 0x000fe200078e0a03 */
[----:B------:R-:W-:Y:S02]  /*0460*/  LOP3.LUT R2, R11, 0xfffffff8, RZ, 0xc0, !PT ;  /* 0xfffffff80b027812 */ /* 0x000fe400078ec0ff */
[----:B------:R-:W-:-:S02]  /*0470*/  LOP3.LUT P4, RZ, R0, 0x2, RZ, 0xc0, !PT ;  /* 0x0000000200ff7812 */ /* 0x000fc4000788c0ff */
[C---:B------:R-:W-:Y:S01]  /*0480*/  LOP3.LUT P3, RZ, R0.reuse, 0x4, RZ, 0xc0, !PT ;  /* 0x0000000400ff7812 */ /* 0x040fe2000786c0ff */
[----:B------:R-:W-:Y:S01]  /*0490*/  IMAD.SHL.U32 R0, R0, 0x40, RZ ;  /* 0x0000004000007824 */ /* 0x000fe200078e00ff */
[----:B------:R-:W-:Y:S01]  /*04a0*/  LOP3.LUT R7, R5, R4, RZ, 0x3c, !PT ;  /* 0x0000000405077212 */ /* 0x000fe200078e3cff */
[----:B------:R-:W-:Y:S01]  /*04b0*/  IMAD.IADD R9, R9, 0x1, -R2 ;  /* 0x0000000109097824 */ /* 0x000fe200078e0a02 */
[----:B------:R-:W-:Y:S01]  /*04c0*/  LOP3.LUT R4, R3, 0x1, RZ, 0xc0, !PT ;  /* 0x0000000103047812 */ /* 0x000fe200078ec0ff */
[----:B------:R-:W-:Y:S01]  /*04d0*/  IMAD.SHL.U32 R2, R14, 0x10, RZ ;  /* 0x000000100e027824 */ /* 0x000fe200078e00ff */
[----:B------:R-:W-:Y:S01]  /*04e0*/  LOP3.LUT R0, R0, 0x1c0, RZ, 0xc0, !PT ;  /* 0x000001c000007812 */ /* 0x000fe200078ec0ff */
[----:B------:R-:W-:Y:S01]  /*04f0*/  IMAD.SHL.U32 R5, R13, 0x8, RZ ;  /* 0x000000080d057824 */ /* 0x000fe200078e00ff */
[----:B------:R-:W-:Y:S02]  /*0500*/  SHF.R.S32.HI R249, RZ, 0x7, R249 ;  /* 0x00000007fff97819 */ /* 0x000fe400000114f9 */
[----:B------:R-:W-:-:S02]  /*0510*/  LOP3.LUT R175, R0, 0x8, R10, 0xf8, !PT ;  /* 0x0000000800af7812 */ /* 0x000fc400078ef80a */
[----:B------:R-:W-:Y:S02]  /*0520*/  LOP3.LUT R6, R0, 0x30, R2, 0xf8, !PT ;  /* 0x0000003000067812 */ /* 0x000fe400078ef802 */
[----:B------:R-:W-:Y:S02]  /*0530*/  SHF.R.U32.HI R0, RZ, 0x3, R0 ;  /* 0x00000003ff007819 */ /* 0x000fe40000011600 */
[----:B------:R-:W-:Y:S02]  /*0540*/  ISETP.NE.U32.AND P0, PT, R4, 0x1, PT ;  /* 0x000000010400780c */ /* 0x000fe40003f05070 */
[----:B------:R-:W-:Y:S01]  /*0550*/  LEA.HI.SX32 R241, R241, R2, 0x1e ;  /* 0x00000002f1f17211 */ /* 0x000fe200078ff2ff */
[----:B------:R-:W-:Y:S01]  /*0560*/  IMAD R2, R249, 0x1000, R172 ;  /* 0x00001000f9027824 */ /* 0x000fe200078e02ac */
[----:B------:R-:W-:Y:S02]  /*0570*/  LOP3.LUT R175, R175, R0, RZ, 0x3c, !PT ;  /* 0x00000000afaf7212 */ /* 0x000fe400078e3cff */
        /* <DEDUP_REMOVED lines=10> */
[----:B------:R-:W-:Y:S01]  /*0620*/  LOP3.LUT R2, R2, 0x8, RZ, 0xc0, !PT ;  /* 0x0000000802027812 */ /* 0x000fe200078ec0ff */
[----:B------:R-:W-:Y:S01]  /*0630*/  IMAD.SHL.U32 R185, R185, 0x8, RZ ;  /* 0x00000008b9b97824 */ /* 0x000fe200078e00ff */
[----:B------:R-:W-:Y:S01]  /*0640*/  SHF.R.U32.HI R3, RZ, 0x3, R0 ;  /* 0x00000003ff037819 */ /* 0x000fe20000011600 */
[----:B------:R-:W-:Y:S01]  /*0650*/  IMAD.SHL.U32 R6, R11, 0x40, RZ ;  /* 0x000000400b067824 */ /* 0x000fe200078e00ff */
[----:B------:R-:W-:Y:S01]  /*0660*/  LOP3.LUT R8, R2, 0x10, R4, 0xf8, !PT ;  /* 0x0000001002087812 */ /* 0x000fe200078ef804 */
[--C-:B------:R-:W-:Y:S01]  /*0670*/  IMAD R4, R14, 0x400, R5.reuse ;  /* 0x000004000e047824 */ /* 0x100fe200078e0205 */
[-C--:B------:R-:W-:Y:S01]  /*0680*/  LOP3.LUT R7, R3, R0.reuse, R2, 0x1e, !PT ;  /* 0x0000000003077212 */ /* 0x080fe200078e1e02 */
[----:B------:R-:W-:Y:S01]  /*0690*/  IMAD.SHL.U32 R2, R9, 0x40, RZ ;  /* 0x0000004009027824 */ /* 0x000fe200078e00ff */
[----:B------:R-:W-:Y:S01]  /*06a0*/  LOP3.LUT R3, R3, R0, RZ, 0xfc, !PT ;  /* 0x0000000003037212 */ /* 0x000fe200078efcff */
[----:B------:R-:W-:Y:S01]  /*06b0*/  IMAD R0, R249, 0x2000, R5 ;  /* 0x00002000f9007824 */ /* 0x000fe200078e0205 */
[----:B------:R-:W-:Y:S01]  /*06c0*/  SEL R177, R232, 0xffffffe0, !P4 ;  /* 0xffffffe0e8b17807 */ /* 0x000fe20006000000 */
[----:B------:R-:W-:Y:S01]  /*06d0*/  IMAD.IADD R7, R4, 0x1, R7 ;  /* 0x0000000104077824 */ /* 0x000fe200078e0207 */
[----:B------:R-:W-:Y:S01]  /*06e0*/  LOP3.LUT R2, R2, 0x1c0, RZ, 0xc0, !PT ;  /* 0x000001c002027812 */ /* 0x000fe200078ec0ff */
[----:B------:R-:W-:Y:S01]  /*06f0*/  IMAD R0, R14, 0x400, R0 ;  /* 0x000004000e007824 */ /* 0x000fe200078e0200 */
[----:B------:R-:W-:-:S02]  /*0700*/  SEL R232, R232, 0xffffffe0, !P1 ;  /* 0xffffffe0e8e87807 */ /* 0x000fc40004800000 */
[----:B------:R-:W-:Y:S01]  /*0710*/  LOP3.LUT R185, R2, 0x8, R185, 0xf8, !PT ;  /* 0x0000000802b97812 */ /* 0x000fe200078ef8b9 */
[----:B------:R-:W-:Y:S01]  /*0720*/  IMAD.IADD R228, R3, 0x1, R0 ;  /* 0x0000000103e47824 */ /* 0x000fe200078e0200 */
[--C-:B------:R-:W-:Y:S02]  /*0730*/  SHF.R.U32.HI R3, RZ, 0x3, R2.reuse ;  /* 0x00000003ff037819 */ /* 0x100fe40000011602 */
[----:B------:R-:W-:Y:S02]  /*0740*/  LOP3.LUT R0, R6, 0xfffffe00, RZ, 0xc0, !PT ;  /* 0xfffffe0006007812 */ /* 0x000fe400078ec0ff */
[----:B------:R-:W-:Y:S02]  /*0750*/  LOP3.LUT R2, R3, R8, R2, 0x1e, !PT ;  /* 0x0000000803027212 */ /* 0x000fe400078e1e02 */
[----:B------:R-:W-:Y:S01]  /*0760*/  LOP3.LUT R185, R185, R3, RZ, 0x3c, !PT ;  /* 0x00000003b9b97212 */ /* 0x000fe200078e3cff */
[----:B------:R-:W-:Y:S01]  /*0770*/  IMAD.MOV.U32 R3, RZ, RZ, 0x440 ;  /* 0x00000440ff037424 */ /* 0x000fe200078e00ff */
[----:B------:R-:W-:Y:S01]  /*0780*/  LOP3.LUT R183, R2, R0, RZ, 0xfc, !PT ;  /* 0x0000000002b77212 */ /* 0x000fe200078efcff */
[----:B------:R-:W-:Y:S01]  /*0790*/  IMAD.MOV.U32 R2, RZ, RZ, 0x40 ;  /* 0x00000040ff027424 */ /* 0x000fe200078e00ff */
[----:B------:R-:W-:Y:S01]  /*07a0*/  LEA R7, R7, UR4, 0x1 ;  /* 0x0000000407077c11 */ /* 0x000fe2000f8e08ff */
[----:B------:R-:W-:Y:S01]  /*07b0*/  IMAD R4, R14, 0x400, R0 ;  /* 0x000004000e047824 */ /* 0x000fe200078e0200 */
[----:B------:R-:W-:-:S02]  /*07c0*/  SEL R3, R3, 0x3c0, !P2 ;  /* 0x000003c003037807 */ /* 0x000fc40005000000 */
[----:B------:R-:W-:Y:S01]  /*07d0*/  SEL R176, R2, 0xffffffc0, !P3 ;  /* 0xffffffc002b07807 */ /* 0x000fe20005800000 */
[----:B------:R-:W-:Y:S01]  /*07e0*/  IMAD.IADD R185, R4, 0x1, R185 ;  /* 0x0000000104b97824 */ /* 0x000fe200078e02b9 */
[----:B------:R-:W-:Y:S01]  /*07f0*/  SEL R2, R2, 0xffffffc0, !P2 ;  /* 0xffffffc002027807 */ /* 0x000fe20005000000 */
[--C-:B------:R-:W-:Y:S01]  /*0800*/  IMAD.IADD R4, R232, 0x1, R7.reuse ;  /* 0x00000001e8047824 */ /* 0x100fe200078e0207 */
[----:B------:R-:W-:Y:S01]  /*0810*/  STL [R1+0x4], R7 ;  /* 0x0000040701007387 */ /* 0x000fe20000100800 */
[C---:B------:R-:W-:Y:S01]  /*0820*/  VIADD R10, R7.reuse, 0x420 ;  /* 0x00000420070a7836 */ /* 0x040fe20000000000 */
[----:B------:R-:W-:Y:S01]  /*0830*/  LEA R228, R228, UR5, 0x1 ;  /* 0x00000005e4e47c11 */ /* 0x000fe2000f8e08ff */
[----:B------:R-:W-:Y:S01]  /*0840*/  IMAD.IADD R6, R2, 0x1, R7 ;  /* 0x0000000102067824 */ /* 0x000fe200078e0207 */
[----:B------:R-:W-:Y:S01]  /*0850*/  SEL R230, R230, 0x10, !P0 ;  /* 0x00000010e6e67807 */ /* 0x000fe20004000000 */
[----:B------:R-:W-:Y:S01]  /*0860*/  IMAD.IADD R0, R7, 0x1, R3 ;  /* 0x0000000107007824 */ /* 0x000fe200078e0203 */
[----:B------:R-:W-:Y:S01]  /*0870*/  LEA R175, R175, UR4, 0x1 ;  /* 0x00000004afaf7c11 */ /* 0x000fe2000f8e08ff */
[C---:B------:R-:W-:Y:S01]  /*0880*/  VIADD R5, R7.reuse, 0x2020 ;  /* 0x0000202007057836 */ /* 0x040fe20000000000 */
[----:B------:R-:W-:Y:S01]  /*0890*/  STL [R1+0x18], R6 ;  /* 0x0000180601007387 */ /* 0x000fe20000100800 */
[C---:B------:R-:W-:Y:S01]  /*08a0*/  @P1 VIADD R10, R7.reuse, 0x3e0 ;  /* 0x000003e0070a1836 */ /* 0x040fe20000000000 */
[----:B------:R-:W-:Y:S01]  /*08b0*/  LEA R172, R172, UR5, 0x1 ;  /* 0x00000005acac7c11 */ /* 0x000fe2000f8e08ff */
[C---:B------:R-:W-:Y:S01]  /*08c0*/  VIADD R9, R7.reuse, 0x2420 ;  /* 0x0000242007097836 */ /* 0x040fe20000000000 */
[----:B------:R1:W-:Y:S01]  /*08d0*/  STL [R1+0x34], R4 ;  /* 0x0000340401007387 */ /* 0x0003e20000100800 */
[----:B------:R-:W-:-:S02]  /*08e0*/  @P1 VIADD R5, R7, 0x1fe0 ;  /* 0x00001fe007051836 */ /* 0x000fc40000000000 */
[C---:B------:R-:W-:Y:S01]  /*08f0*/  VIADD R8, R7.reuse, 0x2040 ;  /* 0x0000204007087836 */ /* 0x040fe20000000000 */
[----:B------:R-:W-:Y:S01]  /*0900*/  STL [R1+0x14], R0 ;  /* 0x0000140001007387 */ /* 0x000fe20000100800 */
[C---:B------:R-:W-:Y:S02]  /*0910*/  @P1 VIADD R9, R7.reuse, 0x23e0 ;  /* 0x000023e007091836 */ /* 0x040fe40000000000 */
[----:B------:R-:W-:Y:S01]  /*0920*/  @P2 VIADD R8, R7, 0x1fc0 ;  /* 0x00001fc007082836 */ /* 0x000fe20000000000 */
[----:B------:R-:W-:Y:S01]  /*0930*/  STL [R1+0x20], R10 ;  /* 0x0000200a01007387 */ /* 0x000fe20000100800 */
[C---:B------:R-:W-:Y:S02]  /*0940*/  IMAD.IADD R229, R228.reuse, 0x1, R2 ;  /* 0x00000001e4e57824 */ /* 0x040fe400078e0202 */
[----:B------:R-:W-:Y:S01]  /*0950*/  IMAD.IADD R231, R228, 0x1, R230 ;  /* 0x00000001e4e77824 */ /* 0x000fe200078e02e6 */
        /* <DEDUP_REMOVED lines=14> */
[C---:B------:R-:W-:Y:S02]  /*0a40*/  IMAD.IADD R6, R232.reuse, 0x1, R0 ;  /* 0x00000001e8067824 */ /* 0x040fe400078e0200 */
[----:B------:R-:W-:Y:S01]  /*0a50*/  IMAD.SHL.U32 R0, R183, 0x2, RZ ;  /* 0x00000002b7007824 */ /* 0x000fe200078e00ff */
[----:B------:R1:W-:Y:S01]  /*0a60*/  STL [R1+0x30], R4 ;  /* 0x0000300401007387 */ /* 0x0003e20000100800 */
[----:B------:R-:W-:Y:S02]  /*0a70*/  IMAD.IADD R232, R232, 0x1, R230 ;  /* 0x00000001e8e87824 */ /* 0x000fe400078e02e6 */
[----:B------:R-:W-:Y:S01]  /*0a80*/  VIADD R184, R0, UR4 ;  /* 0x0000000400b87c36 */ /* 0x000fe20008000000 */
[----:B------:R2:W-:Y:S01]  /*0a90*/  STL [R1+0x2c], R6 ;  /* 0x00002c0601007387 */ /* 0x0005e20000100800 */
[----:B-1----:R-:W-:-:S02]  /*0aa0*/  IMAD.IADD R4, R2, 0x1, R5 ;  /* 0x0000000102047824 */ /* 0x002fc400078e0205 */
[----:B------:R-:W-:-:S03]  /*0ab0*/  IMAD.IADD R2, R3, 0x1, R5 ;  /* 0x0000000103027824 */ /* 0x000fc600078e0205 */
[----:B------:R2:W-:Y:S04]  /*0ac0*/  STL [R1+0x28], R4 ;  /* 0x0000280401007387 */ /* 0x0005e80000100800 */
[----:B------:R2:W-:Y:S02]  /*0ad0*/  STL [R1+0x24], R2 ;  /* 0x0000240201007387 */ /* 0x0005e40000100800 */
.L_x_988:
        /* <DEDUP_REMOVED lines=9> */
[----:B--23--:R-:W2:Y:S01]  /*0b70*/  @P1 LDC.64 R4, c[0x0][0x300] ;  /* 0x0000c000ff041b82 */ /* 0x00cea20000000a00 */
        /* <DEDUP_REMOVED lines=95> */
.L_x_981:
[----:B------:R-:W-:Y:S01]  /*1170*/  UIMAD UR32, UR22, UR30, UR23 ;  /* 0x0000001e162072a4 */ /* 0x000fe2000f8e0217 */
[----:B------:R-:W-:-:S03]  /*1180*/  ULDC UR50, c[0x0][0x2d4] ;  /* 0x0000b50000327ab9 */ /* 0x000fc60000000800 */
[----:B------:R-:W-:-:S12]  /*1190*/  UIMAD UR32, UR32, UR50, URZ ;  /* 0x00000032202072a4 */ /* 0x000fd8000f8e023f */
.L_x_982:
[----:B------:R-:W1:Y:S01]  /*11a0*/  S2R R27, SR_TID.X ;  /* 0x00000000001b7919 */ /* 0x000e620000002100 */
[----:B------:R-:W-:Y:S01]  /*11b0*/  UIMAD UR8, UR30, UR12, URZ ;  /* 0x0000000c1e0872a4 */ /* 0x000fe2000f8e023f */
[----:B------:R-:W-:Y:S01]  /*11c0*/  IMAD.U32 R10, RZ, RZ, UR9 ;  /* 0x00000009ff0a7e24 */ /* 0x000fe2000f8e00ff */
[----:B------:R-:W2:Y:S01]  /*11d0*/  LDC.64 R18, c[0x0][0x418] ;  /* 0x00010600ff127b82 */ /* 0x000ea20000000a00 */
[----:B------:R-:W-:Y:S01]  /*11e0*/  IMAD.U32 R4, RZ, RZ, UR6 ;  /* 0x00000006ff047e24 */ /* 0x000fe2000f8e00ff */
[----:B------:R-:W-:Y:S01]  /*11f0*/  USHF.L.U32 UR7, UR8, 0x7, URZ ;  /* 0x0000000708077899 */ /* 0x000fe2000800063f */
[----:B------:R-:W-:Y:S01]  /*1200*/  CS2R R126, SRZ ;  /* 0x00000000007e7805 */ /* 0x000fe2000001ff00 */
[----:B------:R-:W-:Y:S01]  /*1210*/  UIADD3 UR4, UP1, UR37, UR4, URZ ;  /* 0x0000000425047290 */ /* 0x000fe2000ff3e03f */
[----:B------:R-:W-:Y:S01]  /*1220*/  CS2R R124, SRZ ;  /* 0x00000000007c7805 */ /* 0x000fe2000001ff00 */
[----:B------:R-:W-:Y:S01]  /*1230*/  USHF.R.S32.HI UR6, URZ, 0x1f, UR7 ;  /* 0x0000001f3f067899 */ /* 0x000fe20008011407 */
[----:B------:R-:W-:Y:S01]  /*1240*/  CS2R R130, SRZ ;  /* 0x0000000000827805 */ /* 0x000fe2000001ff00 */
[----:B------:R-:W3:Y:S01]  /*1250*/  LDC.64 R20, c[0x0][0x228] ;  /* 0x00008a00ff147b82 */ /* 0x000ee20000000a00 */
[----:B------:R-:W-:Y:S01]  /*1260*/  UIMAD.WIDE UR50, UR22, UR50, UR42 ;  /* 0x00000032163272a5 */ /* 0x000fe2000f8e022a */
[----:B------:R-:W-:Y:S01]  /*1270*/  CS2R R128, SRZ ;  /* 0x0000000000807805 */ /* 0x000fe2000001ff00 */
[----:B------:R-:W-:Y:S01]  /*1280*/  UIMAD.WIDE.U32 UR48, UR12, UR30, URZ ;  /* 0x0000001e0c3072a5 */ /* 0x000fe2000f8e003f */
[----:B------:R-:W-:Y:S01]  /*1290*/  CS2R R122, SRZ ;  /* 0x00000000007a7805 */ /* 0x000fe2000001ff00 */
[----:B------:R-:W-:Y:S01]  /*12a0*/  ULDC.64 UR18, c[0x0][0x240] ;  /* 0x0000900000127ab9 */ /* 0x000fe20000000a00 */
[----:B------:R-:W-:Y:S01]  /*12b0*/  UIADD3 UR13, UP0, UR50, UR13, URZ ;  /* 0x0000000d320d7290 */ /* 0x000fe2000ff1e03f */
[----:B------:R-:W-:Y:S01]  /*12c0*/  CS2R R120, SRZ ;  /* 0x0000000000787805 */ /* 0x000fe2000001ff00 */
[----:B------:R-:W-:Y:S01]  /*12d0*/  ULDC.64 UR14, c[0x0][0x420] ;  /* 0x00010800000e7ab9 */ /* 0x000fe20000000a00 */
[----:B------:R-:W-:Y:S01]  /*12e0*/  IMAD.U32 R16, RZ, RZ, UR48 ;  /* 0x00000030ff107e24 */ /* 0x000fe2000f8e00ff */
[----:B------:R-:W-:Y:S01]  /*12f0*/  ULDC.64 UR10, c[0x0][0x428] ;  /* 0x00010a00000a7ab9 */ /* 0x000fe20000000a00 */
[----:B------:R-:W-:Y:S01]  /*1300*/  IMAD.U32 R17, RZ, RZ, UR49 ;  /* 0x00000031ff117e24 */ /* 0x000fe2000f8e00ff */
[----:B------:R-:W-:Y:S01]  /*1310*/  ULDC.64 UR16, c[0x0][0x258] ;  /* 0x0000960000107ab9 */ /* 0x000fe20000000a00 */
[----:B------:R-:W-:Y:S01]  /*1320*/  UIADD3.X UR39, UR44, UR39, URZ, UP1, !UPT ;  /* 0x000000272c277290 */ /* 0x000fe20008ffe43f */
[----:B------:R-:W-:Y:S01]  /*1330*/  CS2R R118, SRZ ;  /* 0x0000000000767805 */ /* 0x000fe2000001ff00 */
[----:B------:R-:W-:Y:S01]  /*1340*/  UIADD3 UR33, UR42, UR33, URZ ;  /* 0x000000212a217290 */ /* 0x000fe2000fffe03f */
[----:B------:R-:W-:Y:S01]  /*1350*/  CS2R R116, SRZ ;  /* 0x0000000000747805 */ /* 0x000fe2000001ff00 */
[----:B------:R-:W-:Y:S01]  /*1360*/  UIADD3 UR32, UR42, UR32, URZ ;  /* 0x000000202a207290 */ /* 0x000fe2000fffe03f */
[----:B------:R-:W-:-:S02]  /*1370*/  CS2R R110, SRZ ;  /* 0x00000000006e7805 */ /* 0x000fc4000001ff00 */
[----:B------:R-:W-:Y:S02]  /*1380*/  CS2R R108, SRZ ;  /* 0x00000000006c7805 */ /* 0x000fe4000001ff00 */
[----:B------:R-:W-:Y:S02]  /*1390*/  CS2R R114, SRZ ;  /* 0x0000000000727805 */ /* 0x000fe4000001ff00 */
[----:B-1----:R-:W-:Y:S02]  /*13a0*/  SHF.R.S32.HI R28, RZ, 0x1f, R27 ;  /* 0x0000001fff1c7819 */ /* 0x002fe4000001141b */
[----:B------:R-:W-:Y:S02]  /*13b0*/  CS2R R112, SRZ ;  /* 0x0000000000707805 */ /* 0x000fe4000001ff00 */
[----:B------:R-:W-:Y:S02]  /*13c0*/  CS2R R106, SRZ ;  /* 0x00000000006a7805 */ /* 0x000fe4000001ff00 */
[----:B------:R-:W-:-:S02]  /*13d0*/  CS2R R104, SRZ ;  /* 0x0000000000687805 */ /* 0x000fc4000001ff00 */
[CC--:B------:R-:W-:Y:S02]  /*13e0*/  LEA.HI R2, R28.reuse, R27.reuse, RZ, 0x5 ;  /* 0x0000001b1c027211 */ /* 0x0c0fe400078f28ff */
[----:B------:R-:W-:Y:S02]  /*13f0*/  CS2R R102, SRZ ;  /* 0x0000000000667805 */ /* 0x000fe4000001ff00 */
[----:B------:R-:W-:Y:S02]  /*1400*/  LEA.HI R8, R28, R27, RZ, 0x3 ;  /* 0x0000001b1c087211 */ /* 0x000fe400078f18ff */
[----:B------:R-:W-:Y:S02]  /*1410*/  CS2R R100, SRZ ;  /* 0x0000000000647805 */ /* 0x000fe4000001ff00 */
[----:B------:R-:W-:Y:S02]  /*1420*/  LOP3.LUT R0, R2, 0xffffffe0, RZ, 0xc0, !PT ;  /* 0xffffffe002007812 */ /* 0x000fe400078ec0ff */
[----:B------:R-:W-:-:S02]  /*1430*/  CS2R R94, SRZ ;  /* 0x00000000005e7805 */ /* 0x000fc4000001ff00 */
[----:B------:R-:W-:Y:S02]  /*1440*/  SHF.R.S32.HI R2, RZ, 0x5, R2 ;  /* 0x00000005ff027819 */ /* 0x000fe40000011402 */
[----:B------:R-:W-:Y:S02]  /*1450*/  CS2R R92, SRZ ;  /* 0x00000000005c7805 */ /* 0x000fe4000001ff00 */
[----:B------:R-:W-:Y:S01]  /*1460*/  CS2R R98, SRZ ;  /* 0x0000000000627805 */ /* 0x000fe2000001ff00 */
[----:B------:R-:W-:Y:S01]  /*1470*/  IMAD.IADD R242, R27, 0x1, -R0 ;  /* 0x000000011bf27824 */ /* 0x000fe200078e0a00 */
[----:B------:R-:W-:Y:S02]  /*1480*/  CS2R R96, SRZ ;  /* 0x0000000000607805 */ /* 0x000fe4000001ff00 */
[----:B------:R-:W-:Y:S02]  /*1490*/  CS2R R90, SRZ ;  /* 0x00000000005a7805 */ /* 0x000fe4000001ff00 */
[----:B------:R-:W-:Y:S01]  /*14a0*/  CS2R R88, SRZ ;  /* 0x0000000000587805 */ /* 0x000fe2000001ff00 */
[----:B------:R-:W-:Y:S01]  /*14b0*/  IMAD R0, R2, UR8, R242 ;  /* 0x0000000802007c24 */ /* 0x000fe2000f8e02f2 */
[----:B------:R-:W-:Y:S01]  /*14c0*/  SHF.R.S32.HI R2, RZ, 0x3, R8 ;  /* 0x00000003ff027819 */ /* 0x000fe20000011408 */
[----:B------:R-:W-:Y:S01]  /*14d0*/  ULDC.64 UR8, c[0x0][0x248] ;  /* 0x0000920000087ab9 */ /* 0x000fe20000000a00 */
[----:B------:R-:W-:Y:S01]  /*14e0*/  LOP3.LUT R8, R8, 0xfffffff8, RZ, 0xc0, !PT ;  /* 0xfffffff808087812 */ /* 0x000fe200078ec0ff */
[----:B------:R-:W-:Y:S01]  /*14f0*/  IMAD.U32 R22, RZ, RZ, UR8 ;  /* 0x00000008ff167e24 */ /* 0x000fe2000f8e00ff */
[----:B------:R-:W-:Y:S01]  /*1500*/  IADD3 R10, P2, P0, R0, UR7, R10 ;  /* 0x00000007000a7c10 */ /* 0x000fe2000f85e00a */
[----:B------:R-:W-:Y:S01]  /*1510*/  IMAD.WIDE.U32 R6, R2, UR8, RZ ;  /* 0x0000000802067c25 */ /* 0x000fe2000f8e00ff */
[----:B------:R-:W-:-:S02]  /*1520*/  SHF.R.S32.HI R0, RZ, 0x1f, R0 ;  /* 0x0000001fff007819 */ /* 0x000fc40000011400 */
[----:B------:R-:W-:Y:S02]  /*1530*/  CS2R R86, SRZ ;  /* 0x0000000000567805 */ /* 0x000fe4000001ff00 */
[----:B------:R-:W-:Y:S02]  /*1540*/  SHF.R.S32.HI R12, RZ, 0x1f, R2 ;  /* 0x0000001fff0c7819 */ /* 0x000fe40000011402 */
[----:B------:R-:W-:Y:S02]  /*1550*/  CS2R R84, SRZ ;  /* 0x0000000000547805 */ /* 0x000fe4000001ff00 */
[----:B------:R-:W-:Y:S01]  /*1560*/  IADD3.X R0, R0, UR6, R4, P2, P0 ;  /* 0x0000000600007c10 */ /* 0x000fe200097e0404 */
[----:B------:R-:W-:Y:S01]  /*1570*/  ULDC.64 UR6, c[0x0][0x250] ;  /* 0x0000940000067ab9 */ /* 0x000fe20000000a00 */
[----:B------:R-:W-:Y:S01]  /*1580*/  IADD3 R10, P0, R10, R11, RZ ;  /* 0x0000000b0a0a7210 */ /* 0x000fe20007f1e0ff */
[----:B------:R-:W-:Y:S01]  /*1590*/  IMAD.WIDE.U32 R4, R2, UR6, RZ ;  /* 0x0000000602047c25 */ /* 0x000fe2000f8e00ff */
[----:B------:R-:W-:-:S02]  /*15a0*/  CS2R R78, SRZ ;  /* 0x00000000004e7805 */ /* 0x000fc4000001ff00 */
[----:B------:R-:W-:Y:S02]  /*15b0*/  CS2R R76, SRZ ;  /* 0x00000000004c7805 */ /* 0x000fe4000001ff00 */
[----:B------:R-:W-:Y:S01]  /*15c0*/  CS2R R82, SRZ ;  /* 0x0000000000527805 */ /* 0x000fe2000001ff00 */
[----:B------:R-:W-:Y:S01]  /*15d0*/  IMAD.X R11, R0, 0x1, R3, P0 ;  /* 0x00000001000b7824 */ /* 0x000fe200000e0603 */
[----:B------:R-:W-:Y:S01]  /*15e0*/  CS2R R80, SRZ ;  /* 0x0000000000507805 */ /* 0x000fe2000001ff00 */
[C---:B------:R-:W-:Y:S01]  /*15f0*/  IMAD R3, R12.reuse, UR6, RZ ;  /* 0x000000060c037c24 */ /* 0x040fe2000f8e02ff */
[----:B------:R-:W-:Y:S01]  /*1600*/  CS2R R74, SRZ ;  /* 0x00000000004a7805 */ /* 0x000fe2000001ff00 */
[----:B------:R-:W-:Y:S01]  /*1610*/  IMAD R0, R12, UR8, RZ ;  /* 0x000000080c007c24 */ /* 0x000fe2000f8e02ff */
[----:B------:R-:W-:Y:S01]  /*1620*/  CS2R R72, SRZ ;  /* 0x0000000000487805 */ /* 0x000fe2000001ff00 */
[C---:B------:R-:W-:Y:S01]  /*1630*/  IMAD R3, R2.reuse, UR7, R3 ;  /* 0x0000000702037c24 */ /* 0x040fe2000f8e0203 */
[----:B------:R-:W-:Y:S01]  /*1640*/  CS2R R70, SRZ ;  /* 0x0000000000467805 */ /* 0x000fe2000001ff00 */
[----:B------:R-:W-:Y:S01]  /*1650*/  IMAD R0, R2, UR9, R0 ;  /* 0x0000000902007c24 */ /* 0x000fe2000f8e0200 */
[----:B------:R-:W-:Y:S01]  /*1660*/  CS2R R68, SRZ ;  /* 0x0000000000447805 */ /* 0x000fe2000001ff00 */
[----:B------:R-:W-:-:S02]  /*1670*/  IMAD.IADD R5, R5, 0x1, R3 ;  /* 0x0000000105057824 */ /* 0x000fc400078e0203 */
[----:B------:R-:W-:Y:S01]  /*1680*/  IMAD.IADD R7, R7, 0x1, R0 ;  /* 0x0000000107077824 */ /* 0x000fe200078e0200 */
[----:B------:R-:W-:Y:S01]  /*1690*/  @P1 BAR.SYNC.DEFER_BLOCKING 0x0 ;  /* 0x0000000000001b1d */ /* 0x000fe20000010000 */
[----:B------:R-:W-:Y:S01]  /*16a0*/  IMAD.IADD R3, R27, 0x1, -R8 ;  /* 0x000000011b037824 */ /* 0x000fe200078e0a08 */
[----:B------:R-:W-:Y:S01]  /*16b0*/  IADD3 R0, P0, R2, UR42, RZ ;  /* 0x0000002a02007c10 */ /* 0x000fe2000ff1e0ff */
[----:B------:R-:W-:Y:S02]  /*16c0*/  IMAD.U32 R24, RZ, RZ, UR6 ;  /* 0x00000006ff187e24 */ /* 0x000fe4000f8e00ff */
[----:B------:R-:W-:Y:S01]  /*16d0*/  IMAD.SHL.U32 R2, R3, 0x8, RZ ;  /* 0x0000000803027824 */ /* 0x000fe200078e00ff */
[----:B------:R-:W-:Y:S01]  /*16e0*/  IADD3.X R12, R12, UR43, RZ, P0, !PT ;  /* 0x0000002b0c0c7c10 */ /* 0x000fe200087fe4ff */
[----:B------:R-:W-:Y:S01]  /*16f0*/  IMAD.WIDE.U32 R22, R22, UR4, R6 ;  /* 0x0000000416167c25 */ /* 0x000fe2000f8e0006 */
[----:B------:R-:W-:Y:S02]  /*1700*/  USHF.R.S32.HI UR43, URZ, 0x1f, UR12 ;  /* 0x0000001f3f2b7899 */ /* 0x000fe4000801140c */
[----:B------:R-:W-:Y:S01]  /*1710*/  SHF.R.S32.HI R3, RZ, 0x1f, R2 ;  /* 0x0000001fff037819 */ /* 0x000fe20000011402 */
[----:B------:R-:W-:Y:S01]  /*1720*/  IMAD R6, R12, UR18, RZ ;  /* 0x000000120c067c24 */ /* 0x000fe2000f8e02ff */
[----:B------:R-:W-:Y:S01]  /*1730*/  UIMAD UR43, UR43, UR30, URZ ;  /* 0x0000001e2b2b72a4 */ /* 0x000fe2000f8e023f */
[----:B------:R-:W-:-:S03]  /*1740*/  IMAD.WIDE.U32 R24, R24, UR4, R4 ;  /* 0x0000000418187c25 */ /* 0x000fc6000f8e0004 */
[----:B------:R-:W-:Y:S01]  /*1750*/  UIMAD UR45, UR45, UR12, UR43 ;  /* 0x0000000c2d2d72a4 */ /* 0x000fe2000f8e022b */
[----:B--2---:R-:W-:Y:S01]  /*1760*/  IMAD R4, R18, UR28, RZ ;  /* 0x0000001c12047c24 */ /* 0x004fe2000f8e02ff */
[----:B------:R-:W-:Y:S01]  /*1770*/  UIMAD UR12, UR27, UR10, URZ ;  /* 0x0000000a1b0c72a4 */ /* 0x000fe2000f8e023f */
[C---:B------:R-:W-:Y:S01]  /*1780*/  IMAD R6, R0.reuse, UR19, R6 ;  /* 0x0000001300067c24 */ /* 0x040fe2000f8e0206 */
[----:B------:R-:W-:Y:S01]  /*1790*/  UIADD3 UR45, UR49, UR45, URZ ;  /* 0x0000002d312d7290 */ /* 0x000fe2000fffe03f */
[----:B------:R-:W-:Y:S01]  /*17a0*/  IMAD.WIDE.U32 R8, R0, UR18, R2 ;  /* 0x0000001200087c25 */ /* 0x000fe2000f8e0002 */
[----:B------:R-:W-:Y:S02]  /*17b0*/  UIADD3.X UR43, UR51, UR46, URZ, UP0, !UPT ;  /* 0x0000002e332b7290 */ /* 0x000fe400087fe43f */
[----:B------:R-:W-:Y:S01]  /*17c0*/  UIMAD UR45, UR45, UR13, URZ ;  /* 0x0000000d2d2d72a4 */ /* 0x000fe2000f8e023f */
[----:B------:R-:W-:Y:S01]  /*17d0*/  IMAD.WIDE.U32 R16, R16, UR13, R10 ;  /* 0x0000000d10107c25 */ /* 0x000fe2000f8e000a */
[----:B------:R-:W-:-:S02]  /*17e0*/  UIMAD UR46, UR23, UR11, UR12 ;  /* 0x0000000b172e72a4 */ /* 0x000fc4000f8e020c */
[----:B------:R-:W-:Y:S01]  /*17f0*/  UIMAD UR43, UR43, UR48, UR45 ;  /* 0x000000302b2b72a4 */ /* 0x000fe2000f8e022d */
[----:B------:R-:W-:Y:S01]  /*1800*/  IMAD R10, R19, UR22, R4 ;  /* 0x00000016130a7c24 */ /* 0x000fe2000f8e0204 */
[----:B------:R-:W-:Y:S01]  /*1810*/  ULDC.64 UR12, c[0x0][0x3e0] ;  /* 0x0000f800000c7ab9 */ /* 0x000fe20000000a00 */
[----:B------:R-:W-:Y:S01]  /*1820*/  IMAD.IADD R5, R9, 0x1, R6 ;  /* 0x0000000109057824 */ /* 0x000fe200078e0206 */
[----:B------:R-:W-:Y:S01]  /*1830*/  USHF.L.U64.HI UR19, UR18, 0x6, UR19 ;  /* 0x0000000612137899 */ /* 0x000fe20008010213 */
[----:B------:R-:W-:Y:S01]  /*1840*/  IMAD.MOV.U32 R4, RZ, RZ, R8 ;  /* 0x000000ffff047224 */ /* 0x000fe200078e0008 */
[----:B------:R-:W-:Y:S01]  /*1850*/  USHF.L.U32 UR18, UR18, 0x6, URZ ;  /* 0x0000000612127899 */ /* 0x000fe2000800063f */
[----:B------:R-:W-:-:S04]  /*1860*/  IMAD.WIDE.U32 R6, R18, UR22, R2 ;  /* 0x0000001612067c25 */ /* 0x000fc8000f8e0002 */
[----:B---3--:R-:W-:-:S04]  /*1870*/  IMAD.WIDE.U32 R8, R20, UR22, R4 ;  /* 0x0000001614087c25 */ /* 0x008fc8000f8e0004 */
        /* <DEDUP_REMOVED lines=30> */
[----:B------:R-:W2:Y:S01]  /*1a60*/  LDC.64 R16, c[0x0][0x238] ;  /* 0x00008e00ff107b82 */ /* 0x000ea20000000a00 */
        /* <DEDUP_REMOVED lines=25> */
[----:B---3--:R-:W-:Y:S02]  /*1c00*/  IMAD.IADD R5, R7, 0x1, R10 ;  /* 0x0000000107057824 */ /* 0x008fe400078e020a */
[----:B------:R-:W-:Y:S02]  /*1c10*/  IMAD.MOV.U32 R4, RZ, RZ, R6 ;  /* 0x000000ffff047224 */ /* 0x000fe400078e0006 */
[----:B------:R-:W-:Y:S02]  /*1c20*/  IMAD R6, R26, UR10, RZ ;  /* 0x0000000a1a067c24 */ /* 0x000fe4000f8e02ff */
[----:B----4-:R-:W-:Y:S01]  /*1c30*/  IMAD.WIDE.U32 R8, R14, UR10, R4 ;  /* 0x0000000a0e087c25 */ /* 0x010fe2000f8e0004 */
[----:B------:R-:W-:Y:S01]  /*1c40*/  UIMAD UR10, UR39, UR8, URZ ;  /* 0x00000008270a72a4 */ /* 0x000fe2000f8e023f */
[----:B------:R-:W-:Y:S02]  /*1c50*/  IADD3 R4, P0, R236, UR18, RZ ;  /* 0x00000012ec047c10 */ /* 0x000fe4000ff1e0ff */
[----:B------:R-:W-:Y:S01]  /*1c60*/  VIADD R5, R251, 0x2000 ;  /* 0x00002000fb057836 */ /* 0x000fe20000000000 */
[----:B------:R-:W-:Y:S01]  /*1c70*/  UIMAD UR10, UR4, UR9, UR10 ;  /* 0x00000009040a72a4 */ /* 0x000fe2000f8e020a */
[----:B--2---:R-:W-:-:S02]  /*1c80*/  IMAD R7, R16, UR28, RZ ;  /* 0x0000001c10077c24 */ /* 0x004fc4000f8e02ff */
        /* <DEDUP_REMOVED lines=11> */
[----:B------:R-:W-:Y:S01]  /*1d40*/  ULDC.64 UR10, c[0x0][0x268] ;  /* 0x00009a00000a7ab9 */ /* 0x000fe20000000a00 */
[----:B------:R1:W-:Y:S01]  /*1d50*/  LDGSTS.E.BYPASS.LTC128B.128 [R15+0x1000], desc[UR40][R4.64] ;  /* 0x01000000040f7fae */ /* 0x0003e2000b901d68 */
[----:B------:R-:W-:Y:S01]  /*1d60*/  IADD3 R2, P0, R4, UR18, RZ ;  /* 0x0000001204027c10 */ /* 0x000fe2000ff1e0ff */
[----:B------:R-:W-:-:S03]  /*1d70*/  IMAD.WIDE.U32 R6, R14, UR10, R6 ;  /* 0x0000000a0e067c25 */ /* 0x000fc6000f8e0006 */
[----:B------:R-:W-:Y:S02]  /*1d80*/  IADD3.X R3, R5, UR19, RZ, P0, !PT ;  /* 0x0000001305037c10 */ /* 0x000fe400087fe4ff */
[C---:B------:R-:W-:Y:S01]  /*1d90*/  LEA R12, P0, R8.reuse, UR12, 0x1 ;  /* 0x0000000c080c7c11 */ /* 0x040fe2000f8008ff */
[----:B------:R-:W-:Y:S02]  /*1da0*/  USHF.L.U32 UR12, UR8, 0x6, URZ ;  /* 0x00000006080c7899 */ /* 0x000fe4000800063f */
[----:B------:R2:W-:Y:S01]  /*1db0*/  LDGSTS.E.BYPASS.LTC128B.128 [R15+0x2000], desc[UR40][R2.64] ;  /* 0x02000000020f7fae */ /* 0x0005e2000b901d68 */
[----:B------:R-:W-:Y:S01]  /*1dc0*/  LEA.HI.X R13, R8, UR13, R9, 0x1, P0 ;  /* 0x0000000d080d7c11 */ /* 0x000fe200080f0c09 */
[----:B-1----:R-:W-:Y:S01]  /*1dd0*/  IMAD R4, R26, UR10, RZ ;  /* 0x0000000a1a047c24 */ /* 0x002fe2000f8e02ff */
[----:B------:R-:W-:-:S03]  /*1de0*/  UIMAD UR10, UR39, UR6, URZ ;  /* 0x00000006270a72a4 */ /* 0x000fc6000f8e023f */
[----:B------:R-:W-:Y:S01]  /*1df0*/  IMAD R4, R14, UR11, R4 ;  /* 0x0000000b0e047c24 */ /* 0x000fe2000f8e0204 */
[----:B------:R-:W-:Y:S02]  /*1e00*/  UIMAD UR10, UR4, UR7, UR10 ;  /* 0x00000007040a72a4 */ /* 0x000fe4000f8e020a */
[----:B------:R-:W-:Y:S01]  /*1e10*/  USHF.L.U64.HI UR11, UR8, 0x6, UR9 ;  /* 0x00000006080b7899 */ /* 0x000fe20008010209 */
[----:B------:R-:W-:Y:S01]  /*1e20*/  IMAD.IADD R4, R7, 0x1, R4 ;  /* 0x0000000107047824 */ /* 0x000fe200078e0204 */
[----:B------:R-:W-:Y:S01]  /*1e30*/  IADD3 R7, P0, R6, R24, RZ ;  /* 0x0000001806077210 */ /* 0x000fe20007f1e0ff */
[----:B------:R-:W-:Y:S01]  /*1e40*/  ULDC.64 UR8, c[0x0][0x220] ;  /* 0x0000880000087ab9 */ /* 0x000fe20000000a00 */
[----:B--2---:R-:W-:Y:S02]  /*1e50*/  IADD3 R2, P2, R2, UR18, RZ ;  /* 0x0000001202027c10 */ /* 0x004fe4000ff5e0ff */
[----:B------:R-:W-:Y:S01]  /*1e60*/  IADD3.X R4, R4, UR10, R25, P0, !PT ;  /* 0x0000000a04047c10 */ /* 0x000fe200087fe419 */
[----:B------:R-:W-:Y:S01]  /*1e70*/  USHF.L.U32 UR10, UR6, 0x6, URZ ;  /* 0x00000006060a7899 */ /* 0x000fe2000800063f */
[----:B------:R-:W-:Y:S01]  /*1e80*/  IADD3.X R3, R3, UR19, RZ, P2, !PT ;  /* 0x0000001303037c10 */ /* 0x000fe200097fe4ff */
[----:B------:R-:W-:Y:S01]  /*1e90*/  USHF.L.U64.HI UR6, UR6, 0x6, UR7 ;  /* 0x0000000606067899 */ /* 0x000fe20008010207 */
[----:B------:R-:W-:-:S02]  /*1ea0*/  LEA R6, P0, R7, UR8, 0x1 ;  /* 0x0000000807067c11 */ /* 0x000fc4000f8008ff */
[----:B------:R-:W-:Y:S01]  /*1eb0*/  IADD3 R10, P2, R12, UR12, RZ ;  /* 0x0000000c0c0a7c10 */ /* 0x000fe2000ff5e0ff */
[----:B------:R1:W-:Y:S01]  /*1ec0*/  LDGSTS.E.BYPASS.LTC128B.128 [R15+0x3000], desc[UR40][R2.64] ;  /* 0x03000000020f7fae */ /* 0x0003e2000b901d68 */
[----:B------:R-:W-:Y:S01]  /*1ed0*/  LEA.HI.X R7, R7, UR9, R4, 0x1, P0 ;  /* 0x0000000907077c11 */ /* 0x000fe200080f0c04 */
[----:B------:R-:W-:Y:S01]  /*1ee0*/  ULDC UR7, c[0x0][0x398] ;  /* 0x0000e60000077ab9 */ /* 0x000fe20000000800 */
[----:B------:R-:W-:Y:S01]  /*1ef0*/  IADD3.X R11, R13, UR11, RZ, P2, !PT ;  /* 0x0000000b0d0b7c10 */ /* 0x000fe200097fe4ff */
[----:B------:R2:W-:Y:S01]  /*1f00*/  LDGSTS.E.BYPASS.LTC128B.128 [R0+0xc000], desc[UR40][R12.64] ;  /* 0x0c0000000c007fae */ /* 0x0005e2000b901d68 */
[----:B------:R-:W-:Y:S01]  /*1f10*/  IADD3 R8, P2, R10, UR12, RZ ;  /* 0x0000000c0a087c10 */ /* 0x000fe2000ff5e0ff */
[----:B------:R-:W-:Y:S01]  /*1f20*/  ULDC.64 UR8, c[0x0][0x478] ;  /* 0x00011e0000087ab9 */ /* 0x000fe20000000a00 */
[----:B------:R-:W-:Y:S01]  /*1f30*/  IADD3 R4, P0, R6, UR10, RZ ;  /* 0x0000000a06047c10 */ /* 0x000fe2000ff1e0ff */
[----:B------:R-:W-:Y:S01]  /*1f40*/  LDGSTS.E.BYPASS.LTC128B.128 [R0+0xd000], desc[UR40][R10.64] ;  /* 0x0d0000000a007fae */ /* 0x000fe2000b901d68 */
[----:B------:R-:W-:-:S02]  /*1f50*/  IADD3.X R9, R11, UR11, RZ, P2, !PT ;  /* 0x0000000b0b097c10 */ /* 0x000fc400097fe4ff */
[----:B------:R-:W-:-:S03]  /*1f60*/  IADD3.X R5, R7, UR6, RZ, P0, !PT ;  /* 0x0000000607057c10 */ /* 0x000fc600087fe4ff */
[----:B------:R3:W-:Y:S01]  /*1f70*/  LDGSTS.E.BYPASS.LTC128B.128 [R0+0xe000], desc[UR40][R8.64] ;  /* 0x0e00000008007fae */ /* 0x0007e2000b901d68 */
[----:B-1----:R-:W-:Y:S02]  /*1f80*/  IADD3 R2, P0, R4, UR10, RZ ;  /* 0x0000000a04027c10 */ /* 0x002fe4000ff1e0ff */
[----:B--2---:R-:W-:Y:S02]  /*1f90*/  IADD3 R12, P2, R8, UR12, RZ ;  /* 0x0000000c080c7c10 */ /* 0x004fe4000ff5e0ff */
[----:B------:R-:W-:Y:S02]  /*1fa0*/  IADD3.X R3, R5, UR6, RZ, P0, !PT ;  /* 0x0000000605037c10 */ /* 0x000fe400087fe4ff */
[----:B------:R-:W-:-:S05]  /*1fb0*/  IADD3.X R13, R9, UR11, RZ, P2, !PT ;  /* 0x0000000b090d7c10 */ /* 0x000fca00097fe4ff */
[----:B------:R1:W-:Y:S01]  /*1fc0*/  LDGSTS.E.BYPASS.LTC128B.128 [R0+0xf000], desc[UR40][R12.64] ;  /* 0x0f0000000c007fae */ /* 0x0003e2000b901d68 */
[----:B---3--:R-:W-:Y:S01]  /*1fd0*/  IADD3 R8, P0, R2, UR10, RZ ;  /* 0x0000000a02087c10 */ /* 0x008fe2000ff1e0ff */
[----:B------:R-:W-:Y:S02]  /*1fe0*/  ULDC.64 UR10, c[0x0][0x2b0] ;  /* 0x0000ac00000a7ab9 */ /* 0x000fe40000000a00 */
[----:B------:R1:W-:Y:S01]  /*1ff0*/  LDGSTS.E.BYPASS.LTC128B.128 [R0+0x10000], desc[UR40][R6.64] ;  /* 0x1000000006007fae */ /* 0x0003e2000b901d68 */
[----:B------:R-:W-:Y:S01]  /*2000*/  IADD3.X R9, R3, UR6, RZ, P0, !PT ;  /* 0x0000000603097c10 */ /* 0x000fe200087fe4ff */
[----:B------:R-:W-:Y:S02]  /*2010*/  UIADD3 UR6, -UR38, UR31, UR37 ;  /* 0x0000001f26067290 */ /* 0x000fe4000fffe125 */
[----:B------:R1:W-:Y:S01]  /*2020*/  LDGSTS.E.BYPASS.LTC128B.128 [R0+0x11000], desc[UR40][R4.64] ;  /* 0x1100000004007fae */ /* 0x0003e2000b901d68 */
[----:B------:R-:W-:Y:S02]  /*2030*/  UIMAD.WIDE UR46, UR33, 0x4, UR10 ;  /* 0x00000004212e78a5 */ /* 0x000fe4000f8e020a */
[----:B------:R-:W-:Y:S01]  /*2040*/  UIADD3 UR7, UR6, -UR7, URZ ;  /* 0x8000000706077290 */ /* 0x000fe2000fffe03f */
[----:B------:R1:W-:Y:S01]  /*2050*/  LDGSTS.E.BYPASS.LTC128B.128 [R0+0x12000], desc[UR40][R2.64] ;  /* 0x1200000002007fae */ /* 0x0003e2000b901d68 */
[----:B------:R-:W-:-:S02]  /*2060*/  UIMAD.WIDE UR32, UR32, 0x4, UR8 ;  /* 0x00000004202078a5 */ /* 0x000fc4000f8e0208 */
[----:B------:R-:W-:Y:S01]  /*2070*/  USHF.R.S32.HI UR6, URZ, 0x1f, UR7 ;  /* 0x0000001f3f067899 */ /* 0x000fe20008011407 */
[----:B------:R1:W-:Y:S03]  /*2080*/  LDGSTS.E.BYPASS.LTC128B.128 [R0+0x13000], desc[UR40][R8.64] ;  /* 0x1300000008007fae */ /* 0x0003e6000b901d68 */
[----:B------:R-:W-:Y:S01]  /*2090*/  ULEA.HI UR6, UR6, UR7, URZ, 0x7 ;  /* 0x0000000706067291 */ /* 0x000fe2000f8f383f */
[----:B------:R-:W0:Y:S03]  /*20a0*/  LDGDEPBAR ;  /* 0x00000000000079af */ /* 0x000e260000000000 */
[----:B------:R-:W-:-:S04]  /*20b0*/  USHF.R.S32.HI UR6, URZ, 0x7, UR6 ;  /* 0x000000073f067899 */ /* 0x000fc80008011406 */
[----:B------:R-:W-:-:S04]  /*20c0*/  UISETP.LT.AND UP0, UPT, URZ, UR6, UPT ;  /* 0x000000063f00728c */ /* 0x000fc8000bf01270 */
[----:B------:R-:W-:-:S04]  /*20d0*/  USEL UR6, URZ, UR6, !UP0 ;  /* 0x000000063f067287 */ /* 0x000fc8000c000000 */
[----:B------:R-:W-:-:S06]  /*20e0*/  UISETP.GT.AND UP0, UPT, UR36, UR6, UPT ;  /* 0x000000062400728c */ /* 0x000fcc000bf04270 */
[----:B------:R-:W-:-:S13]  /*20f0*/  PLOP3.LUT P0, PT, PT, PT, UP0, 0x80, 0x0 ;  /* 0x000000000000781c */ /* 0x000fda0003f0f008 */
[----:B-1----:R-:W-:Y:S05]  /*2100*/  @!P0 BRA `(.L_x_983) ;  /* 0x0000006c00f88947 */ /* 0x002fea0003800000 */
[----:B------:R-:W1:Y:S01]  /*2110*/  LDC.64 R6, c[0x0][0x3b8] ;  /* 0x0000ee00ff067b82 */ /* 0x000e620000000a00 */
[----:B------:R-:W-:Y:S01]  /*2120*/  LEA.HI R0, R28, R27, RZ, 0x4 ;  /* 0x0000001b1c007211 */ /* 0x000fe200078f20ff */
[----:B------:R-:W-:Y:S01]  /*2130*/  IMAD.MOV.U32 R2, RZ, RZ, 0x4 ;  /* 0x00000004ff027424 */ /* 0x000fe200078e00ff */
[----:B------:R-:W-:Y:S01]  /*2140*/  UIMAD UR8, UR22, UR30, UR23 ;  /* 0x0000001e160872a4 */ /* 0x000fe2000f8e0217 */
[----:B------:R-:W-:Y:S01]  /*2150*/  IMAD.MOV.U32 R240, RZ, RZ, R15 ;  /* 0x000000fffff07224 */ /* 0x000fe200078e000f */
[----:B------:R-:W-:Y:S01]  /*2160*/  UIADD3 UR13, UR37, UR31, URZ ;  /* 0x0000001f250d7290 */ /* 0x000fe2000fffe03f */
[----:B------:R-:W-:Y:S02]  /*2170*/  ULDC UR10, c[0x0][0x270] ;  /* 0x00009c00000a7ab9 */ /* 0x000fe40000000800 */
[----:B------:R-:W2:Y:S01]  /*2180*/  LDC R250, c[0x0][0x2dc] ;  /* 0x0000b700fffa7b82 */ /* 0x000ea20000000800 */
[----:B-1----:R-:W3:Y:S04]  /*2190*/  LDG.E.64 R4, desc[UR40][R6.64+0x8] ;  /* 0x0000082806047981 */ /* 0x002ee8000c1e1b00 */
[----:B------:R-:W4:Y:S01]  /*21a0*/  LDG.E.64 R6, desc[UR40][R6.64] ;  /* 0x0000002806067981 */ /* 0x000f22000c1e1b00 */
[----:B------:R-:W-:Y:S01]  /*21b0*/  LOP3.LUT R0, R0, 0xfffffff0, RZ, 0xc0, !PT ;  /* 0xfffffff000007812 */ /* 0x000fe200078ec0ff */
[----:B------:R-:W-:-:S04]  /*21c0*/  IMAD.WIDE R2, R241, R2, UR46 ;  /* 0x0000002ef1027e25 */ /* 0x000fc8000f8e0202 */
[----:B------:R-:W-:Y:S01]  /*21d0*/  IMAD.IADD R0, R27, 0x1, -R0 ;  /* 0x000000011b007824 */ /* 0x000fe200078e0a00 */
[----:B------:R-:W5:Y:S04]  /*21e0*/  LDG.E R247, desc[UR40][R2.64] ;  /* 0x0000002802f77981 */ /* 0x000f68000c1e1900 */
[----:B------:R-:W5:Y:S04]  /*21f0*/  LDG.E R246, desc[UR40][R2.64+0x20] ;  /* 0x0000202802f67981 */ /* 0x000f68000c1e1900 */
[----:B------:R-:W5:Y:S04]  /*2200*/  LDG.E R245, desc[UR40][R2.64+0x100] ;  /* 0x0001002802f57981 */ /* 0x000f68000c1e1900 */
[----:B------:R1:W5:Y:S01]  /*2210*/  LDG.E R244, desc[UR40][R2.64+0x120] ;  /* 0x0001202802f47981 */ /* 0x000362000c1e1900 */
[----:B------:R-:W-:Y:S01]  /*2220*/  USHF.L.U32 UR8, UR8, 0x5, URZ ;  /* 0x0000000508087899 */ /* 0x000fe2000800063f */
[----:B------:R-:W-:Y:S01]  /*2230*/  IMAD.MOV.U32 R181, RZ, RZ, 0x20 ;  /* 0x00000020ffb57424 */ /* 0x000fe200078e00ff */
[----:B------:R-:W-:Y:S01]  /*2240*/  UIADD3 UR13, -UR38, 0x80, UR13 ;  /* 0x00000080260d7890 */ /* 0x000fe2000fffe10d */
[----:B------:R-:W-:Y:S01]  /*2250*/  IMAD.MOV.U32 R174, RZ, RZ, 0x40 ;  /* 0x00000040ffae7424 */ /* 0x000fe200078e00ff */
[----:B------:R-:W-:Y:S01]  /*2260*/  USHF.R.S32.HI UR7, URZ, 0x1f, UR8 ;  /* 0x0000001f3f077899 */ /* 0x000fe20008011408 */
[----:B------:R-:W-:-:S02]  /*2270*/  IMAD.MOV.U32 R252, RZ, RZ, 0x40 ;  /* 0x00000040fffc7424 */ /* 0x000fc400078e00ff */
[C---:B------:R-:W-:Y:S02]  /*2280*/  IMAD.SHL.U32 R182, R185.reuse, 0x2, RZ ;  /* 0x00000002b9b67824 */ /* 0x040fe400078e00ff */
[----:B------:R-:W-:Y:S02]  /*2290*/  IMAD.SHL.U32 R180, R185, 0x2, RZ ;  /* 0x00000002b9b47824 */ /* 0x000fe400078e00ff */
[----:B------:R-:W-:Y:S01]  /*22a0*/  IMAD.MOV.U32 R127, RZ, RZ, RZ ;  /* 0x000000ffff7f7224 */ /* 0x000fe200078e00ff */
[----:B-1----:R-:W-:-:S04]  /*22b0*/  SHF.R.S32.HI R2, RZ, 0x1f, R0 ;  /* 0x0000001fff027819 */ /* 0x002fc80000011400 */
[----:B------:R-:W-:-:S04]  /*22c0*/  LEA.HI R2, R2, R0, RZ, 0x3 ;  /* 0x0000000002027211 */ /* 0x000fc800078f18ff */
[----:B------:R-:W-:-:S05]  /*22d0*/  LOP3.LUT R2, R2, 0xfffffff8, RZ, 0xc0, !PT ;  /* 0xfffffff802027812 */ /* 0x000fca00078ec0ff */
[----:B------:R-:W-:Y:S01]  /*22e0*/  IMAD.IADD R0, R0, 0x1, -R2 ;  /* 0x0000000100007824 */ /* 0x000fe200078e0a02 */
[----:B------:R-:W-:-:S04]  /*22f0*/  SHF.R.S32.HI R2, RZ, 0x1f, R242 ;  /* 0x0000001fff027819 */ /* 0x000fc800000114f2 */
[C---:B------:R-:W-:Y:S02]  /*2300*/  LOP3.LUT P0, RZ, R0.reuse, 0x2, RZ, 0xc0, !PT ;  /* 0x0000000200ff7812 */ /* 0x040fe4000780c0ff */
[----:B------:R-:W-:Y:S01]  /*2310*/  LOP3.LUT P4, RZ, R0, 0x4, RZ, 0xc0, !PT ;  /* 0x0000000400ff7812 */ /* 0x000fe2000788c0ff */
[----:B------:R-:W-:-:S05]  /*2320*/  VIADD R0, R183, 0x2000 ;  /* 0x00002000b7007836 */ /* 0x000fca0000000000 */
[----:B------:R-:W-:Y:S02]  /*2330*/  SEL R0, R0, R183, !P1 ;  /* 0x000000b700007207 */ /* 0x000fe40004800000 */
[----:B---3--:R-:W-:Y:S01]  /*2340*/  IADD3 R242, P3, P2, R4, UR8, R242 ;  /* 0x0000000804f27c10 */ /* 0x008fe2000fa7e0f2 */
[----:B------:R-:W-:-:S03]  /*2350*/  UMOV UR8, UR32 ;  /* 0x0000002000087c82 */ /* 0x000fc60008000000 */
[----:B------:R-:W-:Y:S01]  /*2360*/  IADD3.X R4, R5, UR7, R2, P3, P2 ;  /* 0x0000000705047c10 */ /* 0x000fe20009fe4402 */
[----:B------:R-:W-:Y:S01]  /*2370*/  VIADD R2, R185, 0x2000 ;  /* 0x00002000b9027836 */ /* 0x000fe20000000000 */
[----:B------:R-:W-:-:S04]  /*2380*/  UMOV UR7, UR33 ;  /* 0x0000002100077c82 */ /* 0x000fc80008000000 */
[----:B------:R-:W-:Y:S02]  /*2390*/  SEL R2, R2, R185, !P1 ;  /* 0x000000b902027207 */ /* 0x000fe40004800000 */
[----:B----4-:R-:W-:Y:S02]  /*23a0*/  R2UR UR9, R7 ;  /* 0x00000000070972ca */ /* 0x010fe400000e0000 */
[----:B------:R-:W-:-:S11]  /*23b0*/  R2UR UR11, R6 ;  /* 0x00000000060b72ca */ /* 0x000fd600000e0000 */
[----:B------:R-:W-:Y:S02]  /*23c0*/  UIADD3 UR43, UR9, -0x4498517b, URZ ;  /* 0xbb67ae85092b7890 */ /* 0x000fe4000fffe03f */
[----:B------:R-:W-:Y:S02]  /*23d0*/  UIADD3 UR44, UR11, -0x61c88647, URZ ;  /* 0x9e3779b90b2c7890 */ /* 0x000fe4000fffe03f */
[----:B------:R-:W-:Y:S02]  /*23e0*/  UIADD3 UR42, UR11, 0x3c6ef372, URZ ;  /* 0x3c6ef3720b2a7890 */ /* 0x000fe4000fffe03f */
[----:B------:R-:W-:Y:S02]  /*23f0*/  UIADD3 UR37, UR9, 0x76cf5d0a, URZ ;  /* 0x76cf5d0a09257890 */ /* 0x000fe4000fffe03f */
[----:B------:R-:W-:Y:S02]  /*2400*/  UIADD3 UR36, UR11, -0x255992d5, URZ ;  /* 0xdaa66d2b0b247890 */ /* 0x000fe4000fffe03f */
[----:B------:R-:W-:-:S02]  /*2410*/  UIADD3 UR33, UR9, 0x32370b8f, URZ ;  /* 0x32370b8f09217890 */ /* 0x000fc4000fffe03f */
[----:B------:R-:W-:Y:S02]  /*2420*/  UIADD3 UR32, UR11, 0x78dde6e4, URZ ;  /* 0x78dde6e40b207890 */ /* 0x000fe4000fffe03f */
[----:B------:R-:W-:Y:S02]  /*2430*/  UIADD3 UR31, UR9, -0x126145ec, URZ ;  /* 0xed9eba14091f7890 */ /* 0x000fe4000fffe03f */
[----:B------:R-:W-:Y:S01]  /*2440*/  UIADD3 UR30, UR11, 0x1715609d, URZ ;  /* 0x1715609d0b1e7890 */ /* 0x000fe2000fffe03f */
[----:B------:R-:W-:Y:S01]  /*2450*/  LEA R173, R0, UR5, 0x1 ;  /* 0x0000000500ad7c11 */ /* 0x000fe2000f8e08ff */
[----:B------:R-:W-:Y:S01]  /*2460*/  IMAD.WIDE.U32 R242, R242, -0x2daee0ad, RZ ;  /* 0xd2511f53f2f27825 */ /* 0x000fe200078e00ff */
[----:B------:R-:W-:Y:S01]  /*2470*/  LEA R179, R2, UR5, 0x1 ;  /* 0x0000000502b37c11 */ /* 0x000fe2000f8e08ff */
[----:B------:R-:W-:Y:S01]  /*2480*/  UIADD3 UR19, UR9, -0x56f99767, URZ ;  /* 0xa906689909137890 */ /* 0x000fe2000fffe03f */
[----:B------:R-:W-:Y:S01]  /*2490*/  LOP3.LUT R248, R4, UR11, RZ, 0x3c, !PT ;  /* 0x0000000b04f87c12 */ /* 0x000fe2000f8e3cff */
[----:B------:R-:W-:Y:S01]  /*24a0*/  UIADD3 UR18, UR11, -0x4ab325aa, URZ ;  /* 0xb54cda560b127890 */ /* 0x000fe2000fffe03f */
[----:B------:R-:W-:Y:S01]  /*24b0*/  SEL R181, R181, 0xffffffe0, !P0 ;  /* 0xffffffe0b5b57807 */ /* 0x000fe20004000000 */
[----:B------:R-:W-:Y:S01]  /*24c0*/  UIADD3 UR17, UR9, 0x646e171e, URZ ;  /* 0x646e171e09117890 */ /* 0x000fe2000fffe03f */
[----:B------:R-:W-:Y:S01]  /*24d0*/  SEL R174, R174, 0xffffffc0, !P4 ;  /* 0xffffffc0aeae7807 */ /* 0x000fe20006000000 */
[----:B------:R-:W-:Y:S01]  /*24e0*/  ULDC.U8 UR16, c[0x0][0x388] ;  /* 0x0000e20000107ab9 */ /* 0x000fe20000000000 */
[----:B------:R-:W-:Y:S01]  /*24f0*/  SEL R252, R252, 0xffffffc0, !P4 ;  /* 0xffffffc0fcfc7807 */ /* 0x000fe20006000000 */
[----:B--2---:R-:W-:-:S08]  /*2500*/  ULDC UR15, c[0x0][0x2ec] ;  /* 0x0000bb00000f7ab9 */ /* 0x004fd00000000800 */
.L_x_986:
[----:B-----5:R-:W-:Y:S01]  /*2510*/  FSETP.NEU.FTZ.AND P0, PT, R247, -INF , PT ;  /* 0xff800000f700780b */ /* 0x020fe20003f1d000 */
[----:B------:R-:W0:Y:S01]  /*2520*/  LDGDEPBAR ;  /* 0x00000000000079af */ /* 0x000e220000000000 */
[----:B------:R-:W-:Y:S01]  /*2530*/  FSETP.NEU.FTZ.AND P2, PT, R246, -INF , PT ;  /* 0xff800000f600780b */ /* 0x000fe20003f5d000 */
[C---:B------:R-:W-:Y:S01]  /*2540*/  IMAD.IADD R0, R179.reuse, 0x1, R181 ;  /* 0x00000001b3007824 */ /* 0x040fe200078e02b5 */
[----:B------:R-:W-:Y:S05]  /*2550*/  USHF.L.U32 UR12, UR14, 0x7, URZ ;  /* 0x000000070e0c7899 */ /* 0x000fea000800063f */
[----:B------:R-:W2:Y:S01]  /*2560*/  LDL R188, [R1] ;  /* 0x0000000001bc7983 */ /* 0x000ea20000100800 */
[----:B------:R-:W-:Y:S01]  /*2570*/  IMAD.IADD R168, R179, 0x1, R174 ;  /* 0x00000001b3a87824 */ /* 0x000fe200078e02ae */
[----:B------:R-:W-:Y:S01]  /*2580*/  UISETP.GT.AND UP3, UPT, UR14, UR6, UPT ;  /* 0x000000060e00728c */ /* 0x000fe2000bf64270 */
[----:B------:R-:W-:Y:S01]  /*2590*/  IMAD.U32 R3, RZ, RZ, UR24 ;  /* 0x00000018ff037e24 */ /* 0x000fe2000f8e00ff */
[----:B------:R-:W-:Y:S01]  /*25a0*/  UISETP.GE.AND UP0, UPT, UR12, UR13, UPT ;  /* 0x0000000d0c00728c */ /* 0x000fe2000bf06270 */
[----:B------:R-:W-:Y:S02]  /*25b0*/  IMAD.MOV.U32 R194, RZ, RZ, 0x8 ;  /* 0x00000008ffc27424 */ /* 0x000fe400078e00ff */
[----:B------:R-:W-:Y:S03]  /*25c0*/  IMAD.MOV.U32 R195, RZ, RZ, 0x40 ;  /* 0x00000040ffc37424 */ /* 0x000fe600078e00ff */
[----:B------:R-:W-:Y:S05]  /*25d0*/  PLOP3.LUT P3, PT, PT, PT, UP0, 0x80, 0x0 ;  /* 0x000000000000781c */ /* 0x000fea0003f6f008 */
[----:B------:R-:W-:Y:S02]  /*25e0*/  @!UP0 ULDC UR11, c[0x0][0x2c4] ;  /* 0x0000b100000b8ab9 */ /* 0x000fe40000000800 */
[----:B------:R-:W-:Y:S06]  /*25f0*/  IMAD.U32 R2, RZ, RZ, UR11 ;  /* 0x0000000bff027e24 */ /* 0x000fec000f8e00ff */
[----:B------:R-:W-:Y:S01]  /*2600*/  @!P3 IADD3 R2, R241, 0x1, -R2 ;  /* 0x00000001f102b810 */ /* 0x000fe20007ffe802 */
[----:B------:R-:W-:Y:S04]  /*2610*/  DEPBAR.LE SB0, 0x0 ;  /* 0x000080000000791a */ /* 0x000fe80000000000 */
[----:B------:R-:W-:Y:S06]  /*2620*/  BAR.SYNC.DEFER_BLOCKING 0x0 ;  /* 0x0000000000007b1d */ /* 0x000fec0000010000 */
[----:B------:R-:W-:Y:S08]  /*2630*/  LDSM.16.M88.4 R64, [R179] ;  /* 0x00000000b340783b */ /* 0x000ff00000000200 */
[----:B------:R-:W1:Y:S08]  /*2640*/  LDSM.16.M88.4 R16, [R175] ;  /* 0x00000000af10783b */ /* 0x000e700000000200 */
[----:B------:R-:W3:Y:S08]  /*2650*/  LDSM.16.M88.4 R60, [R179+0x2000] ;  /* 0x00200000b33c783b */ /* 0x000ef00000000200 */
[----:B------:R-:W4:Y:S08]  /*2660*/  LDSM.16.M88.4 R32, [R175+0x800] ;  /* 0x00080000af20783b */ /* 0x000f300000000200 */
[----:B------:R-:W4:Y:S08]  /*2670*/  LDSM.16.M88.4 R48, [R175+0x1000] ;  /* 0x00100000af30783b */ /* 0x000f300000000200 */
[----:B------:R-:W4:Y:S01]  /*2680*/  LDSM.16.M88.4 R132, [R175+0x1800] ;  /* 0x00180000af84783b */ /* 0x000f220000000200 */
[-C--:B-1----:R-:W-:Y:S07]  /*2690*/  HMMA.16816.F32.BF16 R4, R64, R16.reuse, RZ ;  /* 0x000000104004723c */ /* 0x082fee00000418ff */
[----:B------:R-:W-:Y:S01]  /*26a0*/  LDSM.16.M88.4 R136, [R0] ;  /* 0x000000000088783b */ /* 0x000fe20000000200 */
[C---:B---3--:R-:W-:Y:S07]  /*26b0*/  HMMA.16816.F32.BF16 R8, R60.reuse, R16, RZ ;  /* 0x000000103c08723c */ /* 0x048fee00000418ff */
[----:B------:R-:W1:Y:S01]  /*26c0*/  LDSM.16.M88.4 R140, [R178] ;  /* 0x00000000b28c783b */ /* 0x000e620000000200 */
[-C--:B------:R-:W-:Y:S07]  /*26d0*/  HMMA.16816.F32.BF16 R12, R60, R18.reuse, RZ ;  /* 0x000000123c0c723c */ /* 0x080fee00000418ff */
[----:B------:R-:W3:Y:S01]  /*26e0*/  LDSM.16.M88.4 R144, [R0+0x2000] ;  /* 0x002000000090783b */ /* 0x000ee20000000200 */
[C---:B------:R-:W-:Y:S07]  /*26f0*/  HMMA.16816.F32.BF16 R16, R64.reuse, R18, RZ ;  /* 0x000000124010723c */ /* 0x040fee00000418ff */
[----:B------:R-:W3:Y:S01]  /*2700*/  LDSM.16.M88.4 R148, [R178+0x800] ;  /* 0x00080000b294783b */ /* 0x000ee20000000200 */
[-C--:B----4-:R-:W-:Y:S06]  /*2710*/  HMMA.16816.F32.BF16 R20, R64, R32.reuse, RZ ;  /* 0x000000204014723c */ /* 0x090fec00000418ff */
        /* <DEDUP_REMOVED lines=11> */
[C---:B------:R-:W-:Y:S06]  /*27d0*/  HMMA.16816.F32.BF16 R48, R64.reuse, R50, RZ ;  /* 0x000000324030723c */ /* 0x040fec00000418ff */
[-C--:B------:R-:W-:Y:S06]  /*27e0*/  HMMA.16816.F32.BF16 R52, R64, R132.reuse, RZ ;  /* 0x000000844034723c */ /* 0x080fec00000418ff */
[C---:B------:R-:W-:Y:S06]  /*27f0*/  HMMA.16816.F32.BF16 R56, R60.reuse, R132, RZ ;  /* 0x000000843c38723c */ /* 0x040fec00000418ff */
[-C--:B------:R-:W-:Y:S06]  /*2800*/  HMMA.16816.F32.BF16 R60, R60, R134.reuse, RZ ;  /* 0x000000863c3c723c */ /* 0x080fec00000418ff */
[----:B------:R-:W-:Y:S01]  /*2810*/  HMMA.16816.F32.BF16 R64, R64, R134, RZ ;  /* 0x000000864040723c */ /* 0x000fe200000418ff */
[----:B------:R-:W4:Y:S05]  /*2820*/  LDSM.16.M88.4 R132, [R176+0x800] ;  /* 0x00080000b084783b */ /* 0x000f2a0000000200 */
[-C--:B-1----:R-:W-:Y:S06]  /*2830*/  HMMA.16816.F32.BF16 R4, R136, R140.reuse, R4 ;  /* 0x0000008c8804723c */ /* 0x082fec0000041804 */
[C---:B---3--:R-:W-:Y:S06]  /*2840*/  HMMA.16816.F32.BF16 R8, R144.reuse, R140, R8 ;  /* 0x0000008c9008723c */ /* 0x048fec0000041808 */
[-C--:B------:R-:W-:Y:S06]  /*2850*/  HMMA.16816.F32.BF16 R12, R144, R142.reuse, R12 ;  /* 0x0000008e900c723c */ /* 0x080fec000004180c */
[C---:B------:R-:W-:Y:S01]  /*2860*/  HMMA.16816.F32.BF16 R16, R136.reuse, R142, R16 ;  /* 0x0000008e8810723c */ /* 0x040fe20000041810 */
[----:B------:R-:W1:Y:S05]  /*2870*/  LDSM.16.M88.4 R140, [R176+0x1000] ;  /* 0x00100000b08c783b */ /* 0x000e6a0000000200 */
[-C--:B------:R-:W-:Y:S06]  /*2880*/  HMMA.16816.F32.BF16 R20, R136, R148.reuse, R20 ;  /* 0x000000948814723c */ /* 0x080fec0000041814 */
[C---:B------:R-:W-:Y:S06]  /*2890*/  HMMA.16816.F32.BF16 R24, R144.reuse, R148, R24 ;  /* 0x000000949018723c */ /* 0x040fec0000041818 */
[-C--:B------:R-:W-:Y:S06]  /*28a0*/  HMMA.16816.F32.BF16 R28, R144, R150.reuse, R28 ;  /* 0x00000096901c723c */ /* 0x080fec000004181c */
[C---:B------:R-:W-:Y:S01]  /*28b0*/  HMMA.16816.F32.BF16 R32, R136.reuse, R150, R32 ;  /* 0x000000968820723c */ /* 0x040fe20000041820 */
[----:B------:R-:W3:Y:S05]  /*28c0*/  @!P3 S2R R151, SR_TID.X ;  /* 0x000000000097b919 */ /* 0x000eea0000002100 */
[-C--:B----4-:R-:W-:Y:S01]  /*28d0*/  HMMA.16816.F32.BF16 R36, R136, R152.reuse, R36 ;  /* 0x000000988824723c */ /* 0x090fe20000041824 */
[----:B------:R-:W-:Y:S05]  /*28e0*/  IMAD.U32 R150, RZ, RZ, UR12 ;  /* 0x0000000cff967e24 */ /* 0x000fea000f8e00ff */
[----:B------:R-:W-:Y:S01]  /*28f0*/  @!P3 IADD3 R150, R150, UR38, R2 ;  /* 0x000000269696bc10 */ /* 0x000fe2000fffe002 */
[C---:B------:R-:W-:Y:S04]  /*2900*/  HMMA.16816.F32.BF16 R40, R144.reuse, R152, R40 ;  /* 0x000000989028723c */ /* 0x040fe80000041828 */
[----:B------:R-:W-:Y:S02]  /*2910*/  IMAD R2, R3, 0x2, R249 ;  /* 0x0000000203027824 */ /* 0x000fe400078e02f9 */
[-C--:B------:R-:W-:Y:S01]  /*2920*/  HMMA.16816.F32.BF16 R44, R144, R154.reuse, R44 ;  /* 0x0000009a902c723c */ /* 0x080fe2000004182c */
[----:B------:R-:W-:Y:S04]  /*2930*/  IMAD.U32 R152, RZ, RZ, UR14 ;  /* 0x0000000eff987e24 */ /* 0x000fe8000f8e00ff */
[----:B------:R-:W-:Y:S01]  /*2940*/  IMAD.SHL.U32 R2, R2, 0x2, RZ ;  /* 0x0000000202027824 */ /* 0x000fe200078e00ff */
[C---:B------:R-:W-:Y:S06]  /*2950*/  HMMA.16816.F32.BF16 R48, R136.reuse, R154, R48 ;  /* 0x0000009a8830723c */ /* 0x040fec0000041830 */
[-C--:B------:R-:W-:Y:S05]  /*2960*/  HMMA.16816.F32.BF16 R52, R136, R156.reuse, R52 ;  /* 0x0000009c8834723c */ /* 0x080fea0000041834 */
[----:B---3--:R-:W-:Y:S01]  /*2970*/  @!P3 IMAD.SHL.U32 R151, R151, 0x2, RZ ;  /* 0x000000029797b824 */ /* 0x008fe200078e00ff */
[C---:B------:R-:W-:Y:S05]  /*2980*/  HMMA.16816.F32.BF16 R56, R144.reuse, R156, R56 ;  /* 0x0000009c9038723c */ /* 0x040fea0000041838 */
[----:B------:R-:W-:Y:S01]  /*2990*/  @!P3 LOP3.LUT R151, R151, 0x6, RZ, 0xc0, !PT ;  /* 0x000000069797b812 */ /* 0x000fe200078ec0ff */
[-C--:B------:R-:W-:Y:S06]  /*29a0*/  HMMA.16816.F32.BF16 R60, R144, R158.reuse, R60 ;  /* 0x0000009e903c723c */ /* 0x080fec000004183c */
[----:B------:R-:W-:Y:S05]  /*29b0*/  HMMA.16816.F32.BF16 R64, R136, R158, R64 ;  /* 0x0000009e8840723c */ /* 0x000fea0000041840 */
[----:B------:R-:W-:Y:S01]  /*29c0*/  IMAD.IADD R144, R0, 0x1, R174 ;  /* 0x0000000100907824 */ /* 0x000fe200078e02ae */
[-C--:B------:R-:W-:Y:S04]  /*29d0*/  HMMA.16816.F32.BF16 R4, R160, R164.reuse, R4 ;  /* 0x000000a4a004723c */ /* 0x080fe80000041804 */
[----:B------:R-:W-:Y:S01]  /*29e0*/  LDSM.16.M88.4 R136, [R144] ;  /* 0x000000009088783b */ /* 0x000fe20000000200 */
[----:B------:R-:W-:Y:S01]  /*29f0*/  VIADD R0, R2, 0x1 ;  /* 0x0000000102007836 */ /* 0x000fe20000000000 */
[C---:B------:R-:W-:Y:S01]  /*2a00*/  LOP3.LUT R2, R243.reuse, UR9, R2, 0x96, !PT ;  /* 0x00000009f3027c12 */ /* 0x040fe2000f8e9602 */
[C---:B------:R-:W-:Y:S04]  /*2a10*/  HMMA.16816.F32.BF16 R8, R168.reuse, R164, R8 ;  /* 0x000000a4a808723c */ /* 0x040fe80000041808 */
[----:B------:R-:W-:Y:S01]  /*2a20*/  LOP3.LUT R0, R243, UR9, R0, 0x96, !PT ;  /* 0x00000009f3007c12 */ /* 0x000fe2000f8e9600 */
[----:B------:R-:W-:Y:S01]  /*2a30*/  LDSM.16.M88.4 R144, [R144+0x2000] ;  /* 0x002000009090783b */ /* 0x000fe20000000200 */
[-C--:B------:R-:W-:Y:S05]  /*2a40*/  HMMA.16816.F32.BF16 R12, R168, R166.reuse, R12 ;  /* 0x000000a6a80c723c */ /* 0x080fea000004180c */
[----:B------:R-:W-:Y:S01]  /*2a50*/  LOP3.LUT R164, R242, UR43, RZ, 0x3c, !PT ;  /* 0x0000002bf2a47c12 */ /* 0x000fe2000f8e3cff */
[C---:B------:R-:W-:Y:S05]  /*2a60*/  HMMA.16816.F32.BF16 R16, R160.reuse, R166, R16 ;  /* 0x000000a6a010723c */ /* 0x040fea0000041810 */
[----:B------:R-:W-:Y:S01]  /*2a70*/  IMAD.WIDE.U32 R148, R0, -0x326172a9, RZ ;  /* 0xcd9e8d5700947825 */ /* 0x000fe200078e00ff */
[-C--:B------:R-:W-:Y:S05]  /*2a80*/  HMMA.16816.F32.BF16 R20, R160, R132.reuse, R20 ;  /* 0x00000084a014723c */ /* 0x080fea0000041814 */
[----:B------:R-:W-:Y:S01]  /*2a90*/  IMAD.U32 R0, RZ, RZ, UR24 ;  /* 0x00000018ff007e24 */ /* 0x000fe2000f8e00ff */
[C---:B------:R-:W-:Y:S05]  /*2aa0*/  HMMA.16816.F32.BF16 R24, R168.reuse, R132, R24 ;  /* 0x00000084a818723c */ /* 0x040fea0000041818 */
[----:B--2---:R-:W-:Y:S01]  /*2ab0*/  IMAD R152, R152, 0x8, R188 ;  /* 0x0000000898987824 */ /* 0x004fe200078e02bc */
[-C--:B------:R-:W-:Y:S05]  /*2ac0*/  HMMA.16816.F32.BF16 R28, R168, R134.reuse, R28 ;  /* 0x00000086a81c723c */ /* 0x080fea000004181c */
[C---:B------:R-:W-:Y:S01]  /*2ad0*/  VIADD R154, R152.reuse, 0x4 ;  /* 0x00000004989a7836 */ /* 0x040fe20000000000 */
[C---:B------:R-:W-:Y:S01]  /*2ae0*/  HMMA.16816.F32.BF16 R32, R160.reuse, R134, R32 ;  /* 0x00000086a020723c */ /* 0x040fe20000041820 */
[----:B------:R-:W2:Y:S04]  /*2af0*/  LDSM.16.M88.4 R132, [R176+0x1800] ;  /* 0x00180000b084783b */ /* 0x000ea80000000200 */
[----:B------:R-:W-:Y:S01]  /*2b00*/  IMAD.WIDE.U32 R152, R152, -0x326172a9, RZ ;  /* 0xcd9e8d5798987825 */ /* 0x000fe200078e00ff */
[-C--:B-1----:R-:W-:Y:S05]  /*2b10*/  HMMA.16816.F32.BF16 R36, R160, R140.reuse, R36 ;  /* 0x0000008ca024723c */ /* 0x082fea0000041824 */
[-C--:B------:R-:W-:Y:S01]  /*2b20*/  LOP3.LUT R156, R153, R248.reuse, RZ, 0x3c, !PT ;  /* 0x000000f8999c7212 */ /* 0x080fe200078e3cff */
[C---:B------:R-:W-:Y:S05]  /*2b30*/  HMMA.16816.F32.BF16 R40, R168.reuse, R140, R40 ;  /* 0x0000008ca828723c */ /* 0x040fea0000041828 */
[--C-:B------:R-:W-:Y:S01]  /*2b40*/  LOP3.LUT R190, R149, UR44, R152.reuse, 0x96, !PT ;  /* 0x0000002c95be7c12 */ /* 0x100fe2000f8e9698 */
[-C--:B------:R-:W-:Y:S05]  /*2b50*/  HMMA.16816.F32.BF16 R44, R168, R142.reuse, R44 ;  /* 0x0000008ea82c723c */ /* 0x080fea000004182c */
[----:B------:R-:W-:Y:S01]  /*2b60*/  IMAD.WIDE.U32 R154, R154, -0x326172a9, RZ ;  /* 0xcd9e8d579a9a7825 */ /* 0x000fe200078e00ff */
[C---:B------:R-:W-:Y:S01]  /*2b70*/  HMMA.16816.F32.BF16 R48, R160.reuse, R142, R48 ;  /* 0x0000008ea030723c */ /* 0x040fe20000041830 */
[----:B------:R-:W1:Y:S04]  /*2b80*/  LDSM.16.M88.4 R140, [R177] ;  /* 0x00000000b18c783b */ /* 0x000e680000000200 */
[----:B------:R-:W-:Y:S01]  /*2b90*/  LOP3.LUT R158, R155, R248, RZ, 0x3c, !PT ;  /* 0x000000f89b9e7212 */ /* 0x000fe200078e3cff */
[----:B------:R-:W-:Y:S05]  /*2ba0*/  IMAD.WIDE.U32 R156, R156, -0x2daee0ad, RZ ;  /* 0xd2511f539c9c7825 */ /* 0x000fea00078e00ff */
[----:B------:R-:W-:Y:S01]  /*2bb0*/  LOP3.LUT R166, R164, R157, RZ, 0x3c, !PT ;  /* 0x0000009da4a67212 */ /* 0x000fe200078e3cff */
[----:B------:R-:W-:Y:S04]  /*2bc0*/  IMAD.WIDE.U32 R158, R158, -0x2daee0ad, RZ ;  /* 0xd2511f539e9e7825 */ /* 0x000fe800078e00ff */
[----:B------:R-:W-:Y:S01]  /*2bd0*/  IMAD.WIDE.U32 R2, R2, -0x326172a9, RZ ;  /* 0xcd9e8d5702027825 */ /* 0x000fe200078e00ff */
[----:B------:R-:W-:Y:S01]  /*2be0*/  LOP3.LUT R164, R164, R159, RZ, 0x3c, !PT ;  /* 0x0000009fa4a47212 */ /* 0x000fe200078e3cff */
[-C--:B--2---:R-:W-:Y:S03]  /*2bf0*/  HMMA.16816.F32.BF16 R52, R160, R132.reuse, R52 ;  /* 0x00000084a034723c */ /* 0x084fe60000041834 */
[C---:B------:R-:W-:Y:S01]  /*2c00*/  LOP3.LUT R153, R3.reuse, UR44, R152, 0x96, !PT ;  /* 0x0000002c03997c12 */ /* 0x040fe2000f8e9698 */
[----:B------:R-:W-:Y:S01]  /*2c10*/  IMAD.WIDE.U32 R190, R190, -0x2daee0ad, RZ ;  /* 0xd2511f53bebe7825 */ /* 0x000fe200078e00ff */
[--C-:B------:R-:W-:Y:S01]  /*2c20*/  LOP3.LUT R3, R3, UR44, R154.reuse, 0x96, !PT ;  /* 0x0000002c03037c12 */ /* 0x100fe2000f8e969a */
[C---:B------:R-:W-:Y:S05]  /*2c30*/  HMMA.16816.F32.BF16 R56, R168.reuse, R132, R56 ;  /* 0x00000084a838723c */ /* 0x040fea0000041838 */
[----:B------:R-:W-:Y:S01]  /*2c40*/  LOP3.LUT R154, R149, UR44, R154, 0x96, !PT ;  /* 0x0000002c959a7c12 */ /* 0x000fe2000f8e969a */
[-C--:B------:R-:W-:Y:S05]  /*2c50*/  HMMA.16816.F32.BF16 R60, R168, R134.reuse, R60 ;  /* 0x00000086a83c723c */ /* 0x080fea000004183c */
[C---:B------:R-:W-:Y:S01]  /*2c60*/  @!P3 VIADDMNMX R152, R150.reuse, R194, UR38, PT ;  /* 0x000000269698be46 */ /* 0x040fe2000b8001c2 */
[----:B------:R-:W-:Y:S01]  /*2c70*/  @!P3 IMAD R132, R249, 0x40, R151 ;  /* 0x00000040f984b824 */ /* 0x000fe200078e0297 */
[----:B------:R-:W-:Y:S01]  /*2c80*/  @!P3 VIADDMNMX R151, R150, R195, UR38, PT ;  /* 0x000000269697be46 */ /* 0x000fe2000b8001c3 */
[----:B------:R-:W-:Y:S03]  /*2c90*/  HMMA.16816.F32.BF16 R64, R160, R134, R64 ;  /* 0x00000086a040723c */ /* 0x000fe60000041840 */
[----:B------:R-:W-:Y:S02]  /*2ca0*/  IMAD.MOV.U32 R194, RZ, RZ, 0x48 ;  /* 0x00000048ffc27424 */ /* 0x000fe400078e00ff */
[----:B------:R-:W-:Y:S01]  /*2cb0*/  FMUL.FTZ R149, R247, 1.4426950216293334961 ;  /* 0x3fb8aa3bf7957820 */ /* 0x000fe20000410000 */
[----:B------:R-:W-:Y:S01]  /*2cc0*/  @!P3 IMAD R0, R0, 0x80, R132 ;  /* 0x000000800000b824 */ /* 0x000fe200078e0284 */
[-C--:B-1----:R-:W-:Y:S01]  /*2cd0*/  HMMA.16816.F32.BF16 R4, R136, R140.reuse, R4 ;  /* 0x0000008c8804723c */ /* 0x082fe20000041804 */
[----:B------:R-:W1:Y:S04]  /*2ce0*/  LDSM.16.M88.4 R132, [R177+0x800] ;  /* 0x00080000b184783b */ /* 0x000e680000000200 */
[----:B------:R-:W-:Y:S01]  /*2cf0*/  FSEL R149, R149, RZ, P0 ;  /* 0x000000ff95957208 */ /* 0x000fe20000000000 */
[C---:B------:R-:W-:Y:S04]  /*2d00*/  HMMA.16816.F32.BF16 R8, R144.reuse, R140, R8 ;  /* 0x0000008c9008723c */ /* 0x040fe80000041808 */
[----:B------:R-:W-:Y:S01]  /*2d10*/  FSETP.NEU.FTZ.AND P0, PT, R245, -INF , PT ;  /* 0xff800000f500780b */ /* 0x000fe20003f1d000 */
[----:B------:R-:W-:Y:S01]  /*2d20*/  IMAD.WIDE.U32 R166, R166, -0x326172a9, RZ ;  /* 0xcd9e8d57a6a67825 */ /* 0x000fe200078e00ff */
[-C--:B------:R-:W-:Y:S05]  /*2d30*/  HMMA.16816.F32.BF16 R12, R144, R142.reuse, R12 ;  /* 0x0000008e900c723c */ /* 0x080fea000004180c */
[C---:B------:R-:W-:Y:S01]  /*2d40*/  LOP3.LUT R192, R167.reuse, UR42, R2, 0x96, !PT ;  /* 0x0000002aa7c07c12 */ /* 0x040fe2000f8e9602 */
[----:B------:R-:W-:Y:S01]  /*2d50*/  IMAD.WIDE.U32 R164, R164, -0x326172a9, RZ ;  /* 0xcd9e8d57a4a47825 */ /* 0x000fe200078e00ff */
[----:B------:R-:W-:Y:S01]  /*2d60*/  LOP3.LUT R157, R167, UR42, R148, 0x96, !PT ;  /* 0x0000002aa79d7c12 */ /* 0x000fe2000f8e9694 */
[C---:B------:R-:W-:Y:S04]  /*2d70*/  HMMA.16816.F32.BF16 R16, R136.reuse, R142, R16 ;  /* 0x0000008e8810723c */ /* 0x040fe80000041810 */
[----:B------:R-:W-:Y:S01]  /*2d80*/  LOP3.LUT R193, R165, UR42, R2, 0x96, !PT ;  /* 0x0000002aa5c17c12 */ /* 0x000fe2000f8e9602 */
[----:B------:R-:W-:Y:S01]  /*2d90*/  IMAD.WIDE.U32 R168, R153, -0x2daee0ad, RZ ;  /* 0xd2511f5399a87825 */ /* 0x000fe200078e00ff */
[----:B------:R-:W-:Y:S02]  /*2da0*/  LOP3.LUT R159, R165, UR42, R148, 0x96, !PT ;  /* 0x0000002aa59f7c12 */ /* 0x000fe4000f8e9694 */
[C---:B------:R-:W-:Y:S03]  /*2db0*/  @!P3 VIMNMX R153, R150.reuse, UR38, PT ;  /* 0x000000269699bc48 */ /* 0x040fe6000bfe0100 */
[----:B------:R-:W-:Y:S01]  /*2dc0*/  @!P3 VIADDMNMX R150, R150, R194, UR38, PT ;  /* 0x000000269696be46 */ /* 0x000fe2000b8001c2 */
[----:B------:R-:W-:Y:S01]  /*2dd0*/  IMAD.WIDE.U32 R188, R3, -0x2daee0ad, RZ ;  /* 0xd2511f5303bc7825 */ /* 0x000fe200078e00ff */
[--C-:B------:R-:W-:Y:S02]  /*2de0*/  LOP3.LUT R165, R169, UR37, R156.reuse, 0x96, !PT ;  /* 0x00000025a9a57c12 */ /* 0x100fe4000f8e969c */
[----:B------:R-:W-:Y:S01]  /*2df0*/  LOP3.LUT R156, R191, UR37, R156, 0x96, !PT ;  /* 0x00000025bf9c7c12 */ /* 0x000fe2000f8e969c */
[----:B------:R-:W-:Y:S01]  /*2e00*/  @!P3 VIADD R2, R0, 0x1 ;  /* 0x000000010002b836 */ /* 0x000fe20000000000 */
[----:B------:R-:W-:Y:S01]  /*2e10*/  LOP3.LUT R155, R189, UR37, R158, 0x96, !PT ;  /* 0x00000025bd9b7c12 */ /* 0x000fe2000f8e969e */
[----:B------:R-:W-:Y:S01]  /*2e20*/  FMUL.FTZ R148, R246, 1.4426950216293334961 ;  /* 0x3fb8aa3bf6947820 */ /* 0x000fe20000410000 */
[----:B------:R-:W-:Y:S01]  /*2e30*/  FMUL.FTZ R3, R245, 1.4426950216293334961 ;  /* 0x3fb8aa3bf5037820 */ /* 0x000fe20000410000 */
[----:B------:R-:W-:Y:S01]  /*2e40*/  @!P3 VIADD R140, R0, 0x8 ;  /* 0x00000008008cb836 */ /* 0x000fe20000000000 */
[C---:B------:R-:W-:Y:S01]  /*2e50*/  @!P3 ISETP.GE.AND P4, PT, R2.reuse, R153, PT ;  /* 0x000000990200b20c */ /* 0x040fe20003f86270 */
[-C--:B-1----:R-:W-:Y:S03]  /*2e60*/  HMMA.16816.F32.BF16 R20, R136, R132.reuse, R20 ;  /* 0x000000848814723c */ /* 0x082fe60000041814 */
[----:B------:R-:W-:Y:S01]  /*2e70*/  @!P3 ISETP.GE.AND P1, PT, R2, R152, PT ;  /* 0x000000980200b20c */ /* 0x000fe20003f26270 */
[----:B------:R-:W-:Y:S01]  /*2e80*/  IMAD.WIDE.U32 R170, R154, -0x2daee0ad, RZ ;  /* 0xd2511f539aaa7825 */ /* 0x000fe200078e00ff */
[C---:B------:R-:W-:Y:S01]  /*2e90*/  @!P3 ISETP.GE.AND P5, PT, R2.reuse, R151, PT ;  /* 0x000000970200b20c */ /* 0x040fe20003fa6270 */
[C---:B------:R-:W-:Y:S04]  /*2ea0*/  HMMA.16816.F32.BF16 R24, R144.reuse, R132, R24 ;  /* 0x000000849018723c */ /* 0x040fe80000041818 */
[----:B------:R-:W-:Y:S01]  /*2eb0*/  @!P3 ISETP.GE.AND P6, PT, R2, R150, PT ;  /* 0x000000960200b20c */ /* 0x000fe20003fc6270 */
[----:B------:R-:W-:Y:S01]  /*2ec0*/  FMUL.FTZ R2, R244, 1.4426950216293334961 ;  /* 0x3fb8aa3bf4027820 */ /* 0x000fe20000410000 */
[----:B------:R-:W-:Y:S01]  /*2ed0*/  FSEL R148, R148, RZ, P2 ;  /* 0x000000ff94947208 */ /* 0x000fe20001000000 */
[-C--:B------:R-:W-:Y:S03]  /*2ee0*/  HMMA.16816.F32.BF16 R28, R144, R134.reuse, R28 ;  /* 0x00000086901c723c */ /* 0x080fe6000004181c */
[----:B------:R-:W-:Y:S01]  /*2ef0*/  FSETP.NEU.FTZ.AND P2, PT, R244, -INF , PT ;  /* 0xff800000f400780b */ /* 0x000fe20003f5d000 */
[C---:B------:R-:W-:Y:S01]  /*2f00*/  @!P3 VIADD R133, R0.reuse, 0x18 ;  /* 0x000000180085b836 */ /* 0x040fe20000000000 */
[----:B------:R-:W-:Y:S01]  /*2f10*/  FSEL R3, R3, RZ, P0 ;  /* 0x000000ff03037208 */ /* 0x000fe20000000000 */
[C---:B------:R-:W-:Y:S04]  /*2f20*/  HMMA.16816.F32.BF16 R32, R136.reuse, R134, R32 ;  /* 0x000000868820723c */ /* 0x040fe80000041820 */
[C---:B------:R-:W-:Y:S01]  /*2f30*/  @!P3 ISETP.GE.AND P0, PT, R0.reuse, R153, PT ;  /* 0x000000990000b20c */ /* 0x040fe20003f06270 */
[----:B------:R-:W-:Y:S01]  /*2f40*/  @!P3 VIADD R132, R0, 0x11 ;  /* 0x000000110084b836 */ /* 0x000fe20000000000 */
[----:B------:R-:W-:Y:S01]  /*2f50*/  FSEL R2, R2, RZ, P2 ;  /* 0x000000ff02027208 */ /* 0x000fe20001000000 */
[----:B------:R-:W-:Y:S01]  /*2f60*/  @!P3 VIADD R154, R0, 0x9 ;  /* 0x00000009009ab836 */ /* 0x000fe20000000000 */
[----:B------:R-:W-:Y:S02]  /*2f70*/  @!P3 FSEL R4, R4, -INF , !P0 ;  /* 0xff8000000404b808 */ /* 0x000fe40004000000 */
[C---:B------:R-:W-:Y:S02]  /*2f80*/  @!P3 ISETP.GE.AND P2, PT, R0.reuse, R152, PT ;  /* 0x000000980000b20c */ /* 0x040fe40003f46270 */
[CC--:B------:R-:W-:Y:S02]  /*2f90*/  @!P3 ISETP.GE.AND P0, PT, R0.reuse, R151.reuse, PT ;  /* 0x000000970000b20c */ /* 0x0c0fe40003f06270 */
        /* <DEDUP_REMOVED lines=15> */
[----:B------:R-:W-:Y:S02]  /*3090*/  @!P3 ISETP.GE.AND P5, PT, R140, R152, PT ;  /* 0x000000988c00b20c */ /* 0x000fe40003fa6270 */
[----:B------:R-:W-:Y:S01]  /*30a0*/  @!P3 FSEL R10, R10, -INF , !P4 ;  /* 0xff8000000a0ab808 */ /* 0x000fe20006000000 */
[----:B------:R-:W1:Y:S01]  /*30b0*/  LDSM.16.M88.4 R140, [R177+0x1000] ;  /* 0x00100000b18c783b */ /* 0x000e620000000200 */
        /* <DEDUP_REMOVED lines=14> */
[----:B------:R2:W-:Y:S01]  /*31a0*/  MUFU.EX2 R222, R9 ;  /* 0x0000000900de7308 */ /* 0x0005e20000000800 */
[----:B------:R-:W-:Y:S02]  /*31b0*/  @!P3 FSEL R18, R18, -INF , !P5 ;  /* 0xff8000001212b808 */ /* 0x000fe40006800000 */
[-C--:B------:R-:W-:Y:S01]  /*31c0*/  @!P3 ISETP.GE.AND P1, PT, R154, R153.reuse, PT ;  /* 0x000000999a00b20c */ /* 0x080fe20003f26270 */
[----:B------:R-:W-:Y:S01]  /*31d0*/  FFMA.FTZ R14, R14, UR15, -R2 ;  /* 0x0000000f0e0e7c23 */ /* 0x000fe20008010802 */
[----:B------:R-:W-:Y:S01]  /*31e0*/  @!P3 ISETP.GE.AND P5, PT, R132, R153, PT ;  /* 0x000000998400b20c */ /* 0x000fe20003fa6270 */
[--C-:B------:R-:W-:Y:S01]  /*31f0*/  FFMA.FTZ R18, R18, UR15, -R148.reuse ;  /* 0x0000000f12127c23 */ /* 0x100fe20008010894 */
[----:B------:R-:W-:Y:S03]  /*3200*/  @!P3 FSEL R19, R19, -INF , !P4 ;  /* 0xff8000001313b808 */ /* 0x000fe60006000000 */
[----:B------:R-:W-:Y:S01]  /*3210*/  MUFU.EX2 R227, R10 ;  /* 0x0000000a00e37308 */ /* 0x000fe20000000800 */
[----:B------:R-:W-:Y:S02]  /*3220*/  @!P3 FSEL R20, R20, -INF , !P1 ;  /* 0xff8000001414b808 */ /* 0x000fe40004800000 */
[----:B------:R-:W-:Y:S01]  /*3230*/  @!P3 FSEL R21, R21, -INF , !P5 ;  /* 0xff8000001515b808 */ /* 0x000fe20006800000 */
[--C-:B------:R-:W-:Y:S01]  /*3240*/  FFMA.FTZ R19, R19, UR15, -R148.reuse ;  /* 0x0000000f13137c23 */ /* 0x100fe20008010894 */
[----:B------:R-:W-:Y:S01]  /*3250*/  @!P3 FSEL R15, R15, -INF , !P6 ;  /* 0xff8000000f0fb808 */ /* 0x000fe20007000000 */
[--C-:B------:R-:W-:Y:S01]  /*3260*/  FFMA.FTZ R20, R20, UR15, -R149.reuse ;  /* 0x0000000f14147c23 */ /* 0x100fe20008010895 */
[----:B------:R-:W-:Y:S01]  /*3270*/  @!P3 FSEL R17, R17, -INF , !P2 ;  /* 0xff8000001111b808 */ /* 0x000fe20005000000 */
[--C-:B------:R-:W-:Y:S01]  /*3280*/  FFMA.FTZ R21, R21, UR15, -R149.reuse ;  /* 0x0000000f15157c23 */ /* 0x100fe20008010895 */
[C---:B------:R-:W-:Y:S01]  /*3290*/  @!P3 ISETP.GE.AND P4, PT, R132.reuse, R152, PT ;  /* 0x000000988400b20c */ /* 0x040fe20003f86270 */
[----:B--2---:R-:W-:Y:S01]  /*32a0*/  IMAD.WIDE.U32 R8, R165, -0x326172a9, RZ ;  /* 0xcd9e8d57a5087825 */ /* 0x004fe200078e00ff */
[CC--:B------:R-:W-:Y:S01]  /*32b0*/  @!P3 ISETP.GE.AND P1, PT, R132.reuse, R151.reuse, PT ;  /* 0x000000978400b20c */ /* 0x0c0fe20003f26270 */
[----:B------:R2:W-:Y:S01]  /*32c0*/  MUFU.EX2 R226, R11 ;  /* 0x0000000b00e27308 */ /* 0x0005e20000000800 */
[----:B------:R-:W-:Y:S01]  /*32d0*/  @!P3 ISETP.GE.AND P5, PT, R132, R150, PT ;  /* 0x000000968400b20c */ /* 0x000fe20003fa6270 */
[----:B------:R-:W-:Y:S01]  /*32e0*/  @!P3 VIADD R132, R0, 0x19 ;  /* 0x000000190084b836 */ /* 0x000fe20000000000 */
[C---:B------:R-:W-:Y:S01]  /*32f0*/  @!P3 ISETP.GE.AND P6, PT, R154.reuse, R152, PT ;  /* 0x000000989a00b20c */ /* 0x040fe20003fc6270 */
[-C--:B-1----:R-:W-:Y:S03]  /*3300*/  HMMA.16816.F32.BF16 R36, R136, R140.reuse, R36 ;  /* 0x0000008c8824723c */ /* 0x082fe60000041824 */
[-C--:B------:R-:W-:Y:S01]  /*3310*/  @!P3 ISETP.GE.AND P2, PT, R154, R150.reuse, PT ;  /* 0x000000969a00b20c */ /* 0x080fe20003f46270 */
[--C-:B------:R-:W-:Y:S01]  /*3320*/  FFMA.FTZ R17, R17, UR15, -R149.reuse ;  /* 0x0000000f11117c23 */ /* 0x100fe20008010895 */
[----:B------:R-:W-:Y:S01]  /*3330*/  @!P3 FSEL R16, R16, -INF , !P0 ;  /* 0xff8000001010b808 */ /* 0x000fe20004000000 */
[C---:B------:R-:W-:Y:S01]  /*3340*/  HMMA.16816.F32.BF16 R40, R144.reuse, R140, R40 ;  /* 0x0000008c9028723c */ /* 0x040fe20000041828 */
[----:B------:R1:W-:Y:S03]  /*3350*/  MUFU.EX2 R221, R12 ;  /* 0x0000000c00dd7308 */ /* 0x0003e60000000800 */
[-C--:B------:R-:W-:Y:S01]  /*3360*/  @!P3 ISETP.GE.AND P0, PT, R154, R151.reuse, PT ;  /* 0x000000979a00b20c */ /* 0x080fe20003f06270 */
[----:B------:R-:W-:Y:S01]  /*3370*/  FFMA.FTZ R16, R16, UR15, -R149 ;  /* 0x0000000f10107c23 */ /* 0x000fe20008010895 */
[----:B------:R-:W-:Y:S01]  /*3380*/  @!P3 FSEL R22, R22, -INF , !P6 ;  /* 0xff8000001616b808 */ /* 0x000fe20007000000 */
[-C--:B------:R-:W-:Y:S04]  /*3390*/  HMMA.16816.F32.BF16 R44, R144, R142.reuse, R44 ;  /* 0x0000008e902c723c */ /* 0x080fe8000004182c */
[----:B------:R-:W-:Y:S01]  /*33a0*/  MUFU.EX2 R202, R16 ;  /* 0x0000001000ca7308 */ /* 0x000fe20000000800 */
[-C--:B------:R-:W-:Y:S01]  /*33b0*/  @!P3 ISETP.GE.AND P6, PT, R133, R151.reuse, PT ;  /* 0x000000978500b20c */ /* 0x080fe20003fc6270 */
[----:B------:R-:W-:Y:S01]  /*33c0*/  FFMA.FTZ R22, R22, UR15, -R148 ;  /* 0x0000000f16167c23 */ /* 0x000fe20008010894 */
[----:B------:R-:W-:Y:S01]  /*33d0*/  @!P3 FSEL R26, R26, -INF , !P2 ;  /* 0xff8000001a1ab808 */ /* 0x000fe20005000000 */
[C---:B------:R-:W-:Y:S04]  /*33e0*/  HMMA.16816.F32.BF16 R48, R136.reuse, R142, R48 ;  /* 0x0000008e8830723c */ /* 0x040fe80000041830 */
[----:B------:R-:W-:Y:S01]  /*33f0*/  @!P3 ISETP.GE.AND P2, PT, R132, R151, PT ;  /* 0x000000978400b20c */ /* 0x000fe20003f46270 */
[----:B------:R-:W-:Y:S01]  /*3400*/  FFMA.FTZ R26, R26, UR15, -R2 ;  /* 0x0000000f1a1a7c23 */ /* 0x000fe20008010802 */
[----:B------:R-:W-:Y:S01]  /*3410*/  @!P3 FSEL R23, R23, -INF , !P4 ;  /* 0xff8000001717b808 */ /* 0x000fe20006000000 */
[----:B------:R3:W-:Y:S01]  /*3420*/  MUFU.EX2 R225, R14 ;  /* 0x0000000e00e17308 */ /* 0x0007e20000000800 */
[----:B------:R-:W-:Y:S02]  /*3430*/  @!P3 FSEL R24, R24, -INF , !P0 ;  /* 0xff8000001818b808 */ /* 0x000fe40004000000 */
[----:B------:R-:W-:Y:S01]  /*3440*/  @!P3 ISETP.GE.AND P4, PT, R133, R150, PT ;  /* 0x000000968500b20c */ /* 0x000fe20003f86270 */
[----:B------:R-:W-:Y:S01]  /*3450*/  FFMA.FTZ R23, R23, UR15, -R148 ;  /* 0x0000000f17177c23 */ /* 0x000fe20008010894 */
[----:B------:R-:W-:Y:S01]  /*3460*/  @!P3 FSEL R25, R25, -INF , !P1 ;  /* 0xff8000001919b808 */ /* 0x000fe20004800000 */
[--C-:B------:R-:W-:Y:S01]  /*3470*/  FFMA.FTZ R24, R24, UR15, -R3.reuse ;  /* 0x0000000f18187c23 */ /* 0x100fe20008010803 */
[----:B------:R-:W-:Y:S01]  /*3480*/  @!P3 FSEL R27, R27, -INF , !P5 ;  /* 0xff8000001b1bb808 */ /* 0x000fe20006800000 */
[----:B------:R-:W-:Y:S01]  /*3490*/  @!P3 VIADD R141, R0, 0x21 ;  /* 0x00000021008db836 */ /* 0x000fe20000000000 */
[----:B------:R-:W-:Y:S01]  /*34a0*/  @!P3 FSEL R28, R28, -INF , !P6 ;  /* 0xff8000001c1cb808 */ /* 0x000fe20007000000 */
[--C-:B------:R-:W-:Y:S01]  /*34b0*/  FFMA.FTZ R25, R25, UR15, -R3.reuse ;  /* 0x0000000f19197c23 */ /* 0x100fe20008010803 */
[----:B------:R-:W-:Y:S01]  /*34c0*/  @!P3 FSEL R29, R29, -INF , !P2 ;  /* 0xff8000001d1db808 */ /* 0x000fe20005000000 */
[--C-:B------:R-:W-:Y:S01]  /*34d0*/  FFMA.FTZ R27, R27, UR15, -R2.reuse ;  /* 0x0000000f1b1b7c23 */ /* 0x100fe20008010802 */
[CC--:B------:R-:W-:Y:S01]  /*34e0*/  @!P3 ISETP.GE.AND P0, PT, R133.reuse, R153.reuse, PT ;  /* 0x000000998500b20c */ /* 0x0c0fe20003f06270 */
[--C-:B------:R-:W-:Y:S01]  /*34f0*/  FFMA.FTZ R28, R28, UR15, -R3.reuse ;  /* 0x0000000f1c1c7c23 */ /* 0x100fe20008010803 */
[----:B------:R-:W-:Y:S01]  /*3500*/  @!P3 ISETP.GE.AND P1, PT, R133, R152, PT ;  /* 0x000000988500b20c */ /* 0x000fe20003f26270 */
[----:B------:R-:W-:Y:S01]  /*3510*/  FFMA.FTZ R29, R29, UR15, -R3 ;  /* 0x0000000f1d1d7c23 */ /* 0x000fe20008010803 */
[C---:B------:R-:W-:Y:S01]  /*3520*/  @!P3 ISETP.GE.AND P5, PT, R132.reuse, R150, PT ;  /* 0x000000968400b20c */ /* 0x040fe20003fa6270 */
[----:B------:R-:W-:Y:S01]  /*3530*/  MUFU.EX2 R219, R6 ;  /* 0x0000000600db7308 */ /* 0x000fe20000000800 */
[CC--:B------:R-:W-:Y:S01]  /*3540*/  @!P3 ISETP.GE.AND P6, PT, R132.reuse, R153.reuse, PT ;  /* 0x000000998400b20c */ /* 0x0c0fe20003fc6270 */
[----:B--2---:R-:W-:Y:S01]  /*3550*/  IMAD.WIDE.U32 R10, R193, -0x2daee0ad, RZ ;  /* 0xd2511f53c10a7825 */ /* 0x004fe200078e00ff */
[-C--:B------:R-:W-:Y:S02]  /*3560*/  @!P3 ISETP.GE.AND P2, PT, R132, R152.reuse, PT ;  /* 0x000000988400b20c */ /* 0x080fe40003f46270 */
[----:B------:R-:W-:Y:S01]  /*3570*/  @!P3 FSEL R30, R30, -INF , !P4 ;  /* 0xff8000001e1eb808 */ /* 0x000fe20006000000 */
[----:B------:R-:W2:Y:S01]  /*3580*/  LDSM.16.M88.4 R132, [R177+0x1800] ;  /* 0x00180000b184783b */ /* 0x000ea20000000200 */
[----:B------:R-:W-:Y:S01]  /*3590*/  @!P3 FSEL R34, R34, -INF , !P1 ;  /* 0xff8000002222b808 */ /* 0x000fe20004800000 */
[----:B------:R-:W-:Y:S01]  /*35a0*/  @!P3 VIADD R140, R0, 0x20 ;  /* 0x00000020008cb836 */ /* 0x000fe20000000000 */
[-C--:B------:R-:W-:Y:S01]  /*35b0*/  @!P3 ISETP.GE.AND P1, PT, R141, R153.reuse, PT ;  /* 0x000000998d00b20c */ /* 0x080fe20003f26270 */
[----:B------:R-:W-:Y:S01]  /*35c0*/  FFMA.FTZ R30, R30, UR15, -R2 ;  /* 0x0000000f1e1e7c23 */ /* 0x000fe20008010802 */
[----:B------:R-:W-:Y:S01]  /*35d0*/  @!P3 FSEL R35, R35, -INF , !P2 ;  /* 0xff8000002323b808 */ /* 0x000fe20005000000 */
[--C-:B------:R-:W-:Y:S01]  /*35e0*/  FFMA.FTZ R34, R34, UR15, -R148.reuse ;  /* 0x0000000f22227c23 */ /* 0x100fe20008010894 */
[----:B------:R-:W-:Y:S01]  /*35f0*/  @!P3 ISETP.GE.AND P4, PT, R140, R153, PT ;  /* 0x000000998c00b20c */ /* 0x000fe20003f86270 */
[----:B------:R4:W-:Y:S01]  /*3600*/  MUFU.EX2 R218, R7 ;  /* 0x0000000700da7308 */ /* 0x0009e20000000800 */
[----:B------:R-:W-:Y:S01]  /*3610*/  @!P3 FSEL R37, R37, -INF , !P1 ;  /* 0xff8000002525b808 */ /* 0x000fe20004800000 */
[----:B------:R-:W-:Y:S01]  /*3620*/  FFMA.FTZ R35, R35, UR15, -R148 ;  /* 0x0000000f23237c23 */ /* 0x000fe20008010894 */
[----:B------:R-:W-:Y:S02]  /*3630*/  @!P3 FSEL R36, R36, -INF , !P4 ;  /* 0xff8000002424b808 */ /* 0x000fe40006000000 */
[----:B------:R-:W-:Y:S01]  /*3640*/  @!P3 FSEL R31, R31, -INF , !P5 ;  /* 0xff8000001f1fb808 */ /* 0x000fe20006800000 */
[--C-:B------:R-:W-:Y:S01]  /*3650*/  FFMA.FTZ R37, R37, UR15, -R149.reuse ;  /* 0x0000000f25257c23 */ /* 0x100fe20008010895 */
[----:B------:R-:W-:Y:S03]  /*3660*/  @!P3 FSEL R32, R32, -INF , !P0 ;  /* 0xff8000002020b808 */ /* 0x000fe60004000000 */
[----:B------:R-:W-:Y:S01]  /*3670*/  MUFU.EX2 R189, R35 ;  /* 0x0000002300bd7308 */ /* 0x000fe20000000800 */
[----:B------:R-:W-:Y:S01]  /*3680*/  @!P3 FSEL R33, R33, -INF , !P6 ;  /* 0xff8000002121b808 */ /* 0x000fe20007000000 */
[----:B------:R-:W-:Y:S01]  /*3690*/  FFMA.FTZ R31, R31, UR15, -R2 ;  /* 0x0000000f1f1f7c23 */ /* 0x000fe20008010802 */
[C---:B------:R-:W-:Y:S01]  /*36a0*/  @!P3 ISETP.GE.AND P2, PT, R141.reuse, R152, PT ;  /* 0x000000988d00b20c */ /* 0x040fe20003f46270 */
[--C-:B------:R-:W-:Y:S01]  /*36b0*/  FFMA.FTZ R32, R32, UR15, -R149.reuse ;  /* 0x0000000f20207c23 */ /* 0x100fe20008010895 */
[-C--:B------:R-:W-:Y:S01]  /*36c0*/  @!P3 ISETP.GE.AND P4, PT, R141, R151.reuse, PT ;  /* 0x000000978d00b20c */ /* 0x080fe20003f86270 */
[--C-:B------:R-:W-:Y:S01]  /*36d0*/  FFMA.FTZ R33, R33, UR15, -R149.reuse ;  /* 0x0000000f21217c23 */ /* 0x100fe20008010895 */
[----:B------:R-:W-:Y:S01]  /*36e0*/  @!P3 ISETP.GE.AND P1, PT, R141, R150, PT ;  /* 0x000000968d00b20c */ /* 0x000fe20003f26270 */
[--C-:B------:R-:W-:Y:S01]  /*36f0*/  FFMA.FTZ R141, R4, UR15, -R149.reuse ;  /* 0x0000000f048d7c23 */ /* 0x100fe20008010895 */
[C---:B------:R-:W-:Y:S01]  /*3700*/  @!P3 ISETP.GE.AND P5, PT, R140.reuse, R152, PT ;  /* 0x000000988c00b20c */ /* 0x040fe20003fa6270 */
[----:B------:R-:W-:Y:S01]  /*3710*/  MUFU.EX2 R165, R33 ;  /* 0x0000002100a57308 */ /* 0x000fe20000000800 */
[-C--:B------:R-:W-:Y:S01]  /*3720*/  @!P3 ISETP.GE.AND P0, PT, R140, R151.reuse, PT ;  /* 0x000000978c00b20c */ /* 0x080fe20003f06270 */
[----:B------:R-:W-:Y:S01]  /*3730*/  FFMA.FTZ R36, R36, UR15, -R149 ;  /* 0x0000000f24247c23 */ /* 0x000fe20008010895 */
[-C--:B------:R-:W-:Y:S01]  /*3740*/  @!P3 ISETP.GE.AND P6, PT, R140, R150.reuse, PT ;  /* 0x000000968c00b20c */ /* 0x080fe20003fc6270 */
[----:B------:R-:W-:Y:S01]  /*3750*/  @!P3 VIADD R140, R0, 0x28 ;  /* 0x00000028008cb836 */ /* 0x000fe20000000000 */
[----:B------:R-:W-:Y:S01]  /*3760*/  @!P3 FSEL R38, R38, -INF , !P5 ;  /* 0xff8000002626b808 */ /* 0x000fe20006800000 */
[----:B------:R-:W-:Y:S01]  /*3770*/  @!P3 VIADD R4, R0, 0x29 ;  /* 0x000000290004b836 */ /* 0x000fe20000000000 */
[----:B------:R-:W-:Y:S03]  /*3780*/  @!P3 FSEL R42, R42, -INF , !P6 ;  /* 0xff8000002a2ab808 */ /* 0x000fe60007000000 */
[----:B------:R4:W-:Y:S01]  /*3790*/  MUFU.EX2 R220, R13 ;  /* 0x0000000d00dc7308 */ /* 0x0009e20000000800 */
[-C--:B------:R-:W-:Y:S01]  /*37a0*/  @!P3 ISETP.GE.AND P5, PT, R140, R151.reuse, PT ;  /* 0x000000978c00b20c */ /* 0x080fe20003fa6270 */
[----:B------:R-:W-:Y:S01]  /*37b0*/  FFMA.FTZ R38, R38, UR15, -R148 ;  /* 0x0000000f26267c23 */ /* 0x000fe20008010894 */
[----:B------:R-:W-:Y:S01]  /*37c0*/  @!P3 ISETP.GE.AND P6, PT, R4, R151, PT ;  /* 0x000000970400b20c */ /* 0x000fe20003fc6270 */
[--C-:B------:R-:W-:Y:S01]  /*37d0*/  FFMA.FTZ R42, R42, UR15, -R2.reuse ;  /* 0x0000000f2a2a7c23 */ /* 0x100fe20008010802 */
[----:B------:R-:W-:Y:S01]  /*37e0*/  @!P3 FSEL R43, R43, -INF , !P1 ;  /* 0xff8000002b2bb808 */ /* 0x000fe20004800000 */
[-C--:B--2---:R-:W-:Y:S04]  /*37f0*/  HMMA.16816.F32.BF16 R52, R136, R132.reuse, R52 ;  /* 0x000000848834723c */ /* 0x084fe80000041834 */
[----:B------:R2:W2:Y:S01]  /*3800*/  MUFU.EX2 R198, R141 ;  /* 0x0000008d00c67308 */ /* 0x0004a20000000800 */
[----:B------:R-:W-:Y:S01]  /*3810*/  @!P3 FSEL R44, R44, -INF , !P5 ;  /* 0xff8000002c2cb808 */ /* 0x000fe20006800000 */
[----:B------:R-:W-:Y:S01]  /*3820*/  FFMA.FTZ R43, R43, UR15, -R2 ;  /* 0x0000000f2b2b7c23 */ /* 0x000fe20008010802 */
[----:B------:R-:W-:Y:S01]  /*3830*/  @!P3 FSEL R45, R45, -INF , !P6 ;  /* 0xff8000002d2db808 */ /* 0x000fe20007000000 */
[C---:B------:R-:W-:Y:S04]  /*3840*/  HMMA.16816.F32.BF16 R56, R144.reuse, R132, R56 ;  /* 0x000000849038723c */ /* 0x040fe80000041838 */
[----:B------:R-:W-:Y:S01]  /*3850*/  @!P3 ISETP.GE.AND P1, PT, R4, R150, PT ;  /* 0x000000960400b20c */ /* 0x000fe20003f26270 */
[--C-:B------:R-:W-:Y:S01]  /*3860*/  FFMA.FTZ R44, R44, UR15, -R3.reuse ;  /* 0x0000000f2c2c7c23 */ /* 0x100fe20008010803 */
[----:B------:R-:W-:Y:S01]  /*3870*/  @!P3 FSEL R39, R39, -INF , !P2 ;  /* 0xff8000002727b808 */ /* 0x000fe20005000000 */
[-C--:B------:R-:W-:Y:S01]  /*3880*/  HMMA.16816.F32.BF16 R60, R144, R134.reuse, R60 ;  /* 0x00000086903c723c */ /* 0x080fe2000004183c */
[----:B------:R-:W-:Y:S02]  /*3890*/  MUFU.EX2 R213, R18 ;  /* 0x0000001200d57308 */ /* 0x000fe40000000800 */
[-C--:B------:R-:W-:Y:S01]  /*38a0*/  @!P3 ISETP.GE.AND P5, PT, R4, R153.reuse, PT ;  /* 0x000000990400b20c */ /* 0x080fe20003fa6270 */
[----:B------:R-:W-:Y:S01]  /*38b0*/  FFMA.FTZ R39, R39, UR15, -R148 ;  /* 0x0000000f27277c23 */ /* 0x000fe20008010894 */
[----:B------:R-:W-:Y:S01]  /*38c0*/  @!P3 FSEL R40, R40, -INF , !P0 ;  /* 0xff8000002828b808 */ /* 0x000fe20004000000 */
[----:B------:R-:W-:Y:S05]  /*38d0*/  HMMA.16816.F32.BF16 R64, R136, R134, R64 ;  /* 0x000000868840723c */ /* 0x000fea0000041840 */
[----:B------:R-:W-:Y:S01]  /*38e0*/  MUFU.EX2 R209, R19 ;  /* 0x0000001300d17308 */ /* 0x000fe20000000800 */
[----:B------:R-:W-:Y:S05]  /*38f0*/  @!P3 ISETP.GE.AND P6, PT, R4, R152, PT ;  /* 0x000000980400b20c */ /* 0x000fea0003fc6270 */
[----:B------:R-:W-:Y:S01]  /*3900*/  IMAD.WIDE.U32 R144, R159, -0x2daee0ad, RZ ;  /* 0xd2511f539f907825 */ /* 0x000fe200078e00ff */
[C---:B------:R-:W-:Y:S02]  /*3910*/  @!P3 ISETP.GE.AND P2, PT, R140.reuse, R150, PT ;  /* 0x000000968c00b20c */ /* 0x040fe40003f46270 */
[-C--:B------:R-:W-:Y:S02]  /*3920*/  @!P3 ISETP.GE.AND P0, PT, R140, R153.reuse, PT ;  /* 0x000000998c00b20c */ /* 0x080fe40003f06270 */
[----:B------:R-:W-:Y:S01]  /*3930*/  @!P3 FSEL R46, R46, -INF , !P2 ;  /* 0xff8000002e2eb808 */ /* 0x000fe20005000000 */
[----:B------:R-:W-:Y:S01]  /*3940*/  @!P3 VIADD R4, R0, 0x30 ;  /* 0x000000300004b836 */ /* 0x000fe20000000000 */
[----:B------:R-:W-:Y:S01]  /*3950*/  @!P3 FSEL R47, R47, -INF , !P1 ;  /* 0xff8000002f2fb808 */ /* 0x000fe20004800000 */
[----:B------:R-:W-:Y:S01]  /*3960*/  FFMA.FTZ R40, R40, UR15, -R3 ;  /* 0x0000000f28287c23 */ /* 0x000fe20008010803 */
[----:B------:R-:W-:Y:S01]  /*3970*/  @!P3 FSEL R48, R48, -INF , !P0 ;  /* 0xff8000003030b808 */ /* 0x000fe20004000000 */
[--C-:B------:R-:W-:Y:S01]  /*3980*/  FFMA.FTZ R46, R46, UR15, -R2.reuse ;  /* 0x0000000f2e2e7c23 */ /* 0x100fe20008010802 */
[----:B------:R-:W-:Y:S01]  /*3990*/  @!P3 FSEL R49, R49, -INF , !P5 ;  /* 0xff8000003131b808 */ /* 0x000fe20006800000 */
[----:B------:R-:W-:Y:S01]  /*39a0*/  FFMA.FTZ R47, R47, UR15, -R2 ;  /* 0x0000000f2f2f7c23 */ /* 0x000fe20008010802 */
[----:B------:R-:W-:Y:S01]  /*39b0*/  @!P3 FSEL R41, R41, -INF , !P4 ;  /* 0xff8000002929b808 */ /* 0x000fe20006000000 */
[--C-:B------:R-:W-:Y:S01]  /*39c0*/  FFMA.FTZ R48, R48, UR15, -R149.reuse ;  /* 0x0000000f30307c23 */ /* 0x100fe20008010895 */
[C---:B------:R-:W-:Y:S01]  /*39d0*/  @!P3 ISETP.GE.AND P2, PT, R4.reuse, R153, PT ;  /* 0x000000990400b20c */ /* 0x040fe20003f46270 */
[----:B------:R-:W-:Y:S01]  /*39e0*/  FFMA.FTZ R49, R49, UR15, -R149 ;  /* 0x0000000f31317c23 */ /* 0x000fe20008010895 */
[C---:B------:R-:W-:Y:S01]  /*39f0*/  @!P3 ISETP.GE.AND P1, PT, R4.reuse, R152, PT ;  /* 0x000000980400b20c */ /* 0x040fe20003f26270 */
[--C-:B------:R-:W-:Y:S01]  /*3a00*/  FFMA.FTZ R41, R41, UR15, -R3.reuse ;  /* 0x0000000f29297c23 */ /* 0x100fe20008010803 */
[C---:B------:R-:W-:Y:S01]  /*3a10*/  @!P3 ISETP.GE.AND P0, PT, R4.reuse, R151, PT ;  /* 0x000000970400b20c */ /* 0x040fe20003f06270 */
[----:B------:R-:W-:Y:S01]  /*3a20*/  FFMA.FTZ R45, R45, UR15, -R3 ;  /* 0x0000000f2d2d7c23 */ /* 0x000fe20008010803 */
[----:B------:R-:W-:Y:S01]  /*3a30*/  @!P3 ISETP.GE.AND P5, PT, R4, R150, PT ;  /* 0x000000960400b20c */ /* 0x000fe20003fa6270 */
[----:B------:R-:W-:Y:S01]  /*3a40*/  IMAD.WIDE.U32 R146, R157, -0x2daee0ad, RZ ;  /* 0xd2511f539d927825 */ /* 0x000fe200078e00ff */
[-C--:B------:R-:W-:Y:S01]  /*3a50*/  @!P3 ISETP.GE.AND P4, PT, R140, R152.reuse, PT ;  /* 0x000000988c00b20c */ /* 0x080fe20003f86270 */
[----:B------:R-:W-:Y:S01]  /*3a60*/  MUFU.EX2 R199, R17 ;  /* 0x0000001100c77308 */ /* 0x000fe20000000800 */
[----:B------:R-:W-:Y:S01]  /*3a70*/  @!P3 FSEL R51, R51, -INF , !P6 ;  /* 0xff8000003333b808 */ /* 0x000fe20007000000 */
[----:B------:R-:W-:Y:S01]  /*3a80*/  @!P3 VIADD R4, R0, 0x31 ;  /* 0x000000310004b836 */ /* 0x000fe20000000000 */
[----:B------:R-:W-:Y:S01]  /*3a90*/  @!P3 FSEL R50, R50, -INF , !P4 ;  /* 0xff8000003232b808 */ /* 0x000fe20006000000 */
[----:B------:R-:W-:Y:S01]  /*3aa0*/  IMAD.WIDE.U32 R132, R192, -0x2daee0ad, RZ ;  /* 0xd2511f53c0847825 */ /* 0x000fe200078e00ff */
[----:B------:R-:W-:Y:S02]  /*3ab0*/  @!P3 FSEL R52, R52, -INF , !P2 ;  /* 0xff8000003434b808 */ /* 0x000fe40005000000 */
[----:B------:R-:W-:Y:S01]  /*3ac0*/  @!P3 ISETP.GE.AND P4, PT, R4, R153, PT ;  /* 0x000000990400b20c */ /* 0x000fe20003f86270 */
[--C-:B------:R-:W-:Y:S01]  /*3ad0*/  FFMA.FTZ R50, R50, UR15, -R148.reuse ;  /* 0x0000000f32327c23 */ /* 0x100fe20008010894 */
[C---:B------:R-:W-:Y:S01]  /*3ae0*/  @!P3 ISETP.GE.AND P6, PT, R4.reuse, R152, PT ;  /* 0x000000980400b20c */ /* 0x040fe20003fc6270 */
[--C-:B------:R-:W-:Y:S01]  /*3af0*/  FFMA.FTZ R51, R51, UR15, -R148.reuse ;  /* 0x0000000f33337c23 */ /* 0x100fe20008010894 */
[----:B------:R-:W-:Y:S01]  /*3b00*/  @!P3 FSEL R53, R53, -INF , !P4 ;  /* 0xff8000003535b808 */ /* 0x000fe20006000000 */
[----:B------:R-:W-:Y:S01]  /*3b10*/  MUFU.EX2 R163, R50 ;  /* 0x0000003200a37308 */ /* 0x000fe20000000800 */
[-C--:B------:R-:W-:Y:S01]  /*3b20*/  @!P3 ISETP.GE.AND P2, PT, R4, R151.reuse, PT ;  /* 0x000000970400b20c */ /* 0x080fe20003f46270 */
[--C-:B------:R-:W-:Y:S01]  /*3b30*/  FFMA.FTZ R52, R52, UR15, -R149.reuse ;  /* 0x0000000f34347c23 */ /* 0x100fe20008010895 */
[-C--:B------:R-:W-:Y:S01]  /*3b40*/  @!P3 ISETP.GE.AND P4, PT, R4, R150.reuse, PT ;  /* 0x000000960400b20c */ /* 0x080fe20003f86270 */
[----:B------:R-:W-:Y:S01]  /*3b50*/  @!P3 VIADD R4, R0, 0x38 ;  /* 0x000000380004b836 */ /* 0x000fe20000000000 */
[----:B------:R-:W-:Y:S01]  /*3b60*/  @!P3 FSEL R54, R54, -INF , !P1 ;  /* 0xff8000003636b808 */ /* 0x000fe20004800000 */
[----:B------:R-:W-:Y:S01]  /*3b70*/  @!P3 VIADD R0, R0, 0x39 ;  /* 0x000000390000b836 */ /* 0x000fe20000000000 */
[----:B------:R-:W-:Y:S03]  /*3b80*/  @!P3 FSEL R55, R55, -INF , !P6 ;  /* 0xff8000003737b808 */ /* 0x000fe60007000000 */
[----:B------:R-:W-:Y:S01]  /*3b90*/  MUFU.EX2 R162, R51 ;  /* 0x0000003300a27308 */ /* 0x000fe20000000800 */
[-C--:B------:R-:W-:Y:S01]  /*3ba0*/  @!P3 ISETP.GE.AND P1, PT, R4, R151.reuse, PT ;  /* 0x000000970400b20c */ /* 0x080fe20003f26270 */
[----:B------:R-:W-:Y:S01]  /*3bb0*/  FFMA.FTZ R53, R53, UR15, -R149 ;  /* 0x0000000f35357c23 */ /* 0x000fe20008010895 */
        /* <DEDUP_REMOVED lines=8> */
[----:B------:R-:W-:Y:S01]  /*3c40*/  @!P3 FSEL R59, R59, -INF , !P4 ;  /* 0xff8000003b3bb808 */ /* 0x000fe20006000000 */
[--C-:B------:R-:W-:Y:S01]  /*3c50*/  FFMA.FTZ R57, R57, UR15, -R3.reuse ;  /* 0x0000000f39397c23 */ /* 0x100fe20008010803 */
[----:B------:R-:W-:Y:S01]  /*3c60*/  @!P3 FSEL R60, R60, -INF , !P1 ;  /* 0xff8000003c3cb808 */ /* 0x000fe20004800000 */
[--C-:B------:R-:W-:Y:S01]  /*3c70*/  FFMA.FTZ R58, R58, UR15, -R2.reuse ;  /* 0x0000000f3a3a7c23 */ /* 0x100fe20008010802 */
[----:B------:R-:W-:Y:S03]  /*3c80*/  @!P3 FSEL R61, R61, -INF , !P6 ;  /* 0xff8000003d3db808 */ /* 0x000fe60007000000 */
[----:B------:R-:W-:Y:S01]  /*3c90*/  MUFU.EX2 R167, R57 ;  /* 0x0000003900a77308 */ /* 0x000fe20000000800 */
[-C--:B------:R-:W-:Y:S01]  /*3ca0*/  @!P3 ISETP.GE.AND P0, PT, R4, R150.reuse, PT ;  /* 0x000000960400b20c */ /* 0x080fe20003f06270 */
[--C-:B------:R-:W-:Y:S01]  /*3cb0*/  FFMA.FTZ R60, R60, UR15, -R3.reuse ;  /* 0x0000000f3c3c7c23 */ /* 0x100fe20008010803 */
[----:B------:R-:W-:Y:S01]  /*3cc0*/  @!P3 ISETP.GE.AND P2, PT, R0, R150, PT ;  /* 0x000000960000b20c */ /* 0x000fe20003f46270 */
[----:B------:R-:W-:Y:S01]  /*3cd0*/  FFMA.FTZ R3, R61, UR15, -R3 ;  /* 0x0000000f3d037c23 */ /* 0x000fe20008010803 */
[-C--:B------:R-:W-:Y:S01]  /*3ce0*/  @!P3 ISETP.GE.AND P5, PT, R4, R153.reuse, PT ;  /* 0x000000990400b20c */ /* 0x080fe20003fa6270 */
[----:B------:R-:W-:Y:S01]  /*3cf0*/  FFMA.FTZ R59, R59, UR15, -R2 ;  /* 0x0000000f3b3b7c23 */ /* 0x000fe20008010802 */
[----:B------:R-:W-:Y:S03]  /*3d00*/  @!P3 ISETP.GE.AND P4, PT, R0, R153, PT ;  /* 0x000000990000b20c */ /* 0x000fe60003f86270 */
[----:B------:R-:W-:Y:S01]  /*3d10*/  MUFU.EX2 R159, R60 ;  /* 0x0000003c009f7308 */ /* 0x000fe20000000800 */
[-C--:B------:R-:W-:Y:S01]  /*3d20*/  @!P3 ISETP.GE.AND P1, PT, R4, R152.reuse, PT ;  /* 0x000000980400b20c */ /* 0x080fe20003f26270 */
[----:B------:R-:W-:Y:S01]  /*3d30*/  IMAD.WIDE.U32 R4, R155, -0x326172a9, RZ ;  /* 0xcd9e8d579b047825 */ /* 0x000fe200078e00ff */
[----:B------:R-:W-:Y:S02]  /*3d40*/  @!P3 ISETP.GE.AND P6, PT, R0, R152, PT ;  /* 0x000000980000b20c */ /* 0x000fe40003fc6270 */
[----:B------:R-:W-:Y:S01]  /*3d50*/  LOP3.LUT R158, R171, UR37, R158, 0x96, !PT ;  /* 0x00000025ab9e7c12 */ /* 0x000fe2000f8e969e */
[----:B------:R-:W-:Y:S01]  /*3d60*/  FFMA.FTZ R0, R15, UR15, -R2 ;  /* 0x0000000f0f007c23 */ /* 0x000fe20008010802 */
[----:B------:R-:W-:Y:S03]  /*3d70*/  LOP3.LUT R150, R133, UR33, R168, 0x96, !PT ;  /* 0x0000002185967c12 */ /* 0x000fe6000f8e96a8 */
[----:B------:R-:W-:Y:S01]  /*3d80*/  MUFU.EX2 R155, R48 ;  /* 0x00000030009b7308 */ /* 0x000fe20000000800 */
[----:B-1----:R-:W-:Y:S01]  /*3d90*/  LOP3.LUT R12, R9, UR36, R166, 0x96, !PT ;  /* 0x00000024090c7c12 */ /* 0x002fe2000f8e96a6 */
[----:B---3--:R-:W-:Y:S01]  /*3da0*/  IMAD.WIDE.U32 R14, R158, -0x326172a9, RZ ;  /* 0xcd9e8d579e0e7825 */ /* 0x008fe200078e00ff */
[----:B------:R-:W-:Y:S02]  /*3db0*/  LOP3.LUT R142, R5, UR36, R164, 0x96, !PT ;  /* 0x00000024058e7c12 */ /* 0x000fe4000f8e96a4 */
[----:B------:R-:W-:Y:S01]  /*3dc0*/  LOP3.LUT R140, R11, UR33, R188, 0x96, !PT ;  /* 0x000000210b8c7c12 */ /* 0x000fe2000f8e96bc */
[----:B------:R-:W-:Y:S01]  /*3dd0*/  IMAD.WIDE.U32 R150, R150, -0x326172a9, RZ ;  /* 0xcd9e8d5796967825 */ /* 0x000fe200078e00ff */
[----:B------:R-:W-:Y:S03]  /*3de0*/  LOP3.LUT R11, R15, UR36, R164, 0x96, !PT ;  /* 0x000000240f0b7c12 */ /* 0x000fe6000f8e96a4 */
[----:B------:R1:W3:Y:S01]  /*3df0*/  MUFU.EX2 R224, R0 ;  /* 0x0000000000e07308 */ /* 0x0002e20000000800 */
[----:B------:R-:W-:Y:S01]  /*3e00*/  LOP3.LUT R152, R147, UR33, R190, 0x96, !PT ;  /* 0x0000002193987c12 */ /* 0x000fe2000f8e96be */
[----:B------:R-:W-:Y:S01]  /*3e10*/  IMAD.WIDE.U32 R142, R142, -0x2daee0ad, RZ ;  /* 0xd2511f538e8e7825 */ /* 0x000fe200078e00ff */
[----:B------:R-:W-:Y:S02]  /*3e20*/  LOP3.LUT R133, R151, UR32, R8, 0x96, !PT ;  /* 0x0000002097857c12 */ /* 0x000fe4000f8e9608 */
[----:B------:R-:W-:Y:S01]  /*3e30*/  LOP3.LUT R154, R145, UR33, R170, 0x96, !PT ;  /* 0x00000021919a7c12 */ /* 0x000fe2000f8e96aa */
[----:B----4-:R-:W-:Y:S01]  /*3e40*/  IMAD.WIDE.U32 R6, R156, -0x326172a9, RZ ;  /* 0xcd9e8d579c067825 */ /* 0x010fe200078e00ff */
[----:B------:R-:W-:Y:S03]  /*3e50*/  LOP3.LUT R145, R143, UR31, R10, 0x96, !PT ;  /* 0x0000001f8f917c12 */ /* 0x000fe6000f8e960a */
[----:B------:R-:W-:Y:S01]  /*3e60*/  MUFU.EX2 R190, R34 ;  /* 0x0000002200be7308 */ /* 0x000fe20000000800 */
[----:B------:R-:W-:Y:S01]  /*3e70*/  @!P3 FSEL R65, R65, -INF , !P4 ;  /* 0xff8000004141b808 */ /* 0x000fe20006000000 */
[----:B------:R-:W-:Y:S01]  /*3e80*/  IMAD.WIDE.U32 R12, R12, -0x2daee0ad, RZ ;  /* 0xd2511f530c0c7825 */ /* 0x000fe200078e00ff */
[----:B------:R-:W-:Y:S02]  /*3e90*/  LOP3.LUT R166, R7, UR36, R166, 0x96, !PT ;  /* 0x0000002407a67c12 */ /* 0x000fe4000f8e96a6 */
[----:B------:R-:W-:Y:S01]  /*3ea0*/  @!P3 FSEL R66, R66, -INF , !P1 ;  /* 0xff8000004242b808 */ /* 0x000fe20004800000 */
[----:B--2---:R-:W-:Y:S01]  /*3eb0*/  IMAD.WIDE.U32 R140, R140, -0x326172a9, RZ ;  /* 0xcd9e8d578c8c7825 */ /* 0x004fe200078e00ff */
        /* <DEDUP_REMOVED lines=14> */
[----:B-1----:R-:W-:Y:S03]  /*3fa0*/  LOP3.LUT R0, R11, UR31, R144, 0x96, !PT ;  /* 0x0000001f0b007c12 */ /* 0x002fe6000f8e9690 */
[----:B------:R-:W-:Y:S01]  /*3fb0*/  MUFU.EX2 R194, R21 ;  /* 0x0000001500c27308 */ /* 0x000fe20000000800 */
[--C-:B------:R-:W-:Y:S01]  /*3fc0*/  FFMA.FTZ R64, R64, UR15, -R149.reuse ;  /* 0x0000000f40407c23 */ /* 0x100fe20008010895 */
[----:B------:R-:W-:Y:S01]  /*3fd0*/  IMAD.WIDE.U32 R4, R166, -0x2daee0ad, RZ ;  /* 0xd2511f53a6047825 */ /* 0x000fe200078e00ff */
[----:B------:R-:W-:Y:S03]  /*3fe0*/  LOP3.LUT R141, R9, UR32, R14, 0x96, !PT ;  /* 0x00000020098d7c12 */ /* 0x000fe6000f8e960e */
[----:B------:R-:W-:Y:S01]  /*3ff0*/  FFMA.FTZ R149, R65, UR15, -R149 ;  /* 0x0000000f41957c23 */ /* 0x000fe20008010895 */
[----:B------:R-:W-:Y:S01]  /*4000*/  IMAD.WIDE.U32 R144, R145, -0x326172a9, RZ ;  /* 0xcd9e8d5791907825 */ /* 0x000fe200078e00ff */
[----:B------:R-:W-:Y:S02]  /*4010*/  LOP3.LUT R16, R5, UR31, R146, 0x96, !PT ;  /* 0x0000001f05107c12 */ /* 0x000fe4000f8e9692 */
[----:B------:R1:W-:Y:S01]  /*4020*/  MUFU.EX2 R196, R20 ;  /* 0x0000001400c47308 */ /* 0x0003e20000000800 */
[----:B------:R-:W-:Y:S01]  /*4030*/  FFMA.FTZ R62, R62, UR15, -R2 ;  /* 0x0000000f3e3e7c23 */ /* 0x000fe20008010802 */
[----:B------:R-:W-:Y:S01]  /*4040*/  IMAD.WIDE.U32 R12, R13, -0x326172a9, RZ ;  /* 0xcd9e8d570d0c7825 */ /* 0x000fe200078e00ff */
[----:B------:R-:W-:Y:S03]  /*4050*/  LOP3.LUT R5, R145, UR30, R140, 0x96, !PT ;  /* 0x0000001e91057c12 */ /* 0x000fe6000f8e968c */
[----:B------:R-:W-:Y:S01]  /*4060*/  FFMA.FTZ R2, R63, UR15, -R2 ;  /* 0x0000000f3f027c23 */ /* 0x000fe20008010802 */
[----:B------:R-:W-:Y:S01]  /*4070*/  IMAD.WIDE.U32 R146, R147, -0x2daee0ad, RZ ;  /* 0xd2511f5393927825 */ /* 0x000fe200078e00ff */
[----:B------:R-:W-:Y:S02]  /*4080*/  LOP3.LUT R9, R13, UR30, R150, 0x96, !PT ;  /* 0x0000001e0d097c12 */ /* 0x000fe4000f8e9696 */
[----:B------:R-:W-:Y:S01]  /*4090*/  MUFU.EX2 R206, R22 ;  /* 0x0000001600ce7308 */ /* 0x000fe20000000800 */
[----:B------:R-:W-:Y:S01]  /*40a0*/  FFMA.FTZ R66, R66, UR15, -R148 ;  /* 0x0000000f42427c23 */ /* 0x000fe20008010894 */
[----:B------:R-:W-:Y:S01]  /*40b0*/  IMAD.WIDE.U32 R18, R0, -0x326172a9, RZ ;  /* 0xcd9e8d5700127825 */ /* 0x000fe200078e00ff */
[----:B------:R-:W-:Y:S03]  /*40c0*/  LOP3.LUT R133, R147, UR19, R4, 0x96, !PT ;  /* 0x0000001393857c12 */ /* 0x000fe6000f8e9604 */
[----:B------:R-:W-:Y:S01]  /*40d0*/  FFMA.FTZ R148, R67, UR15, -R148 ;  /* 0x0000000f43947c23 */ /* 0x000fe20008010894 */
[----:B------:R-:W-:Y:S01]  /*40e0*/  IMAD.WIDE.U32 R14, R15, -0x2daee0ad, RZ ;  /* 0xd2511f530f0e7825 */ /* 0x000fe200078e00ff */
[----:B------:R-:W-:Y:S02]  /*40f0*/  LOP3.LUT R150, R19, UR30, R8, 0x96, !PT ;  /* 0x0000001e13967c12 */ /* 0x000fe4000f8e9608 */
[----:B------:R2:W-:Y:S01]  /*4100*/  MUFU.EX2 R203, R23 ;  /* 0x0000001700cb7308 */ /* 0x0005e20000000800 */
[----:B------:R-:W-:Y:S01]  /*4110*/  IMAD.WIDE.U32 R140, R141, -0x2daee0ad, RZ ;  /* 0xd2511f538d8c7825 */ /* 0x000fe200078e00ff */
[----:B------:R-:W-:Y:S03]  /*4120*/  LOP3.LUT R142, R15, UR19, R142, 0x96, !PT ;  /* 0x000000130f8e7c12 */ /* 0x000fe6000f8e968e */
[----:B------:R-:W-:Y:S01]  /*4130*/  IMAD.WIDE.U32 R16, R16, -0x326172a9, RZ ;  /* 0xcd9e8d5710107825 */ /* 0x000fe200078e00ff */
[----:B------:R-:W-:Y:S04]  /*4140*/  LOP3.LUT R145, R141, UR19, R10, 0x96, !PT ;  /* 0x000000138d917c12 */ /* 0x000fe8000f8e960a */
[----:B------:R4:W-:Y:S01]  /*4150*/  MUFU.EX2 R210, R24 ;  /* 0x0000001800d27308 */ /* 0x0009e20000000800 */
[----:B------:R-:W-:Y:S01]  /*4160*/  IMAD.WIDE.U32 R6, R6, -0x326172a9, RZ ;  /* 0xcd9e8d5706067825 */ /* 0x000fe200078e00ff */
[----:B------:R-:W-:Y:S03]  /*4170*/  LOP3.LUT R152, R17, UR30, R152, 0x96, !PT ;  /* 0x0000001e11987c12 */ /* 0x000fe6000f8e9698 */
[----:B------:R-:W-:Y:S01]  /*4180*/  IMAD.WIDE.U32 R8, R9, -0x2daee0ad, RZ ;  /* 0xd2511f5309087825 */ /* 0x000fe200078e00ff */
[----:B------:R-:W-:Y:S04]  /*4190*/  LOP3.LUT R12, R7, UR18, R12, 0x96, !PT ;  /* 0x00000012070c7c12 */ /* 0x000fe8000f8e960c */
[----:B------:R-:W-:Y:S01]  /*41a0*/  MUFU.EX2 R166, R32 ;  /* 0x0000002000a67308 */ /* 0x000fe20000000800 */
[C---:B------:R-:W-:Y:S01]  /*41b0*/  LOP3.LUT R17, R6.reuse, 0xff, RZ, 0xc0, !PT ;  /* 0x000000ff06117812 */ /* 0x040fe200078ec0ff */
[----:B------:R-:W-:Y:S01]  /*41c0*/  IMAD.WIDE.U32 R4, R5, -0x2daee0ad, RZ ;  /* 0xd2511f5305047825 */ /* 0x000fe200078e00ff */
[----:B-1----:R-:W-:Y:S02]  /*41d0*/  SHF.R.U32.HI R20, RZ, 0x18, R8 ;  /* 0x00000018ff147819 */ /* 0x002fe40000011608 */
[----:B------:R-:W-:Y:S02]  /*41e0*/  SHF.R.U32.HI R15, RZ, 0x18, R6 ;  /* 0x00000018ff0f7819 */ /* 0x000fe40000011606 */
[----:B------:R-:W-:Y:S03]  /*41f0*/  SHF.R.U32.HI R147, RZ, 0x10, R4 ;  /* 0x00000010ff937819 */ /* 0x000fe60000011604 */
[----:B------:R-:W-:Y:S01]  /*4200*/  MUFU.EX2 R154, R49 ;  /* 0x00000031009a7308 */ /* 0x000fe20000000800 */
[----:B------:R-:W-:Y:S02]  /*4210*/  LOP3.LUT R141, R6, 0xffff, RZ, 0xc0, !PT ;  /* 0x0000ffff068d7812 */ /* 0x000fe400078ec0ff */
[----:B------:R-:W-:Y:S01]  /*4220*/  SHF.R.U32.HI R143, RZ, 0x10, R6 ;  /* 0x00000010ff8f7819 */ /* 0x000fe20000011606 */
[----:B------:R-:W-:Y:S01]  /*4230*/  IMAD.WIDE.U32 R6, R133, -0x326172a9, RZ ;  /* 0xcd9e8d5785067825 */ /* 0x000fe200078e00ff */
[----:B------:R-:W-:Y:S02]  /*4240*/  LOP3.LUT R11, R9, UR17, R132, 0x96, !PT ;  /* 0x00000011090b7c12 */ /* 0x000fe4000f8e9684 */
[----:B------:R-:W-:Y:S03]  /*4250*/  LOP3.LUT R13, R5, UR17, R14, 0x96, !PT ;  /* 0x00000011050d7c12 */ /* 0x000fe6000f8e960e */
[----:B------:R-:W-:Y:S01]  /*4260*/  MUFU.EX2 R151, R66 ;  /* 0x0000004200977308 */ /* 0x000fe20000000800 */
[C---:B------:R-:W-:Y:S02]  /*4270*/  LOP3.LUT R14, R4.reuse, 0xff, RZ, 0xc0, !PT ;  /* 0x000000ff040e7812 */ /* 0x040fe400078ec0ff */
[----:B------:R-:W-:Y:S02]  /*4280*/  SHF.R.U32.HI R21, RZ, 0x18, R4 ;  /* 0x00000018ff157819 */ /* 0x000fe40000011604 */
[----:B------:R-:W-:Y:S01]  /*4290*/  LOP3.LUT R132, R4, 0xffff, RZ, 0xc0, !PT ;  /* 0x0000ffff04847812 */ /* 0x000fe200078ec0ff */
[----:B------:R-:W-:Y:S01]  /*42a0*/  IMAD.WIDE.U32 R4, R142, -0x326172a9, RZ ;  /* 0xcd9e8d578e047825 */ /* 0x000fe200078e00ff */
[----:B------:R-:W-:Y:S03]  /*42b0*/  LOP3.LUT R10, R7, UR18, R16, 0x96, !PT ;  /* 0x00000012070a7c12 */ /* 0x000fe6000f8e9610 */
[----:B------:R-:W-:Y:S01]  /*42c0*/  MUFU.EX2 R168, R62 ;  /* 0x0000003e00a87308 */ /* 0x000fe20000000800 */
[C---:B------:R-:W-:Y:S02]  /*42d0*/  LOP3.LUT R19, R8.reuse, 0xff, RZ, 0xc0, !PT ;  /* 0x000000ff08137812 */ /* 0x040fe400078ec0ff */
[----:B------:R-:W-:Y:S01]  /*42e0*/  LOP3.LUT R0, R5, UR18, R144, 0x96, !PT ;  /* 0x0000001205007c12 */ /* 0x000fe2000f8e9690 */
[----:B------:R-:W-:Y:S01]  /*42f0*/  IMAD.U32 R144, RZ, RZ, UR8 ;  /* 0x00000008ff907e24 */ /* 0x000fe2000f8e00ff */
[----:B--2---:R-:W-:Y:S02]  /*4300*/  LOP3.LUT R23, R8, 0xffff, RZ, 0xc0, !PT ;  /* 0x0000ffff08177812 */ /* 0x004fe400078ec0ff */
[----:B------:R-:W-:Y:S03]  /*4310*/  SHF.R.U32.HI R133, RZ, 0x10, R8 ;  /* 0x00000010ff857819 */ /* 0x000fe60000011608 */
[----:B------:R-:W-:Y:S01]  /*4320*/  MUFU.EX2 R164, R2 ;  /* 0x0000000200a47308 */ /* 0x000fe20000000800 */
[----:B------:R-:W-:Y:S02]  /*4330*/  LOP3.LUT R8, R4, 0xff, RZ, 0xc0, !PT ;  /* 0x000000ff04087812 */ /* 0x000fe400078ec0ff */
[C---:B------:R-:W-:Y:S02]  /*4340*/  LOP3.LUT R16, R6.reuse, 0xff, RZ, 0xc0, !PT ;  /* 0x000000ff06107812 */ /* 0x040fe400078ec0ff */
[--C-:B------:R-:W-:Y:S02]  /*4350*/  SHF.R.U32.HI R22, RZ, 0x18, R6.reuse ;  /* 0x00000018ff167819 */ /* 0x100fe40000011606 */
[----:B----4-:R-:W-:Y:S03]  /*4360*/  SHF.R.U32.HI R24, RZ, 0x10, R6 ;  /* 0x00000010ff187819 */ /* 0x010fe60000011606 */
[----:B------:R-:W-:Y:S01]  /*4370*/  MUFU.EX2 R153, R52 ;  /* 0x0000003400997308 */ /* 0x000fe20000000800 */
[----:B------:R-:W-:Y:S02]  /*4380*/  LOP3.LUT R134, R6, 0xffff, RZ, 0xc0, !PT ;  /* 0x0000ffff06867812 */ /* 0x000fe400078ec0ff */
[----:B------:R-:W-:Y:S02]  /*4390*/  LOP3.LUT R6, R4, 0xffff, RZ, 0xc0, !PT ;  /* 0x0000ffff04067812 */ /* 0x000fe400078ec0ff */
[C---:B------:R-:W-:Y:S02]  /*43a0*/  LOP3.LUT R5, R12.reuse, 0xff, RZ, 0xc0, !PT ;  /* 0x000000ff0c057812 */ /* 0x040fe400078ec0ff */
[--C-:B------:R-:W-:Y:S03]  /*43b0*/  SHF.R.U32.HI R9, RZ, 0x10, R4.reuse ;  /* 0x00000010ff097819 */ /* 0x100fe60000011604 */
[----:B------:R-:W-:Y:S01]  /*43c0*/  MUFU.EX2 R158, R54 ;  /* 0x00000036009e7308 */ /* 0x000fe20000000800 */
[----:B------:R-:W-:Y:S02]  /*43d0*/  ISETP.LE.U32.AND P4, PT, R5, UR16, PT ;  /* 0x0000001005007c0c */ /* 0x000fe4000bf83070 */
[----:B------:R-:W-:Y:S02]  /*43e0*/  SHF.R.U32.HI R7, RZ, 0x18, R4 ;  /* 0x00000018ff077819 */ /* 0x000fe40000011604 */
[----:B------:R-:W-:Y:S02]  /*43f0*/  LOP3.LUT R4, R12, 0xffff, RZ, 0xc0, !PT ;  /* 0x0000ffff0c047812 */ /* 0x000fe400078ec0ff */
[----:B------:R-:W-:Y:S03]  /*4400*/  SHF.R.U32.HI R5, RZ, 0x10, R12 ;  /* 0x00000010ff057819 */ /* 0x000fe6000001160c */
[----:B------:R-:W-:Y:S01]  /*4410*/  MUFU.EX2 R169, R56 ;  /* 0x0000003800a97308 */ /* 0x000fe20000000800 */
[----:B------:R-:W-:Y:S02]  /*4420*/  SHF.R.U32.HI R4, RZ, 0x8, R4 ;  /* 0x00000008ff047819 */ /* 0x000fe40000011604 */
[----:B------:R-:W-:Y:S02]  /*4430*/  LOP3.LUT R5, R5, 0xff, RZ, 0xc0, !PT ;  /* 0x000000ff05057812 */ /* 0x000fe400078ec0ff */
[----:B------:R-:W-:Y:S01]  /*4440*/  LOP3.LUT R4, R4, 0xffff, RZ, 0xc0, !PT ;  /* 0x0000ffff04047812 */ /* 0x000fe200078ec0ff */
[----:B------:R-:W-:Y:S01]  /*4450*/  @!P4 FADD.FTZ R198, -R198, -RZ ;  /* 0x800000ffc6c6c221 */ /* 0x000fe20000010100 */
[----:B------:R-:W-:Y:S03]  /*4460*/  SHF.R.U32.HI R12, RZ, 0x18, R12 ;  /* 0x00000018ff0c7819 */ /* 0x000fe6000001160c */
[----:B------:R-:W-:Y:S01]  /*4470*/  MUFU.EX2 R170, R59 ;  /* 0x0000003b00aa7308 */ /* 0x000fe20000000800 */
[----:B------:R-:W-:Y:S02]  /*4480*/  ISETP.LE.U32.AND P1, PT, R4, UR16, PT ;  /* 0x0000001004007c0c */ /* 0x000fe4000bf23070 */
[----:B------:R-:W-:Y:S02]  /*4490*/  ISETP.LE.U32.AND P3, PT, R5, UR16, PT ;  /* 0x0000001005007c0c */ /* 0x000fe4000bf63070 */
[C---:B------:R-:W-:Y:S02]  /*44a0*/  LOP3.LUT R5, R0.reuse, 0xff, RZ, 0xc0, !PT ;  /* 0x000000ff00057812 */ /* 0x040fe400078ec0ff */
[----:B------:R-:W-:Y:S03]  /*44b0*/  LOP3.LUT R4, R0, 0xffff, RZ, 0xc0, !PT ;  /* 0x0000ffff00047812 */ /* 0x000fe600078ec0ff */
[----:B------:R-:W-:Y:S01]  /*44c0*/  MUFU.EX2 R216, R27 ;  /* 0x0000001b00d87308 */ /* 0x000fe20000000800 */
[----:B------:R-:W-:Y:S02]  /*44d0*/  ISETP.LE.U32.AND P4, PT, R5, UR16, PT ;  /* 0x0000001005007c0c */ /* 0x000fe4000bf83070 */
[----:B------:R-:W-:Y:S02]  /*44e0*/  ISETP.LE.U32.AND P6, PT, R12, UR16, PT ;  /* 0x000000100c007c0c */ /* 0x000fe4000bfc3070 */
[----:B------:R-:W-:Y:S01]  /*44f0*/  SHF.R.U32.HI R4, RZ, 0x8, R4 ;  /* 0x00000008ff047819 */ /* 0x000fe20000011604 */
[----:B------:R-:W-:Y:S01]  /*4500*/  @!P1 FADD.FTZ R212, -R212, -RZ ;  /* 0x800000ffd4d49221 */ /* 0x000fe20000010100 */
[--C-:B------:R-:W-:Y:S01]  /*4510*/  SHF.R.U32.HI R5, RZ, 0x10, R0.reuse ;  /* 0x00000010ff057819 */ /* 0x100fe20000011600 */
[----:B------:R-:W-:Y:S01]  /*4520*/  @!P3 FADD.FTZ R219, -R219, -RZ ;  /* 0x800000ffdbdbb221 */ /* 0x000fe20000010100 */
[----:B------:R-:W-:Y:S01]  /*4530*/  LOP3.LUT R4, R4, 0xffff, RZ, 0xc0, !PT ;  /* 0x0000ffff04047812 */ /* 0x000fe200078ec0ff */
[----:B------:R-:W1:Y:S01]  /*4540*/  MUFU.EX2 R208, R28 ;  /* 0x0000001c00d07308 */ /* 0x000e620000000800 */
[----:B------:R-:W-:Y:S02]  /*4550*/  LOP3.LUT R5, R5, 0xff, RZ, 0xc0, !PT ;  /* 0x000000ff05057812 */ /* 0x000fe400078ec0ff */
[----:B------:R-:W-:Y:S01]  /*4560*/  ISETP.LE.U32.AND P1, PT, R4, UR16, PT ;  /* 0x0000001004007c0c */ /* 0x000fe2000bf23070 */
[----:B------:R-:W-:Y:S01]  /*4570*/  @!P4 FADD.FTZ R223, -R223, -RZ ;  /* 0x800000ffdfdfc221 */ /* 0x000fe20000010100 */
[----:B------:R-:W-:Y:S01]  /*4580*/  ISETP.LE.U32.AND P4, PT, R8, UR16, PT ;  /* 0x0000001008007c0c */ /* 0x000fe2000bf83070 */
[----:B------:R-:W-:Y:S01]  /*4590*/  @!P6 FADD.FTZ R218, -R218, -RZ ;  /* 0x800000ffdadae221 */ /* 0x000fe20000010100 */
[----:B------:R-:W-:Y:S03]  /*45a0*/  SHF.R.U32.HI R0, RZ, 0x18, R0 ;  /* 0x00000018ff007819 */ /* 0x000fe60000011600 */
[----:B------:R-:W-:Y:S01]  /*45b0*/  MUFU.EX2 R211, R25 ;  /* 0x0000001900d37308 */ /* 0x000fe20000000800 */
[----:B------:R-:W-:Y:S02]  /*45c0*/  ISETP.LE.U32.AND P3, PT, R5, UR16, PT ;  /* 0x0000001005007c0c */ /* 0x000fe4000bf63070 */
[----:B------:R-:W-:Y:S02]  /*45d0*/  ISETP.LE.U32.AND P6, PT, R0, UR16, PT ;  /* 0x0000001000007c0c */ /* 0x000fe4000bfc3070 */
[----:B------:R-:W-:Y:S02]  /*45e0*/  SHF.R.U32.HI R0, RZ, 0x8, R6 ;  /* 0x00000008ff007819 */ /* 0x000fe40000011606 */
[----:B------:R-:W-:Y:S01]  /*45f0*/  LOP3.LUT R4, R9, 0xff, RZ, 0xc0, !PT ;  /* 0x000000ff09047812 */ /* 0x000fe200078ec0ff */
[----:B------:R-:W-:Y:S01]  /*4600*/  @!P1 FADD.FTZ R222, -R222, -RZ ;  /* 0x800000ffdede9221 */ /* 0x000fe20000010100 */
[----:B------:R-:W-:Y:S01]  /*4610*/  LOP3.LUT R0, R0, 0xffff, RZ, 0xc0, !PT ;  /* 0x0000ffff00007812 */ /* 0x000fe200078ec0ff */
[----:B------:R-:W-:Y:S01]  /*4620*/  @!P4 FADD.FTZ R221, -R221, -RZ ;  /* 0x800000ffddddc221 */ /* 0x000fe20000010100 */
[----:B------:R-:W-:Y:S01]  /*4630*/  ISETP.LE.U32.AND P0, PT, R17, UR16, PT ;  /* 0x0000001011007c0c */ /* 0x000fe2000bf03070 */
[----:B------:R-:W-:Y:S01]  /*4640*/  MUFU.EX2 R207, R29 ;  /* 0x0000001d00cf7308 */ /* 0x000fe20000000800 */
[----:B------:R-:W-:Y:S01]  /*4650*/  ISETP.LE.U32.AND P1, PT, R0, UR16, PT ;  /* 0x0000001000007c0c */ /* 0x000fe2000bf23070 */
[----:B------:R-:W-:Y:S01]  /*4660*/  @!P3 FADD.FTZ R227, -R227, -RZ ;  /* 0x800000ffe3e3b221 */ /* 0x000fe20000010100 */
[----:B------:R-:W-:Y:S01]  /*4670*/  ISETP.LE.U32.AND P3, PT, R4, UR16, PT ;  /* 0x0000001004007c0c */ /* 0x000fe2000bf63070 */
[----:B------:R-:W-:Y:S01]  /*4680*/  @!P6 FADD.FTZ R226, -R226, -RZ ;  /* 0x800000ffe2e2e221 */ /* 0x000fe20000010100 */
[----:B------:R-:W-:Y:S02]  /*4690*/  SHF.R.U32.HI R0, RZ, 0x8, R141 ;  /* 0x00000008ff007819 */ /* 0x000fe4000001168d */
[----:B------:R-:W-:Y:S03]  /*46a0*/  LOP3.LUT R4, R143, 0xff, RZ, 0xc0, !PT ;  /* 0x000000ff8f047812 */ /* 0x000fe600078ec0ff */
[----:B------:R-:W-:Y:S01]  /*46b0*/  MUFU.EX2 R215, R30 ;  /* 0x0000001e00d77308 */ /* 0x000fe20000000800 */
        /* <DEDUP_REMOVED lines=10> */
[----:B------:R-:W2:Y:S01]  /*4760*/  MUFU.EX2 R214, R31 ;  /* 0x0000001f00d67308 */ /* 0x000ea20000000800 */
[----:B------:R-:W-:Y:S01]  /*4770*/  ISETP.LE.U32.AND P5, PT, R14, UR16, PT ;  /* 0x000000100e007c0c */ /* 0x000fe2000bfa3070 */
[----:B------:R-:W-:Y:S01]  /*4780*/  IMAD.U32 R145, RZ, RZ, UR7 ;  /* 0x00000007ff917e24 */ /* 0x000fe2000f8e00ff */
[----:B------:R-:W-:Y:S01]  /*4790*/  SHF.R.U32.HI R0, RZ, 0x8, R0 ;  /* 0x00000008ff007819 */ /* 0x000fe20000011600 */
[----:B---3--:R-:W-:Y:S01]  /*47a0*/  @!P6 FADD.FTZ R224, -R224, -RZ ;  /* 0x800000ffe0e0e221 */ /* 0x008fe20000010100 */
        /* <DEDUP_REMOVED lines=8> */
[----:B------:R-:W-:Y:S01]  /*4830*/  ISETP.LE.U32.AND P0, PT, R20, UR16, PT ;  /* 0x0000001014007c0c */ /* 0x000fe2000bf03070 */
[----:B-1----:R-:W-:Y:S01]  /*4840*/  @!P5 FADD.FTZ R208, -R208, -RZ ;  /* 0x800000ffd0d0d221 */ /* 0x002fe20000010100 */
[C---:B------:R-:W-:Y:S02]  /*4850*/  LOP3.LUT R14, R4.reuse, 0xff, RZ, 0xc0, !PT ;  /* 0x000000ff040e7812 */ /* 0x040fe400078ec0ff */
[----:B------:R-:W-:Y:S01]  /*4860*/  LOP3.LUT R19, R4, 0xffff, RZ, 0xc0, !PT ;  /* 0x0000ffff04137812 */ /* 0x000fe200078ec0ff */
[----:B--2---:R-:W-:Y:S01]  /*4870*/  @!P4 FADD.FTZ R214, -R214, -RZ ;  /* 0x800000ffd6d6c221 */ /* 0x004fe20000010100 */
[--C-:B------:R-:W-:Y:S03]  /*4880*/  SHF.R.U32.HI R21, RZ, 0x18, R4.reuse ;  /* 0x00000018ff157819 */ /* 0x100fe60000011604 */
[----:B------:R-:W-:Y:S01]  /*4890*/  MUFU.EX2 R160, R37 ;  /* 0x0000002500a07308 */ /* 0x000fe20000000800 */
[----:B------:R-:W-:Y:S01]  /*48a0*/  SHF.R.U32.HI R20, RZ, 0x10, R4 ;  /* 0x00000010ff147819 */ /* 0x000fe20000011604 */
[----:B------:R-:W-:Y:S01]  /*48b0*/  @!P6 FADD.FTZ R166, -R166, -RZ ;  /* 0x800000ffa6a6e221 */ /* 0x000fe20000010100 */
[----:B------:R-:W-:Y:S01]  /*48c0*/  LOP3.LUT R4, R13, 0xff, RZ, 0xc0, !PT ;  /* 0x000000ff0d047812 */ /* 0x000fe200078ec0ff */
[----:B------:R-:W-:Y:S01]  /*48d0*/  @!P1 FADD.FTZ R194, -R194, -RZ ;  /* 0x800000ffc2c29221 */ /* 0x000fe20000010100 */
[----:B------:R-:W-:Y:S01]  /*48e0*/  SHF.R.U32.HI R0, RZ, 0x10, R11 ;  /* 0x00000010ff007819 */ /* 0x000fe2000001160b */
[----:B------:R-:W-:Y:S01]  /*48f0*/  @!P0 FADD.FTZ R189, -R189, -RZ ;  /* 0x800000ffbdbd8221 */ /* 0x000fe20000010100 */
[----:B------:R-:W-:Y:S03]  /*4900*/  ISETP.LE.U32.AND P1, PT, R4, UR16, PT ;  /* 0x0000001004007c0c */ /* 0x000fe6000bf23070 */
[----:B------:R-:W-:Y:S01]  /*4910*/  MUFU.EX2 R188, R38 ;  /* 0x0000002600bc7308 */ /* 0x000fe20000000800 */
[----:B------:R-:W-:Y:S02]  /*4920*/  LOP3.LUT R6, R11, 0xff, RZ, 0xc0, !PT ;  /* 0x000000ff0b067812 */ /* 0x000fe400078ec0ff */
[----:B------:R-:W-:Y:S02]  /*4930*/  LOP3.LUT R0, R0, 0xff, RZ, 0xc0, !PT ;  /* 0x000000ff00007812 */ /* 0x000fe400078ec0ff */
[----:B------:R-:W-:Y:S01]  /*4940*/  ISETP.LE.U32.AND P3, PT, R6, UR16, PT ;  /* 0x0000001006007c0c */ /* 0x000fe2000bf63070 */
[----:B------:R-:W-:Y:S01]  /*4950*/  IMAD.WIDE.U32 R6, R152, -0x2daee0ad, RZ ;  /* 0xd2511f5398067825 */ /* 0x000fe200078e00ff */
[----:B------:R-:W-:Y:S03]  /*4960*/  ISETP.LE.U32.AND P2, PT, R0, UR16, PT ;  /* 0x0000001000007c0c */ /* 0x000fe6000bf43070 */
[----:B------:R-:W-:Y:S01]  /*4970*/  MUFU.EX2 R171, R39 ;  /* 0x0000002700ab7308 */ /* 0x000fe20000000800 */
[--C-:B------:R-:W-:Y:S02]  /*4980*/  SHF.R.U32.HI R4, RZ, 0x10, R13.reuse ;  /* 0x00000010ff047819 */ /* 0x100fe4000001160d */
[----:B------:R-:W-:Y:S01]  /*4990*/  LOP3.LUT R0, R13, 0xffff, RZ, 0xc0, !PT ;  /* 0x0000ffff0d007812 */ /* 0x000fe200078ec0ff */
[----:B------:R-:W-:Y:S01]  /*49a0*/  @!P1 FADD.FTZ R210, -R210, -RZ ;  /* 0x800000ffd2d29221 */ /* 0x000fe20000010100 */
[----:B------:R-:W-:Y:S02]  /*49b0*/  SHF.R.U32.HI R13, RZ, 0x18, R13 ;  /* 0x00000018ff0d7819 */ /* 0x000fe4000001160d */
[----:B------:R-:W-:Y:S03]  /*49c0*/  SHF.R.U32.HI R11, RZ, 0x18, R11 ;  /* 0x00000018ff0b7819 */ /* 0x000fe6000001160b */
[----:B------:R-:W-:Y:S01]  /*49d0*/  MUFU.EX2 R195, R41 ;  /* 0x0000002900c37308 */ /* 0x000fe20000000800 */
[----:B------:R-:W-:Y:S01]  /*49e0*/  ISETP.LE.U32.AND P1, PT, R13, UR16, PT ;  /* 0x000000100d007c0c */ /* 0x000fe2000bf23070 */
[----:B------:R-:W-:Y:S01]  /*49f0*/  @!P3 FADD.FTZ R196, -R196, -RZ ;  /* 0x800000ffc4c4b221 */ /* 0x000fe20000010100 */
[----:B------:R-:W-:Y:S01]  /*4a00*/  SHF.R.U32.HI R0, RZ, 0x8, R0 ;  /* 0x00000008ff007819 */ /* 0x000fe20000011600 */
[----:B------:R-:W-:Y:S01]  /*4a10*/  @!P2 FADD.FTZ R206, -R206, -RZ ;  /* 0x800000ffcecea221 */ /* 0x000fe20000010100 */
[----:B------:R-:W-:Y:S02]  /*4a20*/  ISETP.LE.U32.AND P3, PT, R11, UR16, PT ;  /* 0x000000100b007c0c */ /* 0x000fe4000bf63070 */
[----:B------:R-:W-:Y:S03]  /*4a30*/  SHF.R.U32.HI R11, RZ, 0x8, R132 ;  /* 0x00000008ff0b7819 */ /* 0x000fe60000011684 */
[----:B------:R-:W-:Y:S01]  /*4a40*/  MUFU.EX2 R205, R42 ;  /* 0x0000002a00cd7308 */ /* 0x000fe20000000800 */
[----:B------:R-:W-:Y:S02]  /*4a50*/  LOP3.LUT R0, R0, 0xffff, RZ, 0xc0, !PT ;  /* 0x0000ffff00007812 */ /* 0x000fe400078ec0ff */
[----:B------:R-:W-:Y:S02]  /*4a60*/  LOP3.LUT R11, R11, 0xffff, RZ, 0xc0, !PT ;  /* 0x0000ffff0b0b7812 */ /* 0x000fe400078ec0ff */
[----:B------:R-:W-:Y:S01]  /*4a70*/  ISETP.LE.U32.AND P2, PT, R0, UR16, PT ;  /* 0x0000001000007c0c */ /* 0x000fe2000bf43070 */
[----:B------:R-:W-:Y:S01]  /*4a80*/  @!P1 FADD.FTZ R216, -R216, -RZ ;  /* 0x800000ffd8d89221 */ /* 0x000fe20000010100 */
[----:B------:R-:W-:Y:S03]  /*4a90*/  ISETP.LE.U32.AND P1, PT, R11, UR16, PT ;  /* 0x000000100b007c0c */ /* 0x000fe6000bf23070 */
[----:B------:R-:W-:Y:S01]  /*4aa0*/  MUFU.EX2 R197, R40 ;  /* 0x0000002800c57308 */ /* 0x000fe20000000800 */
[----:B------:R-:W-:Y:S01]  /*4ab0*/  LOP3.LUT R11, R147, 0xff, RZ, 0xc0, !PT ;  /* 0x000000ff930b7812 */ /* 0x000fe200078ec0ff */
[----:B------:R-:W-:Y:S01]  /*4ac0*/  @!P3 FADD.FTZ R203, -R203, -RZ ;  /* 0x800000ffcbcbb221 */ /* 0x000fe20000010100 */
[----:B------:R-:W-:Y:S02]  /*4ad0*/  LOP3.LUT R9, R5, UR18, R18, 0x96, !PT ;  /* 0x0000001205097c12 */ /* 0x000fe4000f8e9612 */
[----:B------:R-:W-:Y:S02]  /*4ae0*/  ISETP.LE.U32.AND P5, PT, R11, UR16, PT ;  /* 0x000000100b007c0c */ /* 0x000fe4000bfa3070 */
[----:B------:R-:W-:Y:S01]  /*4af0*/  LOP3.LUT R0, R4, 0xff, RZ, 0xc0, !PT ;  /* 0x000000ff04007812 */ /* 0x000fe200078ec0ff */
[----:B------:R-:W-:Y:S01]  /*4b00*/  IMAD.WIDE.U32 R4, R150, -0x2daee0ad, RZ ;  /* 0xd2511f5396047825 */ /* 0x000fe200078e00ff */
[C---:B------:R-:W-:Y:S01]  /*4b10*/  LOP3.LUT R17, R6.reuse, 0xffff, RZ, 0xc0, !PT ;  /* 0x0000ffff06117812 */ /* 0x040fe200078ec0ff */
[----:B------:R-:W-:Y:S01]  /*4b20*/  MUFU.EX2 R204, R43 ;  /* 0x0000002b00cc7308 */ /* 0x000fe20000000800 */
[--C-:B------:R-:W-:Y:S01]  /*4b30*/  SHF.R.U32.HI R18, RZ, 0x10, R6.reuse ;  /* 0x00000010ff127819 */ /* 0x100fe20000011606 */
[----:B------:R-:W-:Y:S01]  /*4b40*/  @!P2 FADD.FTZ R211, -R211, -RZ ;  /* 0x800000ffd3d3a221 */ /* 0x000fe20000010100 */
[----:B------:R-:W-:Y:S01]  /*4b50*/  LOP3.LUT R13, R6, 0xff, RZ, 0xc0, !PT ;  /* 0x000000ff060d7812 */ /* 0x000fe200078ec0ff */
[----:B------:R-:W-:Y:S01]  /*4b60*/  @!P1 FADD.FTZ R207, -R207, -RZ ;  /* 0x800000ffcfcf9221 */ /* 0x000fe20000010100 */
[----:B------:R-:W-:Y:S02]  /*4b70*/  SHF.R.U32.HI R12, RZ, 0x18, R6 ;  /* 0x00000018ff0c7819 */ /* 0x000fe40000011606 */
[----:B------:R-:W-:Y:S01]  /*4b80*/  SHF.R.U32.HI R6, RZ, 0x8, R23 ;  /* 0x00000008ff067819 */ /* 0x000fe20000011617 */
[----:B------:R-:W-:Y:S01]  /*4b90*/  @!P5 FADD.FTZ R215, -R215, -RZ ;  /* 0x800000ffd7d7d221 */ /* 0x000fe20000010100 */
[----:B------:R-:W-:Y:S01]  /*4ba0*/  ISETP.LE.U32.AND P3, PT, R0, UR16, PT ;  /* 0x0000001000007c0c */ /* 0x000fe2000bf63070 */
[----:B------:R-:W-:Y:S01]  /*4bb0*/  MUFU.EX2 R201, R46 ;  /* 0x0000002e00c97308 */ /* 0x000fe20000000800 */
[----:B------:R-:W-:Y:S02]  /*4bc0*/  ISETP.LE.U32.AND P2, PT, R16, UR16, PT ;  /* 0x0000001010007c0c */ /* 0x000fe4000bf43070 */
[----:B------:R-:W-:Y:S02]  /*4bd0*/  LOP3.LUT R0, R5, UR17, R140, 0x96, !PT ;  /* 0x0000001105007c12 */ /* 0x000fe4000f8e968c */
[C---:B------:R-:W-:Y:S02]  /*4be0*/  LOP3.LUT R16, R4.reuse, 0xffff, RZ, 0xc0, !PT ;  /* 0x0000ffff04107812 */ /* 0x040fe400078ec0ff */
[----:B------:R-:W-:Y:S03]  /*4bf0*/  LOP3.LUT R8, R7, UR17, R146, 0x96, !PT ;  /* 0x0000001107087c12 */ /* 0x000fe6000f8e9692 */
[----:B------:R-:W-:Y:S01]  /*4c00*/  MUFU.EX2 R200, R47 ;  /* 0x0000002f00c87308 */ /* 0x000fe20000000800 */
[----:B------:R-:W-:Y:S02]  /*4c10*/  LOP3.LUT R11, R4, 0xff, RZ, 0xc0, !PT ;  /* 0x000000ff040b7812 */ /* 0x000fe400078ec0ff */
[--C-:B------:R-:W-:Y:S02]  /*4c20*/  SHF.R.U32.HI R15, RZ, 0x18, R4.reuse ;  /* 0x00000018ff0f7819 */ /* 0x100fe40000011604 */
[----:B------:R-:W-:Y:S01]  /*4c30*/  SHF.R.U32.HI R7, RZ, 0x10, R4 ;  /* 0x00000010ff077819 */ /* 0x000fe20000011604 */
[----:B------:R-:W-:Y:S01]  /*4c40*/  @!P2 FADD.FTZ R155, -R155, -RZ ;  /* 0x800000ff9b9ba221 */ /* 0x000fe20000010100 */
[----:B------:R-:W-:Y:S03]  /*4c50*/  LOP3.LUT R5, R6, 0xffff, RZ, 0xc0, !PT ;  /* 0x0000ffff06057812 */ /* 0x000fe600078ec0ff */
[----:B------:R-:W1:Y:S01]  /*4c60*/  MUFU.EX2 R217, R26 ;  /* 0x0000001a00d97308 */ /* 0x000e620000000800 */
[----:B------:R-:W-:Y:S02]  /*4c70*/  LOP3.LUT R4, R133, 0xff, RZ, 0xc0, !PT ;  /* 0x000000ff85047812 */ /* 0x000fe400078ec0ff */
[----:B------:R-:W-:Y:S02]  /*4c80*/  ISETP.LE.U32.AND P1, PT, R5, UR16, PT ;  /* 0x0000001005007c0c */ /* 0x000fe4000bf23070 */
[----:B------:R-:W-:Y:S02]  /*4c90*/  LOP3.LUT R5, R10, 0xff, RZ, 0xc0, !PT ;  /* 0x000000ff0a057812 */ /* 0x000fe400078ec0ff */
[----:B------:R-:W-:Y:S03]  /*4ca0*/  ISETP.LE.U32.AND P5, PT, R4, UR16, PT ;  /* 0x0000001004007c0c */ /* 0x000fe6000bfa3070 */
[----:B------:R-:W-:Y:S01]  /*4cb0*/  MUFU.EX2 R152, R53 ;  /* 0x0000003500987308 */ /* 0x000fe20000000800 */
[----:B------:R-:W-:Y:S02]  /*4cc0*/  LOP3.LUT R4, R10, 0xffff, RZ, 0xc0, !PT ;  /* 0x0000ffff0a047812 */ /* 0x000fe400078ec0ff */
[----:B------:R-:W-:Y:S02]  /*4cd0*/  ISETP.LE.U32.AND P4, PT, R5, UR16, PT ;  /* 0x0000001005007c0c */ /* 0x000fe4000bf83070 */
[----:B------:R-:W-:Y:S02]  /*4ce0*/  SHF.R.U32.HI R5, RZ, 0x18, R10 ;  /* 0x00000018ff057819 */ /* 0x000fe4000001160a */
[----:B------:R-:W-:Y:S03]  /*4cf0*/  SHF.R.U32.HI R4, RZ, 0x8, R4 ;  /* 0x00000008ff047819 */ /* 0x000fe60000011604 */
[----:B------:R-:W-:Y:S01]  /*4d00*/  MUFU.EX2 R193, R44 ;  /* 0x0000002c00c17308 */ /* 0x000fe20000000800 */
[----:B------:R-:W-:Y:S01]  /*4d10*/  ISETP.LE.U32.AND P6, PT, R5, UR16, PT ;  /* 0x0000001005007c0c */ /* 0x000fe2000bfc3070 */
[----:B-1----:R-:W-:Y:S01]  /*4d20*/  @!P3 FADD.FTZ R217, -R217, -RZ ;  /* 0x800000ffd9d9b221 */ /* 0x002fe20000010100 */
[----:B------:R-:W-:Y:S01]  /*4d30*/  SHF.R.U32.HI R5, RZ, 0x10, R10 ;  /* 0x00000010ff057819 */ /* 0x000fe2000001160a */
[----:B------:R-:W-:Y:S01]  /*4d40*/  @!P5 FADD.FTZ R190, -R190, -RZ ;  /* 0x800000ffbebed221 */ /* 0x000fe20000010100 */
[----:B------:R-:W-:Y:S01]  /*4d50*/  LOP3.LUT R4, R4, 0xffff, RZ, 0xc0, !PT ;  /* 0x0000ffff04047812 */ /* 0x000fe200078ec0ff */
[----:B------:R-:W-:Y:S01]  /*4d60*/  @!P1 FADD.FTZ R165, -R165, -RZ ;  /* 0x800000ffa5a59221 */ /* 0x000fe20000010100 */
[----:B------:R-:W-:Y:S01]  /*4d70*/  LOP3.LUT R5, R5, 0xff, RZ, 0xc0, !PT ;  /* 0x000000ff05057812 */ /* 0x000fe200078ec0ff */
[----:B------:R-:W-:Y:S01]  /*4d80*/  @!P4 FADD.FTZ R161, -R161, -RZ ;  /* 0x800000ffa1a1c221 */ /* 0x000fe20000010100 */
[----:B------:R-:W-:Y:S01]  /*4d90*/  ISETP.LE.U32.AND P5, PT, R4, UR16, PT ;  /* 0x0000001004007c0c */ /* 0x000fe2000bfa3070 */
[----:B------:R-:W-:Y:S01]  /*4da0*/  MUFU.EX2 R150, R64 ;  /* 0x0000004000967308 */ /* 0x000fe20000000800 */
[----:B------:R-:W-:Y:S02]  /*4db0*/  LOP3.LUT R4, R9, 0xffff, RZ, 0xc0, !PT ;  /* 0x0000ffff09047812 */ /* 0x000fe400078ec0ff */
[----:B------:R-:W-:Y:S01]  /*4dc0*/  ISETP.LE.U32.AND P0, PT, R5, UR16, PT ;  /* 0x0000001005007c0c */ /* 0x000fe2000bf03070 */
[----:B------:R-:W-:Y:S01]  /*4dd0*/  @!P6 FADD.FTZ R171, -R171, -RZ ;  /* 0x800000ffababe221 */ /* 0x000fe20000010100 */
[----:B------:R-:W-:Y:S02]  /*4de0*/  LOP3.LUT R5, R9, 0xff, RZ, 0xc0, !PT ;  /* 0x000000ff09057812 */ /* 0x000fe400078ec0ff */
[----:B------:R-:W-:Y:S03]  /*4df0*/  SHF.R.U32.HI R4, RZ, 0x8, R4 ;  /* 0x00000008ff047819 */ /* 0x000fe60000011604 */
[----:B------:R-:W-:Y:S01]  /*4e00*/  MUFU.EX2 R149, R149 ;  /* 0x0000009500957308 */ /* 0x000fe20000000800 */
[----:B------:R-:W-:Y:S02]  /*4e10*/  ISETP.LE.U32.AND P4, PT, R5, UR16, PT ;  /* 0x0000001005007c0c */ /* 0x000fe4000bf83070 */
[----:B------:R-:W-:Y:S01]  /*4e20*/  LOP3.LUT R5, R4, 0xffff, RZ, 0xc0, !PT ;  /* 0x0000ffff04057812 */ /* 0x000fe200078ec0ff */
[----:B------:R-:W-:Y:S01]  /*4e30*/  @!P5 FADD.FTZ R160, -R160, -RZ ;  /* 0x800000ffa0a0d221 */ /* 0x000fe20000010100 */
[--C-:B------:R-:W-:Y:S02]  /*4e40*/  SHF.R.U32.HI R6, RZ, 0x10, R9.reuse ;  /* 0x00000010ff067819 */ /* 0x100fe40000011609 */
[----:B------:R-:W-:Y:S01]  /*4e50*/  ISETP.LE.U32.AND P5, PT, R5, UR16, PT ;  /* 0x0000001005007c0c */ /* 0x000fe2000bfa3070 */
[----:B------:R-:W-:Y:S01]  /*4e60*/  @!P0 FADD.FTZ R188, -R188, -RZ ;  /* 0x800000ffbcbc8221 */ /* 0x000fe20000010100 */
[----:B------:R-:W-:Y:S01]  /*4e70*/  LOP3.LUT R4, R6, 0xff, RZ, 0xc0, !PT ;  /* 0x000000ff06047812 */ /* 0x000fe200078ec0ff */
[----:B------:R-:W1:Y:S01]  /*4e80*/  MUFU.EX2 R192, R45 ;  /* 0x0000002d00c07308 */ /* 0x000e620000000800 */
[----:B------:R-:W-:Y:S02]  /*4e90*/  SHF.R.U32.HI R9, RZ, 0x18, R9 ;  /* 0x00000018ff097819 */ /* 0x000fe40000011609 */
[----:B------:R-:W-:Y:S01]  /*4ea0*/  ISETP.LE.U32.AND P0, PT, R4, UR16, PT ;  /* 0x0000001004007c0c */ /* 0x000fe2000bf03070 */
[----:B------:R-:W-:Y:S01]  /*4eb0*/  @!P4 FADD.FTZ R197, -R197, -RZ ;  /* 0x800000ffc5c5c221 */ /* 0x000fe20000010100 */
[----:B------:R-:W-:Y:S02]  /*4ec0*/  SHF.R.U32.HI R4, RZ, 0x8, R19 ;  /* 0x00000008ff047819 */ /* 0x000fe40000011613 */
[----:B------:R-:W-:Y:S03]  /*4ed0*/  ISETP.LE.U32.AND P6, PT, R9, UR16, PT ;  /* 0x0000001009007c0c */ /* 0x000fe6000bfc3070 */
[----:B------:R-:W2:Y:S01]  /*4ee0*/  MUFU.EX2 R148, R148 ;  /* 0x0000009400947308 */ /* 0x000ea20000000800 */
[----:B------:R-:W-:Y:S01]  /*4ef0*/  LOP3.LUT R4, R4, 0xffff, RZ, 0xc0, !PT ;  /* 0x0000ffff04047812 */ /* 0x000fe200078ec0ff */
[----:B------:R-:W-:Y:S01]  /*4f00*/  @!P5 FADD.FTZ R195, -R195, -RZ ;  /* 0x800000ffc3c3d221 */ /* 0x000fe20000010100 */
[----:B------:R-:W-:Y:S02]  /*4f10*/  ISETP.LE.U32.AND P4, PT, R21, UR16, PT ;  /* 0x0000001015007c0c */ /* 0x000fe4000bf83070 */
[----:B------:R-:W-:Y:S02]  /*4f20*/  ISETP.LE.U32.AND P5, PT, R4, UR16, PT ;  /* 0x0000001004007c0c */ /* 0x000fe4000bfa3070 */
[----:B------:R-:W-:Y:S01]  /*4f30*/  LOP3.LUT R4, R20, 0xff, RZ, 0xc0, !PT ;  /* 0x000000ff14047812 */ /* 0x000fe200078ec0ff */
[----:B------:R-:W-:Y:S01]  /*4f40*/  @!P0 FADD.FTZ R205, -R205, -RZ ;  /* 0x800000ffcdcd8221 */ /* 0x000fe20000010100 */
[----:B------:R-:W-:Y:S02]  /*4f50*/  LOP3.LUT R5, R24, 0xff, RZ, 0xc0, !PT ;  /* 0x000000ff18057812 */ /* 0x000fe400078ec0ff */
[----:B------:R-:W-:Y:S01]  /*4f60*/  ISETP.LE.U32.AND P0, PT, R4, UR16, PT ;  /* 0x0000001004007c0c */ /* 0x000fe2000bf03070 */
[----:B------:R-:W-:Y:S01]  /*4f70*/  @!P6 FADD.FTZ R204, -R204, -RZ ;  /* 0x800000ffcccce221 */ /* 0x000fe20000010100 */
[----:B------:R-:W-:Y:S02]  /*4f80*/  SHF.R.U32.HI R4, RZ, 0x8, R134 ;  /* 0x00000008ff047819 */ /* 0x000fe40000011686 */
[----:B------:R-:W-:Y:S01]  /*4f90*/  ISETP.LE.U32.AND P6, PT, R5, UR16, PT ;  /* 0x0000001005007c0c */ /* 0x000fe2000bfc3070 */
[----:B------:R-:W-:Y:S01]  /*4fa0*/  @!P4 FADD.FTZ R200, -R200, -RZ ;  /* 0x800000ffc8c8c221 */ /* 0x000fe20000010100 */
[----:B------:R-:W-:Y:S01]  /*4fb0*/  LOP3.LUT R5, R4, 0xffff, RZ, 0xc0, !PT ;  /* 0x0000ffff04057812 */ /* 0x000fe200078ec0ff */
[----:B-1----:R-:W-:Y:S01]  /*4fc0*/  @!P5 FADD.FTZ R192, -R192, -RZ ;  /* 0x800000ffc0c0d221 */ /* 0x002fe20000010100 */
[----:B------:R-:W-:Y:S02]  /*4fd0*/  LOP3.LUT R4, R8, 0xff, RZ, 0xc0, !PT ;  /* 0x000000ff08047812 */ /* 0x000fe400078ec0ff */
[----:B------:R-:W-:Y:S02]  /*4fe0*/  ISETP.LE.U32.AND P3, PT, R22, UR16, PT ;  /* 0x0000001016007c0c */ /* 0x000fe4000bf63070 */
[----:B------:R-:W-:Y:S01]  /*4ff0*/  ISETP.LE.U32.AND P4, PT, R4, UR16, PT ;  /* 0x0000001004007c0c */ /* 0x000fe2000bf83070 */
[----:B------:R-:W-:Y:S01]  /*5000*/  @!P0 FADD.FTZ R201, -R201, -RZ ;  /* 0x800000ffc9c98221 */ /* 0x000fe20000010100 */
[----:B------:R-:W-:Y:S02]  /*5010*/  ISETP.LE.U32.AND P0, PT, R5, UR16, PT ;  /* 0x0000001005007c0c */ /* 0x000fe4000bf03070 */
        /* <DEDUP_REMOVED lines=10> */
[----:B------:R-:W-:Y:S02]  /*50c0*/  ISETP.LE.U32.AND P0, PT, R4, UR16, PT ;  /* 0x0000001004007c0c */ /* 0x000fe4000bf03070 */
[----:B------:R-:W-:Y:S02]  /*50d0*/  LOP3.LUT R4, R6, 0xffff, RZ, 0xc0, !PT ;  /* 0x0000ffff06047812 */ /* 0x000fe400078ec0ff */
[----:B------:R-:W-:Y:S01]  /*50e0*/  LOP3.LUT R6, R0, 0xffff, RZ, 0xc0, !PT ;  /* 0x0000ffff00067812 */ /* 0x000fe200078ec0ff */
[----:B------:R-:W-:Y:S01]  /*50f0*/  @!P2 FADD.FTZ R157, -R157, -RZ ;  /* 0x800000ff9d9da221 */ /* 0x000fe20000010100 */
[----:B------:R-:W-:Y:S02]  /*5100*/  ISETP.LE.U32.AND P6, PT, R4, UR16, PT ;  /* 0x0000001004007c0c */ /* 0x000fe4000bfc3070 */
        /* <DEDUP_REMOVED lines=35> */
[----:B------:R-:W-:Y:S02]  /*5340*/  F2FP.RELU.BF16.F32.PACK_AB R2, R157, R158 ;  /* 0x0000009e9d02723e */ /* 0x000fe400000018ff */
[----:B------:R-:W-:Y:S01]  /*5350*/  ISETP.LE.U32.AND P5, PT, R12, UR16, PT ;  /* 0x000000100c007c0c */ /* 0x000fe2000bfa3070 */
[----:B------:R-:W-:Y:S01]  /*5360*/  @!P2 FADD.FTZ R156, -R156, -RZ ;  /* 0x800000ff9c9ca221 */ /* 0x000fe20000010100 */
[----:B------:R-:W-:Y:S02]  /*5370*/  ISETP.LE.U32.AND P0, PT, R15, UR16, PT ;  /* 0x000000100f007c0c */ /* 0x000fe4000bf03070 */
[----:B------:R-:W-:Y:S01]  /*5380*/  ISETP.LE.U32.AND P3, PT, R11, UR16, PT ;  /* 0x000000100b007c0c */ /* 0x000fe2000bf63070 */
[----:B------:R-:W-:Y:S01]  /*5390*/  @!P1 FADD.FTZ R150, -R150, -RZ ;  /* 0x800000ff96969221 */ /* 0x000fe20000010100 */
[----:B------:R-:W-:Y:S02]  /*53a0*/  ISETP.LE.U32.AND P1, PT, R5, UR16, PT ;  /* 0x0000001005007c0c */ /* 0x000fe4000bf23070 */
[----:B------:R-:W-:Y:S02]  /*53b0*/  F2FP.RELU.BF16.F32.PACK_AB R5, R218, R219 ;  /* 0x000000dbda05723e */ /* 0x000fe400000018ff */
[----:B------:R-:W-:Y:S02]  /*53c0*/  FSETP.GE.FTZ.AND P2, PT, R199, RZ, PT ;  /* 0x000000ffc700720b */ /* 0x000fe40003f56000 */
[----:B------:R-:W-:Y:S01]  /*53d0*/  FSETP.GE.FTZ.AND P4, PT, R155, RZ, PT ;  /* 0x000000ff9b00720b */ /* 0x000fe20003f96000 */
[----:B------:R3:W-:Y:S01]  /*53e0*/  STS [R228+0x1c400], R5 ;  /* 0x01c40005e4007388 */ /* 0x0007e20000000800 */
[----:B-1----:R-:W-:Y:S01]  /*53f0*/  F2FP.RELU.BF16.F32.PACK_AB R0, R209, R213 ;  /* 0x000000d5d100723e */ /* 0x002fe200000018ff */
[----:B--2---:R-:W-:Y:S01]  /*5400*/  @!P5 FADD.FTZ R148, -R148, -RZ ;  /* 0x800000ff9494d221 */ /* 0x004fe20000010100 */
[----:B------:R-:W-:Y:S01]  /*5410*/  @!P0 FADD.FTZ R164, -R164, -RZ ;  /* 0x800000ffa4a48221 */ /* 0x000fe20000010100 */
[----:B------:R1:W-:Y:S01]  /*5420*/  STS [R231+0x1c000], R4 ;  /* 0x01c00004e7007388 */ /* 0x0003e20000000800 */
[----:B------:R-:W-:Y:S01]  /*5430*/  @!P3 FADD.FTZ R159, -R159, -RZ ;  /* 0x800000ff9f9fb221 */ /* 0x000fe20000010100 */
[----:B------:R-:W-:Y:S01]  /*5440*/  @!P1 FADD.FTZ R168, -R168, -RZ ;  /* 0x800000ffa8a89221 */ /* 0x000fe20000010100 */
[C---:B------:R-:W-:Y:S01]  /*5450*/  LEA R146, P0, R241.reuse, R144, 0x2 ;  /* 0x00000090f1927211 */ /* 0x040fe200078010ff */
[----:B------:R2:W-:Y:S01]  /*5460*/  STS [R231+0x1c400], R0 ;  /* 0x01c40000e7007388 */ /* 0x0005e20000000800 */
[----:B------:R-:W-:Y:S02]  /*5470*/  FSETP.GE.FTZ.AND P3, PT, R202, RZ, PT ;  /* 0x000000ffca00720b */ /* 0x000fe40003f76000 */
[----:B------:R-:W-:Y:S01]  /*5480*/  LEA.HI.X.SX32 R147, R241, R145, 0x2, P0 ;  /* 0x00000091f1937211 */ /* 0x000fe200000f16ff */
[----:B------:R4:W-:Y:S01]  /*5490*/  STS [R228+0x1e000], R6 ;  /* 0x01e00006e4007388 */ /* 0x0009e20000000800 */
[----:B------:R-:W-:Y:S02]  /*54a0*/  FSETP.GE.FTZ.AND P0, PT, R198, RZ, PT ;  /* 0x000000ffc600720b */ /* 0x000fe40003f16000 */
[----:B------:R-:W-:Y:S01]  /*54b0*/  FSETP.GE.FTZ.AND P1, PT, R196, RZ, PT ;  /* 0x000000ffc400720b */ /* 0x000fe20003f36000 */
[----:B------:R-:W4:Y:S01]  /*54c0*/  LDG.E R144, desc[UR40][R146.64] ;  /* 0x0000002892907981 */ /* 0x000f22000c1e1900 */
[----:B---3--:R-:W-:Y:S02]  /*54d0*/  F2FP.RELU.BF16.F32.PACK_AB R5, R226, R227 ;  /* 0x000000e3e205723e */ /* 0x008fe400000018ff */
[----:B-1----:R-:W-:Y:S03]  /*54e0*/  F2FP.RELU.BF16.F32.PACK_AB R4, R220, R221 ;  /* 0x000000dddc04723e */ /* 0x002fe600000018ff */
[----:B------:R1:W-:Y:S01]  /*54f0*/  STS [R228+0x1e400], R5 ;  /* 0x01e40005e4007388 */ /* 0x0003e20000000800 */
[----:B--2---:R-:W-:Y:S03]  /*5500*/  F2FP.RELU.BF16.F32.PACK_AB R0, R224, R225 ;  /* 0x000000e1e000723e */ /* 0x004fe600000018ff */
        /* <DEDUP_REMOVED lines=42> */
[----:B------:R1:W-:Y:S01]  /*57b0*/  STS [R232+0x1c400], R3 ;  /* 0x01c40003e8007388 */ /* 0x0003e20000000800 */
[----:B------:R-:W-:Y:S03]  /*57c0*/  F2FP.RELU.BF16.F32.PACK_AB R0, R164, R168 ;  /* 0x000000a8a400723e */ /* 0x000fe600000018ff */
[----:B------:R-:W-:Y:S04]  /*57d0*/  STS [R233+0x1e000], R5 ;  /* 0x01e00005e9007388 */ /* 0x000fe80000000800 */
[----:B------:R-:W-:Y:S04]  /*57e0*/  STS [R233+0x1e400], R4 ;  /* 0x01e40004e9007388 */ /* 0x000fe80000000800 */
[----:B------:R2:W-:Y:S04]  /*57f0*/  STS [R232+0x1e000], R2 ;  /* 0x01e00002e8007388 */ /* 0x0005e80000000800 */
[----:B------:R3:W-:Y:S04]  /*5800*/  STS [R232+0x1e400], R0 ;  /* 0x01e40000e8007388 */ /* 0x0007e80000000800 */
[----:B------:R-:W-:Y:S01]  /*5810*/  LDSM.16.M88.4 R64, [R182+UR5+0x8000] ;  /* 0x00800005b640783b */ /* 0x000fe20008000200 */
[----:B-1----:R-:W-:Y:S07]  /*5820*/  IMAD.SHL.U32 R3, R183, 0x2, RZ ;  /* 0x00000002b7037824 */ /* 0x002fee00078e00ff */
[----:B------:R-:W1:Y:S08]  /*5830*/  LDSM.16.M88.4 R16, [R175+0x4000] ;  /* 0x00400000af10783b */ /* 0x000e700000000200 */
[----:B------:R-:W4:Y:S01]  /*5840*/  LDSM.16.M88.4 R60, [R182+UR5+0xa000] ;  /* 0x00a00005b63c783b */ /* 0x000f220008000200 */
[----:B--2---:R-:W-:Y:S05]  /*5850*/  IMAD.U32 R2, RZ, RZ, UR5 ;  /* 0x00000005ff027e24 */ /* 0x004fea000f8e00ff */
[--C-:B---3--:R-:W-:Y:S02]  /*5860*/  IADD3 R0, R182, 0x8000, R2.reuse ;  /* 0x00008000b6007810 */ /* 0x108fe40007ffe002 */
[----:B------:R-:W2:Y:S01]  /*5870*/  LDSM.16.M88.4 R32, [R175+0x4800] ;  /* 0x00480000af20783b */ /* 0x000ea20000000200 */
[----:B------:R-:W-:Y:S07]  /*5880*/  IADD3 R3, R3, 0x8000, R2 ;  /* 0x0000800003037810 */ /* 0x000fee0007ffe002 */
[----:B------:R-:W3:Y:S08]  /*5890*/  LDSM.16.M88.4 R48, [R175+0x5000] ;  /* 0x00500000af30783b */ /* 0x000ef00000000200 */
[----:B------:R-:W3:Y:S01]  /*58a0*/  LDSM.16.M88.4 R132, [R175+0x5800] ;  /* 0x00580000af84783b */ /* 0x000ee20000000200 */
[-C--:B-1----:R-:W-:Y:S07]  /*58b0*/  HMMA.16816.F32.BF16 R4, R64, R16.reuse, RZ ;  /* 0x000000104004723c */ /* 0x082fee00000418ff */
[----:B------:R-:W-:Y:S01]  /*58c0*/  LDSM.16.M88.4 R140, [R178+0x4000] ;  /* 0x00400000b28c783b */ /* 0x000fe20000000200 */
[C---:B----4-:R-:W-:Y:S06]  /*58d0*/  HMMA.16816.F32.BF16 R8, R60.reuse, R16, RZ ;  /* 0x000000103c08723c */ /* 0x050fec00000418ff */
[-C--:B------:R-:W-:Y:S06]  /*58e0*/  HMMA.16816.F32.BF16 R12, R60, R18.reuse, RZ ;  /* 0x000000123c0c723c */ /* 0x080fec00000418ff */
[C---:B------:R-:W-:Y:S06]  /*58f0*/  HMMA.16816.F32.BF16 R16, R64.reuse, R18, RZ ;  /* 0x000000124010723c */ /* 0x040fec00000418ff */
[-C--:B--2---:R-:W-:Y:S06]  /*5900*/  HMMA.16816.F32.BF16 R20, R64, R32.reuse, RZ ;  /* 0x000000204014723c */ /* 0x084fec00000418ff */
        /* <DEDUP_REMOVED lines=66> */
[----:B------:R2:W5:Y:S02]  /*5d30*/  LDG.E R4, desc[UR40][R146.64+0x100] ;  /* 0x0001002892047981 */ /* 0x000564000c1e1900 */
[----:B------:R-:W-:Y:S02]  /*5d40*/  FSEL R0, R0, R144, P0 ;  /* 0x0000009000007208 */ /* 0x000fe40000000000 */
[----:B------:R-:W-:Y:S03]  /*5d50*/  FSETP.GE.FTZ.AND P0, PT, R212, RZ, PT ;  /* 0x000000ffd400720b */ /* 0x000fe60003f16000 */
[----:B------:R-:W-:Y:S01]  /*5d60*/  FMUL.FTZ R198, R198, R0 ;  /* 0x00000000c6c67220 */ /* 0x000fe20000410000 */
[----:B------:R-:W-:Y:S02]  /*5d70*/  FADD.FTZ R0, -R144, R5 ;  /* 0x0000000590007221 */ /* 0x000fe40000010100 */
[----:B------:R-:W3:Y:S03]  /*5d80*/  LDG.E R5, desc[UR40][R146.64+0x20] ;  /* 0x0000202892057981 */ /* 0x000ee6000c1e1900 */
[----:B------:R-:W-:Y:S02]  /*5d90*/  FSEL R0, R0, R144, P0 ;  /* 0x0000009000007208 */ /* 0x000fe40000000000 */
[C---:B------:R-:W-:Y:S01]  /*5da0*/  FADD.FTZ R16, -R144.reuse, R16 ;  /* 0x0000001090107221 */ /* 0x040fe20000010100 */
[----:B------:R-:W-:Y:S01]  /*5db0*/  FADD.FTZ R17, -R144, R17 ;  /* 0x0000001190117221 */ /* 0x000fe20000010100 */
[----:B------:R-:W-:Y:S01]  /*5dc0*/  FSETP.GE.FTZ.AND P0, PT, R194, RZ, PT ;  /* 0x000000ffc200720b */ /* 0x000fe20003f16000 */
[----:B------:R-:W-:Y:S02]  /*5dd0*/  FMUL.FTZ R145, R212, R0 ;  /* 0x00000000d4917220 */ /* 0x000fe40000410000 */
[----:B------:R2:W5:Y:S01]  /*5de0*/  LDG.E R0, desc[UR40][R146.64+0x120] ;  /* 0x0001202892007981 */ /* 0x000562000c1e1900 */
        /* <DEDUP_REMOVED lines=11> */
[----:B------:R-:W-:Y:S01]  /*5ea0*/  FMUL.FTZ R21, R194, R21 ;  /* 0x00000015c2157220 */ /* 0x000fe20000410000 */
        /* <DEDUP_REMOVED lines=8> */
[----:B------:R-:W-:Y:S01]  /*5f30*/  FSEL R132, R16, R144, P3 ;  /* 0x0000009010847208 */ /* 0x000fe20001800000 */
[----:B------:R-:W-:Y:S04]  /*5f40*/  HMMA.16816.F32.BF16 R64, R140, R134, R64 ;  /* 0x000000868c40723c */ /* 0x000fe80000041840 */
[----:B------:R-:W-:Y:S01]  /*5f50*/  FSETP.GE.FTZ.AND P3, PT, R166, RZ, PT ;  /* 0x000000ffa600720b */ /* 0x000fe20003f76000 */
[----:B------:R-:W-:Y:S01]  /*5f60*/  FMUL.FTZ R2, R202, R132 ;  /* 0x00000084ca027220 */ /* 0x000fe20000410000 */
[----:B------:R-:W-:Y:S01]  /*5f70*/  FSEL R16, R17, R144, P2 ;  /* 0x0000009011107208 */ /* 0x000fe20001000000 */
[----:B------:R-:W-:Y:S01]  /*5f80*/  FMUL.FTZ R133, R196, R20 ;  /* 0x00000014c4857220 */ /* 0x000fe20000410000 */
[----:B------:R-:W-:Y:S03]  /*5f90*/  FSETP.GE.FTZ.AND P2, PT, R165, RZ, PT ;  /* 0x000000ffa500720b */ /* 0x000fe60003f56000 */
[----:B------:R-:W-:Y:S01]  /*5fa0*/  F2FP.BF16.F32.PACK_AB R132, R145, R198 ;  /* 0x000000c69184723e */ /* 0x000fe200000010ff */
[----:B------:R-:W-:Y:S01]  /*5fb0*/  FMUL.FTZ R16, R199, R16 ;  /* 0x00000010c7107220 */ /* 0x000fe20000410000 */
[----:B------:R-:W-:Y:S01]  /*5fc0*/  F2FP.BF16.F32.PACK_AB R133, R21, R133 ;  /* 0x000000851585723e */ /* 0x000fe200000010ff */
[C---:B------:R-:W-:Y:S01]  /*5fd0*/  FADD.FTZ R20, -R144.reuse, R32 ;  /* 0x0000002090147221 */ /* 0x040fe20000010100 */
[----:B------:R-:W-:Y:S02]  /*5fe0*/  FADD.FTZ R17, -R144, R33 ;  /* 0x0000002190117221 */ /* 0x000fe40000010100 */
[----:B------:R-:W-:Y:S01]  /*5ff0*/  F2FP.BF16.F32.PACK_AB R134, R16, R2 ;  /* 0x000000021086723e */ /* 0x000fe200000010ff */
[----:B------:R-:W-:Y:S01]  /*6000*/  FADD.FTZ R2, -R144, R37 ;  /* 0x0000002590027221 */ /* 0x000fe20000010100 */
[-C--:B------:R-:W-:Y:S01]  /*6010*/  FSEL R20, R20, R144.reuse, P3 ;  /* 0x0000009014147208 */ /* 0x080fe20001800000 */
[----:B------:R-:W-:Y:S01]  /*6020*/  FADD.FTZ R16, -R144, R36 ;  /* 0x0000002490107221 */ /* 0x000fe20000010100 */
[-C--:B------:R-:W-:Y:S02]  /*6030*/  FSEL R17, R17, R144.reuse, P2 ;  /* 0x0000009011117208 */ /* 0x080fe40001000000 */
[----:B------:R-:W-:Y:S01]  /*6040*/  FSEL R2, R2, R144, P0 ;  /* 0x0000009002027208 */ /* 0x000fe20000000000 */
[----:B------:R-:W-:Y:S01]  /*6050*/  FMUL.FTZ R32, R166, R20 ;  /* 0x00000014a6207220 */ /* 0x000fe20000410000 */
[----:B------:R-:W-:Y:S01]  /*6060*/  FSETP.GE.FTZ.AND P0, PT, R149, RZ, PT ;  /* 0x000000ff9500720b */ /* 0x000fe20003f16000 */
[----:B------:R-:W-:Y:S01]  /*6070*/  FMUL.FTZ R21, R165, R17 ;  /* 0x00000011a5157220 */ /* 0x000fe20000410000 */
[----:B------:R-:W-:Y:S01]  /*6080*/  FSEL R16, R16, R144, P1 ;  /* 0x0000009010107208 */ /* 0x000fe20000800000 */
[----:B------:R-:W-:Y:S01]  /*6090*/  FMUL.FTZ R33, R160, R2 ;  /* 0x00000002a0217220 */ /* 0x000fe20000410000 */
[----:B------:R-:W-:Y:S01]  /*60a0*/  FSETP.GE.FTZ.AND P1, PT, R152, RZ, PT ;  /* 0x000000ff9800720b */ /* 0x000fe20003f36000 */
[----:B------:R-:W-:Y:S01]  /*60b0*/  FADD.FTZ R2, -R144, R53 ;  /* 0x0000003590027221 */ /* 0x000fe20000010100 */
[----:B------:R-:W-:Y:S01]  /*60c0*/  FSETP.GE.FTZ.AND P3, PT, R154, RZ, PT ;  /* 0x000000ff9a00720b */ /* 0x000fe20003f76000 */
[----:B------:R-:W-:Y:S01]  /*60d0*/  FMUL.FTZ R36, R161, R16 ;  /* 0x00000010a1247220 */ /* 0x000fe20000410000 */
[----:B------:R-:W-:Y:S01]  /*60e0*/  FSETP.GE.FTZ.AND P2, PT, R153, RZ, PT ;  /* 0x000000ff9900720b */ /* 0x000fe20003f56000 */
[----:B------:R-:W-:Y:S01]  /*60f0*/  FADD.FTZ R20, -R144, R48 ;  /* 0x0000003090147221 */ /* 0x000fe20000010100 */
[-C--:B------:R-:W-:Y:S01]  /*6100*/  FSEL R2, R2, R144.reuse, P1 ;  /* 0x0000009002027208 */ /* 0x080fe20000800000 */
[----:B------:R-:W-:Y:S01]  /*6110*/  FADD.FTZ R17, -R144, R49 ;  /* 0x0000003190117221 */ /* 0x000fe20000010100 */
[----:B------:R-:W-:Y:S01]  /*6120*/  FSETP.GE.FTZ.AND P1, PT, R150, RZ, PT ;  /* 0x000000ff9600720b */ /* 0x000fe20003f36000 */
[----:B------:R-:W-:Y:S01]  /*6130*/  FADD.FTZ R16, -R144, R52 ;  /* 0x0000003490107221 */ /* 0x000fe20000010100 */
[-C--:B------:R-:W-:Y:S01]  /*6140*/  FSEL R20, R20, R144.reuse, P4 ;  /* 0x0000009014147208 */ /* 0x080fe20002000000 */
[----:B------:R-:W-:Y:S01]  /*6150*/  FADD.FTZ R64, -R144, R64 ;  /* 0x0000004090407221 */ /* 0x000fe20000010100 */
[----:B------:R-:W-:Y:S01]  /*6160*/  FSEL R17, R17, R144, P3 ;  /* 0x0000009011117208 */ /* 0x000fe20001800000 */
        /* <DEDUP_REMOVED lines=14> */
[----:B------:R-:W-:Y:S02]  /*6250*/  F2FP.BF16.F32.PACK_AB R49, R17, R20 ;  /* 0x000000141131723e */ /* 0x000fe400000010ff */
[----:B------:R-:W-:Y:S01]  /*6260*/  F2FP.BF16.F32.PACK_AB R48, R2, R16 ;  /* 0x000000100230723e */ /* 0x000fe200000010ff */
[C---:B---3--:R-:W-:Y:S01]  /*6270*/  FADD.FTZ R6, -R5.reuse, R6 ;  /* 0x0000000605067221 */ /* 0x048fe20000010100 */
[----:B------:R-:W-:Y:S04]  /*6280*/  FADD.FTZ R7, -R5, R7 ;  /* 0x0000000705077221 */ /* 0x000fe80000010100 */
[-C--:B------:R-:W-:Y:S02]  /*6290*/  FSEL R37, R6, R5.reuse, P2 ;  /* 0x0000000506257208 */ /* 0x080fe40001000000 */
[----:B------:R-:W-:Y:S01]  /*62a0*/  FSEL R36, R7, R5, P1 ;  /* 0x0000000507247208 */ /* 0x000fe20000800000 */
[----:B--2---:R-:W-:Y:S06]  /*62b0*/  @!P0 BRA `(.L_x_984) ;  /* 0x00000000006c8947 */ /* 0x004fec0003800000 */
        /* <DEDUP_REMOVED lines=27> */
.L_x_984:
[----:B------:R-:W-:Y:S01]  /*6470*/  FMUL.FTZ R2, R219, R37 ;  /* 0x00000025db027220 */ /* 0x000fe20000410000 */
[----:B-1----:R-:W-:Y:S01]  /*6480*/  FMUL.FTZ R6, R218, R36 ;  /* 0x00000024da067220 */ /* 0x002fe20000410000 */
[C---:B------:R-:W-:Y:S01]  /*6490*/  FADD.FTZ R22, -R5.reuse, R22 ;  /* 0x0000001605167221 */ /* 0x040fe20000010100 */
[C---:B------:R-:W-:Y:S01]  /*64a0*/  FADD.FTZ R19, -R5.reuse, R19 ;  /* 0x0000001305137221 */ /* 0x040fe20000010100 */
[----:B------:R-:W-:Y:S01]  /*64b0*/  FSETP.GE.FTZ.AND P1, PT, R206, RZ, PT ;  /* 0x000000ffce00720b */ /* 0x000fe20003f36000 */
[----:B------:R-:W-:Y:S01]  /*64c0*/  FADD.FTZ R18, -R5, R18 ;  /* 0x0000001205127221 */ /* 0x000fe20000010100 */
[----:B------:R-:W-:Y:S01]  /*64d0*/  FSETP.GE.FTZ.AND P2, PT, R209, RZ, PT ;  /* 0x000000ffd100720b */ /* 0x000fe20003f56000 */
[----:B------:R-:W-:Y:S01]  /*64e0*/  FADD.FTZ R7, -R5, R23 ;  /* 0x0000001705077221 */ /* 0x000fe20000010100 */
[----:B------:R-:W-:Y:S01]  /*64f0*/  FSETP.GE.FTZ.AND P3, PT, R213, RZ, PT ;  /* 0x000000ffd500720b */ /* 0x000fe20003f76000 */
[C---:B------:R-:W-:Y:S01]  /*6500*/  FADD.FTZ R35, -R5.reuse, R35 ;  /* 0x0000002305237221 */ /* 0x040fe20000010100 */
[----:B------:R-:W-:Y:S01]  /*6510*/  F2FP.BF16.F32.PACK_AB R6, R6, R2 ;  /* 0x000000020606723e */ /* 0x000fe200000010ff */
[C---:B------:R-:W-:Y:S01]  /*6520*/  FADD.FTZ R2, -R5.reuse, R34 ;  /* 0x0000002205027221 */ /* 0x040fe20000010100 */
[-C--:B------:R-:W-:Y:S01]  /*6530*/  FSEL R22, R22, R5.reuse, P1 ;  /* 0x0000000516167208 */ /* 0x080fe20000800000 */
[----:B------:R-:W-:Y:S01]  /*6540*/  FADD.FTZ R17, -R5, R39 ;  /* 0x0000002705117221 */ /* 0x000fe20000010100 */
[-C--:B------:R-:W-:Y:S01]  /*6550*/  FSEL R19, R19, R5.reuse, P2 ;  /* 0x0000000513137208 */ /* 0x080fe20001000000 */
        /* <DEDUP_REMOVED lines=10> */
[----:B------:R-:W-:Y:S01]  /*6600*/  FADD.FTZ R18, -R5, R38 ;  /* 0x0000002605127221 */ /* 0x000fe20000010100 */
[-C--:B------:R-:W-:Y:S01]  /*6610*/  FSEL R7, R7, R5.reuse, P2 ;  /* 0x0000000507077208 */ /* 0x080fe20001000000 */
        /* <DEDUP_REMOVED lines=10> */
[----:B------:R-:W-:Y:S01]  /*66c0*/  FADD.FTZ R54, -R5, R54 ;  /* 0x0000003605367221 */ /* 0x000fe20000010100 */
[----:B------:R-:W-:Y:S01]  /*66d0*/  F2FP.BF16.F32.PACK_AB R2, R20, R21 ;  /* 0x000000151402723e */ /* 0x000fe200000010ff */
[----:B-----5:R-:W-:Y:S01]  /*66e0*/  FADD.FTZ R9, -R4, R9 ;  /* 0x0000000904097221 */ /* 0x020fe20000010100 */
[----:B------:R-:W-:Y:S01]  /*66f0*/  F2FP.BF16.F32.PACK_AB R33, R7, R16 ;  /* 0x000000100721723e */ /* 0x000fe200000010ff */
[C---:B------:R-:W-:Y:S01]  /*6700*/  FADD.FTZ R16, -R5.reuse, R55 ;  /* 0x0000003705107221 */ /* 0x040fe20000010100 */
[----:B------:R-:W-:Y:S01]  /*6710*/  FSEL R18, R18, R5, P2 ;  /* 0x0000000512127208 */ /* 0x000fe20001000000 */
[----:B------:R-:W-:Y:S01]  /*6720*/  FADD.FTZ R7, -R5, R66 ;  /* 0x0000004205077221 */ /* 0x000fe20000010100 */
[----:B------:R2:W-:Y:S01]  /*6730*/  STS [R231+0x14400], R2 ;  /* 0x01440002e7007388 */ /* 0x0005e20000000800 */
[----:B------:R-:W-:Y:S01]  /*6740*/  FSETP.GE.FTZ.AND P5, PT, R162, RZ, PT ;  /* 0x000000ffa200720b */ /* 0x000fe20003fb6000 */
[----:B------:R-:W-:Y:S01]  /*6750*/  FADD.FTZ R8, -R4, R8 ;  /* 0x0000000804087221 */ /* 0x000fe20000010100 */
[----:B------:R-:W-:Y:S01]  /*6760*/  FSETP.GE.FTZ.AND P6, PT, R163, RZ, PT ;  /* 0x000000ffa300720b */ /* 0x000fe20003fd6000 */
[----:B------:R-:W-:Y:S01]  /*6770*/  FMUL.FTZ R20, R188, R18 ;  /* 0x00000012bc147220 */ /* 0x000fe20000410000 */
[----:B------:R-:W-:Y:S01]  /*6780*/  FSETP.GE.FTZ.AND P4, PT, R158, RZ, PT ;  /* 0x000000ff9e00720b */ /* 0x000fe20003f96000 */
[C---:B------:R-:W-:Y:S01]  /*6790*/  FADD.FTZ R13, -R4.reuse, R13 ;  /* 0x0000000d040d7221 */ /* 0x040fe20000010100 */
[----:B------:R-:W-:Y:S01]  /*67a0*/  FSETP.GE.FTZ.AND P3, PT, R157, RZ, PT ;  /* 0x000000ff9d00720b */ /* 0x000fe20003f76000 */
[C---:B------:R-:W-:Y:S01]  /*67b0*/  FADD.FTZ R24, -R4.reuse, R24 ;  /* 0x0000001804187221 */ /* 0x040fe20000010100 */
[----:B------:R-:W-:Y:S01]  /*67c0*/  FSETP.GE.FTZ.AND P2, PT, R151, RZ, PT ;  /* 0x000000ff9700720b */ /* 0x000fe20003f56000 */
[----:B------:R-:W-:Y:S01]  /*67d0*/  FADD.FTZ R12, -R4, R12 ;  /* 0x0000000c040c7221 */ /* 0x000fe20000010100 */
[----:B------:R-:W-:Y:S01]  /*67e0*/  F2FP.BF16.F32.PACK_AB R34, R19, R22 ;  /* 0x000000161322723e */ /* 0x000fe200000010ff */
[----:B------:R-:W-:Y:S01]  /*67f0*/  FMUL.FTZ R19, R171, R17 ;  /* 0x00000011ab137220 */ /* 0x000fe20000410000 */
[-C--:B------:R-:W-:Y:S01]  /*6800*/  FSEL R18, R50, R5.reuse, P6 ;  /* 0x0000000532127208 */ /* 0x080fe20003000000 */
[C---:B------:R-:W-:Y:S01]  /*6810*/  FADD.FTZ R25, -R4.reuse, R25 ;  /* 0x0000001904197221 */ /* 0x040fe20000010100 */
[-C--:B------:R-:W-:Y:S01]  /*6820*/  FSEL R17, R51, R5.reuse, P5 ;  /* 0x0000000533117208 */ /* 0x080fe20002800000 */
[----:B-1----:R-:W-:Y:S01]  /*6830*/  FADD.FTZ R6, -R4, R40 ;  /* 0x0000002804067221 */ /* 0x002fe20000010100 */
[-C--:B------:R-:W-:Y:S01]  /*6840*/  FSEL R54, R54, R5.reuse, P4 ;  /* 0x0000000536367208 */ /* 0x080fe20002000000 */
[----:B------:R-:W-:Y:S01]  /*6850*/  FADD.FTZ R29, -R4, R29 ;  /* 0x0000001d041d7221 */ /* 0x000fe20000010100 */
[-C--:B------:R-:W-:Y:S01]  /*6860*/  FSEL R16, R16, R5.reuse, P3 ;  /* 0x0000000510107208 */ /* 0x080fe20001800000 */
[----:B------:R-:W-:Y:S01]  /*6870*/  FADD.FTZ R44, -R4, R44 ;  /* 0x0000002c042c7221 */ /* 0x000fe20000010100 */
[----:B------:R-:W-:Y:S01]  /*6880*/  FSEL R7, R7, R5, P2 ;  /* 0x0000000507077208 */ /* 0x000fe20001000000 */
[----:B------:R-:W-:Y:S01]  /*6890*/  @P1 FADD.FTZ R5, -R5, R67 ;  /* 0x0000004305051221 */ /* 0x000fe20000010100 */
[----:B------:R-:W-:Y:S01]  /*68a0*/  FSETP.GE.FTZ.AND P3, PT, R222, RZ, PT ;  /* 0x000000ffde00720b */ /* 0x000fe20003f76000 */
[----:B------:R-:W-:Y:S01]  /*68b0*/  FMUL.FTZ R54, R158, R54 ;  /* 0x000000369e367220 */ /* 0x000fe20000410000 */
[----:B------:R-:W-:Y:S01]  /*68c0*/  FSETP.GE.FTZ.AND P1, PT, R223, RZ, PT ;  /* 0x000000ffdf00720b */ /* 0x000fe20003f36000 */
[----:B------:R-:W-:Y:S01]  /*68d0*/  FMUL.FTZ R7, R151, R7 ;  /* 0x0000000797077220 */ /* 0x000fe20000410000 */
[----:B------:R-:W-:Y:S01]  /*68e0*/  FMUL.FTZ R5, R148, R5 ;  /* 0x0000000594057220 */ /* 0x000fe20000410000 */
[----:B------:R-:W-:Y:S01]  /*68f0*/  FSETP.GE.FTZ.AND P2, PT, R221, RZ, PT ;  /* 0x000000ffdd00720b */ /* 0x000fe20003f56000 */
[----:B------:R-:W-:Y:S01]  /*6900*/  FMUL.FTZ R16, R157, R16 ;  /* 0x000000109d107220 */ /* 0x000fe20000410000 */
[----:B------:R-:W-:Y:S01]  /*6910*/  FSEL R8, R8, R4, P1 ;  /* 0x0000000408087208 */ /* 0x000fe20000800000 */
[----:B------:R-:W-:Y:S01]  /*6920*/  FMUL.FTZ R18, R163, R18 ;  /* 0x00000012a3127220 */ /* 0x000fe20000410000 */
[----:B------:R-:W-:Y:S01]  /*6930*/  F2FP.BF16.F32.PACK_AB R22, R5, R7 ;  /* 0x000000070516723e */ /* 0x000fe200000010ff */
[----:B------:R-:W-:Y:S01]  /*6940*/  FMUL.FTZ R17, R162, R17 ;  /* 0x00000011a2117220 */ /* 0x000fe20000410000 */
[----:B------:R-:W-:Y:S01]  /*6950*/  FSEL R5, R9, R4, P3 ;  /* 0x0000000409057208 */ /* 0x000fe20001800000 */
[----:B------:R-:W-:Y:S01]  /*6960*/  FMUL.FTZ R8, R223, R8 ;  /* 0x00000008df087220 */ /* 0x000fe20000410000 */
[----:B------:R-:W-:Y:S01]  /*6970*/  FSETP.GE.FTZ.AND P1, PT, R220, RZ, PT ;  /* 0x000000ffdc00720b */ /* 0x000fe20003f36000 */
[----:B------:R-:W-:Y:S01]  /*6980*/  FADD.FTZ R26, -R0, R26 ;  /* 0x0000001a001a7221 */ /* 0x000fe20000010100 */
[----:B------:R-:W-:Y:S01]  /*6990*/  FSETP.GE.FTZ.AND P5, PT, R211, RZ, PT ;  /* 0x000000ffd300720b */ /* 0x000fe20003fb6000 */
[----:B------:R-:W-:Y:S01]  /*69a0*/  FMUL.FTZ R5, R222, R5 ;  /* 0x00000005de057220 */ /* 0x000fe20000410000 */
[----:B------:R-:W-:Y:S01]  /*69b0*/  FSEL R13, R13, R4, P1 ;  /* 0x000000040d0d7208 */ /* 0x000fe20000800000 */
[----:B------:R-:W-:Y:S01]  /*69c0*/  FADD.FTZ R30, -R0, R30 ;  /* 0x0000001e001e7221 */ /* 0x000fe20000010100 */
[----:B------:R-:W-:Y:S01]  /*69d0*/  FSETP.GE.FTZ.AND P1, PT, R210, RZ, PT ;  /* 0x000000ffd200720b */ /* 0x000fe20003f36000 */
[----:B------:R-:W-:Y:S01]  /*69e0*/  STS [R231+0x14000], R134 ;  /* 0x01400086e7007388 */ /* 0x000fe20000000800 */
[----:B--2---:R-:W-:Y:S01]  /*69f0*/  F2FP.BF16.F32.PACK_AB R2, R5, R8 ;  /* 0x000000080502723e */ /* 0x004fe200000010ff */
[----:B------:R-:W-:Y:S01]  /*6a00*/  FADD.FTZ R5, -R4, R41 ;  /* 0x0000002904057221 */ /* 0x000fe20000010100 */
[-C--:B------:R-:W-:Y:S01]  /*6a10*/  FSEL R24, R24, R4.reuse, P1 ;  /* 0x0000000418187208 */ /* 0x080fe20000800000 */
[----:B------:R-:W-:Y:S01]  /*6a20*/  FADD.FTZ R8, -R4, R28 ;  /* 0x0000001c04087221 */ /* 0x000fe20000010100 */
[-C--:B------:R-:W-:Y:S01]  /*6a30*/  FSEL R12, R12, R4.reuse, P2 ;  /* 0x000000040c0c7208 */ /* 0x080fe20001000000 */
[----:B------:R-:W-:Y:S01]  /*6a40*/  FMUL.FTZ R13, R220, R13 ;  /* 0x0000000ddc0d7220 */ /* 0x000fe20000410000 */
[----:B------:R-:W-:Y:S01]  /*6a50*/  FSETP.GE.FTZ.AND P1, PT, R195, RZ, PT ;  /* 0x000000ffc300720b */ /* 0x000fe20003f36000 */
[----:B------:R-:W-:Y:S01]  /*6a60*/  FADD.FTZ R42, -R0, R42 ;  /* 0x0000002a002a7221 */ /* 0x000fe20000010100 */
[----:B------:R-:W-:Y:S01]  /*6a70*/  FSEL R7, R25, R4, P5 ;  /* 0x0000000419077208 */ /* 0x000fe20002800000 */
[----:B------:R-:W-:Y:S01]  /*6a80*/  FMUL.FTZ R12, R221, R12 ;  /* 0x0000000cdd0c7220 */ /* 0x000fe20000410000 */
[----:B------:R-:W-:Y:S01]  /*6a90*/  FSETP.GE.FTZ.AND P4, PT, R208, RZ, PT ;  /* 0x000000ffd000720b */ /* 0x000fe20003f96000 */
[----:B------:R1:W-:Y:S01]  /*6aa0*/  STS [R228+0x16000], R2 ;  /* 0x01600002e4007388 */ /* 0x0003e20000000800 */
[----:B------:R-:W-:Y:S01]  /*6ab0*/  FSETP.GE.FTZ.AND P2, PT, R197, RZ, PT ;  /* 0x000000ffc500720b */ /* 0x000fe20003f56000 */
[----:B------:R-:W-:Y:S01]  /*6ac0*/  FMUL.FTZ R7, R211, R7 ;  /* 0x00000007d3077220 */ /* 0x000fe20000410000 */
[----:B------:R-:W-:Y:S01]  /*6ad0*/  FSEL R5, R5, R4, P1 ;  /* 0x0000000405057208 */ /* 0x000fe20000800000 */
        /* <DEDUP_REMOVED lines=10> */
[----:B------:R-:W-:Y:S01]  /*6b80*/  IMAD R146, R250, UR10, RZ ;  /* 0x0000000afa927c24 */ /* 0x000fe2000f8e02ff */
        /* <DEDUP_REMOVED lines=13> */
[----:B------:R-:W-:Y:S02]  /*6c60*/  FSETP.GE.FTZ.AND P5, PT, R192, RZ, PT ;  /* 0x000000ffc000720b */ /* 0x000fe40003fb6000 */
[----:B------:R-:W-:Y:S02]  /*6c70*/  FSETP.GE.FTZ.AND P4, PT, R169, RZ, PT ;  /* 0x000000ffa900720b */ /* 0x000fe40003f96000 */
[----:B------:R-:W-:Y:S02]  /*6c80*/  FSETP.GE.FTZ.AND P3, PT, R167, RZ, PT ;  /* 0x000000ffa700720b */ /* 0x000fe40003f76000 */
[----:B------:R-:W-:Y:S02]  /*6c90*/  FSETP.GE.FTZ.AND P2, PT, R159, RZ, PT ;  /* 0x000000ff9f00720b */ /* 0x000fe40003f56000 */
[-C--:B------:R-:W-:Y:S02]  /*6ca0*/  FSEL R44, R44, R4.reuse, P6 ;  /* 0x000000042c2c7208 */ /* 0x080fe40003000000 */
[-C--:B------:R-:W-:Y:S02]  /*6cb0*/  FSEL R8, R8, R4.reuse, P5 ;  /* 0x0000000408087208 */ /* 0x080fe40002800000 */
[----:B------:R-:W-:Y:S01]  /*6cc0*/  FSEL R7, R7, R4, P4 ;  /* 0x0000000407077208 */ /* 0x000fe20002000000 */
[----:B------:R-:W-:Y:S01]  /*6cd0*/  FMUL.FTZ R13, R193, R44 ;  /* 0x0000002cc10d7220 */ /* 0x000fe20000410000 */
[----:B------:R-:W-:Y:S01]  /*6ce0*/  FSEL R6, R6, R4, P3 ;  /* 0x0000000406067208 */ /* 0x000fe20001800000 */
        /* <DEDUP_REMOVED lines=38> */
[----:B------:R-:W-:Y:S01]  /*6f50*/  FADD.FTZ R6, -R0, R47 ;  /* 0x0000002f00067221 */ /* 0x000fe20000010100 */
[----:B------:R-:W-:Y:S01]  /*6f60*/  FSETP.GE.FTZ.AND P1, PT, R216, RZ, PT ;  /* 0x000000ffd800720b */ /* 0x000fe20003f36000 */
[----:B------:R-:W-:Y:S01]  /*6f70*/  STS [R228+0x16400], R9 ;  /* 0x01640009e4007388 */ /* 0x000fe20000000800 */
[----:B------:R-:W-:Y:S01]  /*6f80*/  F2FP.BF16.F32.PACK_AB R8, R4, R5 ;  /* 0x000000050408723e */ /* 0x000fe200000010ff */
[----:B------:R-:W-:Y:S01]  /*6f90*/  FADD.FTZ R5, -R0, R46 ;  /* 0x0000002e00057221 */ /* 0x000fe20000010100 */
[-C--:B------:R-:W-:Y:S02]  /*6fa0*/  FSEL R42, R42, R0.reuse, P2 ;  /* 0x000000002a2a7208 */ /* 0x080fe40001000000 */
[----:B------:R-:W-:Y:S01]  /*6fb0*/  STS [R231+0x16000], R21 ;  /* 0x01600015e7007388 */ /* 0x000fe20000000800 */
[----:B------:R-:W-:Y:S01]  /*6fc0*/  FSETP.GE.FTZ.AND P2, PT, R201, RZ, PT ;  /* 0x000000ffc900720b */ /* 0x000fe20003f56000 */
[----:B------:R-:W-:Y:S01]  /*6fd0*/  FADD.FTZ R4, -R0, R59 ;  /* 0x0000003b00047221 */ /* 0x000fe20000010100 */
[----:B------:R-:W-:Y:S02]  /*6fe0*/  FSEL R27, R27, R0, P1 ;  /* 0x000000001b1b7208 */ /* 0x000fe40000800000 */
[----:B------:R-:W-:Y:S01]  /*6ff0*/  STS [R231+0x16400], R8 ;  /* 0x01640008e7007388 */ /* 0x000fe20000000800 */
[----:B------:R-:W-:Y:S01]  /*7000*/  FSETP.GE.FTZ.AND P1, PT, R214, RZ, PT ;  /* 0x000000ffd600720b */ /* 0x000fe20003f36000 */
[----:B------:R-:W-:Y:S01]  /*7010*/  FMUL.FTZ R42, R205, R42 ;  /* 0x0000002acd2a7220 */ /* 0x000fe20000410000 */
[-C--:B------:R-:W-:Y:S01]  /*7020*/  FSEL R5, R5, R0.reuse, P2 ;  /* 0x0000000005057208 */ /* 0x080fe20001000000 */
[----:B------:R-:W-:Y:S01]  /*7030*/  FMUL.FTZ R7, R216, R27 ;  /* 0x0000001bd8077220 */ /* 0x000fe20000410000 */
[----:B------:R-:W-:Y:S01]  /*7040*/  FSEL R31, R31, R0, P1 ;  /* 0x000000001f1f7208 */ /* 0x000fe20000800000 */
[----:B------:R-:W-:Y:S01]  /*7050*/  STS [R235+0x14000], R133 ;  /* 0x01400085eb007388 */ /* 0x000fe20000000800 */
[----:B------:R-:W-:Y:S01]  /*7060*/  FSETP.GE.FTZ.AND P4, PT, R191, RZ, PT ;  /* 0x000000ffbf00720b */ /* 0x000fe20003f96000 */
[----:B------:R-:W-:Y:S01]  /*7070*/  FMUL.FTZ R19, R201, R5 ;  /* 0x00000005c9137220 */ /* 0x000fe20000410000 */
[----:B------:R-:W-:Y:S02]  /*7080*/  F2FP.BF16.F32.PACK_AB R7, R7, R26 ;  /* 0x0000001a0707723e */ /* 0x000fe400000010ff */
[----:B------:R-:W-:Y:S01]  /*7090*/  STS [R235+0x14400], R34 ;  /* 0x01440022eb007388 */ /* 0x000fe20000000800 */
[----:B------:R-:W-:Y:S01]  /*70a0*/  FSEL R5, R58, R0, P4 ;  /* 0x000000003a057208 */ /* 0x000fe20002000000 */
[----:B------:R-:W-:Y:S01]  /*70b0*/  FMUL.FTZ R31, R214, R31 ;  /* 0x0000001fd61f7220 */ /* 0x000fe20000410000 */
[----:B------:R-:W-:Y:S02]  /*70c0*/  FSETP.GE.FTZ.AND P1, PT, R204, RZ, PT ;  /* 0x000000ffcc00720b */ /* 0x000fe40003f36000 */
[----:B------:R-:W-:Y:S01]  /*70d0*/  STS [R234+0x14000], R53 ;  /* 0x01400035ea007388 */ /* 0x000fe20000000800 */
[----:B------:R-:W-:Y:S01]  /*70e0*/  FSETP.GE.FTZ.AND P5, PT, R200, RZ, PT ;  /* 0x000000ffc800720b */ /* 0x000fe20003fb6000 */
[----:B------:R-:W-:Y:S01]  /*70f0*/  FMUL.FTZ R14, R191, R5 ;  /* 0x00000005bf0e7220 */ /* 0x000fe20000410000 */
[----:B------:R-:W-:Y:S02]  /*7100*/  F2FP.BF16.F32.PACK_AB R5, R31, R30 ;  /* 0x0000001e1f05723e */ /* 0x000fe400000010ff */
[----:B------:R-:W-:Y:S01]  /*7110*/  STS [R234+0x14400], R33 ;  /* 0x01440021ea007388 */ /* 0x000fe20000000800 */
[-C--:B------:R-:W-:Y:S02]  /*7120*/  FSEL R43, R43, R0.reuse, P1 ;  /* 0x000000002b2b7208 */ /* 0x080fe40000800000 */
[----:B------:R-:W-:Y:S02]  /*7130*/  FSETP.GE.FTZ.AND P3, PT, R170, RZ, PT ;  /* 0x000000ffaa00720b */ /* 0x000fe40003f76000 */
[----:B------:R-:W-:Y:S01]  /*7140*/  STS [R235+0x16000], R20 ;  /* 0x01600014eb007388 */ /* 0x000fe20000000800 */
[-C--:B------:R-:W-:Y:S01]  /*7150*/  FSEL R6, R6, R0.reuse, P5 ;  /* 0x0000000006067208 */ /* 0x080fe20002800000 */
[----:B------:R-:W-:Y:S01]  /*7160*/  FMUL.FTZ R43, R204, R43 ;  /* 0x0000002bcc2b7220 */ /* 0x000fe20000410000 */
[----:B------:R-:W-:Y:S02]  /*7170*/  FSEL R4, R4, R0, P3 ;  /* 0x0000000004047208 */ /* 0x000fe40001800000 */
[----:B------:R-:W-:Y:S01]  /*7180*/  STS [R235+0x16400], R7 ;  /* 0x01640007eb007388 */ /* 0x000fe20000000800 */
[----:B------:R-:W-:Y:S01]  /*7190*/  FSETP.GE.FTZ.AND P2, PT, R168, RZ, PT ;  /* 0x000000ffa800720b */ /* 0x000fe20003f56000 */
[----:B------:R-:W-:Y:S01]  /*71a0*/  FMUL.FTZ R15, R200, R6 ;  /* 0x00000006c80f7220 */ /* 0x000fe20000410000 */
[----:B------:R-:W-:Y:S02]  /*71b0*/  FSETP.GE.FTZ.AND P1, PT, R164, RZ, PT ;  /* 0x000000ffa400720b */ /* 0x000fe40003f36000 */
[----:B------:R-:W-:Y:S01]  /*71c0*/  STS [R234+0x16000], R17 ;  /* 0x01600011ea007388 */ /* 0x000fe20000000800 */
[----:B------:R-:W-:Y:S01]  /*71d0*/  FSEL R2, R2, R0, P2 ;  /* 0x0000000002027208 */ /* 0x000fe20001000000 */
[----:B------:R-:W-:Y:S01]  /*71e0*/  FMUL.FTZ R11, R170, R4 ;  /* 0x00000004aa0b7220 */ /* 0x000fe20000410000 */
[----:B------:R-:W-:Y:S02]  /*71f0*/  F2FP.BF16.F32.PACK_AB R4, R43, R42 ;  /* 0x0000002a2b04723e */ /* 0x000fe400000010ff */
[----:B------:R-:W-:Y:S01]  /*7200*/  STS [R234+0x16400], R5 ;  /* 0x01640005ea007388 */ /* 0x000fe20000000800 */
[----:B------:R-:W-:Y:S01]  /*7210*/  F2FP.BF16.F32.PACK_AB R64, R144, R64 ;  /* 0x000000409040723e */ /* 0x000fe200000010ff */
[----:B------:R-:W-:Y:S01]  /*7220*/  FMUL.FTZ R10, R168, R2 ;  /* 0x00000002a80a7220 */ /* 0x000fe20000410000 */
[----:B------:R-:W-:Y:S02]  /*7230*/  F2FP.BF16.F32.PACK_AB R2, R15, R19 ;  /* 0x000000130f02723e */ /* 0x000fe400000010ff */
[----:B------:R-:W-:Y:S05]  /*7240*/  STS [R229+0x14000], R52 ;  /* 0x01400034e5007388 */ /* 0x000fea0000000800 */
[----:B------:R-:W-:Y:S01]  /*7250*/  STS [R229+0x14400], R32 ;  /* 0x01440020e5007388 */ /* 0x000fe20000000800 */
[----:B------:R-:W-:Y:S04]  /*7260*/  @P1 FADD.FTZ R0, -R0, R63 ;  /* 0x0000003f00001221 */ /* 0x000fe80000010100 */
[----:B------:R-:W-:Y:S01]  /*7270*/  STS [R230+0x14000], R49 ;  /* 0x01400031e6007388 */ /* 0x000fe20000000800 */
[----:B------:R-:W-:Y:S01]  /*7280*/  FMUL.FTZ R6, R164, R0 ;  /* 0x00000000a4067220 */ /* 0x000fe20000410000 */
[----:B------:R-:W-:Y:S03]  /*7290*/  F2FP.BF16.F32.PACK_AB R0, R11, R14 ;  /* 0x0000000e0b00723e */ /* 0x000fe600000010ff */
[----:B------:R-:W-:Y:S01]  /*72a0*/  STS [R230+0x14400], R23 ;  /* 0x01440017e6007388 */ /* 0x000fe20000000800 */
[----:B------:R-:W-:Y:S04]  /*72b0*/  F2FP.BF16.F32.PACK_AB R6, R6, R10 ;  /* 0x0000000a0606723e */ /* 0x000fe800000010ff */
[----:B------:R-:W-:Y:S05]  /*72c0*/  STS [R229+0x16000], R16 ;  /* 0x01600010e5007388 */ /* 0x000fea0000000800 */
        /* <DEDUP_REMOVED lines=8> */
[----:B------:R1:W-:Y:S05]  /*7350*/  STS [R233+0x16400], R0 ;  /* 0x01640000e9007388 */ /* 0x0003ea0000000800 */
[----:B------:R-:W-:Y:S05]  /*7360*/  STS [R232+0x16000], R18 ;  /* 0x01600012e8007388 */ /* 0x000fea0000000800 */
[----:B------:R-:W-:Y:S01]  /*7370*/  STS [R232+0x16400], R6 ;  /* 0x01640006e8007388 */ /* 0x000fe20000000800 */
[----:B------:R-:W-:Y:S01]  /*7380*/  BAR.SYNC.DEFER_BLOCKING 0x0 ;  /* 0x0000000000007b1d */ /* 0x000fe20000010000 */
[----:B-1----:R-:W-:Y:S05]  /*7390*/  IMAD.IADD R0, R3, 0x1, R174 ;  /* 0x0000000103007824 */ /* 0x002fea00078e02ae */
[----:B------:R-:W-:Y:S05]  /*73a0*/  LDSM.16.MT88.4 R4, [R172+0x1c000] ;  /* 0x01c00000ac04783b */ /* 0x000fea0000004200 */
[----:B------:R-:W1:Y:S05]  /*73b0*/  LDSM.16.MT88.4 R8, [R3] ;  /* 0x000000000308783b */ /* 0x000e6a0000004200 */
[----:B------:R-:W2:Y:S05]  /*73c0*/  LDSM.16.MT88.4 R12, [R172+0x20000] ;  /* 0x02000000ac0c783b */ /* 0x000eaa0000004200 */
[----:B------:R-:W3:Y:S05]  /*73d0*/  LDSM.16.MT88.4 R16, [R0] ;  /* 0x000000000010783b */ /* 0x000eea0000004200 */
[----:B------:R-:W-:Y:S05]  /*73e0*/  LDSM.16.MT88.4 R20, [R172+0x1c800] ;  /* 0x01c80000ac14783b */ /* 0x000fea0000004200 */
[----:B------:R-:W4:Y:S05]  /*73f0*/  LDSM.16.MT88.4 R24, [R3+0x800] ;  /* 0x000800000318783b */ /* 0x000f2a0000004200 */
[----:B------:R-:W4:Y:S05]  /*7400*/  LDSM.16.MT88.4 R28, [R172+0x20800] ;  /* 0x02080000ac1c783b */ /* 0x000f2a0000004200 */
        /* <DEDUP_REMOVED lines=11> */
[----:B------:R-:W1:Y:S05]  /*74c0*/  LDSM.16.MT88.4 R4, [R172+0x1d000] ;  /* 0x01d00000ac04783b */ /* 0x000e6a0000004200 */
[-C--:B----4-:R-:W-:Y:S01]  /*74d0*/  HMMA.16816.F32.BF16 R68, R20, R24.reuse, R68 ;  /* 0x000000181444723c */ /* 0x090fe20000041844 */
[----:B------:R-:W2:Y:S05]  /*74e0*/  LDSM.16.MT88.4 R16, [R0+0x1000] ;  /* 0x001000000010783b */ /* 0x000eaa0000004200 */
        /* <DEDUP_REMOVED lines=9> */
[----:B------:R-:W3:Y:S05]  /*7580*/  LDSM.16.MT88.4 R20, [R172+0x1d800] ;  /* 0x01d80000ac14783b */ /* 0x000eea0000004200 */
[-C--:B-1----:R-:W-:Y:S01]  /*7590*/  HMMA.16816.F32.BF16 R68, R4, R8.reuse, R68 ;  /* 0x000000080444723c */ /* 0x082fe20000041844 */
[----:B------:R-:W1:Y:S05]  /*75a0*/  LDSM.16.MT88.4 R32, [R0+0x1800] ;  /* 0x001800000020783b */ /* 0x000e6a0000004200 */
        /* <DEDUP_REMOVED lines=9> */
[----:B------:R-:W2:Y:S05]  /*7640*/  LDSM.16.MT88.4 R4, [R172+0x1e000] ;  /* 0x01e00000ac04783b */ /* 0x000eaa0000004200 */
[-C--:B---3--:R-:W-:Y:S01]  /*7650*/  HMMA.16816.F32.BF16 R68, R20, R24.reuse, R68 ;  /* 0x000000181444723c */ /* 0x088fe20000041844 */
[----:B------:R-:W3:Y:S05]  /*7660*/  LDSM.16.MT88.4 R16, [R0+0x2000] ;  /* 0x002000000010783b */ /* 0x000eea0000004200 */
[C---:B------:R-:W-:Y:S06]  /*7670*/  HMMA.16816.F32.BF16 R72, R28.reuse, R24, R72 ;  /* 0x000000181c48723c */ /* 0x040fec0000041848 */
[-C--:B------:R-:W-:Y:S06]  /*7680*/  HMMA.16816.F32.BF16 R76, R28, R26.reuse, R76 ;  /* 0x0000001a1c4c723c */ /* 0x080fec000004184c */
[C---:B------:R-:W-:Y:S01]  /*7690*/  HMMA.16816.F32.BF16 R80, R20.reuse, R26, R80 ;  /* 0x0000001a1450723c */ /* 0x040fe20000041850 */
[----:B------:R-:W-:Y:S05]  /*76a0*/  LDSM.16.MT88.4 R24, [R3+0x2800] ;  /* 0x002800000318783b */ /* 0x000fea0000004200 */
[-C--:B-1----:R-:W-:Y:S06]  /*76b0*/  HMMA.16816.F32.BF16 R84, R20, R32.reuse, R84 ;  /* 0x000000201454723c */ /* 0x082fec0000041854 */
[C---:B------:R-:W-:Y:S06]  /*76c0*/  HMMA.16816.F32.BF16 R88, R28.reuse, R32, R88 ;  /* 0x000000201c58723c */ /* 0x040fec0000041858 */
[-C--:B------:R-:W-:Y:S01]  /*76d0*/  HMMA.16816.F32.BF16 R92, R28, R34.reuse, R92 ;  /* 0x000000221c5c723c */ /* 0x080fe2000004185c */
[----:B------:R-:W-:Y:S05]  /*76e0*/  LDSM.16.MT88.4 R28, [R172+0x22800] ;  /* 0x02280000ac1c783b */ /* 0x000fea0000004200 */
[----:B------:R-:W-:Y:S01]  /*76f0*/  HMMA.16816.F32.BF16 R96, R20, R34, R96 ;  /* 0x000000221460723c */ /* 0x000fe20000041860 */
[----:B------:R-:W1:Y:S05]  /*7700*/  LDSM.16.MT88.4 R20, [R172+0x1e800] ;  /* 0x01e80000ac14783b */ /* 0x000e6a0000004200 */
[-C--:B--2---:R-:W-:Y:S01]  /*7710*/  HMMA.16816.F32.BF16 R68, R4, R8.reuse, R68 ;  /* 0x000000080444723c */ /* 0x084fe20000041844 */
[----:B------:R-:W2:Y:S05]  /*7720*/  LDSM.16.MT88.4 R32, [R0+0x2800] ;  /* 0x002800000020783b */ /* 0x000eaa0000004200 */
[C---:B------:R-:W-:Y:S06]  /*7730*/  HMMA.16816.F32.BF16 R72, R12.reuse, R8, R72 ;  /* 0x000000080c48723c */ /* 0x040fec0000041848 */
        /* <DEDUP_REMOVED lines=22> */
[----:B------:R3:W4:Y:S05]  /*78a0*/  LDSM.16.MT88.4 R32, [R0+0x3800] ;  /* 0x003800000020783b */ /* 0x00072a0000004200 */
[C---:B------:R-:W-:Y:S01]  /*78b0*/  HMMA.16816.F32.BF16 R72, R12.reuse, R8, R72 ;  /* 0x000000080c48723c */ /* 0x040fe20000041848 */
[----:B------:R-:W-:Y:S05]  /*78c0*/  BAR.SYNC.DEFER_BLOCKING 0x0 ;  /* 0x0000000000007b1d */ /* 0x000fea0000010000 */
[-C--:B------:R-:W-:Y:S06]  /*78d0*/  HMMA.16816.F32.BF16 R76, R12, R10.reuse, R76 ;  /* 0x0000000a0c4c723c */ /* 0x080fec000004184c */
[C---:B------:R-:W-:Y:S06]  /*78e0*/  HMMA.16816.F32.BF16 R80, R4.reuse, R10, R80 ;  /* 0x0000000a0450723c */ /* 0x040fec0000041850 */
[-C--:B-1----:R-:W-:Y:S05]  /*78f0*/  HMMA.16816.F32.BF16 R84, R4, R16.reuse, R84 ;  /* 0x000000100454723c */ /* 0x082fea0000041854 */
[----:B---3--:R-:W-:Y:S01]  /*7900*/  IMAD.U32 R0, R146, -0x80, RZ ;  /* 0xffffff8092007824 */ /* 0x008fe200078e00ff */
[C---:B------:R-:W-:Y:S05]  /*7910*/  HMMA.16816.F32.BF16 R88, R12.reuse, R16, R88 ;  /* 0x000000100c58723c */ /* 0x040fea0000041858 */
[C---:B------:R-:W-:Y:S01]  /*7920*/  LEA R186, P1, R0.reuse, R186, 0x2 ;  /* 0x000000ba00ba7211 */ /* 0x040fe200078210ff */
[-C--:B------:R-:W-:Y:S05]  /*7930*/  HMMA.16816.F32.BF16 R92, R12, R18.reuse, R92 ;  /* 0x000000120c5c723c */ /* 0x080fea000004185c */
[----:B------:R-:W-:Y:S01]  /*7940*/  LEA.HI.X.SX32 R187, R0, R187, 0x2, P1 ;  /* 0x000000bb00bb7211 */ /* 0x000fe200008f16ff */
[----:B------:R-:W-:Y:S06]  /*7950*/  HMMA.16816.F32.BF16 R96, R4, R18, R96 ;  /* 0x000000120460723c */ /* 0x000fec0000041860 */
[-C--:B--2---:R-:W-:Y:S06]  /*7960*/  HMMA.16816.F32.BF16 R68, R20, R24.reuse, R68 ;  /* 0x000000181444723c */ /* 0x084fec0000041844 */
        /* <DEDUP_REMOVED lines=33> */
.L_x_985:
[----:B------:R-:W-:Y:S01]  /*7b80*/  LDSM.16.M88.4 R32, [R180+UR5+0x14000] ;  /* 0x01400005b420783b */ /* 0x000fe20008000200 */
[----:B------:R-:W-:Y:S01]  /*7b90*/  IMAD.IADD R2, R184, 0x1, R174 ;  /* 0x00000001b8027824 */ /* 0x000fe200078e02ae */
[----:B------:R-:W-:Y:S01]  /*7ba0*/  ULOP3.LUT UR11, UR14, 0x1, URZ, 0xc0, !UPT ;  /* 0x000000010e0b7892 */ /* 0x000fe2000f8ec03f */
[----:B-1----:R-:W-:Y:S01]  /*7bb0*/  VIADD R0, R180, UR5 ;  /* 0x00000005b4007c36 */ /* 0x002fe20008000000 */
[----:B------:R-:W1:Y:S01]  /*7bc0*/  LDSM.16.MT88.4 R16, [R3+0x4000] ;  /* 0x004000000310783b */ /* 0x000e620000004200 */
[----:B------:R-:W-:Y:S01]  /*7bd0*/  IMAD.MOV.U32 R147, RZ, RZ, 0x4 ;  /* 0x00000004ff937424 */ /* 0x000fe200078e00ff */
[----:B------:R-:W-:Y:S01]  /*7be0*/  UISETP.NE.U32.AND UP0, UPT, UR11, 0x1, UPT ;  /* 0x000000010b00788c */ /* 0x000fe2000bf05070 */
[--C-:B------:R-:W-:Y:S01]  /*7bf0*/  IMAD.IADD R144, R181, 0x1, R0.reuse ;  /* 0x00000001b5907824 */ /* 0x100fe200078e0200 */
[----:B------:R-:W2:Y:S01]  /*7c00*/  LDSM.16.M88.4 R28, [R180+UR5+0x16000] ;  /* 0x01600005b41c783b */ /* 0x000ea20008000200 */
[C---:B------:R-:W-:Y:S01]  /*7c10*/  IMAD.IADD R0, R174.reuse, 0x1, R0 ;  /* 0x00000001ae007824 */ /* 0x040fe200078e0200 */
[----:B------:R-:W-:Y:S01]  /*7c20*/  UISETP.GT.AND UP2, UPT, UR14, UR6, UPT ;  /* 0x000000060e00728c */ /* 0x000fe2000bf44270 */
[----:B------:R-:W-:Y:S01]  /*7c30*/  IMAD.IADD R145, R174, 0x1, R144 ;  /* 0x00000001ae917824 */ /* 0x000fe200078e0290 */
[----:B------:R-:W3:Y:S01]  /*7c40*/  LDSM.16.MT88.4 R36, [R2] ;  /* 0x000000000224783b */ /* 0x000ee20000004200 */
[----:B------:R-:W-:Y:S01]  /*7c50*/  IMAD.MOV.U32 R174, RZ, RZ, R252 ;  /* 0x000000ffffae7224 */ /* 0x000fe200078e00fc */
[----:B------:R-:W-:Y:S02]  /*7c60*/  @UP3 UIADD3 UR12, UP1, UR46, -0x200, URZ ;  /* 0xfffffe002e0c3890 */ /* 0x000fe4000ff3e03f */
[----:B------:R-:W-:Y:S01]  /*7c70*/  LDSM.16.MT88.4 R44, [R3+0x4800] ;  /* 0x00480000032c783b */ /* 0x000fe20000004200 */
[----:B------:R-:W-:Y:S02]  /*7c80*/  UIADD3 UR14, UR14, -0x1, URZ ;  /* 0xffffffff0e0e7890 */ /* 0x000fe4000fffe03f */
[----:B------:R-:W-:Y:S01]  /*7c90*/  @UP3 UIADD3.X UR11, UR47, -0x1, URZ, UP1, !UPT ;  /* 0xffffffff2f0b3890 */ /* 0x000fe20008ffe43f */
[----:B------:R-:W4:Y:S04]  /*7ca0*/  LDSM.16.M88.4 R40, [R144+0x14000] ;  /* 0x014000009028783b */ /* 0x000f280000000200 */
[----:B------:R-:W4:Y:S04]  /*7cb0*/  LDSM.16.M88.4 R48, [R144+0x16000] ;  /* 0x016000009030783b */ /* 0x000f280000000200 */
[----:B------:R-:W4:Y:S04]  /*7cc0*/  LDSM.16.MT88.4 R52, [R2+0x800] ;  /* 0x000800000234783b */ /* 0x000f280000004200 */
[----:B------:R-:W-:Y:S04]  /*7cd0*/  LDSM.16.MT88.4 R60, [R3+0x5000] ;  /* 0x00500000033c783b */ /* 0x000fe80000004200 */
[----:B------:R-:W4:Y:S04]  /*7ce0*/  LDSM.16.M88.4 R56, [R0+0x14000] ;  /* 0x014000000038783b */ /* 0x000f280000000200 */
        /* <DEDUP_REMOVED lines=23> */
[----:B------:R-:W3:Y:S04]  /*7e60*/  LDSM.16.M88.4 R40, [R180+UR5+0x18000] ;  /* 0x01800005b428783b */ /* 0x000ee80008000200 */
[----:B------:R-:W4:Y:S01]  /*7e70*/  LDSM.16.M88.4 R52, [R180+UR5+0x1a000] ;  /* 0x01a00005b434783b */ /* 0x000f220008000200 */
        /* <DEDUP_REMOVED lines=22> */
[----:B------:R2:W-:Y:S05]  /*7fe0*/  LDSM.16.M88.4 R36, [R0+0x18000] ;  /* 0x018000000024783b */ /* 0x0005ea0000000200 */
[-C--:B---3--:R-:W-:Y:S06]  /*7ff0*/  HMMA.16816.F32.BF16 R4, R40, R48.reuse, R4 ;  /* 0x000000302804723c */ /* 0x088fec0000041804 */
[C---:B----4-:R-:W-:Y:S06]  /*8000*/  HMMA.16816.F32.BF16 R8, R52.reuse, R48, R8 ;  /* 0x000000303408723c */ /* 0x050fec0000041808 */
[-C--:B------:R-:W-:Y:S06]  /*8010*/  HMMA.16816.F32.BF16 R12, R52, R50.reuse, R12 ;  /* 0x00000032340c723c */ /* 0x080fec000004180c */
[C---:B------:R-:W-:Y:S01]  /*8020*/  HMMA.16816.F32.BF16 R16, R40.reuse, R50, R16 ;  /* 0x000000322810723c */ /* 0x040fe20000041810 */
[----:B------:R-:W3:Y:S04]  /*8030*/  LDSM.16.MT88.4 R48, [R3+0x7000] ;  /* 0x007000000330783b */ /* 0x000ee80000004200 */
[C---:B--2---:R-:W-:Y:S01]  /*8040*/  IMAD R0, R146.reuse, 0x18, RZ ;  /* 0x0000001892007824 */ /* 0x044fe200078e02ff */
        /* <DEDUP_REMOVED lines=15> */
[----:B------:R4:W1:Y:S05]  /*8140*/  LDSM.16.MT88.4 R64, [R2+0x3800] ;  /* 0x003800000240783b */ /* 0x00086a0000004200 */
[----:B------:R-:W-:Y:S06]  /*8150*/  HMMA.16816.F32.BF16 R32, R44, R134, R32 ;  /* 0x000000862c20723c */ /* 0x000fec0000041820 */
[-C--:B---3--:R-:W-:Y:S05]  /*8160*/  HMMA.16816.F32.BF16 R4, R36, R48.reuse, R4 ;  /* 0x000000302404723c */ /* 0x088fea0000041804 */
[C---:B------:R-:W-:Y:S01]  /*8170*/  IMAD.SHL.U32 R44, R146.reuse, 0x8, RZ ;  /* 0x00000008922c7824 */ /* 0x040fe200078e00ff */
[C---:B------:R-:W-:Y:S05]  /*8180*/  HMMA.16816.F32.BF16 R8, R136.reuse, R48, R8 ;  /* 0x000000308808723c */ /* 0x040fea0000041808 */
[----:B------:R-:W-:Y:S01]  /*8190*/  IMAD.SHL.U32 R45, R146, 0x10, RZ ;  /* 0x00000010922d7824 */ /* 0x000fe200078e00ff */
[-C--:B------:R-:W-:Y:S05]  /*81a0*/  HMMA.16816.F32.BF16 R12, R136, R50.reuse, R12 ;  /* 0x00000032880c723c */ /* 0x080fea000004180c */
[----:B----4-:R-:W-:Y:S01]  /*81b0*/  @P0 VIADD R2, R241, 0xffffff80 ;  /* 0xffffff80f1020836 */ /* 0x010fe20000000000 */
[C---:B------:R-:W-:Y:S05]  /*81c0*/  HMMA.16816.F32.BF16 R16, R36.reuse, R50, R16 ;  /* 0x000000322410723c */ /* 0x040fea0000041810 */
[----:B------:R-:W-:Y:S01]  /*81d0*/  @P0 IMAD.WIDE R2, R2, R147, UR46 ;  /* 0x0000002e02020e25 */ /* 0x000fe2000f8e0293 */
[-C--:B--2---:R-:W-:Y:S01]  /*81e0*/  HMMA.16816.F32.BF16 R20, R36, R52.reuse, R20 ;  /* 0x000000342414723c */ /* 0x084fe20000041814 */
[----:B------:R-:W-:Y:S01]  /*81f0*/  @UP3 UMOV UR46, UR12 ;  /* 0x0000000c002e3c82 */ /* 0x000fe20008000000 */
[----:B------:R-:W-:Y:S02]  /*8200*/  @UP3 UMOV UR47, UR11 ;  /* 0x0000000b002f3c82 */ /* 0x000fe40008000000 */
[----:B------:R-:W5:Y:S02]  /*8210*/  @P0 LDG.E R247, desc[UR40][R2.64] ;  /* 0x0000002802f70981 */ /* 0x000f64000c1e1900 */
[C---:B------:R-:W-:Y:S02]  /*8220*/  HMMA.16816.F32.BF16 R24, R136.reuse, R52, R24 ;  /* 0x000000348818723c */ /* 0x040fe40000041818 */
[----:B------:R-:W5:Y:S04]  /*8230*/  @P0 LDG.E R246, desc[UR40][R2.64+0x20] ;  /* 0x0000202802f60981 */ /* 0x000f68000c1e1900 */
[-C--:B------:R-:W-:Y:S01]  /*8240*/  HMMA.16816.F32.BF16 R28, R136, R54.reuse, R28 ;  /* 0x00000036881c723c */ /* 0x080fe2000004181c */
[----:B------:R-:W5:Y:S04]  /*8250*/  @P0 LDG.E R245, desc[UR40][R2.64+0x100] ;  /* 0x0001002802f50981 */ /* 0x000f68000c1e1900 */
[----:B------:R2:W5:Y:S01]  /*8260*/  @P0 LDG.E R244, desc[UR40][R2.64+0x120] ;  /* 0x0001202802f40981 */ /* 0x000562000c1e1900 */
[----:B------:R-:W-:Y:S06]  /*8270*/  HMMA.16816.F32.BF16 R32, R36, R54, R32 ;  /* 0x000000362420723c */ /* 0x000fec0000041820 */
[-C--:B-1----:R-:W-:Y:S05]  /*8280*/  HMMA.16816.F32.BF16 R4, R40, R56.reuse, R4 ;  /* 0x000000382804723c */ /* 0x082fea0000041804 */
[CC--:B------:R-:W-:Y:S01]  /*8290*/  LEA R36, P0, R44.reuse, R186.reuse, 0x2 ;  /* 0x000000ba2c247211 */ /* 0x0c0fe200078010ff */
[C---:B------:R-:W-:Y:S05]  /*82a0*/  HMMA.16816.F32.BF16 R8, R60.reuse, R56, R8 ;  /* 0x000000383c08723c */ /* 0x040fea0000041808 */
[-C--:B------:R-:W-:Y:S01]  /*82b0*/  LEA.HI.X.SX32 R37, R44, R187.reuse, 0x2, P0 ;  /* 0x000000bb2c257211 */ /* 0x080fe200000f16ff */
[-C--:B------:R-:W-:Y:S05]  /*82c0*/  HMMA.16816.F32.BF16 R12, R60, R58.reuse, R12 ;  /* 0x0000003a3c0c723c */ /* 0x080fea000004180c */
[CC--:B------:R-:W-:Y:S01]  /*82d0*/  LEA R38, P0, R0.reuse, R186.reuse, 0x2 ;  /* 0x000000ba00267211 */ /* 0x0c0fe200078010ff */
[C---:B------:R-:W-:Y:S05]  /*82e0*/  HMMA.16816.F32.BF16 R16, R40.reuse, R58, R16 ;  /* 0x0000003a2810723c */ /* 0x040fea0000041810 */
[CC--:B--2---:R-:W-:Y:S01]  /*82f0*/  LEA R2, P1, R45.reuse, R186.reuse, 0x2 ;  /* 0x000000ba2d027211 */ /* 0x0c4fe200078210ff */
[-C--:B------:R-:W-:Y:S01]  /*8300*/  HMMA.16816.F32.BF16 R20, R40, R64.reuse, R20 ;  /* 0x000000402814723c */ /* 0x080fe20000041814 */
[----:B------:R1:W-:Y:S04]  /*8310*/  REDG.E.ADD.F32.FTZ.RN.STRONG.GPU desc[UR40][R186.64], R4 ;  /* 0x00000004ba0079a6 */ /* 0x0003e8000c10f3a8 */
[-C--:B------:R-:W-:Y:S01]  /*8320*/  LEA.HI.X.SX32 R3, R45, R187.reuse, 0x2, P1 ;  /* 0x000000bb2d037211 */ /* 0x080fe200008f16ff */
[C---:B------:R-:W-:Y:S01]  /*8330*/  HMMA.16816.F32.BF16 R24, R60.reuse, R64, R24 ;  /* 0x000000403c18723c */ /* 0x040fe20000041818 */
[----:B------:R2:W-:Y:S04]  /*8340*/  REDG.E.ADD.F32.FTZ.RN.STRONG.GPU desc[UR40][R36.64], R5 ;  /* 0x00000005240079a6 */ /* 0x0005e8000c10f3a8 */
[----:B------:R3:W-:Y:S01]  /*8350*/  REDG.E.ADD.F32.FTZ.RN.STRONG.GPU desc[UR40][R2.64], R6 ;  /* 0x00000006020079a6 */ /* 0x0007e2000c10f3a8 */
[-C--:B------:R-:W-:Y:S05]  /*8360*/  HMMA.16816.F32.BF16 R28, R60, R66.reuse, R28 ;  /* 0x000000423c1c723c */ /* 0x080fea000004181c */
[-C--:B------:R-:W-:Y:S01]  /*8370*/  LEA.HI.X.SX32 R39, R0, R187.reuse, 0x2, P0 ;  /* 0x000000bb00277211 */ /* 0x080fe200000f16ff */
[----:B------:R-:W-:Y:S04]  /*8380*/  HMMA.16816.F32.BF16 R32, R40, R66, R32 ;  /* 0x000000422820723c */ /* 0x000fe80000041820 */
[----:B------:R4:W-:Y:S01]  /*8390*/  REDG.E.ADD.F32.FTZ.RN.STRONG.GPU desc[UR40][R38.64], R7 ;  /* 0x00000007260079a6 */ /* 0x0009e2000c10f3a8 */
[C---:B------:R-:W-:Y:S02]  /*83a0*/  IMAD.SHL.U32 R0, R146.reuse, 0x40, RZ ;  /* 0x0000004092007824 */ /* 0x040fe400078e00ff */
[C---:B------:R-:W-:Y:S04]  /*83b0*/  IMAD.SHL.U32 R40, R146.reuse, 0x20, RZ ;  /* 0x0000002092287824 */ /* 0x040fe800078e00ff */
[----:B------:R-:W-:Y:S01]  /*83c0*/  IMAD R42, R146, 0x28, RZ ;  /* 0x00000028922a7824 */ /* 0x000fe200078e02ff */
[-C--:B-1----:R-:W-:Y:S01]  /*83d0*/  LEA R4, P1, R40, R186.reuse, 0x2 ;  /* 0x000000ba28047211 */ /* 0x082fe200078210ff */
        /* <DEDUP_REMOVED lines=8> */
[----:B------:R-:W-:Y:S02]  /*8460*/  IMAD R38, R146, 0x38, RZ ;  /* 0x0000003892267824 */ /* 0x000fe400078e02ff */
[----:B------:R-:W-:Y:S04]  /*8470*/  LDSM.16.MT88.4 R40, [R172+0x19000] ;  /* 0x01900000ac28783b */ /* 0x000fe80000004200 */
[----:B------:R3:W-:Y:S01]  /*8480*/  REDG.E.ADD.F32.FTZ.RN.STRONG.GPU desc[UR40][R6.64], R10 ;  /* 0x0000000a060079a6 */ /* 0x0007e2000c10f3a8 */
[-C--:B-1----:R-:W-:Y:S01]  /*8490*/  LEA R4, P0, R38, R186.reuse, 0x2 ;  /* 0x000000ba26047211 */ /* 0x082fe200078010ff */
[----:B------:R-:W-:Y:S03]  /*84a0*/  IMAD R8, R146, 0x50, RZ ;  /* 0x0000005092087824 */ /* 0x000fe600078e02ff */
[-C--:B------:R-:W-:Y:S02]  /*84b0*/  LEA.HI.X.SX32 R5, R38, R187.reuse, 0x2, P0 ;  /* 0x000000bb26057211 */ /* 0x080fe400000f16ff */
[-C--:B--2---:R-:W-:Y:S01]  /*84c0*/  LEA R2, P1, R0, R186.reuse, 0x2 ;  /* 0x000000ba00027211 */ /* 0x084fe200078210ff */
[----:B------:R-:W-:Y:S02]  /*84d0*/  IMAD R9, R146, 0x48, RZ ;  /* 0x0000004892097824 */ /* 0x000fe400078e02ff */
[----:B------:R1:W-:Y:S01]  /*84e0*/  REDG.E.ADD.F32.FTZ.RN.STRONG.GPU desc[UR40][R4.64], R11 ;  /* 0x0000000b040079a6 */ /* 0x0003e2000c10f3a8 */
[-C--:B------:R-:W-:Y:S01]  /*84f0*/  LEA.HI.X.SX32 R3, R0, R187.reuse, 0x2, P1 ;  /* 0x000000bb00037211 */ /* 0x080fe200008f16ff */
[C---:B------:R-:W-:Y:S01]  /*8500*/  IMAD R0, R146.reuse, 0x58, RZ ;  /* 0x0000005892007824 */ /* 0x040fe200078e02ff */
[CC--:B---3--:R-:W-:Y:S03]  /*8510*/  LEA R6, P0, R9.reuse, R186.reuse, 0x2 ;  /* 0x000000ba09067211 */ /* 0x0c8fe600078010ff */
[----:B------:R2:W-:Y:S01]  /*8520*/  REDG.E.ADD.F32.FTZ.RN.STRONG.GPU desc[UR40][R2.64], R16 ;  /* 0x00000010020079a6 */ /* 0x0005e2000c10f3a8 */
[-C--:B------:R-:W-:Y:S01]  /*8530*/  LEA.HI.X.SX32 R7, R9, R187.reuse, 0x2, P0 ;  /* 0x000000bb09077211 */ /* 0x080fe200000f16ff */
[----:B------:R-:W-:Y:S04]  /*8540*/  IMAD R9, R146, 0x60, RZ ;  /* 0x0000006092097824 */ /* 0x000fe800078e02ff */
[----:B------:R3:W-:Y:S01]  /*8550*/  REDG.E.ADD.F32.FTZ.RN.STRONG.GPU desc[UR40][R6.64], R17 ;  /* 0x00000011060079a6 */ /* 0x0007e2000c10f3a8 */
[CC--:B-1----:R-:W-:Y:S04]  /*8560*/  LEA R4, P1, R8.reuse, R186.reuse, 0x2 ;  /* 0x000000ba08047211 */ /* 0x0c2fe800078210ff */
[-C--:B------:R-:W-:Y:S01]  /*8570*/  LEA.HI.X.SX32 R5, R8, R187.reuse, 0x2, P1 ;  /* 0x000000bb08057211 */ /* 0x080fe200008f16ff */
[----:B------:R-:W-:Y:S01]  /*8580*/  IMAD R8, R146, 0x68, RZ ;  /* 0x0000006892087824 */ /* 0x000fe200078e02ff */
        /* <DEDUP_REMOVED lines=182> */
.L_x_983:
        /* <DEDUP_REMOVED lines=41> */
[----:B------:R-:W-:Y:S01]  /*9380*/  ULDC.64 UR10, c[0x0][0x450] ;  /* 0x00011400000a7ab9 */ /* 0x000fe20000000a00 */
[----:B-1----:R-:W-:-:S04]  /*9390*/  SHF.R.S32.HI R9, RZ, 0x1f, R31 ;  /* 0x0000001fff097819 */ /* 0x002fc8000001141f */
[----:B------:R-:W-:Y:S01]  /*93a0*/  LEA.HI R9, R9, R31, RZ, 0x3 ;  /* 0x0000001f09097211 */ /* 0x000fe200078f18ff */
[----:B------:R-:W-:Y:S01]  /*93b0*/  FMUL.FTZ R128, R128, UR6 ;  /* 0x0000000680807c20 */ /* 0x000fe20008410000 */
[----:B------:R-:W-:Y:S01]  /*93c0*/  F2FP.BF16.F32.PACK_AB R8, R8, R104 ;  /* 0x000000680808723e */ /* 0x000fe200000010ff */
[----:B------:R-:W-:Y:S01]  /*93d0*/  FMUL.FTZ R129, R129, UR6 ;  /* 0x0000000681817c20 */ /* 0x000fe20008410000 */
[----:B------:R-:W-:Y:S01]  /*93e0*/  F2FP.BF16.F32.PACK_AB R7, R7, R106 ;  /* 0x0000006a0707723e */ /* 0x000fe200000010ff */
[----:B------:R-:W-:Y:S01]  /*93f0*/  FMUL.FTZ R130, R130, UR6 ;  /* 0x0000000682827c20 */ /* 0x000fe20008410000 */
[----:B------:R-:W-:Y:S01]  /*9400*/  SHF.R.S32.HI R0, RZ, 0x3, R9 ;  /* 0x00000003ff007819 */ /* 0x000fe20000011409 */
        /* <DEDUP_REMOVED lines=48> */
[----:B------:R-:W-:Y:S01]  /*9710*/  ULDC.64 UR6, c[0x0][0x458] ;  /* 0x0001160000067ab9 */ /* 0x000fe20000000a00 */
        /* <DEDUP_REMOVED lines=19> */
[----:B------:R-:W-:-:S04]  /*9850*/  UIMAD UR8, UR39, UR10, URZ ;  /* 0x0000000a270872a4 */ /* 0x000fc8000f8e023f */
[----:B------:R-:W-:Y:S02]  /*9860*/  UIMAD UR8, UR4, UR11, UR8 ;  /* 0x0000000b040872a4 */ /* 0x000fe4000f8e0208 */
[----:B------:R-:W-:Y:S02]  /*9870*/  UIMAD UR39, UR39, UR6, URZ ;  /* 0x00000006272772a4 */ /* 0x000fe4000f8e023f */
[----:B------:R-:W-:Y:S01]  /*9880*/  USHF.L.U32 UR12, UR10, 0x6, URZ ;  /* 0x000000060a0c7899 */ /* 0x000fe2000800063f */
[----:B--2---:R1:W-:Y:S04]  /*9890*/  STS [R42], R5 ;  /* 0x000000052a007388 */ /* 0x0043e80000000800 */
[----:B------:R2:W-:Y:S04]  /*98a0*/  STS [R42+0x400], R4 ;  /* 0x000400042a007388 */ /* 0x0005e80000000800 */
[----:B---3--:R-:W-:Y:S04]  /*98b0*/  STS [R44], R3 ;  /* 0x000000032c007388 */ /* 0x008fe80000000800 */
[----:B----4-:R-:W-:Y:S04]  /*98c0*/  STS [R43], R2 ;  /* 0x000000022b007388 */ /* 0x010fe80000000800 */
[----:B------:R-:W-:Y:S04]  /*98d0*/  STS [R42+0x2000], R8 ;  /* 0x002000082a007388 */ /* 0x000fe80000000800 */
[----:B------:R3:W-:Y:S01]  /*98e0*/  STS [R42+0x2400], R7 ;  /* 0x002400072a007388 */ /* 0x0007e20000000800 */
[----:B-1----:R-:W-:-:S03]  /*98f0*/  LOP3.LUT R5, R9, 0xfffffff8, RZ, 0xc0, !PT ;  /* 0xfffffff809057812 */ /* 0x002fc600078ec0ff */
[----:B------:R-:W-:Y:S01]  /*9900*/  STS [R41], R6 ;  /* 0x0000000629007388 */ /* 0x000fe20000000800 */
[----:B--2---:R-:W-:-:S03]  /*9910*/  SHF.R.S32.HI R4, RZ, 0x1f, R0 ;  /* 0x0000001fff047819 */ /* 0x004fc60000011400 */
[----:B------:R-:W-:Y:S01]  /*9920*/  STS [R40], R26 ;  /* 0x0000001a28007388 */ /* 0x000fe20000000800 */
[----:B------:R-:W-:-:S03]  /*9930*/  IADD3 R31, -R5, R31, RZ ;  /* 0x0000001f051f7210 */ /* 0x000fc60007ffe1ff */
[----:B------:R-:W-:Y:S01]  /*9940*/  STS [R39], R25 ;  /* 0x0000001927007388 */ /* 0x000fe20000000800 */
[C---:B------:R-:W-:Y:S02]  /*9950*/  IMAD R5, R4.reuse, UR10, RZ ;  /* 0x0000000a04057c24 */ /* 0x040fe4000f8e02ff */
[----:B------:R-:W-:Y:S01]  /*9960*/  IMAD R4, R4, UR6, RZ ;  /* 0x0000000604047c24 */ /* 0x000fe2000f8e02ff */
[----:B------:R-:W-:Y:S04]  /*9970*/  STS [R38], R27 ;  /* 0x0000001b26007388 */ /* 0x000fe80000000800 */
[----:B------:R-:W-:Y:S01]  /*9980*/  STS [R37], R128 ;  /* 0x0000008025007388 */ /* 0x000fe20000000800 */
[----:B------:R-:W-:-:S03]  /*9990*/  IMAD R9, R0, UR11, R5 ;  /* 0x0000000b00097c24 */ /* 0x000fc6000f8e0205 */
[----:B------:R-:W-:Y:S01]  /*99a0*/  STS [R36], R130 ;  /* 0x0000008224007388 */ /* 0x000fe20000000800 */
[----:B------:R-:W-:-:S03]  /*99b0*/  IMAD R12, R0, UR7, R4 ;  /* 0x00000007000c7c24 */ /* 0x000fc6000f8e0204 */
[----:B------:R-:W-:Y:S01]  /*99c0*/  STS [R35], R121 ;  /* 0x0000007923007388 */ /* 0x000fe20000000800 */
[----:B------:R-:W-:-:S03]  /*99d0*/  IMAD.WIDE.U32 R4, R0, UR6, RZ ;  /* 0x0000000600047c25 */ /* 0x000fc6000f8e00ff */
[----:B------:R-:W-:Y:S04]  /*99e0*/  STS [R34], R122 ;  /* 0x0000007a22007388 */ /* 0x000fe80000000800 */
[----:B------:R-:W-:Y:S04]  /*99f0*/  STS [R33], R124 ;  /* 0x0000007c21007388 */ /* 0x000fe80000000800 */
[----:B------:R-:W-:Y:S04]  /*9a00*/  STS [R32], R126 ;  /* 0x0000007e20007388 */ /* 0x000fe80000000800 */
[----:B------:R-:W-:Y:S01]  /*9a10*/  STS [R42+0x4000], R15 ;  /* 0x0040000f2a007388 */ /* 0x000fe20000000800 */
[----:B---3--:R-:W-:-:S02]  /*9a20*/  IADD3 R7, R5, R12, RZ ;  /* 0x0000000c05077210 */ /* 0x008fc40007ffe0ff */
[----:B------:R-:W1:Y:S01]  /*9a30*/  LDC.64 R12, c[0x0][0x438] ;  /* 0x00010e00ff0c7b82 */ /* 0x000e620000000a00 */
[----:B------:R2:W-:Y:S04]  /*9a40*/  STS [R42+0x4400], R14 ;  /* 0x0044000e2a007388 */ /* 0x0005e80000000800 */
[----:B------:R-:W-:Y:S04]  /*9a50*/  STS [R44+0x4000], R11 ;  /* 0x0040000b2c007388 */ /* 0x000fe80000000800 */
[----:B------:R3:W-:Y:S04]  /*9a60*/  STS [R43+0x4000], R10 ;  /* 0x0040000a2b007388 */ /* 0x0007e80000000800 */
[----:B------:R-:W-:Y:S04]  /*9a70*/  STS [R42+0x6000], R16 ;  /* 0x006000102a007388 */ /* 0x000fe80000000800 */
[----:B------:R-:W-:Y:S04]  /*9a80*/  STS [R42+0x6400], R21 ;  /* 0x006400152a007388 */ /* 0x000fe80000000800 */
[----:B------:R-:W-:Y:S04]  /*9a90*/  STS [R41+0x4000], R20 ;  /* 0x0040001429007388 */ /* 0x000fe80000000800 */
[----:B------:R-:W-:Y:S01]  /*9aa0*/  STS [R40+0x4000], R19 ;  /* 0x0040001328007388 */ /* 0x000fe20000000800 */
[----:B------:R-:W-:Y:S01]  /*9ab0*/  IMAD.WIDE.U32 R2, R0, UR10, RZ ;  /* 0x0000000a00027c25 */ /* 0x000fe2000f8e00ff */
[----:B--2---:R-:W2:Y:S02]  /*9ac0*/  LDC.64 R14, c[0x0][0x440] ;  /* 0x00011000ff0e7b82 */ /* 0x004ea40000000a00 */
[----:B------:R-:W-:Y:S04]  /*9ad0*/  STS [R39+0x4000], R18 ;  /* 0x0040001227007388 */ /* 0x000fe80000000800 */
[----:B------:R4:W-:Y:S02]  /*9ae0*/  STS [R38+0x4000], R17 ;  /* 0x0040001126007388 */ /* 0x0009e40000000800 */
[----:B---3--:R-:W3:Y:S02]  /*9af0*/  LDC.64 R10, c[0x0][0x468] ;  /* 0x00011a00ff0a7b82 */ /* 0x008ee40000000a00 */
[----:B------:R-:W-:Y:S04]  /*9b00*/  STS [R37+0x4000], R23 ;  /* 0x0040001725007388 */ /* 0x000fe80000000800 */
[----:B------:R-:W-:Y:S04]  /*9b10*/  STS [R36+0x4000], R22 ;  /* 0x0040001624007388 */ /* 0x000fe80000000800 */
[----:B------:R-:W-:Y:S04]  /*9b20*/  STS [R35+0x4000], R24 ;  /* 0x0040001823007388 */ /* 0x000fe80000000800 */
[----:B------:R-:W-:Y:S04]  /*9b30*/  STS [R34+0x4000], R29 ;  /* 0x0040001d22007388 */ /* 0x000fe80000000800 */
[----:B------:R-:W-:Y:S01]  /*9b40*/  STS [R33+0x4000], R28 ;  /* 0x0040001c21007388 */ /* 0x000fe20000000800 */
[----:B------:R-:W-:-:S03]  /*9b50*/  IADD3 R3, R3, R9, RZ ;  /* 0x0000000903037210 */ /* 0x000fc60007ffe0ff */
[----:B------:R-:W-:Y:S01]  /*9b60*/  STS [R32+0x4000], R30 ;  /* 0x0040001e20007388 */ /* 0x000fe20000000800 */
[----:B------:R-:W-:Y:S01]  /*9b70*/  MOV R8, UR10 ;  /* 0x0000000a00087c02 */ /* 0x000fe20008000f00 */
[----:B----4-:R-:W4:Y:S04]  /*9b80*/  LDC.64 R16, c[0x0][0x470] ;  /* 0x00011c00ff107b82 */ /* 0x010f280000000a00 */
[----:B------:R-:W-:Y:S01]  /*9b90*/  IMAD.WIDE.U32 R8, R8, UR4, R2 ;  /* 0x0000000408087c25 */ /* 0x000fe2000f8e0002 */
[----:B------:R-:W-:-:S03]  /*9ba0*/  SHF.L.U32 R2, R31, 0x3, RZ ;  /* 0x000000031f027819 */ /* 0x000fc600000006ff */
[C---:B-1----:R-:W-:Y:S01]  /*9bb0*/  IMAD R0, R12.reuse, UR25, RZ ;  /* 0x000000190c007c24 */ /* 0x042fe2000f8e02ff */
[----:B------:R-:W-:Y:S02]  /*9bc0*/  SHF.R.S32.HI R3, RZ, 0x1f, R2 ;  /* 0x0000001fff037819 */ /* 0x000fe40000011402 */
[----:B------:R-:W-:Y:S01]  /*9bd0*/  MOV R6, R4 ;  /* 0x0000000400067202 */ /* 0x000fe20000000f00 */
[----:B------:R-:W-:Y:S02]  /*9be0*/  IMAD R13, R13, UR20, R0 ;  /* 0x000000140d0d7c24 */ /* 0x000fe4000f8e0200 */
[----:B------:R-:W-:Y:S01]  /*9bf0*/  IMAD.WIDE.U32 R4, R12, UR20, R2 ;  /* 0x000000140c047c25 */ /* 0x000fe2000f8e0002 */
[----:B------:R-:W-:Y:S01]  /*9c00*/  LEA R0, R251, UR5, 0x1 ;  /* 0x00000005fb007c11 */ /* 0x000fe2000f8e08ff */
[----:B------:R-:W-:Y:S02]  /*9c10*/  BAR.SYNC.DEFER_BLOCKING 0x0 ;  /* 0x0000000000007b1d */ /* 0x000fe40000010000 */
[----:B---3--:R-:W-:Y:S01]  /*9c20*/  IMAD R12, R10, UR26, RZ ;  /* 0x0000001a0a0c7c24 */ /* 0x008fe2000f8e02ff */
[----:B------:R-:W-:Y:S01]  /*9c30*/  IADD3 R5, R5, R13, RZ ;  /* 0x0000000d05057210 */ /* 0x000fe20007ffe0ff */
[----:B--2---:R-:W-:-:S02]  /*9c40*/  IMAD R13, R14, UR25, RZ ;  /* 0x000000190e0d7c24 */ /* 0x004fc4000f8e02ff */
[----:B------:R-:W-:Y:S02]  /*9c50*/  IMAD R11, R11, UR21, R12 ;  /* 0x000000150b0b7c24 */ /* 0x000fe4000f8e020c */
[----:B------:R-:W-:-:S04]  /*9c60*/  IMAD.WIDE.U32 R4, R10, UR21, R4 ;  /* 0x000000150a047c25 */ /* 0x000fc8000f8e0004 */
[----:B------:R-:W-:Y:S02]  /*9c70*/  IMAD R10, R15, UR20, R13 ;  /* 0x000000140f0a7c24 */ /* 0x000fe4000f8e020d */
[----:B------:R-:W-:Y:S01]  /*9c80*/  IMAD.WIDE.U32 R2, R14, UR20, R2 ;  /* 0x000000140e027c25 */ /* 0x000fe2000f8e0002 */
[----:B------:R-:W-:Y:S01]  /*9c90*/  IADD3 R5, R5, R11, RZ ;  /* 0x0000000b05057210 */ /* 0x000fe20007ffe0ff */
[----:B------:R-:W1:Y:S04]  /*9ca0*/  LDS.128 R44, [R0+0xc000] ;  /* 0x00c00000002c7984 */ /* 0x000e680000000c00 */
[----:B------:R-:W2:Y:S01]  /*9cb0*/  LDS.128 R40, [R0+0xd000] ;  /* 0x00d0000000287984 */ /* 0x000ea20000000c00 */
[----:B------:R-:W-:-:S03]  /*9cc0*/  IADD3 R8, P0, R4, R8, RZ ;  /* 0x0000000804087210 */ /* 0x000fc60007f1e0ff */
[----:B------:R-:W3:Y:S01]  /*9cd0*/  LDS.128 R36, [R0+0xe000] ;  /* 0x00e0000000247984 */ /* 0x000ee20000000c00 */
[----:B------:R-:W-:Y:S01]  /*9ce0*/  IADD3 R3, R3, R10, RZ ;  /* 0x0000000a03037210 */ /* 0x000fe20007ffe0ff */
[C---:B----4-:R-:W-:Y:S01]  /*9cf0*/  IMAD R4, R16.reuse, UR26, RZ ;  /* 0x0000001a10047c24 */ /* 0x050fe2000f8e02ff */
[----:B------:R-:W-:Y:S01]  /*9d00*/  IADD3.X R10, R5, UR8, R9, P0, !PT ;  /* 0x00000008050a7c10 */ /* 0x000fe200087fe409 */
[----:B------:R-:W4:Y:S01]  /*9d10*/  LDS.128 R32, [R0+0xf000] ;  /* 0x00f0000000207984 */ /* 0x000f220000000c00 */
[----:B------:R-:W-:Y:S01]  /*9d20*/  MOV R12, UR6 ;  /* 0x00000006000c7c02 */ /* 0x000fe20008000f00 */
[----:B------:R-:W-:Y:S01]  /*9d30*/  IMAD R9, R17, UR21, R4 ;  /* 0x0000001511097c24 */ /* 0x000fe2000f8e0204 */
[----:B------:R-:W-:Y:S01]  /*9d40*/  ULDC.64 UR8, c[0x0][0x3f0] ;  /* 0x0000fc0000087ab9 */ /* 0x000fe20000000a00 */
[----:B------:R-:W4:Y:S01]  /*9d50*/  LDS.128 R28, [R0+0x10000] ;  /* 0x01000000001c7984 */ /* 0x000f220000000c00 */
[----:B------:R-:W-:-:S03]  /*9d60*/  IMAD.WIDE.U32 R4, R16, UR21, R2 ;  /* 0x0000001510047c25 */ /* 0x000fc6000f8e0002 */
[----:B------:R-:W4:Y:S04]  /*9d70*/  LDS.128 R24, [R0+0x11000] ;  /* 0x0110000000187984 */ /* 0x000f280000000c00 */
[----:B------:R-:W4:Y:S04]  /*9d80*/  LDS.128 R20, [R0+0x12000] ;  /* 0x0120000000147984 */ /* 0x000f280000000c00 */
[----:B------:R1:W4:Y:S01]  /*9d90*/  LDS.128 R16, [R0+0x13000] ;  /* 0x0130000000107984 */ /* 0x0003220000000c00 */
[----:B------:R-:W-:Y:S01]  /*9da0*/  IMAD.WIDE.U32 R6, R12, UR4, R6 ;  /* 0x000000040c067c25 */ /* 0x000fe2000f8e0006 */
[----:B------:R-:W-:Y:S01]  /*9db0*/  UIMAD UR4, UR4, UR7, UR39 ;  /* 0x00000007040472a4 */ /* 0x000fe2000f8e0227 */
[----:B------:R-:W-:-:S02]  /*9dc0*/  LEA R2, P1, R8, UR8, 0x1 ;  /* 0x0000000808027c11 */ /* 0x000fc4000f8208ff */
[----:B------:R-:W-:Y:S01]  /*9dd0*/  IADD3 R5, R5, R9, RZ ;  /* 0x0000000905057210 */ /* 0x000fe20007ffe0ff */
[----:B------:R-:W-:Y:S01]  /*9de0*/  USHF.L.U64.HI UR10, UR10, 0x6, UR11 ;  /* 0x000000060a0a7899 */ /* 0x000fe2000801020b */
[----:B------:R-:W-:Y:S01]  /*9df0*/  LEA.HI.X R3, R8, UR9, R10, 0x1, P1 ;  /* 0x0000000908037c11 */ /* 0x000fe200088f0c0a */
[----:B------:R-:W-:Y:S01]  /*9e00*/  ULDC.64 UR8, c[0x0][0x3f8] ;  /* 0x0000fe0000087ab9 */ /* 0x000fe20000000a00 */
[----:B------:R-:W-:-:S04]  /*9e10*/  IADD3 R8, P1, R2, UR12, RZ ;  /* 0x0000000c02087c10 */ /* 0x000fc8000ff3e0ff */
[----:B------:R-:W-:Y:S02]  /*9e20*/  IADD3.X R9, R3, UR10, RZ, P1, !PT ;  /* 0x0000000a03097c10 */ /* 0x000fe40008ffe4ff */
[----:B-1----:R-:W-:-:S04]  /*9e30*/  IADD3 R0, P0, R4, R6, RZ ;  /* 0x0000000604007210 */ /* 0x002fc80007f1e0ff */
[----:B------:R-:W-:Y:S01]  /*9e40*/  IADD3.X R6, R5, UR4, R7, P0, !PT ;  /* 0x0000000405067c10 */ /* 0x000fe200087fe407 */
[----:B------:R-:W-:Y:S01]  /*9e50*/  USHF.L.U32 UR4, UR6, 0x6, URZ ;  /* 0x0000000606047899 */ /* 0x000fe2000800063f */
[----:B------:R-:W-:Y:S01]  /*9e60*/  LEA R10, P0, R0, UR8, 0x1 ;  /* 0x00000008000a7c11 */ /* 0x000fe2000f8008ff */
[----:B------:R-:W-:-:S03]  /*9e70*/  USHF.L.U64.HI UR6, UR6, 0x6, UR7 ;  /* 0x0000000606067899 */ /* 0x000fc60008010207 */
[----:B------:R-:W-:Y:S02]  /*9e80*/  LEA.HI.X R11, R0, UR9, R6, 0x1, P0 ;  /* 0x00000009000b7c11 */ /* 0x000fe400080f0c06 */
[----:B------:R-:W-:Y:S02]  /*9e90*/  IADD3 R6, P1, R8, UR12, RZ ;  /* 0x0000000c08067c10 */ /* 0x000fe4000ff3e0ff */
[----:B------:R-:W-:Y:S01]  /*9ea0*/  IADD3 R4, P0, R10, UR4, RZ ;  /* 0x000000040a047c10 */ /* 0x000fe2000ff1e0ff */
[----:B------:R1:W-:Y:S01]  /*9eb0*/  STG.E.128 desc[UR40][R2.64], R44 ;  /* 0x0000002c02007986 */ /* 0x0003e2000c101d28 */
[----:B------:R-:W-:Y:S02]  /*9ec0*/  IADD3.X R7, R9, UR10, RZ, P1, !PT ;  /* 0x0000000a09077c10 */ /* 0x000fe40008ffe4ff */
[----:B------:R-:W-:Y:S02]  /*9ed0*/  IADD3.X R5, R11, UR6, RZ, P0, !PT ;  /* 0x000000060b057c10 */ /* 0x000fe400087fe4ff */
[----:B------:R-:W-:Y:S01]  /*9ee0*/  IADD3 R12, P1, R6, UR12, RZ ;  /* 0x0000000c060c7c10 */ /* 0x000fe2000ff3e0ff */
[----:B--2---:R-:W-:Y:S03]  /*9ef0*/  STG.E.128 desc[UR40][R8.64], R40 ;  /* 0x0000002808007986 */ /* 0x004fe6000c101d28 */
[----:B------:R-:W-:Y:S01]  /*9f00*/  IADD3.X R13, R7, UR10, RZ, P1, !PT ;  /* 0x0000000a070d7c10 */ /* 0x000fe20008ffe4ff */
[----:B---3--:R2:W-:Y:S04]  /*9f10*/  STG.E.128 desc[UR40][R6.64], R36 ;  /* 0x0000002406007986 */ /* 0x0085e8000c101d28 */
[----:B----4-:R3:W-:Y:S04]  /*9f20*/  STG.E.128 desc[UR40][R12.64], R32 ;  /* 0x000000200c007986 */ /* 0x0107e8000c101d28 */
[----:B------:R3:W-:Y:S01]  /*9f30*/  STG.E.128 desc[UR40][R10.64], R28 ;  /* 0x0000001c0a007986 */ /* 0x0007e2000c101d28 */
[----:B-1----:R-:W-:-:S04]  /*9f40*/  IADD3 R2, P0, R4, UR4, RZ ;  /* 0x0000000404027c10 */ /* 0x002fc8000ff1e0ff */
[----:B------:R-:W-:Y:S02]  /*9f50*/  IADD3.X R3, R5, UR6, RZ, P0, !PT ;  /* 0x0000000605037c10 */ /* 0x000fe400087fe4ff */
[----:B--2---:R-:W-:Y:S01]  /*9f60*/  IADD3 R6, P0, R2, UR4, RZ ;  /* 0x0000000402067c10 */ /* 0x004fe2000ff1e0ff */
[----:B------:R3:W-:Y:S03]  /*9f70*/  STG.E.128 desc[UR40][R4.64], R24 ;  /* 0x0000001804007986 */ /* 0x0007e6000c101d28 */
[----:B------:R-:W-:Y:S01]  /*9f80*/  IADD3.X R7, R3, UR6, RZ, P0, !PT ;  /* 0x0000000603077c10 */ /* 0x000fe200087fe4ff */
[----:B------:R3:W-:Y:S04]  /*9f90*/  STG.E.128 desc[UR40][R2.64], R20 ;  /* 0x0000001402007986 */ /* 0x0007e8000c101d28 */
[----:B------:R3:W-:Y:S04]  /*9fa0*/  STG.E.128 desc[UR40][R6.64], R16 ;  /* 0x0000001006007986 */ /* 0x0007e8000c101d28 */
.L_x_980:
        /* <DEDUP_REMOVED lines=11> */
.L_x_987:
[----:B------:R-:W-:Y:S05]  /*a060*/  EXIT ;  /* 0x000000000000794d */ /* 0x000fea0003800000 */
.L_x_989:
        /* <DEDUP_REMOVED lines=9> */
.L_x_1277:


//--------------------- .text._ZN5flash44flash_bwd_dq_dk_dv_loop_seqk_parallel_kernelI23Flash_bwd_kernel_traitsILi64ELi128ELi128ELi8ELi4ELi4ELi4ELb0ELb0EN7cutlass10bfloat16_tE19Flash_kernel_traitsILi64ELi128ELi128ELi8ES3_EELb0ELb1ELb0ELb0ELb1ELb1ELb1EEEvNS_16Flash_bwd_paramsE --------------------------
	.section	.text._ZN5flash44flash_bwd_dq_dk_dv_loop_seqk_parallel_kernelI23Flash_bwd_kernel_traitsILi64ELi128ELi128ELi8ELi4ELi4ELi4ELb0ELb0EN7cutlass10bfloat16_tE19Flash_kernel_traitsILi64ELi128ELi128ELi8ES3_EELb0ELb1ELb0ELb0ELb1ELb1ELb1EEEvNS_16Flash_bwd_paramsE,"ax",@progbits
	.align	128
        .global         _ZN5flash44flash_bwd_dq_dk_dv_loop_seqk_parallel_kernelI23Flash_bwd_kernel_traitsILi64ELi128ELi128ELi8ELi4ELi4ELi4ELb0ELb0EN7cutlass10bfloat16_tE19Flash_kernel_traitsILi64ELi128ELi128ELi8ES3_EELb0ELb1ELb0ELb0ELb1ELb1ELb1EEEvNS_16Flash_bwd_paramsE
        .type           _ZN5flash44flash_bwd_dq_dk_dv_loop_seqk_parallel_kernelI23Flash_bwd_kernel_traitsILi64ELi128ELi128ELi8ELi4ELi4ELi4ELb0ELb0EN7cutlass10bfloat16_tE19Flash_kernel_traitsILi64ELi128ELi128ELi8ES3_EELb0ELb1ELb0ELb0ELb1ELb1ELb1EEEvNS_16Flash_bwd_paramsE,@function
        .size           _ZN5flash44flash_bwd_dq_dk_dv_loop_seqk_parallel_kernelI23Flash_bwd_kernel_traitsILi64ELi128ELi128ELi8ELi4ELi4ELi4ELb0ELb0EN7cutlass10bfloat16_tE19Flash_kernel_traitsILi64ELi128ELi128ELi8ES3_EELb0ELb1ELb0ELb0ELb1ELb1ELb1EEEvNS_16Flash_bwd_paramsE,(.L_x_1278 - _ZN5flash44flash_bwd_dq_dk_dv_loop_seqk_parallel_kernelI23Flash_bwd_kernel_traitsILi64ELi128ELi128ELi8ELi4ELi4ELi4ELb0ELb0EN7cutlass10bfloat16_tE19Flash_kernel_traitsILi64ELi128ELi128ELi8ES3_EELb0ELb1ELb0ELb0ELb1ELb1ELb1EEEvNS_16Flash_bwd_paramsE)
        .other          _ZN5flash44flash_bwd_dq_dk_dv_loop_seqk_parallel_kernelI23Flash_bwd_kernel_traitsILi64ELi128ELi128ELi8ELi4ELi4ELi4ELb0ELb0EN7cutlass10bfloat16_tE19Flash_kernel_traitsILi64ELi128ELi128ELi8ES3_EELb0ELb1ELb0ELb0ELb1ELb1ELb1EEEvNS_16Flash_bwd_paramsE,@"STO_CUDA_ENTRY STV_DEFAULT"
_ZN5flash44flash_bwd_dq_dk_dv_loop_seqk_parallel_kernelI23Flash_bwd_kernel_traitsILi64ELi128ELi128ELi8ELi4ELi4ELi4ELb0ELb0EN7cutlass10bfloat16_tE19Flash_kernel_traitsILi64ELi128ELi128ELi8ES3_EELb0ELb1ELb0ELb0ELb1ELb1ELb1EEEvNS_16Flash_bwd_paramsE:
.text._ZN5flash44flash_bwd_dq_dk_dv_loop_seqk_parallel_kernelI23Flash_bwd_kernel_traitsILi64ELi128ELi128ELi8ELi4ELi4ELi4ELb0ELb0EN7cutlass10bfloat16_tE19Flash_kernel_traitsILi64ELi128ELi128ELi8ES3_EELb0ELb1ELb0ELb0ELb1ELb1ELb1EEEvNS_16Flash_bwd_paramsE:
        /* <DEDUP_REMOVED lines=14> */
[----:B------:R-:W-:Y:S01]  /*00e0*/  UMOV UR5, 0x400 ;  /* 0x0000040000057882 */ /* 0x000fe20000000000 */
[----:B------:R-:W-:Y:S01]  /*00f0*/  UMOV UR7, 0x400 ;  /* 0x0000040000077882 */ /* 0x000fe20000000000 */
[----:B------:R-:W-:Y:S01]  /*0100*/  UMOV UR10, 0x400 ;  /* 0x00000400000a7882 */ /* 0x000fe20000000000 */
[----:B------:R-:W-:Y:S01]  /*0110*/  ULDC.64 UR40, c[0x0][0x208] ;  /* 0x0000820000287ab9 */ /* 0x000fe20000000a00 */
[----:B------:R-:W-:Y:S02]  /*0120*/  UMOV UR34, 0xffffc000 ;  /* 0xffffc00000227882 */ /* 0x000fe40000000000 */
[----:B------:R-:W3:Y:S08]  /*0130*/  S2UR UR4, SR_CgaCtaId ;  /* 0x00000000000479c3 */ /* 0x000ef00000008800 */
[----:B------:R-:W4:Y:S01]  /*0140*/  S2UR UR6, SR_CgaCtaId ;  /* 0x00000000000679c3 */ /* 0x000f220000008800 */
[----:B--2---:R-:W-:-:S07]  /*0150*/  ULEA UR8, UR8, UR11, 0x18 ;  /* 0x0000000b08087291 */ /* 0x004fce000f8ec03f */
[----:B------:R-:W2:Y:S01]  /*0160*/  S2UR UR24, SR_CTAID.Y ;  /* 0x00000000001879c3 */ /* 0x000ea20000002600 */
[----:B-1----:R-:W-:Y:S01]  /*0170*/  SHF.R.S32.HI R187, RZ, 0x1f, R15 ;  /* 0x0000001fffbb7819 */ /* 0x002fe2000001140f */
[----:B---3--:R-:W-:-:S06]  /*0180*/  ULEA UR4, UR4, UR5, 0x18 ;  /* 0x0000000504047291 */ /* 0x008fcc000f8ec03f */
[----:B------:R-:W1:Y:S01]  /*0190*/  S2UR UR27, SR_CTAID.Z ;  /* 0x00000000001b79c3 */ /* 0x000e620000002700 */
[----:B------:R-:W-:Y:S01]  /*01a0*/  UIADD3 UR5, UR8, 0xc000, URZ ;  /* 0x0000c00008057890 */ /* 0x000fe2000fffe03f */
[CC--:B------:R-:W-:Y:S02]  /*01b0*/  LEA.HI R3, R187.reuse, R15.reuse, RZ, 0x4 ;  /* 0x0000000fbb037211 */ /* 0x0c0fe400078f20ff */
[----:B------:R-:W-:Y:S02]  /*01c0*/  LEA.HI R5, R187, R15, RZ, 0x5 ;  /* 0x0000000fbb057211 */ /* 0x000fe400078f28ff */
[----:B------:R-:W-:Y:S01]  /*01d0*/  SHF.R.S32.HI R4, RZ, 0x4, R3 ;  /* 0x00000004ff047819 */ /* 0x000fe20000011403 */
[----:B----4-:R-:W-:Y:S01]  /*01e0*/  ULEA UR6, UR6, UR7, 0x18 ;  /* 0x0000000706067291 */ /* 0x010fe2000f8ec03f */
[----:B------:R-:W-:Y:S01]  /*01f0*/  SHF.R.S32.HI R6, RZ, 0x5, R5 ;  /* 0x00000005ff067819 */ /* 0x000fe20000011405 */
[----:B------:R-:W3:Y:S01]  /*0200*/  S2UR UR9, SR_CgaCtaId ;  /* 0x00000000000979c3 */ /* 0x000ee20000008800 */
[----:B------:R-:W-:-:S02]  /*0210*/  LEA.HI R2, R3, R4, RZ, 0x1 ;  /* 0x0000000403027211 */ /* 0x000fc400078f08ff */
[----:B------:R-:W-:Y:S02]  /*0220*/  SHF.R.S32.HI R0, RZ, 0x1f, R5 ;  /* 0x0000001fff007819 */ /* 0x000fe40000011405 */
[----:B------:R-:W-:Y:S02]  /*0230*/  LOP3.LUT R2, R2, 0xfffffffe, RZ, 0xc0, !PT ;  /* 0xfffffffe02027812 */ /* 0x000fe400078ec0ff */
[-C--:B------:R-:W-:Y:S01]  /*0240*/  LEA.HI R14, R187, R15.reuse, RZ, 0x2 ;  /* 0x0000000fbb0e7211 */ /* 0x080fe200078f10ff */
[----:B------:R-:W4:Y:S01]  /*0250*/  S2UR UR23, SR_CTAID.Z ;  /* 0x00000000001779c3 */ /* 0x000f220000002700 */
[----:B------:R-:W-:Y:S01]  /*0260*/  LEA.HI R0, R0, R6, RZ, 0x2 ;  /* 0x0000000600007211 */ /* 0x000fe200078f10ff */
[----:B------:R-:W-:Y:S01]  /*0270*/  IMAD.IADD R12, R4, 0x1, -R2 ;  /* 0x00000001040c7824 */ /* 0x000fe200078e0a02 */
[----:B------:R-:W-:Y:S01]  /*0280*/  LOP3.LUT R2, R3, 0xfffffff0, RZ, 0xc0, !PT ;  /* 0xfffffff003027812 */ /* 0x000fe200078ec0ff */
[----:B--2---:R-:W-:Y:S01]  /*0290*/  USHF.R.S32.HI UR26, URZ, 0x1f, UR24 ;  /* 0x0000001f3f1a7899 */ /* 0x004fe20008011418 */
[----:B------:R-:W-:Y:S01]  /*02a0*/  LOP3.LUT R4, R5, 0xffffffe0, RZ, 0xc0, !PT ;  /* 0xffffffe005047812 */ /* 0x000fe200078ec0ff */
[----:B------:R-:W-:Y:S01]  /*02b0*/  UIMAD.WIDE UR30, UR24, 0x80, URZ ;  /* 0x00000080181e78a5 */ /* 0x000fe2000f8e023f */
[----:B------:R-:W-:Y:S01]  /*02c0*/  SHF.R.S32.HI R10, RZ, 0x2, R14 ;  /* 0x00000002ff0a7819 */ /* 0x000fe2000001140e */
[C---:B------:R-:W-:Y:S01]  /*02d0*/  IMAD.IADD R2, R15.reuse, 0x1, -R2 ;  /* 0x000000010f027824 */ /* 0x040fe200078e0a02 */
[----:B------:R-:W-:Y:S01]  /*02e0*/  SHF.R.S32.HI R3, RZ, 0x1f, R14 ;  /* 0x0000001fff037819 */ /* 0x000fe2000001140e */
[----:B------:R-:W-:Y:S01]  /*02f0*/  IMAD.IADD R4, R15, 0x1, -R4 ;  /* 0x000000010f047824 */ /* 0x000fe200078e0a04 */
[----:B------:R-:W-:Y:S01]  /*0300*/  LOP3.LUT R0, R0, 0xfffffffc, RZ, 0xc0, !PT ;  /* 0xfffffffc00007812 */ /* 0x000fe200078ec0ff */
[----:B------:R-:W2:Y:S01]  /*0310*/  S2UR UR22, SR_CTAID.Y ;  /* 0x00000000001679c3 */ /* 0x000ea20000002600 */
[----:B------:R-:W-:Y:S01]  /*0320*/  LEA.HI R11, R187, R15, RZ, 0x3 ;  /* 0x0000000fbb0b7211 */ /* 0x000fe200078f18ff */
[----:B-1----:R-:W-:Y:S01]  /*0330*/  USHF.R.S32.HI UR25, URZ, 0x1f, UR27 ;  /* 0x0000001f3f197899 */ /* 0x002fe2000801141b */
[----:B------:R-:W-:Y:S01]  /*0340*/  LEA.HI R3, R3, R10, RZ, 0x3 ;  /* 0x0000000a03037211 */ /* 0x000fe200078f18ff */
[----:B------:R-:W-:Y:S01]  /*0350*/  IMAD.IADD R9, R6, 0x1, -R0 ;  /* 0x0000000106097824 */ /* 0x000fe200078e0a00 */
[----:B------:R-:W-:Y:S01]  /*0360*/  SHF.R.S32.HI R5, RZ, 0x3, R11 ;  /* 0x00000003ff057819 */ /* 0x000fe2000001140b */
[----:B---3--:R-:W-:Y:S01]  /*0370*/  ULEA UR7, UR9, UR10, 0x18 ;  /* 0x0000000a09077291 */ /* 0x008fe2000f8ec03f */
[----:B------:R-:W-:-:S02]  /*0380*/  LOP3.LUT R0, R11, 0xfffffff8, RZ, 0xc0, !PT ;  /* 0xfffffff80b007812 */ /* 0x000fc400078ec0ff */
[----:B------:R-:W-:Y:S01]  /*0390*/  SHF.R.S32.HI R7, RZ, 0x1f, R2 ;  /* 0x0000001fff077819 */ /* 0x000fe20000011402 */
[----:B------:R-:W-:Y:S01]  /*03a0*/  IMAD.SHL.U32 R5, R5, 0x40, RZ ;  /* 0x0000004005057824 */ /* 0x000fe200078e00ff */
[----:B------:R-:W-:Y:S01]  /*03b0*/  LOP3.LUT R3, R3, 0xfffffff8, RZ, 0xc0, !PT ;  /* 0xfffffff803037812 */ /* 0x000fe200078ec0ff */
[----:B------:R-:W-:Y:S01]  /*03c0*/  IMAD.IADD R0, R15, 0x1, -R0 ;  /* 0x000000010f007824 */ /* 0x000fe200078e0a00 */
[----:B------:R-:W-:Y:S01]  /*03d0*/  SHF.R.S32.HI R6, RZ, 0x1f, R4 ;  /* 0x0000001fff067819 */ /* 0x000fe20000011404 */
[----:B----4-:R-:W-:Y:S01]  /*03e0*/  USHF.R.S32.HI UR32, URZ, 0x1f, UR23 ;  /* 0x0000001f3f207899 */ /* 0x010fe20008011417 */
[----:B------:R-:W-:Y:S01]  /*03f0*/  LEA.HI R13, R7, R2, RZ, 0x3 ;  /* 0x00000002070d7211 */ /* 0x000fe200078f18ff */
[----:B------:R-:W-:Y:S01]  /*0400*/  IMAD.IADD R3, R10, 0x1, -R3 ;  /* 0x000000010a037824 */ /* 0x000fe200078e0a03 */
[----:B------:R-:W-:Y:S01]  /*0410*/  LEA.HI R10, R6, R4, RZ, 0x2 ;  /* 0x00000004060a7211 */ /* 0x000fe200078f10ff */
[C---:B------:R-:W-:Y:S01]  /*0420*/  IMAD.SHL.U32 R8, R0.reuse, 0x8, RZ ;  /* 0x0000000800087824 */ /* 0x040fe200078e00ff */
[----:B------:R-:W-:Y:S01]  /*0430*/  LOP3.LUT R4, R13, 0xfffffff8, RZ, 0xc0, !PT ;  /* 0xfffffff80d047812 */ /* 0x000fe200078ec0ff */
[----:B------:R-:W-:Y:S01]  /*0440*/  IMAD.SHL.U32 R184, R0, 0x40, RZ ;  /* 0x0000004000b87824 */ /* 0x000fe200078e00ff */
[----:B------:R-:W-:-:S02]  /*0450*/  LOP3.LUT R5, R5, 0x1c0, RZ, 0xc0, !PT ;  /* 0x000001c005057812 */ /* 0x000fc400078ec0ff */
[-C--:B------:R-:W-:Y:S01]  /*0460*/  LEA.HI R7, R187, R15.reuse, RZ, 0x6 ;  /* 0x0000000fbb077211 */ /* 0x080fe200078f30ff */
[----:B------:R-:W-:Y:S01]  /*0470*/  IMAD.IADD R16, R2, 0x1, -R4 ;  /* 0x0000000102107824 */ /* 0x000fe200078e0a04 */
[----:B------:R-:W-:Y:S01]  /*0480*/  LOP3.LUT R6, R5, 0x38, R8, 0xf8, !PT ;  /* 0x0000003805067812 */ /* 0x000fe200078ef808 */
[----:B--2---:R-:W-:Y:S01]  /*0490*/  USHF.R.S32.HI UR29, URZ, 0x1f, UR22 ;  /* 0x0000001f3f1d7899 */ /* 0x004fe20008011416 */
[----:B------:R-:W-:Y:S02]  /*04a0*/  LOP3.LUT R2, R3, 0x1, RZ, 0xc0, !PT ;  /* 0x0000000103027812 */ /* 0x000fe400078ec0ff */
[----:B------:R-:W-:Y:S02]  /*04b0*/  SHF.R.U32.HI R5, RZ, 0x3, R5 ;  /* 0x00000003ff057819 */ /* 0x000fe40000011605 */
[----:B------:R-:W-:Y:S02]  /*04c0*/  LEA.HI R187, R187, R15, RZ, 0x7 ;  /* 0x0000000fbbbb7211 */ /* 0x000fe400078f38ff */
[----:B------:R-:W-:Y:S01]  /*04d0*/  ISETP.NE.U32.AND P0, PT, R2, 0x1, PT ;  /* 0x000000010200780c */ /* 0x000fe20003f05070 */
[----:B------:R-:W-:Y:S01]  /*04e0*/  IMAD.SHL.U32 R2, R9, 0x10, RZ ;  /* 0x0000001009027824 */ /* 0x000fe200078e00ff */
[----:B------:R-:W-:Y:S01]  /*04f0*/  LOP3.LUT R6, R6, R5, RZ, 0x3c, !PT ;  /* 0x0000000506067212 */ /* 0x000fe200078e3cff */
[----:B------:R-:W-:Y:S01]  /*0500*/  IMAD.SHL.U32 R5, R7, 0x8, RZ ;  /* 0x0000000807057824 */ /* 0x000fe200078e00ff */
[----:B------:R-:W-:-:S02]  /*0510*/  SHF.R.S32.HI R187, RZ, 0x7, R187 ;  /* 0x00000007ffbb7819 */ /* 0x000fc400000114bb */
[C---:B------:R-:W-:Y:S01]  /*0520*/  R2P PR, R3.reuse, 0x6 ;  /* 0x0000000603007804 */ /* 0x040fe20000000000 */
[----:B------:R-:W-:Y:S01]  /*0530*/  IMAD.SHL.U32 R3, R3, 0x40, RZ ;  /* 0x0000004003037824 */ /* 0x000fe200078e00ff */
[----:B------:R-:W-:Y:S01]  /*0540*/  LOP3.LUT R6, R6, 0xfffffe00, R5, 0xf8, !PT ;  /* 0xfffffe0006067812 */ /* 0x000fe200078ef805 */
[----:B------:R-:W-:Y:S01]  /*0550*/  IMAD.SHL.U32 R5, R187, 0x8, RZ ;  /* 0x00000008bb057824 */ /* 0x000fe200078e00ff */
[----:B------:R-:W-:Y:S02]  /*0560*/  LOP3.LUT R4, R14, 0x7ffffffc, RZ, 0xc0, !PT ;  /* 0x7ffffffc0e047812 */ /* 0x000fe400078ec0ff */
[C---:B------:R-:W-:Y:S01]  /*0570*/  LOP3.LUT P4, RZ, R0.reuse, 0x2, RZ, 0xc0, !PT ;  /* 0x0000000200ff7812 */ /* 0x040fe2000788c0ff */
[----:B------:R1:W-:Y:S01]  /*0580*/  STL [R1+0x4c], R6 ;  /* 0x00004c0601007387 */ /* 0x0003e20000100800 */
[----:B------:R-:W-:Y:S02]  /*0590*/  LOP3.LUT P3, RZ, R0, 0x4, RZ, 0xc0, !PT ;  /* 0x0000000400ff7812 */ /* 0x000fe4000786c0ff */
[----:B------:R-:W-:-:S02]  /*05a0*/  LOP3.LUT R0, R3, 0x1c0, RZ, 0xc0, !PT ;  /* 0x000001c003007812 */ /* 0x000fc400078ec0ff */
[----:B------:R-:W-:Y:S02]  /*05b0*/  LOP3.LUT R184, R184, 0x1c0, RZ, 0xc0, !PT ;  /* 0x000001c0b8b87812 */ /* 0x000fe400078ec0ff */
[----:B------:R-:W-:Y:S02]  /*05c0*/  SHF.R.U32.HI R3, RZ, 0x3, R0 ;  /* 0x00000003ff037819 */ /* 0x000fe40000011600 */
[----:B------:R-:W-:Y:S02]  /*05d0*/  LEA.HI.SX32 R10, R10, R2, 0x1e ;  /* 0x000000020a0a7211 */ /* 0x000fe400078ff2ff */
[----:B------:R-:W-:Y:S02]  /*05e0*/  LOP3.LUT R7, R3, R0, RZ, 0xfc, !PT ;  /* 0x0000000003077212 */ /* 0x000fe400078efcff */
[----:B------:R-:W-:Y:S01]  /*05f0*/  LOP3.LUT R2, R184, 0x30, R2, 0xf8, !PT ;  /* 0x00000030b8027812 */ /* 0x000fe200078ef802 */
[----:B------:R-:W-:Y:S01]  /*0600*/  STL [R1+0x70], R10 ;  /* 0x0000700a01007387 */ /* 0x000fe20000100800 */
[----:B-1----:R-:W-:Y:S01]  /*0610*/  IMAD.IADD R6, R15, 0x1, -R4 ;  /* 0x000000010f067824 */ /* 0x002fe200078e0a04 */
[----:B------:R-:W-:Y:S01]  /*0620*/  LOP3.LUT R4, R5, 0x8, RZ, 0xc0, !PT ;  /* 0x0000000805047812 */ /* 0x000fe200078ec0ff */
[----:B------:R-:W-:-:S02]  /*0630*/  IMAD.SHL.U32 R15, R15, 0x2, RZ ;  /* 0x000000020f0f7824 */ /* 0x000fc400078e00ff */
[----:B------:R-:W-:Y:S01]  /*0640*/  IMAD.SHL.U32 R5, R12, 0x10, RZ ;  /* 0x000000100c057824 */ /* 0x000fe200078e00ff */
[----:B------:R-:W-:Y:S01]  /*0650*/  LOP3.LUT R8, R3, R0, R4, 0x1e, !PT ;  /* 0x0000000003087212 */ /* 0x000fe200078e1e04 */
[----:B------:R-:W-:Y:S01]  /*0660*/  IMAD.SHL.U32 R0, R6, 0x2, RZ ;  /* 0x0000000206007824 */ /* 0x000fe200078e00ff */
[----:B------:R-:W-:Y:S02]  /*0670*/  LOP3.LUT R3, R15, 0x6, RZ, 0xc0, !PT ;  /* 0x000000060f037812 */ /* 0x000fe400078ec0ff */
[----:B------:R-:W-:Y:S02]  /*0680*/  LOP3.LUT R14, R4, 0x10, R5, 0xf8, !PT ;  /* 0x00000010040e7812 */ /* 0x000fe400078ef805 */
[----:B------:R-:W-:Y:S01]  /*0690*/  LOP3.LUT R5, R2, 0x8, R11, 0xf8, !PT ;  /* 0x0000000802057812 */ /* 0x000fe200078ef80b */
[C---:B------:R-:W-:Y:S01]  /*06a0*/  IMAD R6, R187.reuse, 0x40, R3 ;  /* 0x00000040bb067824 */ /* 0x040fe200078e0203 */
[----:B------:R-:W-:Y:S01]  /*06b0*/  LOP3.LUT R4, R184, 0x8, R11, 0xf8, !PT ;  /* 0x00000008b8047812 */ /* 0x000fe200078ef80b */
[----:B------:R-:W-:Y:S01]  /*06c0*/  IMAD R3, R187, 0x2000, R0 ;  /* 0x00002000bb037824 */ /* 0x000fe200078e0200 */
[----:B------:R-:W-:Y:S01]  /*06d0*/  SHF.R.U32.HI R184, RZ, 0x3, R184 ;  /* 0x00000003ffb87819 */ /* 0x000fe200000116b8 */
[----:B------:R-:W-:Y:S01]  /*06e0*/  IMAD R0, R9, 0x400, R0 ;  /* 0x0000040009007824 */ /* 0x000fe200078e0200 */
[----:B------:R1:W-:Y:S01]  /*06f0*/  STL [R1+0x68], R6 ;  /* 0x0000680601007387 */ /* 0x0003e20000100800 */
[----:B------:R-:W-:Y:S01]  /*0700*/  IMAD.SHL.U32 R2, R12, 0x200, RZ ;  /* 0x000002000c027824 */ /* 0x000fe200078e00ff */
[----:B------:R-:W-:Y:S01]  /*0710*/  LOP3.LUT R4, R4, R184, RZ, 0x3c, !PT ;  /* 0x000000b804047212 */ /* 0x000fe200078e3cff */
[----:B------:R-:W-:-:S02]  /*0720*/  IMAD.IADD R8, R0, 0x1, R8 ;  /* 0x0000000100087824 */ /* 0x000fc400078e0208 */
[----:B------:R-:W-:Y:S01]  /*0730*/  IMAD R3, R9, 0x400, R3 ;  /* 0x0000040009037824 */ /* 0x000fe200078e0203 */
[----:B------:R-:W-:Y:S01]  /*0740*/  LOP3.LUT R184, R2, R5, R184, 0xf6, !PT ;  /* 0x0000000502b87212 */ /* 0x000fe200078ef6b8 */
[----:B------:R-:W-:Y:S01]  /*0750*/  VIADD R0, R10, 0xffffff80 ;  /* 0xffffff800a007836 */ /* 0x000fe20000000000 */
[----:B------:R-:W-:Y:S01]  /*0760*/  LEA R8, R8, UR5, 0x1 ;  /* 0x0000000508087c11 */ /* 0x000fe2000f8e08ff */
[----:B------:R-:W-:Y:S01]  /*0770*/  IMAD.IADD R7, R7, 0x1, R3 ;  /* 0x0000000107077824 */ /* 0x000fe200078e0203 */
[----:B------:R-:W-:Y:S01]  /*0780*/  LEA R184, R184, UR8, 0x1 ;  /* 0x00000008b8b87c11 */ /* 0x000fe2000f8e08ff */
[----:B------:R-:W-:Y:S01]  /*0790*/  IMAD R187, R187, 0x1000, R2 ;  /* 0x00001000bbbb7824 */ /* 0x000fe200078e0202 */
[----:B------:R-:W-:Y:S01]  /*07a0*/  SHF.R.S32.HI R3, RZ, 0x1f, R0 ;  /* 0x0000001fff037819 */ /* 0x000fe20000011400 */
[----:B------:R-:W-:Y:S01]  /*07b0*/  IMAD.SHL.U32 R2, R16, 0x40, RZ ;  /* 0x0000004010027824 */ /* 0x000fe200078e00ff */
[----:B------:R-:W-:Y:S01]  /*07c0*/  LEA R7, R7, UR8, 0x1 ;  /* 0x0000000807077c11 */ /* 0x000fe2000f8e08ff */
[----:B------:R-:W-:Y:S01]  /*07d0*/  IMAD.SHL.U32 R5, R12, 0x8, RZ ;  /* 0x000000080c057824 */ /* 0x000fe200078e00ff */
[----:B------:R-:W-:Y:S01]  /*07e0*/  SHF.L.U64.HI R3, R0, 0x2, R3 ;  /* 0x0000000200037819 */ /* 0x000fe20000010203 */
[----:B------:R-:W-:Y:S01]  /*07f0*/  IMAD.IADD R187, R187, 0x1, R4 ;  /* 0x00000001bbbb7824 */ /* 0x000fe200078e0204 */
[----:B------:R-:W-:Y:S01]  /*0800*/  LOP3.LUT R2, R2, 0x1c0, RZ, 0xc0, !PT ;  /* 0x000001c002027812 */ /* 0x000fe200078ec0ff */
[----:B------:R-:W-:-:S02]  /*0810*/  IMAD.SHL.U32 R4, R13, 0x40, RZ ;  /* 0x000000400d047824 */ /* 0x000fc400078e00ff */
[----:B------:R2:W-:Y:S01]  /*0820*/  STL [R1+0x64], R3 ;  /* 0x0000640301007387 */ /* 0x0005e20000100800 */
[C---:B------:R-:W-:Y:S01]  /*0830*/  VIADD R13, R8.reuse, 0x2420 ;  /* 0x00002420080d7836 */ /* 0x040fe20000000000 */
[----:B------:R-:W-:Y:S01]  /*0840*/  LEA R187, R187, UR5, 0x1 ;  /* 0x00000005bbbb7c11 */ /* 0x000fe2000f8e08ff */
[----:B------:R-:W-:Y:S01]  /*0850*/  @P1 VIADD R13, R8, 0x23e0 ;  /* 0x000023e0080d1836 */ /* 0x000fe20000000000 */
[----:B-1----:R-:W1:Y:S01]  /*0860*/  LDC R6, c[0x0][0x2c4] ;  /* 0x0000b100ff067b82 */ /* 0x002e620000000800 */
[----:B------:R-:W-:Y:S01]  /*0870*/  LOP3.LUT R0, R4, 0xfffffe00, RZ, 0xc0, !PT ;  /* 0xfffffe0004007812 */ /* 0x000fe200078ec0ff */
[C---:B------:R-:W-:Y:S02]  /*0880*/  VIADD R12, R8.reuse, 0x2040 ;  /* 0x00002040080c7836 */ /* 0x040fe40000000000 */
[----:B------:R-:W-:Y:S02]  /*0890*/  @P2 VIADD R12, R8, 0x1fc0 ;  /* 0x00001fc0080c2836 */ /* 0x000fe40000000000 */
[----:B------:R-:W-:Y:S01]  /*08a0*/  IMAD R4, R9, 0x400, R0 ;  /* 0x0000040009047824 */ /* 0x000fe200078e0200 */
[----:B--2---:R-:W-:-:S02]  /*08b0*/  LOP3.LUT R3, R2, 0x8, R5, 0xf8, !PT ;  /* 0x0000000802037812 */ /* 0x004fc400078ef805 */
[----:B------:R-:W-:-:S04]  /*08c0*/  SHF.R.U32.HI R5, RZ, 0x3, R2 ;  /* 0x00000003ff057819 */ /* 0x000fc80000011602 */
[----:B------:R-:W-:Y:S01]  /*08d0*/  LOP3.LUT R2, R5, R14, R2, 0x1e, !PT ;  /* 0x0000000e05027212 */ /* 0x000fe200078e1e02 */
[C---:B------:R-:W-:Y:S01]  /*08e0*/  VIADD R14, R8.reuse, 0x420 ;  /* 0x00000420080e7836 */ /* 0x040fe20000000000 */
[----:B------:R-:W-:Y:S01]  /*08f0*/  LOP3.LUT R3, R3, R5, RZ, 0x3c, !PT ;  /* 0x0000000503037212 */ /* 0x000fe200078e3cff */
[----:B------:R-:W-:Y:S01]  /*0900*/  @P1 VIADD R14, R8, 0x3e0 ;  /* 0x000003e0080e1836 */ /* 0x000fe20000000000 */
[----:B------:R-:W-:Y:S01]  /*0910*/  LOP3.LUT R194, R2, R0, RZ, 0xfc, !PT ;  /* 0x0000000002c27212 */ /* 0x000fe200078efcff */
[----:B------:R-:W-:Y:S01]  /*0920*/  IMAD.MOV.U32 R0, RZ, RZ, 0x20 ;  /* 0x00000020ff007424 */ /* 0x000fe200078e00ff */
[----:B-1----:R-:W-:Y:S01]  /*0930*/  IADD3 R5, R10, 0x1, -R6 ;  /* 0x000000010a057810 */ /* 0x002fe20007ffe806 */
[----:B------:R-:W-:Y:S02]  /*0940*/  IMAD.MOV.U32 R2, RZ, RZ, -0x10 ;  /* 0xfffffff0ff027424 */ /* 0x000fe400078e00ff */
[----:B------:R-:W-:Y:S01]  /*0950*/  IMAD.IADD R193, R4, 0x1, R3 ;  /* 0x0000000104c17824 */ /* 0x000fe200078e0203 */
[----:B------:R-:W-:Y:S01]  /*0960*/  SEL R189, R0, 0xffffffe0, !P4 ;  /* 0xffffffe000bd7807 */ /* 0x000fe20006000000 */
[----:B------:R-:W-:Y:S01]  /*0970*/  IMAD.MOV.U32 R3, RZ, RZ, 0x40 ;  /* 0x00000040ff037424 */ /* 0x000fe200078e00ff */
[----:B------:R-:W-:Y:S01]  /*0980*/  SEL R2, R2, 0x10, !P0 ;  /* 0x0000001002027807 */ /* 0x000fe20004000000 */
[----:B------:R-:W-:Y:S01]  /*0990*/  IMAD.MOV.U32 R4, RZ, RZ, 0x440 ;  /* 0x00000440ff047424 */ /* 0x000fe200078e00ff */
[----:B------:R-:W-:Y:S01]  /*09a0*/  SEL R0, R0, 0xffffffe0, !P1 ;  /* 0xffffffe000007807 */ /* 0x000fe20004800000 */
[----:B------:R1:W-:Y:S01]  /*09b0*/  STL [R1+0x60], R5 ;  /* 0x0000600501007387 */ /* 0x0003e20000100800 */
[----:B------:R-:W-:Y:S01]  /*09c0*/  SEL R188, R3, 0xffffffc0, !P3 ;  /* 0xffffffc003bc7807 */ /* 0x000fe20005800000 */
[----:B------:R-:W-:Y:S01]  /*09d0*/  IMAD.IADD R11, R7, 0x1, R2 ;  /* 0x00000001070b7824 */ /* 0x000fe200078e0202 */
[----:B------:R-:W-:Y:S01]  /*09e0*/  SEL R3, R3, 0xffffffc0, !P2 ;  /* 0xffffffc003037807 */ /* 0x000fe20005000000 */
[----:B------:R-:W-:Y:S01]  /*09f0*/  IMAD.IADD R6, R7, 0x1, R0 ;  /* 0x0000000107067824 */ /* 0x000fe200078e0200 */
[----:B------:R-:W-:Y:S01]  /*0a00*/  SEL R4, R4, 0x3c0, !P2 ;  /* 0x000003c004047807 */ /* 0x000fe20005000000 */
[----:B------:R-:W-:Y:S01]  /*0a10*/  STL [R1+0x6c], R8 ;  /* 0x00006c0801007387 */ /* 0x000fe20000100800 */
[----:B------:R-:W-:-:S02]  /*0a20*/  IMAD.IADD R188, R187, 0x1, R188 ;  /* 0x00000001bbbc7824 */ /* 0x000fc400078e02bc */
[----:B------:R-:W-:Y:S01]  /*0a30*/  IMAD.IADD R10, R7, 0x1, R3 ;  /* 0x00000001070a7824 */ /* 0x000fe200078e0203 */
[----:B------:R2:W-:Y:S01]  /*0a40*/  STL [R1+0x8], R7 ;  /* 0x0000080701007387 */ /* 0x0005e20000100800 */
[----:B------:R-:W-:Y:S02]  /*0a50*/  IMAD.IADD R9, R3, 0x1, R8 ;  /* 0x0000000103097824 */ /* 0x000fe400078e0208 */
[----:B------:R-:W-:Y:S01]  /*0a60*/  IMAD.IADD R2, R2, 0x1, R10 ;  /* 0x0000000102027824 */ /* 0x000fe200078e020a */
[----:B------:R3:W-:Y:S01]  /*0a70*/  STL [R1+0x14], R11 ;  /* 0x0000140b01007387 */ /* 0x0007e20000100800 */
[----:B------:R-:W-:Y:S02]  /*0a80*/  IMAD.IADD R190, R187, 0x1, R189 ;  /* 0x00000001bbbe7824 */ /* 0x000fe400078e02bd */
[----:B------:R-:W-:Y:S01]  /*0a90*/  IMAD.IADD R189, R189, 0x1, R188 ;  /* 0x00000001bdbd7824 */ /* 0x000fe200078e02bc */
[----:B------:R4:W-:Y:S04]  /*0aa0*/  STL [R1+0x24], R6 ;  /* 0x0000240601007387 */ /* 0x0009e80000100800 */
[----:B------:R-:W-:Y:S01]  /*0ab0*/  STL [R1+0xc], R10 ;  /* 0x00000c0a01007387 */ /* 0x000fe20000100800 */
[----:B-1----:R-:W-:-:S02]  /*0ac0*/  VIADD R5, R8, 0x2020 ;  /* 0x0000202008057836 */ /* 0x002fc40000000000 */
[----:B------:R-:W-:-:S04]  /*0ad0*/  @P1 VIADD R5, R8, 0x1fe0 ;  /* 0x00001fe008051836 */ /* 0x000fc80000000000 */
[----:B------:R-:W-:Y:S02]  /*0ae0*/  IMAD.IADD R3, R3, 0x1, R5 ;  /* 0x0000000103037824 */ /* 0x000fe400078e0205 */
[----:B--2---:R-:W-:Y:S02]  /*0af0*/  IMAD.IADD R7, R0, 0x1, R8 ;  /* 0x0000000100077824 */ /* 0x004fe400078e0208 */
[----:B---3--:R-:W-:-:S03]  /*0b00*/  IMAD.IADD R11, R11, 0x1, R0 ;  /* 0x000000010b0b7824 */ /* 0x008fc600078e0200 */
[----:B------:R1:W-:Y:S01]  /*0b10*/  STL [R1+0xa0], R7 ;  /* 0x0000a00701007387 */ /* 0x0003e20000100800 */
[----:B----4-:R-:W-:-:S03]  /*0b20*/  IMAD.IADD R6, R8, 0x1, R4 ;  /* 0x0000000108067824 */ /* 0x010fc600078e0204 */
        /* <DEDUP_REMOVED lines=22> */
.L_x_998:
        /* <DEDUP_REMOVED lines=8> */
[----:B-12---:R-:W1:Y:S02]  /*0d10*/  @P0 S2R R0, SR_CTAID.Y ;  /* 0x0000000000000919 */ /* 0x006e640000002600 */
        /* <DEDUP_REMOVED lines=22> */
[----:B------:R-:W-:Y:S05]  /*0e80*/  @P0 BRA `(.L_x_990) ;  /* 0x0000009000580947 */ /* 0x000fea0003800000 */
        /* <DEDUP_REMOVED lines=73> */
.L_x_991:
[----:B------:R-:W-:Y:S01]  /*1320*/  UIMAD UR35, UR24, UR15, UR27 ;  /* 0x0000000f182372a4 */ /* 0x000fe2000f8e021b */
[----:B------:R-:W-:-:S03]  /*1330*/  ULDC UR52, c[0x0][0x2d4] ;  /* 0x0000b50000347ab9 */ /* 0x000fc60000000800 */
[----:B------:R-:W-:-:S12]  /*1340*/  UIMAD UR35, UR35, UR52, URZ ;  /* 0x00000034232372a4 */ /* 0x000fd8000f8e023f */
.L_x_992:
[----:B------:R-:W2:Y:S01]  /*1350*/  LDL R15, [R1+0x4c] ;  /* 0x00004c00010f7983 */ /* 0x000ea20000100800 */
[----:B------:R-:W-:Y:S01]  /*1360*/  UIMAD UR10, UR15, UR14, URZ ;  /* 0x0000000e0f0a72a4 */ /* 0x000fe2000f8e023f */
[----:B------:R-:W-:Y:S01]  /*1370*/  IMAD.U32 R10, RZ, RZ, UR11 ;  /* 0x0000000bff0a7e24 */ /* 0x000fe2000f8e00ff */
[----:B------:R-:W1:Y:S01]  /*1380*/  LDC.64 R18, c[0x0][0x418] ;  /* 0x00010600ff127b82 */ /* 0x000e620000000a00 */
[----:B------:R-:W3:Y:S01]  /*1390*/  S2R R27, SR_TID.X ;  /* 0x00000000001b7919 */ /* 0x000ee20000002100 */
[----:B------:R-:W-:Y:S02]  /*13a0*/  USHF.L.U32 UR9, UR10, 0x7, URZ ;  /* 0x000000070a097899 */ /* 0x000fe4000800063f */
[----:B------:R-:W-:Y:S02]  /*13b0*/  UIADD3 UR33, UP1, UR38, UR33, URZ ;  /* 0x0000002126217290 */ /* 0x000fe4000ff3e03f */
[----:B------:R-:W-:Y:S02]  /*13c0*/  UIMAD.WIDE UR52, UR24, UR52, UR42 ;  /* 0x00000034183472a5 */ /* 0x000fe4000f8e022a */
[----:B------:R-:W4:Y:S01]  /*13d0*/  LDC.64 R20, c[0x0][0x228] ;  /* 0x00008a00ff147b82 */ /* 0x000f220000000a00 */
[----:B------:R-:W-:Y:S01]  /*13e0*/  UIMAD.WIDE.U32 UR50, UR14, UR15, URZ ;  /* 0x0000000f0e3272a5 */ /* 0x000fe2000f8e003f */
[----:B------:R-:W-:Y:S01]  /*13f0*/  ULDC.64 UR20, c[0x0][0x240] ;  /* 0x0000900000147ab9 */ /* 0x000fe20000000a00 */
[----:B------:R-:W-:Y:S01]  /*1400*/  USHF.R.S32.HI UR47, URZ, 0x1f, UR14 ;  /* 0x0000001f3f2f7899 */ /* 0x000fe2000801140e */
[----:B------:R-:W-:-:S03]  /*1410*/  ULDC.64 UR16, c[0x0][0x420] ;  /* 0x0001080000107ab9 */ /* 0x000fc60000000a00 */
[----:B------:R-:W-:Y:S01]  /*1420*/  IMAD.U32 R16, RZ, RZ, UR50 ;  /* 0x00000032ff107e24 */ /* 0x000fe2000f8e00ff */
[----:B------:R-:W-:Y:S01]  /*1430*/  UIMAD UR47, UR47, UR15, URZ ;  /* 0x0000000f2f2f72a4 */ /* 0x000fe2000f8e023f */
[----:B------:R-:W-:Y:S01]  /*1440*/  IMAD.U32 R17, RZ, RZ, UR51 ;  /* 0x00000033ff117e24 */ /* 0x000fe2000f8e00ff */
[----:B------:R-:W-:Y:S01]  /*1450*/  ULDC.64 UR18, c[0x0][0x258] ;  /* 0x0000960000127ab9 */ /* 0x000fe20000000a00 */
[----:B------:R-:W-:Y:S02]  /*1460*/  UIADD3.X UR44, UR45, UR44, URZ, UP1, !UPT ;  /* 0x0000002c2d2c7290 */ /* 0x000fe40008ffe43f */
[----:B------:R-:W-:-:S04]  /*1470*/  UIMAD UR47, UR48, UR14, UR47 ;  /* 0x0000000e302f72a4 */ /* 0x000fc8000f8e022f */
[----:B------:R-:W-:Y:S01]  /*1480*/  UIADD3 UR47, UR51, UR47, URZ ;  /* 0x0000002f332f7290 */ /* 0x000fe2000fffe03f */
[----:B---3--:R-:W-:-:S04]  /*1490*/  SHF.R.S32.HI R28, RZ, 0x1f, R27 ;  /* 0x0000001fff1c7819 */ /* 0x008fc8000001141b */
[CC--:B------:R-:W-:Y:S02]  /*14a0*/  LEA.HI R2, R28.reuse, R27.reuse, RZ, 0x5 ;  /* 0x0000001b1c027211 */ /* 0x0c0fe400078f28ff */
[----:B------:R-:W-:Y:S02]  /*14b0*/  LEA.HI R9, R28, R27, RZ, 0x3 ;  /* 0x0000001b1c097211 */ /* 0x000fe400078f18ff */
[----:B------:R-:W-:Y:S02]  /*14c0*/  LOP3.LUT R0, R2, 0xffffffe0, RZ, 0xc0, !PT ;  /* 0xffffffe002007812 */ /* 0x000fe400078ec0ff */
[----:B------:R-:W-:Y:S02]  /*14d0*/  SHF.R.S32.HI R2, RZ, 0x5, R2 ;  /* 0x00000005ff027819 */ /* 0x000fe40000011402 */
[----:B------:R-:W-:Y:S01]  /*14e0*/  SHF.R.S32.HI R6, RZ, 0x3, R9 ;  /* 0x00000003ff067819 */ /* 0x000fe20000011409 */
[----:B------:R-:W-:Y:S01]  /*14f0*/  IMAD.IADD R0, R27, 0x1, -R0 ;  /* 0x000000011b007824 */ /* 0x000fe200078e0a00 */
[----:B------:R-:W-:-:S02]  /*1500*/  LOP3.LUT R9, R9, 0xfffffff8, RZ, 0xc0, !PT ;  /* 0xfffffff809097812 */ /* 0x000fc400078ec0ff */
[----:B------:R-:W-:Y:S01]  /*1510*/  SHF.R.S32.HI R8, RZ, 0x1f, R6 ;  /* 0x0000001fff087819 */ /* 0x000fe20000011406 */
[----:B------:R-:W-:Y:S01]  /*1520*/  IMAD R0, R2, UR10, R0 ;  /* 0x0000000a02007c24 */ /* 0x000fe2000f8e0200 */
[----:B------:R-:W-:Y:S01]  /*1530*/  ULDC.64 UR10, c[0x0][0x248] ;  /* 0x00009200000a7ab9 */ /* 0x000fe20000000a00 */
[----:B------:R-:W-:Y:S01]  /*1540*/  IMAD.U32 R2, RZ, RZ, UR8 ;  /* 0x00000008ff027e24 */ /* 0x000fe2000f8e00ff */
[----:B------:R-:W-:Y:S01]  /*1550*/  USHF.R.S32.HI UR8, URZ, 0x1f, UR9 ;  /* 0x0000001f3f087899 */ /* 0x000fe20008011409 */
[----:B------:R-:W-:Y:S01]  /*1560*/  IMAD.WIDE.U32 R4, R6, UR10, RZ ;  /* 0x0000000a06047c25 */ /* 0x000fe2000f8e00ff */
[----:B------:R-:W-:Y:S02]  /*1570*/  IADD3 R10, P2, P0, R0, UR9, R10 ;  /* 0x00000009000a7c10 */ /* 0x000fe4000f85e00a */
[----:B------:R-:W-:Y:S01]  /*1580*/  SHF.R.S32.HI R0, RZ, 0x1f, R0 ;  /* 0x0000001fff007819 */ /* 0x000fe20000011400 */
[----:B------:R-:W-:-:S03]  /*1590*/  IMAD.U32 R22, RZ, RZ, UR10 ;  /* 0x0000000aff167e24 */ /* 0x000fc6000f8e00ff */
[----:B------:R-:W-:Y:S01]  /*15a0*/  IADD3.X R0, R0, UR8, R2, P2, P0 ;  /* 0x0000000800007c10 */ /* 0x000fe200097e0402 */
[----:B------:R-:W-:Y:S01]  /*15b0*/  ULDC.64 UR8, c[0x0][0x250] ;  /* 0x0000940000087ab9 */ /* 0x000fe20000000a00 */
[----:B------:R-:W-:Y:S01]  /*15c0*/  IADD3 R10, P0, R10, R11, RZ ;  /* 0x0000000b0a0a7210 */ /* 0x000fe20007f1e0ff */
[----:B------:R-:W-:Y:S02]  /*15d0*/  IMAD R7, R8, UR8, RZ ;  /* 0x0000000808077c24 */ /* 0x000fe4000f8e02ff */
[----:B------:R-:W-:Y:S02]  /*15e0*/  IMAD.U32 R24, RZ, RZ, UR8 ;  /* 0x00000008ff187e24 */ /* 0x000fe4000f8e00ff */
[----:B------:R-:W-:Y:S02]  /*15f0*/  IMAD.X R11, R0, 0x1, R3, P0 ;  /* 0x00000001000b7824 */ /* 0x000fe400000e0603 */
[----:B------:R-:W-:Y:S02]  /*1600*/  IMAD R0, R8, UR10, RZ ;  /* 0x0000000a08007c24 */ /* 0x000fe4000f8e02ff */
[----:B------:R-:W-:-:S04]  /*1610*/  IMAD.WIDE.U32 R2, R6, UR8, RZ ;  /* 0x0000000806027c25 */ /* 0x000fc8000f8e00ff */
[C---:B------:R-:W-:Y:S02]  /*1620*/  IMAD R7, R6.reuse, UR9, R7 ;  /* 0x0000000906077c24 */ /* 0x040fe4000f8e0207 */
[C---:B------:R-:W-:Y:S02]  /*1630*/  IMAD R0, R6.reuse, UR11, R0 ;  /* 0x0000000b06007c24 */ /* 0x040fe4000f8e0200 */
[----:B------:R-:W-:Y:S02]  /*1640*/  IMAD.IADD R3, R3, 0x1, R7 ;  /* 0x0000000103037824 */ /* 0x000fe400078e0207 */
[----:B------:R-:W-:Y:S01]  /*1650*/  IMAD.IADD R5, R5, 0x1, R0 ;  /* 0x0000000105057824 */ /* 0x000fe200078e0200 */
[----:B------:R-:W-:Y:S01]  /*1660*/  IADD3 R0, P0, R6, UR42, RZ ;  /* 0x0000002a06007c10 */ /* 0x000fe2000ff1e0ff */
[----:B------:R-:W-:Y:S02]  /*1670*/  IMAD.IADD R7, R27, 0x1, -R9 ;  /* 0x000000011b077824 */ /* 0x000fe400078e0a09 */
[----:B------:R-:W-:Y:S01]  /*1680*/  IMAD.WIDE.U32 R22, R22, UR33, R4 ;  /* 0x0000002116167c25 */ /* 0x000fe2000f8e0004 */
[----:B------:R-:W-:Y:S01]  /*1690*/  IADD3.X R12, R8, UR43, RZ, P0, !PT ;  /* 0x0000002b080c7c10 */ /* 0x000fe200087fe4ff */
[----:B------:R-:W-:-:S02]  /*16a0*/  UIADD3 UR43, UP0, UR52, UR12, URZ ;  /* 0x0000000c342b7290 */ /* 0x000fc4000ff1e03f */
[----:B------:R-:W-:Y:S01]  /*16b0*/  IMAD.SHL.U32 R6, R7, 0x8, RZ ;  /* 0x0000000807067824 */ /* 0x000fe200078e00ff */
[----:B------:R-:W-:Y:S01]  /*16c0*/  ULDC.64 UR12, c[0x0][0x428] ;  /* 0x00010a00000c7ab9 */ /* 0x000fe20000000a00 */
[----:B------:R-:W-:Y:S01]  /*16d0*/  IMAD R4, R12, UR20, RZ ;  /* 0x000000140c047c24 */ /* 0x000fe2000f8e02ff */
[----:B------:R-:W-:Y:S01]  /*16e0*/  UIMAD UR14, UR25, UR12, URZ ;  /* 0x0000000c190e72a4 */ /* 0x000fe2000f8e023f */
[----:B------:R-:W-:Y:S01]  /*16f0*/  IMAD.WIDE.U32 R24, R24, UR33, R2 ;  /* 0x0000002118187c25 */ /* 0x000fe2000f8e0002 */
[----:B------:R-:W-:Y:S01]  /*1700*/  SHF.R.S32.HI R7, RZ, 0x1f, R6 ;  /* 0x0000001fff077819 */ /* 0x000fe20000011406 */
[----:B------:R-:W-:Y:S02]  /*1710*/  UIADD3.X UR46, UR53, UR46, URZ, UP0, !UPT ;  /* 0x0000002e352e7290 */ /* 0x000fe400087fe43f */
[----:B-1----:R-:W-:Y:S01]  /*1720*/  IMAD R2, R18, UR26, RZ ;  /* 0x0000001a12027c24 */ /* 0x002fe2000f8e02ff */
[----:B------:R-:W-:Y:S01]  /*1730*/  UIMAD UR47, UR47, UR43, URZ ;  /* 0x0000002b2f2f72a4 */ /* 0x000fe2000f8e023f */
[C---:B------:R-:W-:Y:S01]  /*1740*/  IMAD R4, R0.reuse, UR21, R4 ;  /* 0x0000001500047c24 */ /* 0x040fe2000f8e0204 */
[----:B------:R-:W-:Y:S01]  /*1750*/  USHF.L.U64.HI UR21, UR20, 0x6, UR21 ;  /* 0x0000000614157899 */ /* 0x000fe20008010215 */
[----:B------:R-:W-:Y:S01]  /*1760*/  IMAD.WIDE.U32 R8, R0, UR20, R6 ;  /* 0x0000001400087c25 */ /* 0x000fe2000f8e0006 */
[----:B------:R-:W-:-:S02]  /*1770*/  UIMAD UR46, UR46, UR50, UR47 ;  /* 0x000000322e2e72a4 */ /* 0x000fc4000f8e022f */
[----:B------:R-:W-:Y:S01]  /*1780*/  USHF.L.U32 UR20, UR20, 0x6, URZ ;  /* 0x0000000614147899 */ /* 0x000fe2000800063f */
[----:B------:R-:W-:Y:S01]  /*1790*/  IMAD.WIDE.U32 R16, R16, UR43, R10 ;  /* 0x0000002b10107c25 */ /* 0x000fe2000f8e000a */
[----:B------:R-:W-:-:S03]  /*17a0*/  UIMAD UR43, UR27, UR13, UR14 ;  /* 0x0000000d1b2b72a4 */ /* 0x000fc6000f8e020e */
        /* <DEDUP_REMOVED lines=10> */
[C---:B------:R-:W-:Y:S01]  /*1850*/  IMAD R10, R0.reuse, UR17, R5 ;  /* 0x00000011000a7c24 */ /* 0x040fe2000f8e0205 */
[----:B------:R-:W-:Y:S01]  /*1860*/  USHF.L.U64.HI UR17, UR16, 0x6, UR17 ;  /* 0x0000000610117899 */ /* 0x000fe20008010211 */
[----:B------:R-:W-:-:S04]  /*1870*/  IMAD.WIDE.U32 R2, R0, UR16, R2 ;  /* 0x0000001000027c25 */ /* 0x000fc8000f8e0002 */
[----:B------:R-:W-:Y:S02]  /*1880*/  IMAD.IADD R3, R3, 0x1, R10 ;  /* 0x0000000103037824 */ /* 0x000fe400078e020a */
[----:B------:R-:W-:Y:S01]  /*1890*/  IMAD.U32 R0, RZ, RZ, UR12 ;  /* 0x0000000cff007e24 */ /* 0x000fe2000f8e00ff */
[----:B------:R-:W-:Y:S01]  /*18a0*/  ULDC.64 UR12, c[0x0][0x400] ;  /* 0x00010000000c7ab9 */ /* 0x000fe20000000a00 */
[----:B------:R-:W-:Y:S01]  /*18b0*/  IMAD R11, R20, UR26, RZ ;  /* 0x0000001a140b7c24 */ /* 0x000fe2000f8e02ff */
[----:B------:R-:W-:Y:S01]  /*18c0*/  LEA R196, P0, R16, UR12, 0x2 ;  /* 0x0000000c10c47c11 */ /* 0x000fe2000f8010ff */
[----:B------:R-:W-:-:S04]  /*18d0*/  IMAD.WIDE.U32 R2, R0, UR27, R2 ;  /* 0x0000001b00027c25 */ /* 0x000fc8000f8e0002 */
[----:B------:R-:W-:Y:S01]  /*18e0*/  IMAD R11, R21, UR24, R11 ;  /* 0x00000018150b7c24 */ /* 0x000fe2000f8e020b */
[C---:B------:R-:W-:Y:S01]  /*18f0*/  LEA R32, P2, R2.reuse, UR14, 0x1 ;  /* 0x0000000e02207c11 */ /* 0x040fe2000f8408ff */
[----:B------:R-:W-:Y:S01]  /*1900*/  VIADD R0, R3, UR43 ;  /* 0x0000002b03007c36 */ /* 0x000fe20008000000 */
[----:B------:R-:W-:Y:S01]  /*1910*/  USHF.L.U32 UR14, UR16, 0x6, URZ ;  /* 0x00000006100e7899 */ /* 0x000fe2000800063f */
[----:B------:R-:W-:Y:S01]  /*1920*/  VIADD R3, R17, UR46 ;  /* 0x0000002e11037c36 */ /* 0x000fe20008000000 */
[----:B------:R-:W-:Y:S01]  /*1930*/  UIADD3 UR16, UR37, -0x1, URZ ;  /* 0xffffffff25107890 */ /* 0x000fe2000fffe03f */
[----:B------:R-:W-:Y:S01]  /*1940*/  IMAD.IADD R5, R9, 0x1, R11 ;  /* 0x0000000109057824 */ /* 0x000fe200078e020b */
[----:B------:R-:W-:Y:S01]  /*1950*/  LEA.HI.X R33, R2, UR15, R0, 0x1, P2 ;  /* 0x0000000f02217c11 */ /* 0x000fe200090f0c00 */
[----:B------:R-:W-:Y:S01]  /*1960*/  IMAD.U32 R9, RZ, RZ, UR18 ;  /* 0x00000012ff097e24 */ /* 0x000fe2000f8e00ff */
[----:B------:R-:W-:Y:S01]  /*1970*/  UIMAD UR18, UR25, UR18, URZ ;  /* 0x00000012191272a4 */ /* 0x000fe2000f8e023f */
[----:B------:R-:W-:Y:S01]  /*1980*/  IMAD.MOV.U32 R4, RZ, RZ, R8 ;  /* 0x000000ffff047224 */ /* 0x000fe200078e0008 */
[----:B------:R-:W-:Y:S01]  /*1990*/  LEA.HI.X R197, R16, UR13, R3, 0x2, P0 ;  /* 0x0000000d10c57c11 */ /* 0x000fe200080f1403 */
[----:B------:R-:W-:Y:S01]  /*19a0*/  ULDC.64 UR12, c[0x0][0x210] ;  /* 0x00008400000c7ab9 */ /* 0x000fe20000000a00 */
[----:B------:R-:W3:Y:S01]  /*19b0*/  LDC.64 R16, c[0x0][0x238] ;  /* 0x00008e00ff107b82 */ /* 0x000ee20000000a00 */
[----:B------:R-:W-:Y:S01]  /*19c0*/  UIMAD UR18, UR27, UR19, UR18 ;  /* 0x000000131b1272a4 */ /* 0x000fe2000f8e0212 */
[----:B------:R-:W-:Y:S01]  /*19d0*/  IMAD.WIDE.U32 R8, R9, UR27, R4 ;  /* 0x0000001b09087c25 */ /* 0x000fe2000f8e0004 */
[----:B------:R-:W-:Y:S01]  /*19e0*/  IADD3 R4, P0, R32, UR14, RZ ;  /* 0x0000000e20047c10 */ /* 0x000fe2000ff1e0ff */
[----:B------:R4:W-:Y:S02]  /*19f0*/  STL.64 [R1+0x30], R32 ;  /* 0x0000302001007387 */ /* 0x0009e40000100a00 */
[----:B-1----:R-:W-:Y:S01]  /*1a00*/  IMAD R10, R12, UR26, RZ ;  /* 0x0000001a0c0a7c24 */ /* 0x002fe2000f8e02ff */
[----:B------:R-:W-:Y:S01]  /*1a10*/  LEA R30, P2, R8, UR12, 0x1 ;  /* 0x0000000c081e7c11 */ /* 0x000fe2000f8408ff */
[----:B------:R-:W-:Y:S01]  /*1a20*/  VIADD R2, R9, UR18 ;  /* 0x0000001209027c36 */ /* 0x000fe20008000000 */
[----:B------:R-:W-:Y:S01]  /*1a30*/  IADD3.X R5, R33, UR17, RZ, P0, !PT ;  /* 0x0000001121057c10 */ /* 0x000fe200087fe4ff */
[----:B------:R-:W-:-:S03]  /*1a40*/  IMAD R10, R13, UR24, R10 ;  /* 0x000000180d0a7c24 */ /* 0x000fc6000f8e020a */
[----:B------:R-:W-:Y:S01]  /*1a50*/  LEA.HI.X R31, R8, UR13, R2, 0x1, P2 ;  /* 0x0000000d081f7c11 */ /* 0x000fe200090f0c02 */
[----:B------:R-:W-:Y:S01]  /*1a60*/  ULDC.64 UR12, c[0x0][0x260] ;  /* 0x00009800000c7ab9 */ /* 0x000fe20000000a00 */
[----:B------:R-:W-:-:S03]  /*1a70*/  IADD3 R2, P0, R4, UR14, RZ ;  /* 0x0000000e04027c10 */ /* 0x000fc6000ff1e0ff */
[----:B------:R4:W-:Y:S01]  /*1a80*/  STL.64 [R1+0x28], R30 ;  /* 0x0000281e01007387 */ /* 0x0009e20000100a00 */
[----:B------:R-:W-:Y:S02]  /*1a90*/  IADD3.X R3, R5, UR17, RZ, P0, !PT ;  /* 0x0000001105037c10 */ /* 0x000fe400087fe4ff */
[----:B------:R-:W-:Y:S01]  /*1aa0*/  IADD3 R8, P0, R2, UR14, RZ ;  /* 0x0000000e02087c10 */ /* 0x000fe2000ff1e0ff */
[----:B------:R-:W-:-:S03]  /*1ab0*/  ULEA.HI UR14, UR16, UR16, URZ, 0x1 ;  /* 0x00000010100e7291 */ /* 0x000fc6000f8f083f */
[----:B------:R-:W-:Y:S01]  /*1ac0*/  IADD3.X R9, R3, UR17, RZ, P0, !PT ;  /* 0x0000001103097c10 */ /* 0x000fe200087fe4ff */
[----:B------:R-:W-:-:S04]  /*1ad0*/  ULOP3.LUT UR14, UR14, 0xfffffffe, URZ, 0xc0, !UPT ;  /* 0xfffffffe0e0e7892 */ /* 0x000fc8000f8ec03f */
[----:B------:R-:W-:-:S04]  /*1ae0*/  UIADD3 UR14, UR16, -UR14, URZ ;  /* 0x8000000e100e7290 */ /* 0x000fc8000fffe03f */
[----:B------:R-:W-:Y:S01]  /*1af0*/  UISETP.NE.AND UP0, UPT, UR14, 0x1, UPT ;  /* 0x000000010e00788c */ /* 0x000fe2000bf05270 */
[----:B------:R-:W-:Y:S05]  /*1b00*/  @P1 BAR.SYNC.DEFER_BLOCKING 0x0 ;  /* 0x0000000000001b1d */ /* 0x000fea0000010000 */
[----:B------:R-:W-:Y:S01]  /*1b10*/  PLOP3.LUT P1, PT, PT, PT, UP0, 0x80, 0x0 ;  /* 0x000000000000781c */ /* 0x000fe20003f2f008 */
[----:B------:R-:W-:Y:S01]  /*1b20*/  ULDC.64 UR14, c[0x0][0x218] ;  /* 0x00008600000e7ab9 */ /* 0x000fe20000000a00 */
[----:B--2---:R-:W-:-:S05]  /*1b30*/  LEA R0, R15, UR6, 0x1 ;  /* 0x000000060f007c11 */ /* 0x004fca000f8e08ff */
[----:B------:R-:W-:Y:S01]  /*1b40*/  @!PT LDS RZ, [RZ] ;  /* 0x00000000fffff984 */ /* 0x000fe20000000800 */
[----:B------:R-:W-:Y:S01]  /*1b50*/  @!PT LDS RZ, [RZ] ;  /* 0x00000000fffff984 */ /* 0x000fe20000000800 */
[----:B------:R-:W-:Y:S01]  /*1b60*/  @!PT LDS RZ, [RZ] ;  /* 0x00000000fffff984 */ /* 0x000fe20000000800 */
[----:B------:R-:W-:Y:S04]  /*1b70*/  LDGSTS.E.BYPASS.LTC128B.128 [R0+0x8000], desc[UR40][R32.64] ;  /* 0x0800000020007fae */ /* 0x000fe8000b901d68 */
[----:B------:R1:W-:Y:S04]  /*1b80*/  LDGSTS.E.BYPASS.LTC128B.128 [R0+0x9000], desc[UR40][R4.64] ;  /* 0x0900000004007fae */ /* 0x0003e8000b901d68 */
[----:B------:R2:W-:Y:S04]  /*1b90*/  LDGSTS.E.BYPASS.LTC128B.128 [R0+0xa000], desc[UR40][R2.64] ;  /* 0x0a00000002007fae */ /* 0x0005e8000b901d68 */
[----:B------:R5:W-:Y:S01]  /*1ba0*/  LDGSTS.E.BYPASS.LTC128B.128 [R0+0xb000], desc[UR40][R8.64] ;  /* 0x0b00000008007fae */ /* 0x000be2000b901d68 */
[----:B-1----:R-:W-:-:S04]  /*1bb0*/  IMAD.WIDE.U32 R4, R12, UR24, R6 ;  /* 0x000000180c047c25 */ /* 0x002fc8000f8e0006 */
[----:B--2---:R-:W-:Y:S02]  /*1bc0*/  IMAD.IADD R3, R5, 0x1, R10 ;  /* 0x0000000105037824 */ /* 0x004fe400078e020a */
[----:B------:R-:W-:Y:S02]  /*1bd0*/  IMAD.MOV.U32 R2, RZ, RZ, R4 ;  /* 0x000000ffff027224 */ /* 0x000fe400078e0004 */
[----:B---3--:R-:W-:Y:S02]  /*1be0*/  IMAD R5, R16, UR26, RZ ;  /* 0x0000001a10057c24 */ /* 0x008fe4000f8e02ff */
[----:B------:R-:W-:Y:S02]  /*1bf0*/  IMAD R4, R26, UR12, RZ ;  /* 0x0000000c1a047c24 */ /* 0x000fe4000f8e02ff */
[----:B------:R-:W-:Y:S02]  /*1c00*/  IMAD R17, R17, UR24, R5 ;  /* 0x0000001811117c24 */ /* 0x000fe4000f8e0205 */
[----:B------:R-:W-:-:S02]  /*1c10*/  IMAD R11, R14, UR13, R4 ;  /* 0x0000000d0e0b7c24 */ /* 0x000fc4000f8e0204 */
[----:B------:R-:W-:Y:S02]  /*1c20*/  IMAD.WIDE.U32 R4, R16, UR24, R6 ;  /* 0x0000001810047c25 */ /* 0x000fe4000f8e0006 */
[----:B------:R-:W2:Y:S02]  /*1c30*/  LDL R16, [R1+0x70] ;  /* 0x0000700001107983 */ /* 0x000ea40000100800 */
[----:B-----5:R-:W-:Y:S01]  /*1c40*/  IMAD.WIDE.U32 R8, R14, UR12, R2 ;  /* 0x0000000c0e087c25 */ /* 0x020fe2000f8e0002 */
[----:B------:R-:W-:Y:S01]  /*1c50*/  UIMAD UR12, UR44, UR10, URZ ;  /* 0x0000000a2c0c72a4 */ /* 0x000fe2000f8e023f */
[----:B------:R-:W-:Y:S02]  /*1c60*/  IADD3 R2, P0, R30, UR20, RZ ;  /* 0x000000141e027c10 */ /* 0x000fe4000ff1e0ff */
[----:B------:R-:W-:Y:S01]  /*1c70*/  VIADD R3, R15, 0x2000 ;  /* 0x000020000f037836 */ /* 0x000fe20000000000 */
[----:B------:R-:W-:Y:S01]  /*1c80*/  UIMAD UR12, UR33, UR11, UR12 ;  /* 0x0000000b210c72a4 */ /* 0x000fe2000f8e020c */
[----:B------:R-:W-:-:S03]  /*1c90*/  IMAD.IADD R6, R9, 0x1, R11 ;  /* 0x0000000109067824 */ /* 0x000fc600078e020b */
[----:B------:R-:W-:Y:S02]  /*1ca0*/  SEL R10, R3, R15, !P1 ;  /* 0x0000000f030a7207 */ /* 0x000fe40004800000 */
[----:B------:R-:W-:Y:S02]  /*1cb0*/  IADD3.X R3, R31, UR21, RZ, P0, !PT ;  /* 0x000000151f037c10 */ /* 0x000fe400087fe4ff */
[----:B------:R-:W-:Y:S02]  /*1cc0*/  LEA R15, R10, UR6, 0x1 ;  /* 0x000000060a0f7c11 */ /* 0x000fe4000f8e08ff */
[----:B------:R-:W-:Y:S01]  /*1cd0*/  IADD3 R8, P0, R8, R22, RZ ;  /* 0x0000001608087210 */ /* 0x000fe20007f1e0ff */
[----:B------:R-:W-:Y:S02]  /*1ce0*/  IMAD.IADD R5, R5, 0x1, R17 ;  /* 0x0000000105057824 */ /* 0x000fe400078e0211 */
[----:B------:R-:W-:Y:S01]  /*1cf0*/  LDGSTS.E.BYPASS.LTC128B.128 [R15], desc[UR40][R30.64] ;  /* 0x000000001e0f7fae */ /* 0x000fe2000b901d68 */
[----:B------:R-:W-:Y:S01]  /*1d00*/  IADD3.X R7, R6, UR12, R23, P0, !PT ;  /* 0x0000000c06077c10 */ /* 0x000fe200087fe417 */
[----:B------:R-:W-:-:S02]  /*1d10*/  ULDC.64 UR12, c[0x0][0x268] ;  /* 0x00009a00000c7ab9 */ /* 0x000fc40000000a00 */
[----:B------:R1:W-:Y:S01]  /*1d20*/  LDGSTS.E.BYPASS.LTC128B.128 [R15+0x1000], desc[UR40][R2.64] ;  /* 0x01000000020f7fae */ /* 0x0003e2000b901d68 */
[----:B------:R-:W-:Y:S02]  /*1d30*/  IMAD R6, R26, UR12, RZ ;  /* 0x0000000c1a067c24 */ /* 0x000fe4000f8e02ff */
[----:B------:R-:W-:Y:S01]  /*1d40*/  IMAD.WIDE.U32 R4, R14, UR12, R4 ;  /* 0x0000000c0e047c25 */ /* 0x000fe2000f8e0004 */
[----:B------:R-:W-:-:S03]  /*1d50*/  UIMAD UR12, UR44, UR8, URZ ;  /* 0x000000082c0c72a4 */ /* 0x000fc6000f8e023f */
[----:B------:R-:W-:Y:S01]  /*1d60*/  IMAD R6, R14, UR13, R6 ;  /* 0x0000000d0e067c24 */ /* 0x000fe2000f8e0206 */
[----:B------:R-:W-:-:S03]  /*1d70*/  UIMAD UR12, UR33, UR9, UR12 ;  /* 0x00000009210c72a4 */ /* 0x000fc6000f8e020c */
[----:B------:R-:W-:Y:S01]  /*1d80*/  IMAD.IADD R6, R5, 0x1, R6 ;  /* 0x0000000105067824 */ /* 0x000fe200078e0206 */
[----:B------:R-:W-:Y:S01]  /*1d90*/  USHF.L.U64.HI UR13, UR10, 0x6, UR11 ;  /* 0x000000060a0d7899 */ /* 0x000fe2000801020b */
        /* <DEDUP_REMOVED lines=15> */
[----:B------:R-:W-:Y:S01]  /*1e90*/  UIADD3 UR36, UR42, UR36, URZ ;  /* 0x000000242a247290 */ /* 0x000fe2000fffe03f */
[----:B------:R-:W-:Y:S01]  /*1ea0*/  ULDC.64 UR10, c[0x0][0x2b0] ;  /* 0x0000ac00000a7ab9 */ /* 0x000fe20000000a00 */
[----:B-1----:R-:W-:-:S04]  /*1eb0*/  IADD3 R2, P2, R2, UR20, RZ ;  /* 0x0000001402027c10 */ /* 0x002fc8000ff5e0ff */
[----:B------:R-:W-:Y:S02]  /*1ec0*/  IADD3.X R3, R3, UR21, RZ, P2, !PT ;  /* 0x0000001503037c10 */ /* 0x000fe400097fe4ff */
[----:B------:R-:W-:Y:S02]  /*1ed0*/  IADD3 R10, P2, R12, UR14, RZ ;  /* 0x0000000e0c0a7c10 */ /* 0x000fe4000ff5e0ff */
[----:B------:R-:W-:Y:S01]  /*1ee0*/  IADD3.X R5, R7, UR8, RZ, P0, !PT ;  /* 0x0000000807057c10 */ /* 0x000fe200087fe4ff */
        /* <DEDUP_REMOVED lines=11> */
[----:B-----5:R-:W-:-:S03]  /*1fa0*/  IADD3 R8, P0, R2, UR12, RZ ;  /* 0x0000000c02087c10 */ /* 0x020fc6000ff1e0ff */
[----:B------:R-:W-:Y:S01]  /*1fb0*/  LDGSTS.E.BYPASS.LTC128B.128 [R0+0xf000], desc[UR40][R12.64] ;  /* 0x0f0000000c007fae */ /* 0x000fe2000b901d68 */
[----:B------:R-:W-:Y:S01]  /*1fc0*/  UIMAD.WIDE UR10, UR36, 0x4, UR10 ;  /* 0x00000004240a78a5 */ /* 0x000fe2000f8e020a */
[----:B------:R-:W-:Y:S01]  /*1fd0*/  IADD3.X R9, R3, UR8, RZ, P0, !PT ;  /* 0x0000000803097c10 */ /* 0x000fe200087fe4ff */
[----:B------:R-:W-:Y:S01]  /*1fe0*/  UIADD3 UR8, -UR39, UR5, UR38 ;  /* 0x0000000527087290 */ /* 0x000fe2000fffe126 */
[----:B------:R-:W-:Y:S01]  /*1ff0*/  LDGSTS.E.BYPASS.LTC128B.128 [R0+0x10000], desc[UR40][R6.64] ;  /* 0x1000000006007fae */ /* 0x000fe2000b901d68 */
[----:B------:R-:W-:Y:S02]  /*2000*/  UIADD3 UR35, UR42, UR35, URZ ;  /* 0x000000232a237290 */ /* 0x000fe4000fffe03f */
[----:B------:R-:W-:Y:S01]  /*2010*/  UIADD3 UR9, UR8, -UR9, URZ ;  /* 0x8000000908097290 */ /* 0x000fe2000fffe03f */
[----:B------:R-:W-:Y:S01]  /*2020*/  LDGSTS.E.BYPASS.LTC128B.128 [R0+0x11000], desc[UR40][R4.64] ;  /* 0x1100000004007fae */ /* 0x000fe2000b901d68 */
[----:B------:R-:W-:Y:S02]  /*2030*/  ULDC.64 UR12, c[0x0][0x478] ;  /* 0x00011e00000c7ab9 */ /* 0x000fe40000000a00 */
[----:B------:R-:W-:Y:S01]  /*2040*/  USHF.R.S32.HI UR8, URZ, 0x1f, UR9 ;  /* 0x0000001f3f087899 */ /* 0x000fe20008011409 */
[----:B------:R2:W-:Y:S03]  /*2050*/  LDGSTS.E.BYPASS.LTC128B.128 [R0+0x12000], desc[UR40][R2.64] ;  /* 0x1200000002007fae */ /* 0x0005e6000b901d68 */
[----:B------:R-:W-:Y:S01]  /*2060*/  ULEA.HI UR8, UR8, UR9, URZ, 0x7 ;  /* 0x0000000908087291 */ /* 0x000fe2000f8f383f */
[----:B------:R1:W-:Y:S03]  /*2070*/  LDGSTS.E.BYPASS.LTC128B.128 [R0+0x13000], desc[UR40][R8.64] ;  /* 0x1300000008007fae */ /* 0x0003e6000b901d68 */
[----:B------:R-:W-:Y:S01]  /*2080*/  USHF.R.S32.HI UR8, URZ, 0x7, UR8 ;  /* 0x000000073f087899 */ /* 0x000fe20008011408 */
[----:B------:R-:W0:Y:S03]  /*2090*/  LDGDEPBAR ;  /* 0x00000000000079af */ /* 0x000e260000000000 */
[----:B------:R-:W-:-:S04]  /*20a0*/  UISETP.LT.AND UP0, UPT, URZ, UR8, UPT ;  /* 0x000000083f00728c */ /* 0x000fc8000bf01270 */
[----:B------:R-:W-:-:S04]  /*20b0*/  USEL UR8, URZ, UR8, !UP0 ;  /* 0x000000083f087287 */ /* 0x000fc8000c000000 */
[----:B------:R-:W-:-:S06]  /*20c0*/  UISETP.GT.AND UP0, UPT, UR37, UR8, UPT ;  /* 0x000000082500728c */ /* 0x000fcc000bf04270 */
[----:B------:R-:W-:Y:S01]  /*20d0*/  PLOP3.LUT P0, PT, PT, PT, UP0, 0x80, 0x0 ;  /* 0x000000000000781c */ /* 0x000fe20003f0f008 */
[----:B------:R-:W-:Y:S01]  /*20e0*/  UMOV UR9, UR11 ;  /* 0x0000000b00097c82 */ /* 0x000fe20008000000 */
        /* <DEDUP_REMOVED lines=33> */
[----:B--2---:R-:W-:Y:S01]  /*2300*/  IMAD.SHL.U32 R2, R16, 0x4, RZ ;  /* 0x0000000410027824 */ /* 0x004fe200078e00ff */
[----:B------:R-:W-:-:S04]  /*2310*/  SHF.R.S32.HI R4, RZ, 0x1f, R16 ;  /* 0x0000001fff047819 */ /* 0x000fc80000011410 */
[----:B-1----:R-:W-:Y:S02]  /*2320*/  SHF.L.U64.HI R0, R16, 0x2, R4 ;  /* 0x0000000210007819 */ /* 0x002fe40000010204 */
[----:B------:R-:W-:-:S04]  /*2330*/  IADD3 R2, P2, R2, UR10, RZ ;  /* 0x0000000a02027c10 */ /* 0x000fc8000ff5e0ff */
[----:B------:R-:W-:Y:S01]  /*2340*/  IADD3.X R3, R0, UR9, RZ, P2, !PT ;  /* 0x0000000900037c10 */ /* 0x000fe200097fe4ff */
[----:B----4-:R-:W-:Y:S08]  /*2350*/  @!P0 BRA `(.L_x_993) ;  /* 0x0000006c00f48947 */ /* 0x010ff00003800000 */
[----:B------:R-:W2:Y:S04]  /*2360*/  LDG.E R8, desc[UR40][R2.64] ;  /* 0x0000002802087981 */ /* 0x000ea8000c1e1900 */
[----:B------:R-:W3:Y:S04]  /*2370*/  LDG.E R7, desc[UR40][R2.64+0x20] ;  /* 0x0000202802077981 */ /* 0x000ee8000c1e1900 */
[----:B------:R-:W4:Y:S04]  /*2380*/  LDG.E R6, desc[UR40][R2.64+0x100] ;  /* 0x0001002802067981 */ /* 0x000f28000c1e1900 */
[----:B------:R1:W5:Y:S01]  /*2390*/  LDG.E R5, desc[UR40][R2.64+0x120] ;  /* 0x0001202802057981 */ /* 0x000362000c1e1900 */
[----:B------:R-:W-:Y:S01]  /*23a0*/  LEA.HI R0, R28, R27, RZ, 0x4 ;  /* 0x0000001b1c007211 */ /* 0x000fe200078f20ff */
[----:B------:R-:W-:Y:S01]  /*23b0*/  VIADD R191, R193, 0x2000 ;  /* 0x00002000c1bf7836 */ /* 0x000fe20000000000 */
[----:B------:R-:W-:Y:S01]  /*23c0*/  UIADD3 UR14, UR38, UR5, URZ ;  /* 0x00000005260e7290 */ /* 0x000fe2000fffe03f */
[----:B------:R-:W-:Y:S01]  /*23d0*/  STL [R1+0x38], R15 ;  /* 0x0000380f01007387 */ /* 0x000fe20000100800 */
[----:B------:R-:W-:Y:S01]  /*23e0*/  LOP3.LUT R0, R0, 0xfffffff0, RZ, 0xc0, !PT ;  /* 0xfffffff000007812 */ /* 0x000fe200078ec0ff */
[----:B------:R-:W-:Y:S01]  /*23f0*/  IMAD.MOV.U32 R192, RZ, RZ, 0x20 ;  /* 0x00000020ffc07424 */ /* 0x000fe200078e00ff */
[----:B------:R-:W-:Y:S01]  /*2400*/  SEL R191, R191, R193, !P1 ;  /* 0x000000c1bfbf7207 */ /* 0x000fe20004800000 */
[----:B------:R-:W-:Y:S01]  /*2410*/  IMAD.MOV.U32 R186, RZ, RZ, 0x40 ;  /* 0x00000040ffba7424 */ /* 0x000fe200078e00ff */
[----:B------:R-:W-:Y:S01]  /*2420*/  UMOV UR11, UR13 ;  /* 0x0000000d000b7c82 */ /* 0x000fe20008000000 */
[----:B------:R-:W-:Y:S01]  /*2430*/  IMAD.IADD R0, R27, 0x1, -R0 ;  /* 0x000000011b007824 */ /* 0x000fe200078e0a00 */
[----:B------:R-:W-:Y:S01]  /*2440*/  ULDC UR13, c[0x0][0x270] ;  /* 0x00009c00000d7ab9 */ /* 0x000fe20000000800 */
[----:B------:R-:W-:Y:S01]  /*2450*/  IMAD.MOV.U32 R127, RZ, RZ, RZ ;  /* 0x000000ffff7f7224 */ /* 0x000fe200078e00ff */
[----:B------:R-:W-:-:S02]  /*2460*/  UIADD3 UR14, -UR39, 0x80, UR14 ;  /* 0x00000080270e7890 */ /* 0x000fc4000fffe10e */
[----:B-1----:R-:W-:Y:S01]  /*2470*/  SHF.R.S32.HI R2, RZ, 0x1f, R0 ;  /* 0x0000001fff027819 */ /* 0x002fe20000011400 */
[----:B------:R-:W-:-:S03]  /*2480*/  IMAD.MOV.U32 R3, RZ, RZ, 0x40 ;  /* 0x00000040ff037424 */ /* 0x000fc600078e00ff */
[----:B------:R-:W-:-:S04]  /*2490*/  LEA.HI R2, R2, R0, RZ, 0x3 ;  /* 0x0000000002027211 */ /* 0x000fc800078f18ff */
[----:B------:R-:W-:-:S05]  /*24a0*/  LOP3.LUT R2, R2, 0xfffffff8, RZ, 0xc0, !PT ;  /* 0xfffffff802027812 */ /* 0x000fca00078ec0ff */
[----:B------:R-:W-:Y:S01]  /*24b0*/  IMAD.IADD R0, R0, 0x1, -R2 ;  /* 0x0000000100007824 */ /* 0x000fe200078e0a02 */
[C---:B------:R-:W-:Y:S01]  /*24c0*/  SHF.L.U64.HI R2, R16.reuse, 0x2, R4 ;  /* 0x0000000210027819 */ /* 0x040fe20000010204 */
[----:B------:R-:W-:-:S03]  /*24d0*/  IMAD.SHL.U32 R4, R16, 0x4, RZ ;  /* 0x0000000410047824 */ /* 0x000fc600078e00ff */
[C---:B------:R-:W-:Y:S01]  /*24e0*/  LOP3.LUT P0, RZ, R0.reuse, 0x2, RZ, 0xc0, !PT ;  /* 0x0000000200ff7812 */ /* 0x040fe2000780c0ff */
[----:B------:R1:W-:Y:S01]  /*24f0*/  STL [R1+0x58], R2 ;  /* 0x0000580201007387 */ /* 0x0003e20000100800 */
[----:B------:R-:W-:Y:S01]  /*2500*/  LOP3.LUT P2, RZ, R0, 0x4, RZ, 0xc0, !PT ;  /* 0x0000000400ff7812 */ /* 0x000fe2000784c0ff */
[----:B------:R-:W-:-:S05]  /*2510*/  VIADD R0, R194, 0x2000 ;  /* 0x00002000c2007836 */ /* 0x000fca0000000000 */
[----:B------:R-:W-:Y:S01]  /*2520*/  SEL R0, R0, R194, !P1 ;  /* 0x000000c200007207 */ /* 0x000fe20004800000 */
[----:B-1----:R-:W-:Y:S01]  /*2530*/  VIADD R2, R16, 0xffffff80 ;  /* 0xffffff8010027836 */ /* 0x002fe20000000000 */
[----:B--2---:R1:W-:Y:S04]  /*2540*/  STL [R1+0x48], R8 ;  /* 0x0000480801007387 */ /* 0x0043e80000100800 */
[----:B------:R1:W-:Y:S04]  /*2550*/  STL [R1+0x5c], R4 ;  /* 0x00005c0401007387 */ /* 0x0003e80000100800 */
[----:B---3--:R1:W-:Y:S04]  /*2560*/  STL [R1+0x44], R7 ;  /* 0x0000440701007387 */ /* 0x0083e80000100800 */
[----:B----4-:R1:W-:Y:S04]  /*2570*/  STL [R1+0x40], R6 ;  /* 0x0000400601007387 */ /* 0x0103e80000100800 */
[----:B-----5:R1:W-:Y:S01]  /*2580*/  STL [R1+0x3c], R5 ;  /* 0x00003c0501007387 */ /* 0x0203e20000100800 */
[----:B------:R-:W-:Y:S01]  /*2590*/  IMAD.SHL.U32 R2, R2, 0x4, RZ ;  /* 0x0000000402027824 */ /* 0x000fe200078e00ff */
[----:B------:R-:W-:Y:S01]  /*25a0*/  LEA R185, R0, UR6, 0x1 ;  /* 0x0000000600b97c11 */ /* 0x000fe2000f8e08ff */
[----:B------:R-:W-:Y:S01]  /*25b0*/  ULDC UR17, c[0x0][0x39c] ;  /* 0x0000e70000117ab9 */ /* 0x000fe20000000800 */
[----:B------:R-:W-:Y:S01]  /*25c0*/  SEL R0, R3, 0xffffffc0, !P2 ;  /* 0xffffffc003007807 */ /* 0x000fe20005000000 */
[----:B------:R-:W-:Y:S01]  /*25d0*/  ULDC UR15, c[0x0][0x2ec] ;  /* 0x0000bb00000f7ab9 */ /* 0x000fe20000000800 */
[----:B------:R1:W-:Y:S01]  /*25e0*/  STL [R1+0x54], R2 ;  /* 0x0000540201007387 */ /* 0x0003e20000100800 */
[----:B------:R-:W-:-:S02]  /*25f0*/  LEA R191, R191, UR6, 0x1 ;  /* 0x00000006bfbf7c11 */ /* 0x000fc4000f8e08ff */
[----:B------:R-:W-:Y:S01]  /*2600*/  SEL R192, R192, 0xffffffe0, !P0 ;  /* 0xffffffe0c0c07807 */ /* 0x000fe20004000000 */
[----:B------:R1:W-:Y:S01]  /*2610*/  STL [R1+0x50], R0 ;  /* 0x0000500001007387 */ /* 0x0003e20000100800 */
[----:B------:R-:W-:-:S07]  /*2620*/  SEL R186, R186, 0xffffffc0, !P2 ;  /* 0xffffffc0baba7807 */ /* 0x000fce0005000000 */
.L_x_996:
[----:B------:R-:W0:Y:S01]  /*2630*/  LDGDEPBAR ;  /* 0x00000000000079af */ /* 0x000e220000000000 */
[----:B-1----:R-:W-:Y:S01]  /*2640*/  IADD3 R0, R191, R192, RZ ;  /* 0x000000c0bf007210 */ /* 0x002fe20007ffe0ff */
[----:B------:R-:W-:Y:S06]  /*2650*/  USHF.L.U32 UR5, UR16, 0x7, URZ ;  /* 0x0000000710057899 */ /* 0x000fec000800063f */
[----:B------:R-:W2:Y:S01]  /*2660*/  LDL R198, [R1+0x60] ;  /* 0x0000600001c67983 */ /* 0x000ea20000100800 */
[----:B------:R-:W-:Y:S02]  /*2670*/  UISETP.GT.AND UP3, UPT, UR16, UR8, UPT ;  /* 0x000000081000728c */ /* 0x000fe4000bf64270 */
[----:B------:R-:W-:Y:S01]  /*2680*/  UISETP.GE.AND UP0, UPT, UR5, UR14, UPT ;  /* 0x0000000e0500728c */ /* 0x000fe2000bf06270 */
[----:B------:R-:W3:Y:S04]  /*2690*/  LDL R195, [R1+0x68] ;  /* 0x0000680001c37983 */ /* 0x000ee80000100800 */
[----:B------:R-:W4:Y:S01]  /*26a0*/  LDL R3, [R1+0x48] ;  /* 0x0000480001037983 */ /* 0x000f220000100800 */
[----:B------:R-:W-:Y:S03]  /*26b0*/  PLOP3.LUT P0, PT, PT, PT, UP0, 0x80, 0x0 ;  /* 0x000000000000781c */ /* 0x000fe60003f0f008 */
[----:B------:R-:W2:Y:S04]  /*26c0*/  LDL R2, [R1+0x44] ;  /* 0x0000440001027983 */ /* 0x000ea80000100800 */
        /* <DEDUP_REMOVED lines=38> */
[----:B------:R-:W1:Y:S08]  /*2930*/  LDSM.16.M88.4 R16, [R187] ;  /* 0x00000000bb10783b */ /* 0x000e700000000200 */
[----:B------:R-:W2:Y:S08]  /*2940*/  LDSM.16.M88.4 R60, [R191+0x2000] ;  /* 0x00200000bf3c783b */ /* 0x000eb00000000200 */
[----:B------:R-:W4:Y:S08]  /*2950*/  LDSM.16.M88.4 R32, [R187+0x800] ;  /* 0x00080000bb20783b */ /* 0x000f300000000200 */
[----:B------:R-:W3:Y:S08]  /*2960*/  LDSM.16.M88.4 R48, [R187+0x1000] ;  /* 0x00100000bb30783b */ /* 0x000ef00000000200 */
[----:B------:R-:W3:Y:S01]  /*2970*/  LDSM.16.M88.4 R132, [R187+0x1800] ;  /* 0x00180000bb84783b */ /* 0x000ee20000000200 */
        /* <DEDUP_REMOVED lines=10> */
[----:B------:R-:W4:Y:S05]  /*2a20*/  LDSM.16.M88.4 R152, [R190+0x1000] ;  /* 0x00100000be98783b */ /* 0x000f2a0000000200 */
[-C--:B------:R-:W-:Y:S01]  /*2a30*/  HMMA.16816.F32.BF16 R28, R60, R34.reuse, RZ ;  /* 0x000000223c1c723c */ /* 0x080fe200000418ff */
[----:B--2---:R-:W-:Y:S02]  /*2a40*/  IMAD.IADD R0, R0, 0x1, R186 ;  /* 0x0000000100007824 */ /* 0x004fe400078e02ba */
[----:B------:R-:W2:Y:S03]  /*2a50*/  LDSM.16.M88.4 R156, [R190+0x1800] ;  /* 0x00180000be9c783b */ /* 0x000ea60000000200 */
        /* <DEDUP_REMOVED lines=8> */
[----:B------:R-:W-:Y:S01]  /*2ae0*/  LDSM.16.M88.4 R176, [R0] ;  /* 0x0000000000b0783b */ /* 0x000fe20000000200 */
[-C--:B------:R-:W-:Y:S06]  /*2af0*/  HMMA.16816.F32.BF16 R52, R64, R132.reuse, RZ ;  /* 0x000000844034723c */ /* 0x080fec00000418ff */
[C---:B------:R-:W-:Y:S01]  /*2b00*/  HMMA.16816.F32.BF16 R56, R60.reuse, R132, RZ ;  /* 0x000000843c38723c */ /* 0x040fe200000418ff */
[----:B------:R-:W-:Y:S05]  /*2b10*/  LDSM.16.M88.4 R180, [R189] ;  /* 0x00000000bdb4783b */ /* 0x000fea0000000200 */
[-C--:B------:R-:W-:Y:S01]  /*2b20*/  HMMA.16816.F32.BF16 R60, R60, R134.reuse, RZ ;  /* 0x000000863c3c723c */ /* 0x080fe200000418ff */
[----:B------:R-:W-:Y:S05]  /*2b30*/  IADD3 R132, R191, R186, RZ ;  /* 0x000000babf847210 */ /* 0x000fea0007ffe0ff */
[----:B------:R-:W-:Y:S01]  /*2b40*/  HMMA.16816.F32.BF16 R64, R64, R134, RZ ;  /* 0x000000864040723c */ /* 0x000fe200000418ff */
[----:B------:R-:W3:Y:S05]  /*2b50*/  LDSM.16.M88.4 R160, [R132] ;  /* 0x0000000084a0783b */ /* 0x000eea0000000200 */
[-C--:B-1----:R-:W-:Y:S03]  /*2b60*/  HMMA.16816.F32.BF16 R4, R136, R140.reuse, R4 ;  /* 0x0000008c8804723c */ /* 0x082fe60000041804 */
[----:B------:R-:W1:Y:S03]  /*2b70*/  LDSM.16.M88.4 R132, [R132+0x2000] ;  /* 0x002000008484783b */ /* 0x000e660000000200 */
[C---:B------:R-:W-:Y:S06]  /*2b80*/  HMMA.16816.F32.BF16 R8, R144.reuse, R140, R8 ;  /* 0x0000008c9008723c */ /* 0x040fec0000041808 */
[-C--:B------:R-:W-:Y:S06]  /*2b90*/  HMMA.16816.F32.BF16 R12, R144, R142.reuse, R12 ;  /* 0x0000008e900c723c */ /* 0x080fec000004180c */
[C---:B------:R-:W-:Y:S01]  /*2ba0*/  HMMA.16816.F32.BF16 R16, R136.reuse, R142, R16 ;  /* 0x0000008e8810723c */ /* 0x040fe20000041810 */
[----:B------:R-:W1:Y:S05]  /*2bb0*/  LDSM.16.M88.4 R140, [R188+0x800] ;  /* 0x00080000bc8c783b */ /* 0x000e6a0000000200 */
[-C--:B------:R-:W-:Y:S06]  /*2bc0*/  HMMA.16816.F32.BF16 R20, R136, R148.reuse, R20 ;  /* 0x000000948814723c */ /* 0x080fec0000041814 */
[C---:B------:R-:W-:Y:S06]  /*2bd0*/  HMMA.16816.F32.BF16 R24, R144.reuse, R148, R24 ;  /* 0x000000949018723c */ /* 0x040fec0000041818 */
[-C--:B------:R-:W-:Y:S06]  /*2be0*/  HMMA.16816.F32.BF16 R28, R144, R150.reuse, R28 ;  /* 0x00000096901c723c */ /* 0x080fec000004181c */
[C---:B------:R-:W-:Y:S06]  /*2bf0*/  HMMA.16816.F32.BF16 R32, R136.reuse, R150, R32 ;  /* 0x000000968820723c */ /* 0x040fec0000041820 */
[-C--:B----4-:R-:W-:Y:S06]  /*2c00*/  HMMA.16816.F32.BF16 R36, R136, R152.reuse, R36 ;  /* 0x000000988824723c */ /* 0x090fec0000041824 */
[C---:B------:R-:W-:Y:S06]  /*2c10*/  HMMA.16816.F32.BF16 R40, R144.reuse, R152, R40 ;  /* 0x000000989028723c */ /* 0x040fec0000041828 */
[-C--:B------:R-:W-:Y:S06]  /*2c20*/  HMMA.16816.F32.BF16 R44, R144, R154.reuse, R44 ;  /* 0x0000009a902c723c */ /* 0x080fec000004182c */
[C---:B------:R-:W-:Y:S06]  /*2c30*/  HMMA.16816.F32.BF16 R48, R136.reuse, R154, R48 ;  /* 0x0000009a8830723c */ /* 0x040fec0000041830 */
[-C--:B--2---:R-:W-:Y:S06]  /*2c40*/  HMMA.16816.F32.BF16 R52, R136, R156.reuse, R52 ;  /* 0x0000009c8834723c */ /* 0x084fec0000041834 */
[C---:B------:R-:W-:Y:S06]  /*2c50*/  HMMA.16816.F32.BF16 R56, R144.reuse, R156, R56 ;  /* 0x0000009c9038723c */ /* 0x040fec0000041838 */
[-C--:B------:R-:W-:Y:S06]  /*2c60*/  HMMA.16816.F32.BF16 R60, R144, R158.reuse, R60 ;  /* 0x0000009e903c723c */ /* 0x080fec000004183c */
[----:B------:R-:W-:Y:S01]  /*2c70*/  HMMA.16816.F32.BF16 R64, R136, R158, R64 ;  /* 0x0000009e8840723c */ /* 0x000fe20000041840 */
[----:B------:R2:W4:Y:S05]  /*2c80*/  LDSM.16.M88.4 R136, [R0+0x2000] ;  /* 0x002000000088783b */ /* 0x00052a0000000200 */
[-C--:B---3--:R-:W-:Y:S06]  /*2c90*/  HMMA.16816.F32.BF16 R4, R160, R164.reuse, R4 ;  /* 0x000000a4a004723c */ /* 0x088fec0000041804 */
[C---:B-1----:R-:W-:Y:S06]  /*2ca0*/  HMMA.16816.F32.BF16 R8, R132.reuse, R164, R8 ;  /* 0x000000a48408723c */ /* 0x042fec0000041808 */
[-C--:B------:R-:W-:Y:S06]  /*2cb0*/  HMMA.16816.F32.BF16 R12, R132, R166.reuse, R12 ;  /* 0x000000a6840c723c */ /* 0x080fec000004180c */
[C---:B------:R-:W-:Y:S01]  /*2cc0*/  HMMA.16816.F32.BF16 R16, R160.reuse, R166, R16 ;  /* 0x000000a6a010723c */ /* 0x040fe20000041810 */
[----:B--2---:R-:W-:Y:S05]  /*2cd0*/  MOV R0, UR28 ;  /* 0x0000001c00007c02 */ /* 0x004fea0008000f00 */
[-C--:B------:R-:W-:Y:S05]  /*2ce0*/  HMMA.16816.F32.BF16 R20, R160, R140.reuse, R20 ;  /* 0x0000008ca014723c */ /* 0x080fea0000041814 */
[----:B------:R-:W-:Y:S01]  /*2cf0*/  @!P0 IMAD R0, R0, 0x80, R195 ;  /* 0x0000008000008824 */ /* 0x000fe200078e02c3 */
[C---:B------:R-:W-:Y:S01]  /*2d00*/  HMMA.16816.F32.BF16 R24, R132.reuse, R140, R24 ;  /* 0x0000008c8418723c */ /* 0x040fe20000041818 */
[----:B------:R-:W-:Y:S05]  /*2d10*/  MOV R195, 0x8 ;  /* 0x0000000800c37802 */ /* 0x000fea0000000f00 */
        /* <DEDUP_REMOVED lines=11> */
[C---:B----4-:R-:W-:Y:S06]  /*2dd0*/  HMMA.16816.F32.BF16 R8, R136.reuse, R180, R8 ;  /* 0x000000b48808723c */ /* 0x050fec0000041808 */
[-C--:B------:R-:W-:Y:S06]  /*2de0*/  HMMA.16816.F32.BF16 R12, R136, R182.reuse, R12 ;  /* 0x000000b6880c723c */ /* 0x080fec000004180c */
[C---:B------:R-:W-:Y:S06]  /*2df0*/  HMMA.16816.F32.BF16 R16, R176.reuse, R182, R16 ;  /* 0x000000b6b010723c */ /* 0x040fec0000041810 */
[----:B------:R-:W-:Y:S01]  /*2e00*/  FMUL.FTZ R4, R4, UR17 ;  /* 0x0000001104047c20 */ /* 0x000fe20008410000 */
[----:B------:R-:W-:Y:S01]  /*2e10*/  FMUL.FTZ R5, R5, UR17 ;  /* 0x0000001105057c20 */ /* 0x000fe20008410000 */
[----:B------:R-:W-:Y:S02]  /*2e20*/  FMUL.FTZ R6, R6, UR17 ;  /* 0x0000001106067c20 */ /* 0x000fe40008410000 */
[----:B------:R-:W1:Y:S01]  /*2e30*/  MUFU.TANH R147, R4 ;  /* 0x0000000400937308 */ /* 0x000e620000002400 */
        /* <DEDUP_REMOVED lines=12> */
[----:B------:R-:W3:Y:S01]  /*2f00*/  MUFU.TANH R149, R5 ;  /* 0x0000000500957308 */ /* 0x000ee20000002400 */
[----:B------:R-:W-:Y:S01]  /*2f10*/  FMUL.FTZ R18, R18, UR17 ;  /* 0x0000001112127c20 */ /* 0x000fe20008410000 */
[----:B------:R-:W-:Y:S08]  /*2f20*/  FMUL.FTZ R17, R17, UR17 ;  /* 0x0000001111117c20 */ /* 0x000ff00008410000 */
[----:B------:R4:W-:Y:S01]  /*2f30*/  MUFU.TANH R227, R14 ;  /* 0x0000000e00e37308 */ /* 0x0009e20000002400 */
[----:B--2---:R-:W-:Y:S04]  /*2f40*/  MOV R8, UR5 ;  /* 0x0000000500087c02 */ /* 0x004fe80008000f00 */
[----:B------:R-:W-:Y:S05]  /*2f50*/  @!P0 IADD3 R8, R8, UR39, R198 ;  /* 0x0000002708088c10 */ /* 0x000fea000fffe0c6 */
[----:B------:R-:W-:Y:S10]  /*2f60*/  MUFU.TANH R71, R6 ;  /* 0x0000000600477308 */ /* 0x000ff40000002400 */
[----:B------:R2:W-:Y:S01]  /*2f70*/  MUFU.TANH R226, R15 ;  /* 0x0000000f00e27308 */ /* 0x0005e20000002400 */
[----:B----4-:R-:W4:Y:S09]  /*2f80*/  LDL R14, [R1+0x40] ;  /* 0x00004000010e7983 */ /* 0x010f320000100800 */
[----:B------:R1:W3:Y:S10]  /*2f90*/  MUFU.TANH R70, R7 ;  /* 0x0000000700467308 */ /* 0x0002f40000002400 */
[----:B------:R3:W3:Y:S01]  /*2fa0*/  MUFU.TANH R228, R11 ;  /* 0x0000000b00e47308 */ /* 0x0006e20000002400 */
[----:B--2---:R-:W2:Y:S09]  /*2fb0*/  LDL R15, [R1+0x3c] ;  /* 0x00003c00010f7983 */ /* 0x004eb20000100800 */
[----:B------:R3:W-:Y:S01]  /*2fc0*/  MUFU.TANH R209, R13 ;  /* 0x0000000d00d17308 */ /* 0x0007e20000002400 */
[----:B-1----:R-:W1:Y:S09]  /*2fd0*/  LDSM.16.M88.4 R4, [R189+0x800] ;  /* 0x00080000bd04783b */ /* 0x002e720000000200 */
[----:B------:R1:W-:Y:S01]  /*2fe0*/  MUFU.TANH R230, R10 ;  /* 0x0000000a00e67308 */ /* 0x0003e20000002400 */
[----:B---3--:R-:W-:Y:S01]  /*2ff0*/  FMUL.FTZ R11, R3, 1.4426950216293334961 ;  /* 0x3fb8aa3b030b7820 */ /* 0x008fe20000410000 */
[----:B------:R-:W-:Y:S04]  /*3000*/  MOV R3, R147 ;  /* 0x0000009300037202 */ /* 0x000fe80000000f00 */
[----:B------:R-:W-:Y:S04]  /*3010*/  FSEL R11, R11, RZ, P2 ;  /* 0x000000ff0b0b7208 */ /* 0x000fe80001000000 */
[----:B------:R-:W-:Y:S01]  /*3020*/  MUFU.TANH R180, R19 ;  /* 0x0000001300b47308 */ /* 0x000fe20000002400 */
[----:B------:R-:W-:Y:S04]  /*3030*/  @!P0 VIMNMX R13, R8, UR39, PT ;  /* 0x00000027080d8c48 */ /* 0x000fe8000bfe0100 */
[-C--:B------:R-:W-:Y:S05]  /*3040*/  @!P0 ISETP.GE.AND P3, PT, R0, R13.reuse, PT ;  /* 0x0000000d0000820c */ /* 0x080fea0003f66270 */
[----:B------:R3:W-:Y:S01]  /*3050*/  MUFU.TANH R210, R12 ;  /* 0x0000000c00d27308 */ /* 0x0007e20000002400 */
[----:B------:R-:W-:Y:S01]  /*3060*/  @!P0 FSEL R3, R147, -INF , !P3 ;  /* 0xff80000093038808 */ /* 0x000fe20005800000 */
[----:B-1----:R-:W-:Y:S01]  /*3070*/  FMUL.FTZ R10, R2, 1.4426950216293334961 ;  /* 0x3fb8aa3b020a7820 */ /* 0x002fe20000410000 */
[----:B------:R-:W-:Y:S03]  /*3080*/  @!P0 VIADD R2, R0, 0x1 ;  /* 0x0000000100028836 */ /* 0x000fe60000000000 */
[--C-:B------:R-:W-:Y:S01]  /*3090*/  FFMA.FTZ R3, R3, UR15, -R11.reuse ;  /* 0x0000000f03037c23 */ /* 0x100fe2000801080b */
[----:B------:R-:W-:Y:S03]  /*30a0*/  FSEL R10, R10, RZ, P1 ;  /* 0x000000ff0a0a7208 */ /* 0x000fe60000800000 */
[----:B------:R-:W-:Y:S01]  /*30b0*/  MUFU.TANH R181, R18 ;  /* 0x0000001200b57308 */ /* 0x000fe20000002400 */
[----:B------:R-:W-:Y:S09]  /*30c0*/  @!P0 ISETP.GE.AND P2, PT, R2, R13, PT ;  /* 0x0000000d0200820c */ /* 0x000ff20003f46270 */
[----:B------:R1:W4:Y:S01]  /*30d0*/  MUFU.TANH R213, R9 ;  /* 0x0000000900d57308 */ /* 0x0003220000002400 */
[----:B---3--:R-:W-:Y:S01]  /*30e0*/  @!P0 VIADDMNMX R12, R8, R195, UR39, PT ;  /* 0x00000027080c8e46 */ /* 0x008fe2000b8001c3 */
[-C--:B------:R-:W-:Y:S03]  /*30f0*/  HMMA.16816.F32.BF16 R20, R176, R4.reuse, R20 ;  /* 0x00000004b014723c */ /* 0x080fe60000041814 */
[-C--:B------:R-:W-:Y:S05]  /*3100*/  @!P0 ISETP.GE.AND P1, PT, R0, R12.reuse, PT ;  /* 0x0000000c0000820c */ /* 0x080fea0003f26270 */
[----:B------:R3:W-:Y:S01]  /*3110*/  MUFU.EX2 R19, R3 ;  /* 0x0000000300137308 */ /* 0x0007e20000000800 */
[C---:B------:R-:W-:Y:S06]  /*3120*/  HMMA.16816.F32.BF16 R24, R136.reuse, R4, R24 ;  /* 0x000000048818723c */ /* 0x040fec0000041818 */
[-C--:B------:R-:W-:Y:S03]  /*3130*/  HMMA.16816.F32.BF16 R28, R136, R6.reuse, R28 ;  /* 0x00000006881c723c */ /* 0x080fe6000004181c */
[----:B------:R-:W-:Y:S02]  /*3140*/  MUFU.TANH R95, R16 ;  /* 0x00000010005f7308 */ /* 0x000fe40000002400 */
[----:B-1----:R-:W-:Y:S02]  /*3150*/  MOV R9, 0x40 ;  /* 0x0000004000097802 */ /* 0x002fe40000000f00 */
[----:B------:R-:W-:Y:S01]  /*3160*/  MOV R5, R149 ;  /* 0x0000009500057202 */ /* 0x000fe20000000f00 */
[----:B------:R-:W-:Y:S03]  /*3170*/  IMAD.MOV.U32 R4, RZ, RZ, R70 ;  /* 0x000000ffff047224 */ /* 0x000fe600078e0046 */
[----:B------:R-:W-:Y:S01]  /*3180*/  @!P0 FSEL R5, R149, -INF , !P2 ;  /* 0xff80000095058808 */ /* 0x000fe20005000000 */
[C---:B------:R-:W-:Y:S01]  /*3190*/  HMMA.16816.F32.BF16 R32, R176.reuse, R6, R32 ;  /* 0x00000006b020723c */ /* 0x040fe20000041820 */
[----:B------:R1:W-:Y:S03]  /*31a0*/  MUFU.TANH R94, R17 ;  /* 0x00000011005e7308 */ /* 0x0003e60000002400 */
[----:B---3--:R-:W-:Y:S01]  /*31b0*/  MOV R3, R71 ;  /* 0x0000004700037202 */ /* 0x008fe20000000f00 */
[----:B------:R-:W-:Y:S01]  /*31c0*/  FFMA.FTZ R5, R5, UR15, -R11 ;  /* 0x0000000f05057c23 */ /* 0x000fe2000801080b */
[----:B------:R-:W-:Y:S01]  /*31d0*/  @!P0 FSEL R3, R71, -INF , !P1 ;  /* 0xff80000047038808 */ /* 0x000fe20004800000 */
[----:B------:R-:W-:Y:S01]  /*31e0*/  FMUL.FTZ R20, R20, UR17 ;  /* 0x0000001114147c20 */ /* 0x000fe20008410000 */
[----:B------:R-:W-:Y:S03]  /*31f0*/  @!P0 ISETP.GE.AND P2, PT, R2, R12, PT ;  /* 0x0000000c0200820c */ /* 0x000fe60003f46270 */
[----:B------:R3:W-:Y:S01]  /*3200*/  MUFU.EX2 R100, R5 ;  /* 0x0000000500647308 */ /* 0x0007e20000000800 */
[----:B------:R-:W-:Y:S01]  /*3210*/  FFMA.FTZ R3, R3, UR15, -R10 ;  /* 0x0000000f03037c23 */ /* 0x000fe2000801080a */
[----:B------:R-:W-:Y:S01]  /*3220*/  FMUL.FTZ R21, R21, UR17 ;  /* 0x0000001115157c20 */ /* 0x000fe20008410000 */
[----:B------:R-:W-:Y:S01]  /*3230*/  @!P0 FSEL R4, R70, -INF , !P2 ;  /* 0xff80000046048808 */ /* 0x000fe20005000000 */
[----:B------:R-:W-:Y:S01]  /*3240*/  FMUL.FTZ R22, R22, UR17 ;  /* 0x0000001116167c20 */ /* 0x000fe20008410000 */
[----:B------:R-:W-:Y:S01]  /*3250*/  FMUL.FTZ R23, R23, UR17 ;  /* 0x0000001117177c20 */ /* 0x000fe20008410000 */
[----:B------:R-:W-:Y:S04]  /*3260*/  @!P0 VIADDMNMX R9, R8, R9, UR39, PT ;  /* 0x0000002708098e46 */ /* 0x000fe8000b800109 */
[----:B------:R3:W-:Y:S01]  /*3270*/  MUFU.EX2 R69, R3 ;  /* 0x0000000300457308 */ /* 0x0007e20000000800 */
[----:B------:R-:W-:Y:S01]  /*3280*/  FMUL.FTZ R24, R24, UR17 ;  /* 0x0000001118187c20 */ /* 0x000fe20008410000 */
[----:B------:R-:W-:Y:S01]  /*3290*/  FMUL.FTZ R25, R25, UR17 ;  /* 0x0000001119197c20 */ /* 0x000fe20008410000 */
[-C--:B------:R-:W-:Y:S01]  /*32a0*/  @!P0 ISETP.GE.AND P1, PT, R0, R9.reuse, PT ;  /* 0x000000090000820c */ /* 0x080fe20003f26270 */
[----:B------:R-:W-:Y:S01]  /*32b0*/  FMUL.FTZ R26, R26, UR17 ;  /* 0x000000111a1a7c20 */ /* 0x000fe20008410000 */
[----:B------:R-:W-:Y:S01]  /*32c0*/  @!P0 ISETP.GE.AND P4, PT, R2, R9, PT ;  /* 0x000000090200820c */ /* 0x000fe20003f86270 */
[----:B-1----:R-:W-:Y:S02]  /*32d0*/  IMAD.MOV.U32 R17, RZ, RZ, R226 ;  /* 0x000000ffff117224 */ /* 0x002fe400078e00e2 */
[----:B------:R-:W-:Y:S02]  /*32e0*/  FMUL.FTZ R32, R32, UR17 ;  /* 0x0000001120207c20 */ /* 0x000fe40008410000 */
[----:B------:R-:W-:Y:S01]  /*32f0*/  MUFU.TANH R204, R24 ;  /* 0x0000001800cc7308 */ /* 0x000fe20000002400 */
[----:B---3--:R-:W-:Y:S02]  /*3300*/  IMAD.MOV.U32 R5, RZ, RZ, R228 ;  /* 0x000000ffff057224 */ /* 0x008fe400078e00e4 */
[----:B------:R-:W-:Y:S01]  /*3310*/  FMUL.FTZ R33, R33, UR17 ;  /* 0x0000001121217c20 */ /* 0x000fe20008410000 */
[----:B------:R-:W-:Y:S01]  /*3320*/  FMUL.FTZ R34, R34, UR17 ;  /* 0x0000001122227c20 */ /* 0x000fe20008410000 */
[----:B------:R-:W-:Y:S01]  /*3330*/  FMUL.FTZ R35, R35, UR17 ;  /* 0x0000001123237c20 */ /* 0x000fe20008410000 */
[----:B------:R-:W-:Y:S01]  /*3340*/  MOV R16, R227 ;  /* 0x000000e300107202 */ /* 0x000fe20000000f00 */
[----:B------:R-:W-:Y:S01]  /*3350*/  FMUL.FTZ R27, R27, UR17 ;  /* 0x000000111b1b7c20 */ /* 0x000fe20008410000 */
[----:B------:R-:W-:Y:S02]  /*3360*/  FMUL.FTZ R30, R30, UR17 ;  /* 0x000000111e1e7c20 */ /* 0x000fe40008410000 */
[----:B------:R-:W-:Y:S01]  /*3370*/  MUFU.TANH R89, R32 ;  /* 0x0000002000597308 */ /* 0x000fe20000002400 */
[----:B------:R-:W-:Y:S01]  /*3380*/  FFMA.FTZ R3, R4, UR15, -R10 ;  /* 0x0000000f04037c23 */ /* 0x000fe2000801080a */
[----:B------:R-:W-:Y:S01]  /*3390*/  FMUL.FTZ R28, R28, UR17 ;  /* 0x000000111c1c7c20 */ /* 0x000fe20008410000 */
[----:B------:R-:W-:Y:S01]  /*33a0*/  IMAD.MOV.U32 R4, RZ, RZ, R214 ;  /* 0x000000ffff047224 */ /* 0x000fe200078e00d6 */
[----:B------:R-:W-:Y:S01]  /*33b0*/  @!P0 FSEL R4, R214, -INF , !P1 ;  /* 0xff800000d6048808 */ /* 0x000fe20004800000 */
[----:B------:R-:W-:Y:S01]  /*33c0*/  FMUL.FTZ R29, R29, UR17 ;  /* 0x000000111d1d7c20 */ /* 0x000fe20008410000 */
[----:B------:R-:W-:Y:S04]  /*33d0*/  FMUL.FTZ R31, R31, UR17 ;  /* 0x000000111f1f7c20 */ /* 0x000fe80008410000 */
[----:B------:R-:W-:Y:S10]  /*33e0*/  MUFU.TANH R203, R25 ;  /* 0x0000001900cb7308 */ /* 0x000ff40000002400 */
[----:B------:R-:W-:Y:S10]  /*33f0*/  MUFU.EX2 R68, R3 ;  /* 0x0000000300447308 */ /* 0x000ff40000000800 */
[----:B------:R1:W-:Y:S10]  /*3400*/  MUFU.TANH R93, R20 ;  /* 0x00000014005d7308 */ /* 0x0003f40000002400 */
[----:B------:R-:W-:Y:S10]  /*3410*/  MUFU.TANH R199, R29 ;  /* 0x0000001d00c77308 */ /* 0x000ff40000002400 */
[----:B------:R3:W-:Y:S01]  /*3420*/  MUFU.TANH R92, R21 ;  /* 0x00000015005c7308 */ /* 0x0007e20000002400 */
[----:B-1----:R-:W2:Y:S09]  /*3430*/  LDL R20, [R1+0x20] ;  /* 0x0000200001147983 */ /* 0x002eb20000100800 */
[----:B------:R-:W-:Y:S10]  /*3440*/  MUFU.TANH R88, R33 ;  /* 0x0000002100587308 */ /* 0x000ff40000002400 */
[----:B------:R1:W-:Y:S01]  /*3450*/  MUFU.TANH R169, R22 ;  /* 0x0000001600a97308 */ /* 0x0003e20000002400 */
[----:B---3--:R-:W3:Y:S09]  /*3460*/  LDL R21, [R1+0x24] ;  /* 0x0000240001157983 */ /* 0x008ef20000100800 */
[----:B------:R-:W-:Y:S10]  /*3470*/  MUFU.TANH R164, R34 ;  /* 0x0000002200a47308 */ /* 0x000ff40000002400 */
[----:B------:R1:W-:Y:S02]  /*3480*/  MUFU.TANH R168, R23 ;  /* 0x0000001700a87308 */ /* 0x0003e40000002400 */
[----:B-1----:R-:W3:Y:S08]  /*3490*/  LDL R22, [R1+0x14] ;  /* 0x0000140001167983 */ /* 0x002ef00000100800 */
[----:B------:R-:W-:Y:S10]  /*34a0*/  MUFU.TANH R163, R35 ;  /* 0x0000002300a37308 */ /* 0x000ff40000002400 */
[----:B------:R-:W-:Y:S01]  /*34b0*/  MUFU.TANH R220, R26 ;  /* 0x0000001a00dc7308 */ /* 0x000fe20000002400 */
[----:B------:R-:W3:Y:S09]  /*34c0*/  LDL R23, [R1+0x8] ;  /* 0x0000080001177983 */ /* 0x000ef20000100800 */
[----:B------:R-:W-:Y:S10]  /*34d0*/  MUFU.TANH R218, R27 ;  /* 0x0000001b00da7308 */ /* 0x000ff40000002400 */
[----:B------:R-:W-:Y:S10]  /*34e0*/  MUFU.TANH R216, R30 ;  /* 0x0000001e00d87308 */ /* 0x000ff40000002400 */
[----:B------:R-:W-:Y:S10]  /*34f0*/  MUFU.TANH R200, R28 ;  /* 0x0000001c00c87308 */ /* 0x000ff40000002400 */
[----:B------:R-:W-:Y:S01]  /*3500*/  MUFU.TANH R215, R31 ;  /* 0x0000001f00d77308 */ /* 0x000fe20000002400 */
[C---:B----4-:R-:W-:Y:S01]  /*3510*/  FMUL.FTZ R3, R14.reuse, 1.4426950216293334961 ;  /* 0x3fb8aa3b0e037820 */ /* 0x050fe20000410000 */
        /* <DEDUP_REMOVED lines=10> */
[C---:B--2---:R-:W-:Y:S01]  /*35c0*/  FMUL.FTZ R2, R15.reuse, 1.4426950216293334961 ;  /* 0x3fb8aa3b0f027820 */ /* 0x044fe20000410000 */
[----:B------:R-:W-:Y:S02]  /*35d0*/  FSETP.NEU.FTZ.AND P1, PT, R15, -INF , PT ;  /* 0xff8000000f00780b */ /* 0x000fe40003f3d000 */
[----:B------:R-:W-:Y:S01]  /*35e0*/  @!P0 FSEL R5, R228, -INF , !P2 ;  /* 0xff800000e4058808 */ /* 0x000fe20005000000 */
[--C-:B------:R-:W-:Y:S01]  /*35f0*/  FFMA.FTZ R14, R14, UR15, -R3.reuse ;  /* 0x0000000f0e0e7c23 */ /* 0x100fe20008010803 */
        /* <DEDUP_REMOVED lines=14> */
[--C-:B-1----:R-:W-:Y:S01]  /*36e0*/  FFMA.FTZ R4, R5, UR15, -R2.reuse ;  /* 0x0000000f05047c23 */ /* 0x102fe20008010802 */
[----:B--2---:R-:W-:Y:S01]  /*36f0*/  STL [R1+0x4], R24 ;  /* 0x0000041801007387 */ /* 0x004fe20000100800 */
[----:B------:R-:W-:Y:S07]  /*3700*/  MOV R5, R210 ;  /* 0x000000d200057202 */ /* 0x000fee0000000f00 */
[----:B------:R1:W2:Y:S01]  /*3710*/  MUFU.EX2 R25, R4 ;  /* 0x0000000400197308 */ /* 0x0002a20000000800 */
[----:B------:R-:W-:Y:S02]  /*3720*/  @!P0 FSEL R5, R210, -INF , !P1 ;  /* 0xff800000d2058808 */ /* 0x000fe40004800000 */
[C---:B------:R-:W-:Y:S03]  /*3730*/  @!P0 ISETP.GE.AND P1, PT, R14.reuse, R9, PT ;  /* 0x000000090e00820c */ /* 0x040fe60003f26270 */
[--C-:B------:R-:W-:Y:S04]  /*3740*/  FFMA.FTZ R5, R5, UR15, -R3.reuse ;  /* 0x0000000f05057c23 */ /* 0x100fe80008010803 */
[----:B------:R4:W-:Y:S01]  /*3750*/  MUFU.EX2 R244, R5 ;  /* 0x0000000500f47308 */ /* 0x0009e20000000800 */
[----:B-1----:R-:W-:Y:S01]  /*3760*/  MOV R4, R209 ;  /* 0x000000d100047202 */ /* 0x002fe20000000f00 */
[----:B--2---:R-:W-:Y:S01]  /*3770*/  STL [R1], R25 ;  /* 0x0000001901007387 */ /* 0x004fe20000100800 */
[----:B------:R-:W-:Y:S02]  /*3780*/  @!P0 FSEL R4, R209, -INF , !P1 ;  /* 0xff800000d1048808 */ /* 0x000fe40004800000 */
[----:B------:R-:W-:Y:S01]  /*3790*/  @!P0 ISETP.GE.AND P1, PT, R14, R8, PT ;  /* 0x000000080e00820c */ /* 0x000fe20003f26270 */
[----:B------:R-:W2:Y:S02]  /*37a0*/  LDL R148, [R1+0x5c] ;  /* 0x00005c0001947983 */ /* 0x000ea40000100800 */
[----:B------:R-:W-:Y:S01]  /*37b0*/  FFMA.FTZ R18, R4, UR15, -R3 ;  /* 0x0000000f04127c23 */ /* 0x000fe20008010803 */
[----:B------:R-:W-:Y:S01]  /*37c0*/  @!P0 FSEL R17, R226, -INF , !P1 ;  /* 0xff800000e2118808 */ /* 0x000fe20004800000 */
[----:B------:R-:W2:Y:S01]  /*37d0*/  LDL R144, [R1+0x58] ;  /* 0x0000580001907983 */ /* 0x000ea20000100800 */
[----:B------:R-:W-:Y:S01]  /*37e0*/  @!P0 ISETP.GE.AND P1, PT, R15, R13, PT ;  /* 0x0000000d0f00820c */ /* 0x000fe20003f26270 */
[----:B------:R-:W-:Y:S01]  /*37f0*/  MUFU.EX2 R243, R18 ;  /* 0x0000001200f37308 */ /* 0x000fe20000000800 */
[----:B------:R-:W-:Y:S02]  /*3800*/  IMAD.MOV.U32 R15, RZ, RZ, R181 ;  /* 0x000000ffff0f7224 */ /* 0x000fe400078e00b5 */
[----:B------:R-:W-:Y:S01]  /*3810*/  FFMA.FTZ R16, R17, UR15, -R2 ;  /* 0x0000000f11107c23 */ /* 0x000fe20008010802 */
[----:B----4-:R-:W1:Y:S01]  /*3820*/  LDSM.16.M88.4 R4, [R189+0x1000] ;  /* 0x00100000bd04783b */ /* 0x010e620000000200 */
[----:B------:R-:W-:Y:S02]  /*3830*/  MOV R17, R94 ;  /* 0x0000005e00117202 */ /* 0x000fe40000000f00 */
[----:B------:R-:W-:Y:S03]  /*3840*/  @!P0 FSEL R15, R181, -INF , !P2 ;  /* 0xff800000b50f8808 */ /* 0x000fe60005000000 */
[----:B------:R4:W-:Y:S02]  /*3850*/  MUFU.EX2 R251, R16 ;  /* 0x0000001000fb7308 */ /* 0x0009e40000000800 */
[--C-:B------:R-:W-:Y:S08]  /*3860*/  FFMA.FTZ R15, R15, UR15, -R10.reuse ;  /* 0x0000000f0f0f7c23 */ /* 0x100ff0000801080a */
[----:B------:R1:W-:Y:S01]  /*3870*/  MUFU.EX2 R232, R15 ;  /* 0x0000000f00e87308 */ /* 0x0003e20000000800 */
[----:B----4-:R-:W-:Y:S02]  /*3880*/  MOV R16, R95 ;  /* 0x0000005f00107202 */ /* 0x010fe40000000f00 */
[----:B------:R-:W-:Y:S02]  /*3890*/  @!P0 FSEL R16, R95, -INF , !P1 ;  /* 0xff8000005f108808 */ /* 0x000fe40004800000 */
[-C--:B------:R-:W-:Y:S03]  /*38a0*/  @!P0 ISETP.GE.AND P1, PT, R14, R13.reuse, PT ;  /* 0x0000000d0e00820c */ /* 0x080fe60003f26270 */
[--C-:B------:R-:W-:Y:S01]  /*38b0*/  FFMA.FTZ R16, R16, UR15, -R11.reuse ;  /* 0x0000000f10107c23 */ /* 0x100fe2000801080b */
[----:B------:R-:W-:Y:S02]  /*38c0*/  @!P0 FSEL R17, R94, -INF , !P1 ;  /* 0xff8000005e118808 */ /* 0x000fe40004800000 */
[----:B------:R-:W-:Y:S01]  /*38d0*/  @!P0 ISETP.GE.AND P1, PT, R14, R12, PT ;  /* 0x0000000c0e00820c */ /* 0x000fe20003f26270 */
[----:B------:R4:W-:Y:S01]  /*38e0*/  MUFU.EX2 R99, R16 ;  /* 0x0000001000637308 */ /* 0x0009e20000000800 */
[----:B------:R-:W-:Y:S02]  /*38f0*/  MOV R14, R180 ;  /* 0x000000b4000e7202 */ /* 0x000fe40000000f00 */
[----:B------:R-:W-:Y:S02]  /*3900*/  @!P0 FSEL R14, R180, -INF , !P1 ;  /* 0xff800000b40e8808 */ /* 0x000fe40004800000 */
[----:B-1----:R-:W-:Y:S01]  /*3910*/  @!P0 IADD3 R15, R0, 0x10, RZ ;  /* 0x00000010000f8810 */ /* 0x002fe20007ffe0ff */
[-C--:B------:R-:W-:Y:S03]  /*3920*/  HMMA.16816.F32.BF16 R36, R176, R4.reuse, R36 ;  /* 0x00000004b024723c */ /* 0x080fe60000041824 */
[--C-:B------:R-:W-:Y:S01]  /*3930*/  FFMA.FTZ R14, R14, UR15, -R10.reuse ;  /* 0x0000000f0e0e7c23 */ /* 0x100fe2000801080a */
[C---:B------:R-:W-:Y:S02]  /*3940*/  @!P0 ISETP.GE.AND P1, PT, R15.reuse, R13, PT ;  /* 0x0000000d0f00820c */ /* 0x040fe40003f26270 */
[C---:B------:R-:W-:Y:S01]  /*3950*/  HMMA.16816.F32.BF16 R40, R136.reuse, R4, R40 ;  /* 0x000000048828723c */ /* 0x040fe20000041828 */
[----:B------:R1:W-:Y:S03]  /*3960*/  MUFU.EX2 R231, R14 ;  /* 0x0000000e00e77308 */ /* 0x0003e60000000800 */
[----:B------:R-:W-:Y:S01]  /*3970*/  @!P0 ISETP.GE.AND P2, PT, R15, R12, PT ;  /* 0x0000000c0f00820c */ /* 0x000fe20003f46270 */
[----:B----4-:R-:W-:Y:S01]  /*3980*/  FFMA.FTZ R16, R17, UR15, -R11 ;  /* 0x0000000f11107c23 */ /* 0x010fe2000801080b */
[-C--:B------:R-:W-:Y:S05]  /*3990*/  HMMA.16816.F32.BF16 R44, R136, R6.reuse, R44 ;  /* 0x00000006882c723c */ /* 0x080fea000004182c */
[----:B------:R4:W-:Y:S01]  /*39a0*/  MUFU.EX2 R98, R16 ;  /* 0x0000001000627308 */ /* 0x0009e20000000800 */
[----:B------:R-:W-:Y:S01]  /*39b0*/  MOV R4, R92 ;  /* 0x0000005c00047202 */ /* 0x000fe20000000f00 */
[C---:B------:R-:W-:Y:S04]  /*39c0*/  HMMA.16816.F32.BF16 R48, R176.reuse, R6, R48 ;  /* 0x00000006b030723c */ /* 0x040fe80000041830 */
[----:B------:R-:W-:Y:S01]  /*39d0*/  MOV R17, R215 ;  /* 0x000000d700117202 */ /* 0x000fe20000000f00 */
[----:B------:R-:W-:Y:S01]  /*39e0*/  FMUL.FTZ R36, R36, UR17 ;  /* 0x0000001124247c20 */ /* 0x000fe20008410000 */
[----:B-1----:R-:W-:Y:S01]  /*39f0*/  @!P0 IADD3 R14, R0, 0x11, RZ ;  /* 0x00000011000e8810 */ /* 0x002fe20007ffe0ff */
[----:B------:R-:W-:Y:S02]  /*3a00*/  FMUL.FTZ R37, R37, UR17 ;  /* 0x0000001125257c20 */ /* 0x000fe40008410000 */
[----:B------:R-:W-:Y:S02]  /*3a10*/  MUFU.TANH R85, R36 ;  /* 0x0000002400557308 */ /* 0x000fe40000002400 */
[----:B------:R-:W-:Y:S01]  /*3a20*/  FMUL.FTZ R38, R38, UR17 ;  /* 0x0000001126267c20 */ /* 0x000fe20008410000 */
[----:B------:R-:W-:Y:S01]  /*3a30*/  FMUL.FTZ R39, R39, UR17 ;  /* 0x0000001127277c20 */ /* 0x000fe20008410000 */
[----:B------:R-:W-:Y:S01]  /*3a40*/  FMUL.FTZ R40, R40, UR17 ;  /* 0x0000001128287c20 */ /* 0x000fe20008410000 */
[----:B----4-:R-:W-:Y:S01]  /*3a50*/  IMAD.MOV.U32 R16, RZ, RZ, R93 ;  /* 0x000000ffff107224 */ /* 0x010fe200078e005d */
[----:B------:R-:W-:Y:S01]  /*3a60*/  @!P0 FSEL R16, R93, -INF , !P1 ;  /* 0xff8000005d108808 */ /* 0x000fe20004800000 */
[----:B------:R-:W-:Y:S01]  /*3a70*/  FMUL.FTZ R42, R42, UR17 ;  /* 0x000000112a2a7c20 */ /* 0x000fe20008410000 */
[----:B------:R-:W-:Y:S02]  /*3a80*/  @!P0 ISETP.GE.AND P1, PT, R14, R13, PT ;  /* 0x0000000d0e00820c */ /* 0x000fe40003f26270 */
[----:B------:R-:W1:Y:S01]  /*3a90*/  MUFU.TANH R84, R37 ;  /* 0x0000002500547308 */ /* 0x000e620000002400 */
[----:B------:R-:W-:Y:S01]  /*3aa0*/  FMUL.FTZ R41, R41, UR17 ;  /* 0x0000001129297c20 */ /* 0x000fe20008410000 */
[--C-:B------:R-:W-:Y:S01]  /*3ab0*/  FFMA.FTZ R5, R16, UR15, -R11.reuse ;  /* 0x0000000f10057c23 */ /* 0x100fe2000801080b */
[----:B------:R-:W-:Y:S01]  /*3ac0*/  @!P0 FSEL R4, R92, -INF , !P1 ;  /* 0xff8000005c048808 */ /* 0x000fe20004800000 */
[----:B------:R-:W-:Y:S01]  /*3ad0*/  FMUL.FTZ R43, R43, UR17 ;  /* 0x000000112b2b7c20 */ /* 0x000fe20008410000 */
[----:B------:R-:W-:Y:S01]  /*3ae0*/  @!P0 ISETP.GE.AND P1, PT, R14, R12, PT ;  /* 0x0000000c0e00820c */ /* 0x000fe20003f26270 */
        /* <DEDUP_REMOVED lines=11> */
[-C--:B------:R-:W-:Y:S01]  /*3ba0*/  @!P0 ISETP.GE.AND P1, PT, R15, R9.reuse, PT ;  /* 0x000000090f00820c */ /* 0x080fe20003f26270 */
[----:B------:R-:W-:Y:S01]  /*3bb0*/  FMUL.FTZ R46, R46, UR17 ;  /* 0x000000112e2e7c20 */ /* 0x000fe20008410000 */
[----:B------:R-:W-:Y:S07]  /*3bc0*/  FMUL.FTZ R47, R47, UR17 ;  /* 0x000000112f2f7c20 */ /* 0x000fee0008410000 */
[----:B------:R-:W-:Y:S10]  /*3bd0*/  MUFU.TANH R81, R48 ;  /* 0x0000003000517308 */ /* 0x000ff40000002400 */
[----:B------:R1:W-:Y:S01]  /*3be0*/  MUFU.EX2 R96, R4 ;  /* 0x0000000400607308 */ /* 0x0003e20000000800 */
[----:B----4-:R-:W-:Y:S01]  /*3bf0*/  IMAD.MOV.U32 R5, RZ, RZ, R169 ;  /* 0x000000ffff057224 */ /* 0x010fe200078e00a9 */
[----:B------:R-:W-:Y:S02]  /*3c00*/  @!P0 FSEL R5, R169, -INF , !P2 ;  /* 0xff800000a9058808 */ /* 0x000fe40005000000 */
[----:B------:R-:W-:Y:S01]  /*3c10*/  @!P0 ISETP.GE.AND P2, PT, R15, R8, PT ;  /* 0x000000080f00820c */ /* 0x000fe20003f46270 */
[----:B------:R-:W-:Y:S05]  /*3c20*/  @!P0 VIADD R15, R0, 0x18 ;  /* 0x00000018000f8836 */ /* 0x000fea0000000000 */
[----:B------:R-:W-:Y:S10]  /*3c30*/  MUFU.TANH R80, R49 ;  /* 0x0000003100507308 */ /* 0x000ff40000002400 */
[----:B------:R-:W-:Y:S01]  /*3c40*/  MUFU.TANH R159, R38 ;  /* 0x00000026009f7308 */ /* 0x000fe20000002400 */
[----:B-1----:R-:W-:Y:S01]  /*3c50*/  FFMA.FTZ R4, R5, UR15, -R10 ;  /* 0x0000000f05047c23 */ /* 0x002fe2000801080a */
        /* <DEDUP_REMOVED lines=8> */
[----:B-1----:R-:W-:Y:S01]  /*3ce0*/  FFMA.FTZ R4, R16, UR15, -R10 ;  /* 0x0000000f10047c23 */ /* 0x002fe2000801080a */
[----:B------:R-:W-:Y:S08]  /*3cf0*/  IMAD.MOV.U32 R16, RZ, RZ, R203 ;  /* 0x000000ffff107224 */ /* 0x000ff000078e00cb */
[----:B------:R1:W-:Y:S10]  /*3d00*/  MUFU.EX2 R221, R4 ;  /* 0x0000000400dd7308 */ /* 0x0003f40000000800 */
[----:B------:R-:W-:Y:S01]  /*3d10*/  MUFU.TANH R158, R39 ;  /* 0x00000027009e7308 */ /* 0x000fe20000002400 */
[----:B----4-:R-:W-:Y:S09]  /*3d20*/  MOV R5, R200 ;  /* 0x000000c800057202 */ /* 0x010ff20000000f00 */
[----:B------:R-:W-:Y:S01]  /*3d30*/  MUFU.TANH R183, R40 ;  /* 0x0000002800b77308 */ /* 0x000fe20000002400 */
[----:B-1----:R-:W-:Y:S02]  /*3d40*/  MOV R4, R204 ;  /* 0x000000cc00047202 */ /* 0x002fe40000000f00 */
[----:B------:R-:W-:Y:S02]  /*3d50*/  @!P0 FSEL R4, R204, -INF , !P1 ;  /* 0xff800000cc048808 */ /* 0x000fe40004800000 */
[-C--:B------:R-:W-:Y:S05]  /*3d60*/  @!P0 ISETP.GE.AND P1, PT, R14, R9.reuse, PT ;  /* 0x000000090e00820c */ /* 0x080fea0003f26270 */
[----:B------:R-:W-:Y:S01]  /*3d70*/  MUFU.TANH R208, R42 ;  /* 0x0000002a00d07308 */ /* 0x000fe20000002400 */
[--C-:B------:R-:W-:Y:S01]  /*3d80*/  FFMA.FTZ R4, R4, UR15, -R3.reuse ;  /* 0x0000000f04047c23 */ /* 0x100fe20008010803 */
[----:B------:R-:W-:Y:S02]  /*3d90*/  @!P0 FSEL R16, R203, -INF , !P1 ;  /* 0xff800000cb108808 */ /* 0x000fe40004800000 */
[----:B------:R-:W-:Y:S03]  /*3da0*/  @!P0 ISETP.GE.AND P1, PT, R14, R8, PT ;  /* 0x000000080e00820c */ /* 0x000fe60003f26270 */
[--C-:B------:R-:W-:Y:S03]  /*3db0*/  FFMA.FTZ R14, R16, UR15, -R3.reuse ;  /* 0x0000000f100e7c23 */ /* 0x100fe60008010803 */
[----:B------:R1:W-:Y:S01]  /*3dc0*/  MUFU.EX2 R240, R4 ;  /* 0x0000000400f07308 */ /* 0x0003e20000000800 */
[----:B------:R-:W-:Y:S02]  /*3dd0*/  MOV R16, R216 ;  /* 0x000000d800107202 */ /* 0x000fe40000000f00 */
[----:B------:R-:W-:Y:S02]  /*3de0*/  @!P0 FSEL R16, R216, -INF , !P2 ;  /* 0xff800000d8108808 */ /* 0x000fe40005000000 */
[C---:B------:R-:W-:Y:S05]  /*3df0*/  @!P0 ISETP.GE.AND P2, PT, R15.reuse, R12, PT ;  /* 0x0000000c0f00820c */ /* 0x040fea0003f46270 */
[----:B------:R4:W-:Y:S01]  /*3e00*/  MUFU.EX2 R239, R14 ;  /* 0x0000000e00ef7308 */ /* 0x0009e20000000800 */
[--C-:B------:R-:W-:Y:S09]  /*3e10*/  FFMA.FTZ R16, R16, UR15, -R2.reuse ;  /* 0x0000000f10107c23 */ /* 0x100ff20008010802 */
[----:B------:R-:W-:Y:S01]  /*3e20*/  MUFU.EX2 R246, R16 ;  /* 0x0000001000f67308 */ /* 0x000fe20000000800 */
[----:B-1----:R-:W-:Y:S02]  /*3e30*/  MOV R4, R218 ;  /* 0x000000da00047202 */ /* 0x002fe40000000f00 */
[----:B------:R-:W-:Y:S02]  /*3e40*/  @!P0 FSEL R4, R218, -INF , !P1 ;  /* 0xff800000da048808 */ /* 0x000fe40004800000 */
[-C--:B------:R-:W-:Y:S03]  /*3e50*/  @!P0 ISETP.GE.AND P1, PT, R15, R9.reuse, PT ;  /* 0x000000090f00820c */ /* 0x080fe60003f26270 */
[--C-:B------:R-:W-:Y:S01]  /*3e60*/  FFMA.FTZ R4, R4, UR15, -R2.reuse ;  /* 0x0000000f04047c23 */ /* 0x100fe20008010802 */
[----:B----4-:R-:W-:Y:S01]  /*3e70*/  @!P0 IADD3 R14, R0, 0x19, RZ ;  /* 0x00000019000e8810 */ /* 0x010fe20007ffe0ff */
[----:B------:R-:W-:Y:S01]  /*3e80*/  MUFU.TANH R207, R43 ;  /* 0x0000002b00cf7308 */ /* 0x000fe20000002400 */
[----:B------:R-:W-:Y:S02]  /*3e90*/  @!P0 FSEL R5, R200, -INF , !P1 ;  /* 0xff800000c8058808 */ /* 0x000fe40004800000 */
[C---:B------:R-:W-:Y:S03]  /*3ea0*/  @!P0 ISETP.GE.AND P1, PT, R14.reuse, R9, PT ;  /* 0x000000090e00820c */ /* 0x040fe60003f26270 */
[----:B------:R-:W-:Y:S04]  /*3eb0*/  FFMA.FTZ R5, R5, UR15, -R3 ;  /* 0x0000000f05057c23 */ /* 0x000fe80008010803 */
[----:B------:R1:W-:Y:S10]  /*3ec0*/  MUFU.EX2 R249, R4 ;  /* 0x0000000400f97308 */ /* 0x0003f40000000800 */
[----:B------:R4:W-:Y:S10]  /*3ed0*/  MUFU.EX2 R236, R5 ;  /* 0x0000000500ec7308 */ /* 0x0009f40000000800 */
[----:B------:R-:W-:Y:S01]  /*3ee0*/  MUFU.TANH R167, R44 ;  /* 0x0000002c00a77308 */ /* 0x000fe20000002400 */
[----:B-1----:R-:W-:Y:S01]  /*3ef0*/  IMAD.MOV.U32 R4, RZ, RZ, R199 ;  /* 0x000000ffff047224 */ /* 0x002fe200078e00c7 */
[----:B------:R-:W-:Y:S02]  /*3f00*/  @!P0 FSEL R4, R199, -INF , !P1 ;  /* 0xff800000c7048808 */ /* 0x000fe40004800000 */
[----:B------:R-:W-:Y:S03]  /*3f10*/  @!P0 ISETP.GE.AND P1, PT, R14, R8, PT ;  /* 0x000000080e00820c */ /* 0x000fe60003f26270 */
[----:B------:R-:W-:Y:S01]  /*3f20*/  FFMA.FTZ R18, R4, UR15, -R3 ;  /* 0x0000000f04127c23 */ /* 0x000fe20008010803 */
[----:B------:R-:W-:Y:S01]  /*3f30*/  @!P0 FSEL R17, R215, -INF , !P1 ;  /* 0xff800000d7118808 */ /* 0x000fe20004800000 */
[----:B----4-:R-:W1:Y:S01]  /*3f40*/  LDSM.16.M88.4 R4, [R189+0x1800] ;  /* 0x00180000bd04783b */ /* 0x010e620000000200 */
[-C--:B------:R-:W-:Y:S01]  /*3f50*/  @!P0 ISETP.GE.AND P1, PT, R15, R13.reuse, PT ;  /* 0x0000000d0f00820c */ /* 0x080fe20003f26270 */
[----:B------:R-:W4:Y:S01]  /*3f60*/  MUFU.TANH R166, R45 ;  /* 0x0000002d00a67308 */ /* 0x000f220000002400 */
        /* <DEDUP_REMOVED lines=8> */
[----:B---3--:R-:W-:Y:S01]  /*3ff0*/  IMAD.MOV.U32 R16, RZ, RZ, R89 ;  /* 0x000000ffff107224 */ /* 0x008fe200078e0059 */
[----:B------:R-:W-:Y:S02]  /*4000*/  @!P0 FSEL R16, R89, -INF , !P1 ;  /* 0xff80000059108808 */ /* 0x000fe40004800000 */
[-C--:B------:R-:W-:Y:S03]  /*4010*/  @!P0 ISETP.GE.AND P1, PT, R14, R13.reuse, PT ;  /* 0x0000000d0e00820c */ /* 0x080fe60003f26270 */
[----:B------:R-:W-:Y:S01]  /*4020*/  FFMA.FTZ R16, R16, UR15, -R11 ;  /* 0x0000000f10107c23 */ /* 0x000fe2000801080b */
[----:B------:R-:W-:Y:S02]  /*4030*/  @!P0 FSEL R17, R88, -INF , !P1 ;  /* 0xff80000058118808 */ /* 0x000fe40004800000 */
[----:B------:R-:W3:Y:S01]  /*4040*/  MUFU.TANH R201, R47 ;  /* 0x0000002f00c97308 */ /* 0x000ee20000002400 */
[-C--:B------:R-:W-:Y:S01]  /*4050*/  @!P0 ISETP.GE.AND P1, PT, R14, R12.reuse, PT ;  /* 0x0000000c0e00820c */ /* 0x080fe20003f26270 */
[----:B------:R-:W-:Y:S01]  /*4060*/  IMAD.MOV.U32 R14, RZ, RZ, R163 ;  /* 0x000000ffff0e7224 */ /* 0x000fe200078e00a3 */
[----:B--2---:R-:W-:Y:S02]  /*4070*/  @!P0 IADD3 R15, R0, 0x20, RZ ;  /* 0x00000020000f8810 */ /* 0x004fe40007ffe0ff */
[----:B------:R-:W-:Y:S01]  /*4080*/  @!P0 FSEL R14, R163, -INF , !P1 ;  /* 0xff800000a30e8808 */ /* 0x000fe20004800000 */
[-C--:B-1----:R-:W-:Y:S04]  /*4090*/  HMMA.16816.F32.BF16 R52, R176, R4.reuse, R52 ;  /* 0x00000004b034723c */ /* 0x082fe80000041834 */
[----:B------:R1:W-:Y:S01]  /*40a0*/  MUFU.EX2 R91, R16 ;  /* 0x00000010005b7308 */ /* 0x0003e20000000800 */
[C---:B------:R-:W-:Y:S01]  /*40b0*/  @!P0 ISETP.GE.AND P1, PT, R15.reuse, R13, PT ;  /* 0x0000000d0f00820c */ /* 0x040fe20003f26270 */
[----:B------:R-:W-:Y:S01]  /*40c0*/  FFMA.FTZ R14, R14, UR15, -R10 ;  /* 0x0000000f0e0e7c23 */ /* 0x000fe2000801080a */
        /* <DEDUP_REMOVED lines=9> */
[----:B----4-:R-:W-:Y:S01]  /*4160*/  MOV R6, R166 ;  /* 0x000000a600067202 */ /* 0x010fe20000000f00 */
[----:B------:R-:W-:Y:S05]  /*4170*/  FMUL.FTZ R53, R53, UR17 ;  /* 0x0000001135357c20 */ /* 0x000fea0008410000 */
[----:B------:R1:W-:Y:S01]  /*4180*/  MUFU.EX2 R90, R16 ;  /* 0x00000010005a7308 */ /* 0x0003e20000000800 */
[----:B--2---:R-:W-:Y:S02]  /*4190*/  @!P0 VIADD R14, R0, 0x21 ;  /* 0x00000021000e8836 */ /* 0x004fe40000000000 */
        /* <DEDUP_REMOVED lines=19> */
[--C-:B------:R-:W-:Y:S01]  /*42d0*/  FFMA.FTZ R5, R16, UR15, -R11.reuse ;  /* 0x0000000f10057c23 */ /* 0x100fe2000801080b */
[----:B------:R-:W-:Y:S01]  /*42e0*/  @!P0 FSEL R4, R84, -INF , !P1 ;  /* 0xff80000054048808 */ /* 0x000fe20004800000 */
[----:B------:R-:W-:Y:S01]  /*42f0*/  IMAD.MOV.U32 R16, RZ, RZ, R158 ;  /* 0x000000ffff107224 */ /* 0x000fe200078e009e */
[----:B------:R-:W-:Y:S01]  /*4300*/  @!P0 ISETP.GE.AND P1, PT, R14, R12, PT ;  /* 0x0000000c0e00820c */ /* 0x000fe20003f26270 */
[----:B------:R1:W-:Y:S02]  /*4310*/  MUFU.EX2 R87, R5 ;  /* 0x0000000500577308 */ /* 0x0003e40000000800 */
[----:B------:R-:W-:Y:S01]  /*4320*/  FFMA.FTZ R4, R4, UR15, -R11 ;  /* 0x0000000f04047c23 */ /* 0x000fe2000801080b */
[----:B------:R-:W-:Y:S02]  /*4330*/  @!P0 FSEL R16, R158, -INF , !P1 ;  /* 0xff8000009e108808 */ /* 0x000fe40004800000 */
[----:B------:R-:W-:Y:S05]  /*4340*/  @!P0 ISETP.GE.AND P1, PT, R15, R9, PT ;  /* 0x000000090f00820c */ /* 0x000fea0003f26270 */
[----:B------:R4:W-:Y:S10]  /*4350*/  MUFU.EX2 R86, R4 ;  /* 0x0000000400567308 */ /* 0x0009f40000000800 */
[----:B------:R-:W-:Y:S01]  /*4360*/  MUFU.TANH R152, R55 ;  /* 0x0000003700987308 */ /* 0x000fe20000002400 */
[----:B-1----:R-:W-:Y:S02]  /*4370*/  MOV R5, R159 ;  /* 0x0000009f00057202 */ /* 0x002fe40000000f00 */
[----:B------:R-:W-:Y:S02]  /*4380*/  @!P0 FSEL R5, R159, -INF , !P2 ;  /* 0xff8000009f058808 */ /* 0x000fe40005000000 */
[----:B------:R-:W-:Y:S05]  /*4390*/  @!P0 ISETP.GE.AND P2, PT, R15, R8, PT ;  /* 0x000000080f00820c */ /* 0x000fea0003f46270 */
[----:B------:R-:W1:Y:S01]  /*43a0*/  MUFU.TANH R153, R54 ;  /* 0x0000003600997308 */ /* 0x000e620000002400 */
[----:B----4-:R-:W-:Y:S01]  /*43b0*/  FFMA.FTZ R4, R5, UR15, -R10 ;  /* 0x0000000f05047c23 */ /* 0x010fe2000801080a */
[----:B------:R-:W-:Y:S01]  /*43c0*/  IMAD.MOV.U32 R5, RZ, RZ, R208 ;  /* 0x000000ffff057224 */ /* 0x000fe200078e00d0 */
[----:B------:R-:W-:Y:S07]  /*43d0*/  @!P0 FSEL R5, R208, -INF , !P2 ;  /* 0xff800000d0058808 */ /* 0x000fee0005000000 */
[----:B------:R4:W-:Y:S01]  /*43e0*/  MUFU.EX2 R206, R4 ;  /* 0x0000000400ce7308 */ /* 0x0009e20000000800 */
[----:B------:R-:W-:Y:S09]  /*43f0*/  FFMA.FTZ R5, R5, UR15, -R2 ;  /* 0x0000000f05057c23 */ /* 0x000ff20008010802 */
[----:B------:R3:W-:Y:S10]  /*4400*/  MUFU.EX2 R242, R5 ;  /* 0x0000000500f27308 */ /* 0x0007f40000000800 */
[----:B------:R-:W-:Y:S01]  /*4410*/  MUFU.TANH R161, R57 ;  /* 0x0000003900a17308 */ /* 0x000fe20000002400 */
[----:B----4-:R-:W-:Y:S01]  /*4420*/  FFMA.FTZ R4, R16, UR15, -R10 ;  /* 0x0000000f10047c23 */ /* 0x010fe2000801080a */
[----:B------:R-:W-:Y:S08]  /*4430*/  MOV R16, R182 ;  /* 0x000000b600107202 */ /* 0x000ff00000000f00 */
[----:B------:R4:W-:Y:S01]  /*4440*/  MUFU.EX2 R205, R4 ;  /* 0x0000000400cd7308 */ /* 0x0009e20000000800 */
[----:B---3--:R-:W-:Y:S04]  /*4450*/  @!P0 IADD3 R5, R0, 0x28, RZ ;  /* 0x0000002800058810 */ /* 0x008fe80007ffe0ff */
[-C--:B------:R-:W-:Y:S05]  /*4460*/  @!P0 ISETP.GE.AND P2, PT, R5, R8.reuse, PT ;  /* 0x000000080500820c */ /* 0x080fea0003f46270 */
[----:B------:R-:W3:Y:S10]  /*4470*/  MUFU.TANH R160, R56 ;  /* 0x0000003800a07308 */ /* 0x000ef40000002400 */
[----:B------:R-:W3:Y:S01]  /*4480*/  MUFU.TANH R157, R60 ;  /* 0x0000003c009d7308 */ /* 0x000ee20000002400 */
[----:B----4-:R-:W-:Y:S02]  /*4490*/  MOV R4, R183 ;  /* 0x000000b700047202 */ /* 0x010fe40000000f00 */
[----:B------:R-:W-:Y:S02]  /*44a0*/  @!P0 FSEL R4, R183, -INF , !P1 ;  /* 0xff800000b7048808 */ /* 0x000fe40004800000 */
[----:B------:R-:W-:Y:S03]  /*44b0*/  @!P0 ISETP.GE.AND P1, PT, R14, R9, PT ;  /* 0x000000090e00820c */ /* 0x000fe60003f26270 */
[--C-:B------:R-:W-:Y:S01]  /*44c0*/  FFMA.FTZ R4, R4, UR15, -R3.reuse ;  /* 0x0000000f04047c23 */ /* 0x100fe20008010803 */
[----:B------:R-:W-:Y:S01]  /*44d0*/  @!P0 FSEL R16, R182, -INF , !P1 ;  /* 0xff800000b6108808 */ /* 0x000fe20004800000 */
[----:B------:R-:W4:Y:S01]  /*44e0*/  MUFU.TANH R198, R58 ;  /* 0x0000003a00c67308 */ /* 0x000f220000002400 */
[-C--:B------:R-:W-:Y:S03]  /*44f0*/  @!P0 ISETP.GE.AND P1, PT, R14, R8.reuse, PT ;  /* 0x000000080e00820c */ /* 0x080fe60003f26270 */
[----:B------:R-:W-:Y:S06]  /*4500*/  FFMA.FTZ R14, R16, UR15, -R3 ;  /* 0x0000000f100e7c23 */ /* 0x000fec0008010803 */
[----:B------:R2:W-:Y:S10]  /*4510*/  MUFU.EX2 R229, R4 ;  /* 0x0000000400e57308 */ /* 0x0005f40000000800 */
[----:B------:R1:W-:Y:S10]  /*4520*/  MUFU.EX2 R225, R14 ;  /* 0x0000000e00e17308 */ /* 0x0003f40000000800 */
[----:B------:R-:W4:Y:S01]  /*4530*/  MUFU.TANH R195, R59 ;  /* 0x0000003b00c37308 */ /* 0x000f220000002400 */
        /* <DEDUP_REMOVED lines=16> */
[----:B---3--:R-:W-:Y:S01]  /*4640*/  IMAD.MOV.U32 R7, RZ, RZ, R202 ;  /* 0x000000ffff077224 */ /* 0x008fe200078e00ca */
        /* <DEDUP_REMOVED lines=8> */
[----:B------:R-:W2:Y:S01]  /*46d0*/  MUFU.TANH R173, R62 ;  /* 0x0000003e00ad7308 */ /* 0x000ea20000002400 */
[----:B---3--:R-:W-:Y:S01]  /*46e0*/  FFMA.FTZ R6, R7, UR15, -R2 ;  /* 0x0000000f07067c23 */ /* 0x008fe20008010802 */
[----:B------:R-:W-:Y:S08]  /*46f0*/  IMAD.MOV.U32 R7, RZ, RZ, R80 ;  /* 0x000000ffff077224 */ /* 0x000ff000078e0050 */
[----:B------:R3:W-:Y:S10]  /*4700*/  MUFU.EX2 R238, R6 ;  /* 0x0000000600ee7308 */ /* 0x0007f40000000800 */
[----:B------:R-:W2:Y:S01]  /*4710*/  MUFU.TANH R172, R63 ;  /* 0x0000003f00ac7308 */ /* 0x000ea20000002400 */
[----:B---3--:R-:W-:Y:S09]  /*4720*/  FFMA.FTZ R6, R14, UR15, -R2 ;  /* 0x0000000f0e067c23 */ /* 0x008ff20008010802 */
[----:B------:R3:W-:Y:S02]  /*4730*/  MUFU.EX2 R237, R6 ;  /* 0x0000000600ed7308 */ /* 0x0007e40000000800 */
[----:B---3--:R-:W-:Y:S02]  /*4740*/  MOV R6, R81 ;  /* 0x0000005100067202 */ /* 0x008fe40000000f00 */
[----:B------:R-:W-:Y:S02]  /*4750*/  @!P0 FSEL R6, R81, -INF , !P1 ;  /* 0xff80000051068808 */ /* 0x000fe40004800000 */
[----:B------:R-:W-:Y:S03]  /*4760*/  @!P0 ISETP.GE.AND P1, PT, R4, R13, PT ;  /* 0x0000000d0400820c */ /* 0x000fe60003f26270 */
[--C-:B------:R-:W-:Y:S01]  /*4770*/  FFMA.FTZ R6, R6, UR15, -R11.reuse ;  /* 0x0000000f06067c23 */ /* 0x100fe2000801080b */
[----:B------:R-:W-:Y:S02]  /*4780*/  @!P0 FSEL R7, R80, -INF , !P1 ;  /* 0xff80000050078808 */ /* 0x000fe40004800000 */
[-C--:B------:R-:W-:Y:S01]  /*4790*/  @!P0 ISETP.GE.AND P1, PT, R5, R12.reuse, PT ;  /* 0x0000000c0500820c */ /* 0x080fe20003f26270 */
[----:B------:R3:W-:Y:S01]  /*47a0*/  MUFU.EX2 R83, R6 ;  /* 0x0000000600537308 */ /* 0x0007e20000000800 */
[----:B------:R-:W-:Y:S02]  /*47b0*/  MOV R5, R155 ;  /* 0x0000009b00057202 */ /* 0x000fe40000000f00 */
[----:B------:R-:W-:Y:S02]  /*47c0*/  @!P0 FSEL R5, R155, -INF , !P1 ;  /* 0xff8000009b058808 */ /* 0x000fe40004800000 */
[----:B------:R-:W-:Y:S02]  /*47d0*/  @!P0 ISETP.GE.AND P1, PT, R4, R12, PT ;  /* 0x0000000c0400820c */ /* 0x000fe40003f26270 */
[----:B------:R-:W-:Y:S02]  /*47e0*/  MOV R4, R154 ;  /* 0x0000009a00047202 */ /* 0x000fe40000000f00 */
[----:B------:R-:W-:Y:S01]  /*47f0*/  @!P0 FSEL R4, R154, -INF , !P1 ;  /* 0xff8000009a048808 */ /* 0x000fe20004800000 */
[--C-:B---3--:R-:W-:Y:S04]  /*4800*/  FFMA.FTZ R6, R7, UR15, -R11.reuse ;  /* 0x0000000f07067c23 */ /* 0x108fe8000801080b */
[--C-:B------:R-:W-:Y:S01]  /*4810*/  FFMA.FTZ R7, R4, UR15, -R10.reuse ;  /* 0x0000000f04077c23 */ /* 0x100fe2000801080a */
[----:B------:R-:W-:Y:S01]  /*4820*/  @!P0 IADD3 R4, R0, 0x31, RZ ;  /* 0x0000003100048810 */ /* 0x000fe20007ffe0ff */
[----:B------:R3:W-:Y:S03]  /*4830*/  MUFU.EX2 R82, R6 ;  /* 0x0000000600527308 */ /* 0x0007e60000000800 */
[C---:B------:R-:W-:Y:S02]  /*4840*/  @!P0 ISETP.GE.AND P2, PT, R4.reuse, R12, PT ;  /* 0x0000000c0400820c */ /* 0x040fe40003f46270 */
[C---:B------:R-:W-:Y:S02]  /*4850*/  @!P0 ISETP.GE.AND P5, PT, R4.reuse, R9, PT ;  /* 0x000000090400820c */ /* 0x040fe40003fa6270 */
[-C--:B------:R-:W-:Y:S03]  /*4860*/  @!P0 ISETP.GE.AND P3, PT, R4, R8.reuse, PT ;  /* 0x000000080400820c */ /* 0x080fe60003f66270 */
[----:B------:R4:W-:Y:S01]  /*4870*/  MUFU.EX2 R174, R7 ;  /* 0x0000000700ae7308 */ /* 0x0009e20000000800 */
[----:B---3--:R-:W-:Y:S01]  /*4880*/  FFMA.FTZ R6, R5, UR15, -R10 ;  /* 0x0000000f05067c23 */ /* 0x008fe2000801080a */
[----:B------:R-:W-:Y:S08]  /*4890*/  @!P0 VIADD R5, R0, 0x30 ;  /* 0x0000003000058836 */ /* 0x000ff00000000000 */
[----:B------:R3:W2:Y:S01]  /*48a0*/  MUFU.EX2 R175, R6 ;  /* 0x0000000600af7308 */ /* 0x0006a20000000800 */
[C---:B------:R-:W-:Y:S01]  /*48b0*/  @!P0 ISETP.GE.AND P1, PT, R5.reuse, R13, PT ;  /* 0x0000000d0500820c */ /* 0x040fe20003f26270 */
[----:B----4-:R-:W-:Y:S01]  /*48c0*/  IMAD.MOV.U32 R7, RZ, RZ, R74 ;  /* 0x000000ffff077224 */ /* 0x010fe200078e004a */
[----:B------:R-:W-:Y:S02]  /*48d0*/  @!P0 ISETP.GE.AND P4, PT, R5, R8, PT ;  /* 0x000000080500820c */ /* 0x000fe40003f86270 */
[----:B---3--:R-:W-:Y:S02]  /*48e0*/  MOV R6, R75 ;  /* 0x0000004b00067202 */ /* 0x008fe40000000f00 */
[----:B------:R-:W-:Y:S02]  /*48f0*/  @!P0 FSEL R6, R75, -INF , !P1 ;  /* 0xff8000004b068808 */ /* 0x000fe40004800000 */
[-C--:B------:R-:W-:Y:S01]  /*4900*/  @!P0 ISETP.GE.AND P1, PT, R4, R13.reuse, PT ;  /* 0x0000000d0400820c */ /* 0x080fe20003f26270 */
[C---:B------:R-:W-:Y:S01]  /*4910*/  @!P0 VIADD R4, R0.reuse, 0x38 ;  /* 0x0000003800048836 */ /* 0x040fe20000000000 */
[----:B------:R-:W-:Y:S01]  /*4920*/  @!P0 IADD3 R0, R0, 0x39, RZ ;  /* 0x0000003900008810 */ /* 0x000fe20007ffe0ff */
[--C-:B------:R-:W-:Y:S01]  /*4930*/  FFMA.FTZ R6, R6, UR15, -R11.reuse ;  /* 0x0000000f06067c23 */ /* 0x100fe2000801080b */
[----:B------:R-:W-:Y:S02]  /*4940*/  @!P0 FSEL R7, R74, -INF , !P1 ;  /* 0xff8000004a078808 */ /* 0x000fe40004800000 */
[----:B------:R-:W-:Y:S01]  /*4950*/  @!P0 ISETP.GE.AND P1, PT, R5, R12, PT ;  /* 0x0000000c0500820c */ /* 0x000fe20003f26270 */
[----:B------:R3:W-:Y:S01]  /*4960*/  MUFU.EX2 R79, R6 ;  /* 0x00000006004f7308 */ /* 0x0007e20000000800 */
[----:B------:R-:W-:Y:S01]  /*4970*/  @!P0 ISETP.GE.AND P6, PT, R4, R13, PT ;  /* 0x0000000d0400820c */ /* 0x000fe20003fc6270 */
[----:B------:R-:W-:Y:S08]  /*4980*/  FFMA.FTZ R7, R7, UR15, -R11 ;  /* 0x0000000f07077c23 */ /* 0x000ff0000801080b */
[----:B------:R4:W-:Y:S01]  /*4990*/  MUFU.EX2 R78, R7 ;  /* 0x00000007004e7308 */ /* 0x0009e20000000800 */
[----:B---3--:R-:W-:Y:S02]  /*49a0*/  MOV R6, R153 ;  /* 0x0000009900067202 */ /* 0x008fe40000000f00 */
[----:B------:R-:W-:Y:S02]  /*49b0*/  @!P0 FSEL R6, R153, -INF , !P1 ;  /* 0xff80000099068808 */ /* 0x000fe40004800000 */
[-C--:B------:R-:W-:Y:S03]  /*49c0*/  @!P0 ISETP.GE.AND P1, PT, R5, R9.reuse, PT ;  /* 0x000000090500820c */ /* 0x080fe60003f26270 */
[--C-:B------:R-:W-:Y:S01]  /*49d0*/  FFMA.FTZ R6, R6, UR15, -R10.reuse ;  /* 0x0000000f06067c23 */ /* 0x100fe2000801080a */
[----:B----4-:R-:W-:Y:S02]  /*49e0*/  MOV R7, R152 ;  /* 0x0000009800077202 */ /* 0x010fe40000000f00 */
[----:B------:R-:W-:Y:S01]  /*49f0*/  @!P0 FSEL R7, R152, -INF , !P2 ;  /* 0xff80000098078808 */ /* 0x000fe20005000000 */
[----:B------:R3:W-:Y:S01]  /*4a00*/  MUFU.EX2 R171, R6 ;  /* 0x0000000600ab7308 */ /* 0x0007e20000000800 */
[-C--:B------:R-:W-:Y:S03]  /*4a10*/  @!P0 ISETP.GE.AND P2, PT, R4, R9.reuse, PT ;  /* 0x000000090400820c */ /* 0x080fe60003f46270 */
[----:B------:R-:W-:Y:S06]  /*4a20*/  FFMA.FTZ R5, R7, UR15, -R10 ;  /* 0x0000000f07057c23 */ /* 0x000fec000801080a */
[----:B------:R4:W-:Y:S01]  /*4a30*/  MUFU.EX2 R170, R5 ;  /* 0x0000000500aa7308 */ /* 0x0009e20000000800 */
[----:B---3--:R-:W-:Y:S02]  /*4a40*/  MOV R6, R160 ;  /* 0x000000a000067202 */ /* 0x008fe40000000f00 */
[----:B------:R-:W-:Y:S02]  /*4a50*/  @!P0 FSEL R6, R160, -INF , !P1 ;  /* 0xff800000a0068808 */ /* 0x000fe40004800000 */
[----:B------:R-:W-:Y:S01]  /*4a60*/  @!P0 ISETP.GE.AND P1, PT, R0, R9, PT ;  /* 0x000000090000820c */ /* 0x000fe20003f26270 */
[----:B------:R-:W-:Y:S01]  /*4a70*/  IMAD.MOV.U32 R9, RZ, RZ, R157 ;  /* 0x000000ffff097224 */ /* 0x000fe200078e009d */
[----:B------:R-:W-:Y:S01]  /*4a80*/  @!P0 FSEL R9, R157, -INF , !P2 ;  /* 0xff8000009d098808 */ /* 0x000fe20005000000 */
[----:B------:R-:W-:Y:S01]  /*4a90*/  FFMA.FTZ R7, R6, UR15, -R3 ;  /* 0x0000000f06077c23 */ /* 0x000fe20008010803 */
[----:B----4-:R-:W-:Y:S01]  /*4aa0*/  IMAD.MOV.U32 R5, RZ, RZ, R161 ;  /* 0x000000ffff057224 */ /* 0x010fe200078e00a1 */
[----:B------:R-:W-:Y:S02]  /*4ab0*/  @!P0 FSEL R5, R161, -INF , !P5 ;  /* 0xff800000a1058808 */ /* 0x000fe40006800000 */
[----:B------:R-:W-:Y:S01]  /*4ac0*/  MOV R6, R198 ;  /* 0x000000c600067202 */ /* 0x000fe20000000f00 */
[----:B------:R3:W-:Y:S01]  /*4ad0*/  MUFU.EX2 R179, R7 ;  /* 0x0000000700b37308 */ /* 0x0007e20000000800 */
[----:B------:R-:W-:Y:S01]  /*4ae0*/  @!P0 FSEL R6, R198, -INF , !P4 ;  /* 0xff800000c6068808 */ /* 0x000fe20006000000 */
[--C-:B------:R-:W-:Y:S01]  /*4af0*/  FFMA.FTZ R5, R5, UR15, -R3.reuse ;  /* 0x0000000f05057c23 */ /* 0x100fe20008010803 */
[C---:B------:R-:W-:Y:S02]  /*4b00*/  @!P0 ISETP.GE.AND P2, PT, R4.reuse, R8, PT ;  /* 0x000000080400820c */ /* 0x040fe40003f46270 */
[-C--:B------:R-:W-:Y:S01]  /*4b10*/  @!P0 ISETP.GE.AND P4, PT, R4, R12.reuse, PT ;  /* 0x0000000c0400820c */ /* 0x080fe20003f86270 */
[--C-:B------:R-:W-:Y:S01]  /*4b20*/  FFMA.FTZ R6, R6, UR15, -R2.reuse ;  /* 0x0000000f06067c23 */ /* 0x100fe20008010802 */
[----:B------:R-:W-:Y:S03]  /*4b30*/  F2FP.BF16.F32.PACK_AB R4, R68, R69 ;  /* 0x000000454404723e */ /* 0x000fe600000010ff */
[----:B------:R4:W-:Y:S01]  /*4b40*/  MUFU.EX2 R178, R5 ;  /* 0x0000000500b27308 */ /* 0x0009e20000000800 */
[C---:B------:R-:W-:Y:S09]  /*4b50*/  @!P0 ISETP.GE.AND P5, PT, R0.reuse, R13, PT ;  /* 0x0000000d0000820c */ /* 0x040ff20003fa6270 */
[----:B------:R2:W-:Y:S01]  /*4b60*/  MUFU.EX2 R234, R6 ;  /* 0x0000000600ea7308 */ /* 0x0005e20000000800 */
[----:B---3--:R-:W-:Y:S02]  /*4b70*/  MOV R7, R195 ;  /* 0x000000c300077202 */ /* 0x008fe40000000f00 */
[----:B------:R-:W-:Y:S02]  /*4b80*/  @!P0 FSEL R7, R195, -INF , !P3 ;  /* 0xff800000c3078808 */ /* 0x000fe40005800000 */
[----:B------:R-:W-:Y:S02]  /*4b90*/  @!P0 ISETP.GE.AND P3, PT, R0, R12, PT ;  /* 0x0000000c0000820c */ /* 0x000fe40003f66270 */
[----:B-1----:R-:W-:Y:S02]  /*4ba0*/  MOV R12, R156 ;  /* 0x0000009c000c7202 */ /* 0x002fe40000000f00 */
[----:B----4-:R-:W-:Y:S02]  /*4bb0*/  F2FP.BF16.F32.PACK_AB R5, R100, R19 ;  /* 0x000000136405723e */ /* 0x010fe400000010ff */
[----:B------:R-:W-:Y:S02]  /*4bc0*/  @!P0 FSEL R12, R156, -INF , !P1 ;  /* 0xff8000009c0c8808 */ /* 0x000fe40004800000 */
[----:B------:R-:W-:Y:S01]  /*4bd0*/  @!P0 ISETP.GE.AND P1, PT, R0, R8, PT ;  /* 0x000000080000820c */ /* 0x000fe20003f26270 */
[----:B------:R1:W-:Y:S01]  /*4be0*/  STS [R23+0x1c000], R5 ;  /* 0x01c0000517007388 */ /* 0x0003e20000000800 */
[----:B------:R-:W-:Y:S02]  /*4bf0*/  F2FP.BF16.F32.PACK_AB R0, R231, R232 ;  /* 0x000000e8e700723e */ /* 0x000fe400000010ff */
[----:B--2---:R-:W-:Y:S01]  /*4c00*/  F2FP.BF16.F32.PACK_AB R6, R247, R248 ;  /* 0x000000f8f706723e */ /* 0x004fe200000010ff */
[----:B------:R-:W2:Y:S04]  /*4c10*/  LDL R8, [R1+0x1c] ;  /* 0x00001c0001087983 */ /* 0x000ea80000100800 */
[----:B------:R3:W-:Y:S01]  /*4c20*/  STS [R23+0x1c400], R4 ;  /* 0x01c4000417007388 */ /* 0x0007e20000000800 */
[----:B-1----:R-:W-:Y:S03]  /*4c30*/  FFMA.FTZ R5, R7, UR15, -R2 ;  /* 0x0000000f07057c23 */ /* 0x002fe60008010802 */
[----:B------:R-:W4:Y:S01]  /*4c40*/  LDL R7, [R1+0x18] ;  /* 0x0000180001077983 */ /* 0x000f220000100800 */
[----:B------:R1:W-:Y:S01]  /*4c50*/  MUFU.EX2 R233, R5 ;  /* 0x0000000500e97308 */ /* 0x0003e20000000800 */
[----:B---3--:R-:W-:Y:S05]  /*4c60*/  F2FP.BF16.F32.PACK_AB R4, R98, R99 ;  /* 0x000000636204723e */ /* 0x008fea00000010ff */
[----:B------:R3:W-:Y:S04]  /*4c70*/  STS [R22+0x1c000], R4 ;  /* 0x01c0000416007388 */ /* 0x0007e80000000800 */
[----:B------:R3:W-:Y:S04]  /*4c80*/  STS [R22+0x1c400], R0 ;  /* 0x01c4000016007388 */ /* 0x0007e80000000800 */
[----:B------:R3:W-:Y:S01]  /*4c90*/  STS [R23+0x1e000], R6 ;  /* 0x01e0000617007388 */ /* 0x0007e20000000800 */
[----:B-1----:R-:W-:Y:S05]  /*4ca0*/  F2FP.BF16.F32.PACK_AB R5, R25, R24 ;  /* 0x000000181905723e */ /* 0x002fea00000010ff */
[----:B------:R1:W-:Y:S01]  /*4cb0*/  STS [R23+0x1e400], R5 ;  /* 0x01e4000517007388 */ /* 0x0003e20000000800 */
[----:B---3--:R-:W-:Y:S01]  /*4cc0*/  F2FP.BF16.F32.PACK_AB R4, R251, R252 ;  /* 0x000000fcfb04723e */ /* 0x008fe200000010ff */
[--C-:B------:R-:W-:Y:S01]  /*4cd0*/  FFMA.FTZ R0, R9, UR15, -R3.reuse ;  /* 0x0000000f09007c23 */ /* 0x100fe20008010803 */
[----:B------:R-:W-:Y:S01]  /*4ce0*/  FFMA.FTZ R3, R12, UR15, -R3 ;  /* 0x0000000f0c037c23 */ /* 0x000fe20008010803 */
[----:B------:R-:W3:Y:S01]  /*4cf0*/  LDL R9, [R1+0x10] ;  /* 0x0000100001097983 */ /* 0x000ee20000100800 */
[----:B------:R-:W-:Y:S01]  /*4d00*/  MOV R6, R73 ;  /* 0x0000004900067202 */ /* 0x000fe20000000f00 */
[----:B------:R1:W-:Y:S02]  /*4d10*/  MUFU.EX2 R177, R0 ;  /* 0x0000000000b17308 */ /* 0x0003e40000000800 */
[----:B------:R-:W2:Y:S01]  /*4d20*/  LDL R12, [R1+0xc] ;  /* 0x00000c00010c7983 */ /* 0x000ea20000100800 */
[----:B------:R-:W-:Y:S02]  /*4d30*/  @!P0 FSEL R6, R73, -INF , !P6 ;  /* 0xff80000049068808 */ /* 0x000fe40007000000 */
[----:B-1----:R-:W-:Y:S03]  /*4d40*/  F2FP.BF16.F32.PACK_AB R5, R243, R244 ;  /* 0x000000f4f305723e */ /* 0x002fe600000010ff */
[--C-:B------:R-:W-:Y:S02]  /*4d50*/  FFMA.FTZ R6, R6, UR15, -R11.reuse ;  /* 0x0000000f06067c23 */ /* 0x100fe4000801080b */
[----:B------:R1:W-:Y:S01]  /*4d60*/  MUFU.EX2 R176, R3 ;  /* 0x0000000300b07308 */ /* 0x0003e20000000800 */
[----:B------:R1:W-:Y:S04]  /*4d70*/  STS [R22+0x1e000], R5 ;  /* 0x01e0000516007388 */ /* 0x0003e80000000800 */
[----:B------:R1:W-:Y:S05]  /*4d80*/  STS [R22+0x1e400], R4 ;  /* 0x01e4000416007388 */ /* 0x0003ea0000000800 */
[----:B------:R1:W-:Y:S01]  /*4d90*/  MUFU.EX2 R77, R6 ;  /* 0x00000006004d7308 */ /* 0x0003e20000000800 */
[----:B------:R-:W-:Y:S05]  /*4da0*/  F2FP.BF16.F32.PACK_AB R0, R96, R97 ;  /* 0x000000616000723e */ /* 0x000fea00000010ff */
[----:B------:R1:W-:Y:S02]  /*4db0*/  STS [R21+0x1c000], R0 ;  /* 0x01c0000015007388 */ /* 0x0003e40000000800 */
[----:B-1----:R-:W-:Y:S02]  /*4dc0*/  F2FP.BF16.F32.PACK_AB R3, R90, R91 ;  /* 0x0000005b5a03723e */ /* 0x002fe400000010ff */
[----:B------:R-:W-:Y:S01]  /*4dd0*/  MOV R6, R151 ;  /* 0x0000009700067202 */ /* 0x000fe20000000f00 */
[----:B------:R-:W-:Y:S01]  /*4de0*/  IMAD.MOV.U32 R5, RZ, RZ, R72 ;  /* 0x000000ffff057224 */ /* 0x000fe200078e0048 */
[----:B------:R-:W-:Y:S02]  /*4df0*/  @!P0 FSEL R5, R72, -INF , !P5 ;  /* 0xff80000048058808 */ /* 0x000fe40006800000 */
[----:B------:R-:W-:Y:S02]  /*4e00*/  @!P0 FSEL R6, R151, -INF , !P4 ;  /* 0xff80000097068808 */ /* 0x000fe40006000000 */
[----:B------:R-:W-:Y:S01]  /*4e10*/  F2FP.BF16.F32.PACK_AB R4, R221, R222 ;  /* 0x000000dedd04723e */ /* 0x000fe200000010ff */
[----:B------:R-:W-:Y:S01]  /*4e20*/  FFMA.FTZ R11, R5, UR15, -R11 ;  /* 0x0000000f050b7c23 */ /* 0x000fe2000801080b */
[----:B------:R-:W-:Y:S01]  /*4e30*/  MOV R5, R150 ;  /* 0x0000009600057202 */ /* 0x000fe20000000f00 */
[--C-:B------:R-:W-:Y:S01]  /*4e40*/  FFMA.FTZ R6, R6, UR15, -R10.reuse ;  /* 0x0000000f06067c23 */ /* 0x100fe2000801080a */
[----:B------:R-:W-:Y:S01]  /*4e50*/  @!P0 FSEL R5, R150, -INF , !P3 ;  /* 0xff80000096058808 */ /* 0x000fe20005800000 */
[----:B------:R1:W-:Y:S01]  /*4e60*/  STS [R21+0x1c400], R4 ;  /* 0x01c4000415007388 */ /* 0x0003e20000000800 */
[----:B------:R-:W1:Y:S01]  /*4e70*/  MUFU.EX2 R76, R11 ;  /* 0x0000000b004c7308 */ /* 0x000e620000000800 */
[----:B------:R-:W-:Y:S02]  /*4e80*/  F2FP.BF16.F32.PACK_AB R0, R211, R212 ;  /* 0x000000d4d300723e */ /* 0x000fe400000010ff */
[----:B------:R1:W-:Y:S01]  /*4e90*/  STS [R20+0x1c000], R3 ;  /* 0x01c0000314007388 */ /* 0x0003e20000000800 */
[----:B------:R-:W-:Y:S01]  /*4ea0*/  FFMA.FTZ R10, R5, UR15, -R10 ;  /* 0x0000000f050a7c23 */ /* 0x000fe2000801080a */
[----:B------:R-:W-:Y:S01]  /*4eb0*/  IMAD.MOV.U32 R5, RZ, RZ, R173 ;  /* 0x000000ffff057224 */ /* 0x000fe200078e00ad */
[----:B------:R-:W-:Y:S01]  /*4ec0*/  @!P0 FSEL R5, R173, -INF , !P2 ;  /* 0xff800000ad058808 */ /* 0x000fe20005000000 */
[----:B------:R1:W-:Y:S03]  /*4ed0*/  STS [R20+0x1c400], R0 ;  /* 0x01c4000014007388 */ /* 0x0003e60000000800 */
[----:B------:R1:W-:Y:S01]  /*4ee0*/  MUFU.EX2 R165, R6 ;  /* 0x0000000600a57308 */ /* 0x0003e20000000800 */
[--C-:B------:R-:W-:Y:S09]  /*4ef0*/  FFMA.FTZ R5, R5, UR15, -R2.reuse ;  /* 0x0000000f05057c23 */ /* 0x100ff20008010802 */
[----:B------:R1:W-:Y:S02]  /*4f00*/  MUFU.EX2 R224, R5 ;  /* 0x0000000500e07308 */ /* 0x0003e40000000800 */
[----:B-1----:R-:W-:Y:S08]  /*4f10*/  F2FP.BF16.F32.PACK_AB R4, R239, R240 ;  /* 0x000000f0ef04723e */ /* 0x002ff000000010ff */
[----:B------:R-:W1:Y:S01]  /*4f20*/  MUFU.EX2 R162, R10 ;  /* 0x0000000a00a27308 */ /* 0x000e620000000800 */
[----:B------:R-:W-:Y:S02]  /*4f30*/  MOV R6, R172 ;  /* 0x000000ac00067202 */ /* 0x000fe40000000f00 */
[----:B------:R-:W-:Y:S01]  /*4f40*/  F2FP.BF16.F32.PACK_AB R3, R249, R250 ;  /* 0x000000faf903723e */ /* 0x000fe200000010ff */
[----:B------:R1:W-:Y:S01]  /*4f50*/  STS [R21+0x1e000], R4 ;  /* 0x01e0000415007388 */ /* 0x0003e20000000800 */
[----:B------:R-:W-:Y:S02]  /*4f60*/  @!P0 FSEL R6, R172, -INF , !P1 ;  /* 0xff800000ac068808 */ /* 0x000fe40004800000 */
[----:B------:R-:W-:Y:S01]  /*4f70*/  F2FP.BF16.F32.PACK_AB R0, R235, R236 ;  /* 0x000000eceb00723e */ /* 0x000fe200000010ff */
[----:B------:R1:W-:Y:S01]  /*4f80*/  STS [R21+0x1e400], R3 ;  /* 0x01e4000315007388 */ /* 0x0003e20000000800 */
[----:B------:R-:W-:Y:S01]  /*4f90*/  IADD3 R148, P0, R148, UR12, RZ ;  /* 0x0000000c94947c10 */ /* 0x000fe2000ff1e0ff */
[----:B------:R-:W-:Y:S01]  /*4fa0*/  FFMA.FTZ R2, R6, UR15, -R2 ;  /* 0x0000000f06027c23 */ /* 0x000fe20008010802 */
[----:B------:R-:W-:Y:S01]  /*4fb0*/  F2FP.BF16.F32.PACK_AB R5, R174, R175 ;  /* 0x000000afae05723e */ /* 0x000fe200000010ff */
[----:B------:R1:W-:Y:S02]  /*4fc0*/  STS [R20+0x1e000], R0 ;  /* 0x01e0000014007388 */ /* 0x0003e40000000800 */
[----:B------:R1:W4:Y:S02]  /*4fd0*/  MUFU.EX2 R223, R2 ;  /* 0x0000000200df7308 */ /* 0x0003240000000800 */
[----:B-1----:R-:W-:Y:S02]  /*4fe0*/  F2FP.BF16.F32.PACK_AB R4, R86, R87 ;  /* 0x000000575604723e */ /* 0x002fe400000010ff */
[----:B------:R-:W-:Y:S02]  /*4ff0*/  F2FP.BF16.F32.PACK_AB R2, R76, R77 ;  /* 0x0000004d4c02723e */ /* 0x000fe400000010ff */
[----:B------:R-:W-:Y:S02]  /*5000*/  F2FP.BF16.F32.PACK_AB R3, R205, R206 ;  /* 0x000000cecd03723e */ /* 0x000fe400000010ff */
[----:B------:R-:W-:Y:S05]  /*5010*/  F2FP.BF16.F32.PACK_AB R0, R245, R246 ;  /* 0x000000f6f500723e */ /* 0x000fea00000010ff */
[----:B------:R1:W-:Y:S02]  /*5020*/  STS [R20+0x1e400], R0 ;  /* 0x01e4000014007388 */ /* 0x0003e40000000800 */
[----:B-1----:R-:W-:Y:S02]  /*5030*/  F2FP.BF16.F32.PACK_AB R0, R82, R83 ;  /* 0x000000535200723e */ /* 0x002fe400000010ff */
[----:B--2---:R1:W-:Y:S04]  /*5040*/  STS [R12+0x1c000], R4 ;  /* 0x01c000040c007388 */ /* 0x0043e80000000800 */
[----:B------:R2:W-:Y:S04]  /*5050*/  STS [R12+0x1c400], R3 ;  /* 0x01c400030c007388 */ /* 0x0005e80000000800 */
[----:B---3--:R3:W-:Y:S04]  /*5060*/  STS [R9+0x1c000], R0 ;  /* 0x01c0000009007388 */ /* 0x0087e80000000800 */
[----:B------:R4:W-:Y:S01]  /*5070*/  STS [R9+0x1c400], R5 ;  /* 0x01c4000509007388 */ /* 0x0009e20000000800 */
[----:B-1----:R-:W-:Y:S02]  /*5080*/  F2FP.BF16.F32.PACK_AB R4, R225, R229 ;  /* 0x000000e5e104723e */ /* 0x002fe400000010ff */
[----:B--2---:R-:W-:Y:S03]  /*5090*/  F2FP.BF16.F32.PACK_AB R3, R241, R242 ;  /* 0x000000f2f103723e */ /* 0x004fe600000010ff */
        /* <DEDUP_REMOVED lines=13> */
[----:B------:R4:W-:Y:S04]  /*5170*/  STS [R7+0x1c400], R0 ;  /* 0x01c4000007007388 */ /* 0x0009e80000000800 */
[----:B------:R-:W-:Y:S01]  /*5180*/  STS [R8+0x1e000], R5 ;  /* 0x01e0000508007388 */ /* 0x000fe20000000800 */
[----:B-1----:R-:W-:Y:S02]  /*5190*/  F2FP.BF16.F32.PACK_AB R4, R233, R234 ;  /* 0x000000eae904723e */ /* 0x002fe400000010ff */
[----:B--2---:R-:W-:Y:S03]  /*51a0*/  F2FP.BF16.F32.PACK_AB R3, R176, R177 ;  /* 0x000000b1b003723e */ /* 0x004fe600000010ff */
[----:B------:R-:W-:Y:S01]  /*51b0*/  STS [R8+0x1e400], R4 ;  /* 0x01e4000408007388 */ /* 0x000fe20000000800 */
[----:B---3--:R-:W-:Y:S03]  /*51c0*/  F2FP.BF16.F32.PACK_AB R2, R223, R224 ;  /* 0x000000e0df02723e */ /* 0x008fe600000010ff */
[----:B------:R1:W-:Y:S01]  /*51d0*/  STS [R7+0x1e000], R3 ;  /* 0x01e0000307007388 */ /* 0x0003e20000000800 */
[----:B----4-:R-:W-:Y:S03]  /*51e0*/  LEA R0, R193, UR6, 0x1 ;  /* 0x00000006c1007c11 */ /* 0x010fe6000f8e08ff */
[----:B------:R2:W-:Y:S01]  /*51f0*/  STS [R7+0x1e400], R2 ;  /* 0x01e4000207007388 */ /* 0x0005e20000000800 */
[----:B------:R-:W-:Y:S03]  /*5200*/  IADD3 R145, R186, R0, RZ ;  /* 0x00000000ba917210 */ /* 0x000fe60007ffe0ff */
[----:B------:R-:W-:Y:S01]  /*5210*/  LDSM.16.M88.4 R64, [R0+0x8000] ;  /* 0x008000000040783b */ /* 0x000fe20000000200 */
[----:B------:R-:W-:Y:S07]  /*5220*/  IMAD.IADD R146, R192, 0x1, R0 ;  /* 0x00000001c0927824 */ /* 0x000fee00078e0200 */
[----:B------:R3:W-:Y:S08]  /*5230*/  LDSM.16.M88.4 R60, [R0+0xa000] ;  /* 0x00a00000003c783b */ /* 0x0007f00000000200 */
[----:B------:R-:W-:Y:S01]  /*5240*/  LDSM.16.M88.4 R32, [R187+0x4800] ;  /* 0x00480000bb20783b */ /* 0x000fe20000000200 */
[----:B-1----:R-:W-:Y:S02]  /*5250*/  MOV R3, R149 ;  /* 0x0000009500037202 */ /* 0x002fe40000000f00 */
[----:B------:R-:W-:Y:S02]  /*5260*/  IADD3.X R149, R144, UR11, RZ, P0, !PT ;  /* 0x0000000b90957c10 */ /* 0x000fe400087fe4ff */
[----:B--2---:R-:W-:Y:S02]  /*5270*/  MOV R2, R19 ;  /* 0x0000001300027202 */ /* 0x004fe40000000f00 */
[----:B------:R-:W-:Y:S01]  /*5280*/  PLOP3.LUT P0, PT, PT, PT, UP3, 0x80, 0x0 ;  /* 0x000000000000781c */ /* 0x000fe20003f0f038 */
[----:B------:R-:W1:Y:S01]  /*5290*/  LDSM.16.M88.4 R16, [R187+0x4000] ;  /* 0x00400000bb10783b */ /* 0x000e620000000200 */
[----:B---3--:R-:W-:Y:S07]  /*52a0*/  FFMA.FTZ R0, -R147, R147, 1 ;  /* 0x3f80000093007423 */ /* 0x008fee0000010193 */
[----:B------:R-:W2:Y:S01]  /*52b0*/  LDG.E R144, desc[UR40][R148.64] ;  /* 0x0000002894907981 */ /* 0x000ea2000c1e1900 */
[----:B------:R-:W-:Y:S03]  /*52c0*/  FMUL.FTZ R0, R0, UR17 ;  /* 0x0000001100007c20 */ /* 0x000fe60008410000 */
[----:B------:R-:W3:Y:S08]  /*52d0*/  LDSM.16.M88.4 R48, [R187+0x5000] ;  /* 0x00500000bb30783b */ /* 0x000ef00000000200 */
[----:B------:R-:W4:Y:S08]  /*52e0*/  LDSM.16.M88.4 R132, [R187+0x5800] ;  /* 0x00580000bb84783b */ /* 0x000f300000000200 */
[----:B------:R-:W-:Y:S08]  /*52f0*/  LDSM.16.M88.4 R136, [R146+0x8000] ;  /* 0x008000009288783b */ /* 0x000ff00000000200 */
[----:B------:R-:W4:Y:S01]  /*5300*/  LDSM.16.M88.4 R140, [R190+0x4000] ;  /* 0x00400000be8c783b */ /* 0x000f220000000200 */
        /* <DEDUP_REMOVED lines=12> */
[-C--:B----4-:R-:W-:Y:S06]  /*53d0*/  HMMA.16816.F32.BF16 R52, R64, R132.reuse, RZ ;  /* 0x000000844034723c */ /* 0x090fec00000418ff */
[C---:B------:R-:W-:Y:S06]  /*53e0*/  HMMA.16816.F32.BF16 R56, R60.reuse, R132, RZ ;  /* 0x000000843c38723c */ /* 0x040fec00000418ff */
[-C--:B------:R-:W-:Y:S06]  /*53f0*/  HMMA.16816.F32.BF16 R60, R60, R134.reuse, RZ ;  /* 0x000000863c3c723c */ /* 0x080fec00000418ff */
[----:B------:R-:W-:Y:S01]  /*5400*/  HMMA.16816.F32.BF16 R64, R64, R134, RZ ;  /* 0x000000864040723c */ /* 0x000fe200000418ff */
[----:B------:R-:W1:Y:S05]  /*5410*/  LDSM.16.M88.4 R132, [R146+0xa000] ;  /* 0x00a000009284783b */ /* 0x000e6a0000000200 */
[-C--:B------:R-:W-:Y:S06]  /*5420*/  HMMA.16816.F32.BF16 R4, R136, R140.reuse, R4 ;  /* 0x0000008c8804723c */ /* 0x080fec0000041804 */
[C---:B-1----:R-:W-:Y:S06]  /*5430*/  HMMA.16816.F32.BF16 R8, R132.reuse, R140, R8 ;  /* 0x0000008c8408723c */ /* 0x042fec0000041808 */
        /* <DEDUP_REMOVED lines=40> */
[----:B------:R-:W-:Y:S05]  /*56c0*/  IADD3 R140, R192, R145, RZ ;  /* 0x00000091c08c7210 */ /* 0x000fea0007ffe0ff */
        /* <DEDUP_REMOVED lines=8> */
[----:B------:R-:W-:Y:S04]  /*5750*/  FADD.FTZ R5, -R144, R5 ;  /* 0x0000000590057221 */ /* 0x000fe80000010100 */
[----:B------:R-:W-:Y:S01]  /*5760*/  FMUL.FTZ R4, R2, R4 ;  /* 0x0000000402047220 */ /* 0x000fe20000410000 */
[----:B------:R-:W-:Y:S01]  /*5770*/  FMUL.FTZ R5, R100, R5 ;  /* 0x0000000564057220 */ /* 0x000fe20000410000 */
[----:B------:R2:W5:Y:S02]  /*5780*/  LDG.E R2, desc[UR40][R148.64+0x100] ;  /* 0x0001002894027981 */ /* 0x000564000c1e1900 */
[----:B------:R-:W-:Y:S01]  /*5790*/  FMUL.FTZ R147, R4, R0 ;  /* 0x0000000004937220 */ /* 0x000fe20000410000 */
[----:B------:R-:W-:Y:S01]  /*57a0*/  MOV R4, R3 ;  /* 0x0000000300047202 */ /* 0x000fe20000000f00 */
[----:B------:R2:W5:Y:S04]  /*57b0*/  LDL.LU R100, [R1+0x124] ;  /* 0x0001240001647983 */ /* 0x0005680000300800 */
[----:B------:R-:W3:Y:S01]  /*57c0*/  LDG.E R3, desc[UR40][R148.64+0x20] ;  /* 0x0000202894037981 */ /* 0x000ee2000c1e1900 */
[----:B------:R-:W-:Y:S02]  /*57d0*/  FFMA.FTZ R4, -R4, R4, 1 ;  /* 0x3f80000004047423 */ /* 0x000fe40000010104 */
[----:B------:R-:W-:Y:S01]  /*57e0*/  FADD.FTZ R16, -R144, R16 ;  /* 0x0000001090107221 */ /* 0x000fe20000010100 */
[----:B------:R2:W5:Y:S01]  /*57f0*/  LDG.E R0, desc[UR40][R148.64+0x120] ;  /* 0x0001202894007981 */ /* 0x000562000c1e1900 */
[----:B------:R-:W-:Y:S01]  /*5800*/  FMUL.FTZ R4, R4, UR17 ;  /* 0x0000001104047c20 */ /* 0x000fe20008410000 */
[-C--:B-1----:R-:W-:Y:S06]  /*5810*/  HMMA.16816.F32.BF16 R20, R132, R136.reuse, R20 ;  /* 0x000000888414723c */ /* 0x082fec0000041814 */
[C---:B------:R-:W-:Y:S06]  /*5820*/  HMMA.16816.F32.BF16 R24, R140.reuse, R136, R24 ;  /* 0x000000888c18723c */ /* 0x040fec0000041818 */
[-C--:B------:R-:W-:Y:S06]  /*5830*/  HMMA.16816.F32.BF16 R28, R140, R138.reuse, R28 ;  /* 0x0000008a8c1c723c */ /* 0x080fec000004181c */
[C---:B------:R-:W-:Y:S01]  /*5840*/  HMMA.16816.F32.BF16 R32, R132.reuse, R138, R32 ;  /* 0x0000008a8420723c */ /* 0x040fe20000041820 */
[----:B------:R-:W1:Y:S05]  /*5850*/  LDSM.16.M88.4 R136, [R189+0x5000] ;  /* 0x00500000bd88783b */ /* 0x000e6a0000000200 */
[C---:B------:R-:W-:Y:S11]  /*5860*/  FADD.FTZ R20, -R144.reuse, R20 ;  /* 0x0000001490147221 */ /* 0x040ff60000010100 */
[----:B------:R-:W-:Y:S07]  /*5870*/  @!UPT UIADD3 URZ, URZ, URZ, URZ ;  /* 0x0000003f3f3ff290 */ /* 0x000fee000fffe03f */
[C---:B------:R-:W-:Y:S01]  /*5880*/  FADD.FTZ R32, -R144.reuse, R32 ;  /* 0x0000002090207221 */ /* 0x040fe20000010100 */
[C---:B------:R-:W-:Y:S01]  /*5890*/  FADD.FTZ R33, -R144.reuse, R33 ;  /* 0x0000002190217221 */ /* 0x040fe20000010100 */
        /* <DEDUP_REMOVED lines=10> */
[----:B------:R-:W-:Y:S01]  /*5940*/  FMUL.FTZ R132, R5, R4 ;  /* 0x0000000405847220 */ /* 0x000fe20000410000 */
[C---:B------:R-:W-:Y:S03]  /*5950*/  FADD.FTZ R4, -R144.reuse, R17 ;  /* 0x0000001190047221 */ /* 0x040fe60000010100 */
[----:B------:R-:W-:Y:S01]  /*5960*/  FMUL.FTZ R17, R99, R16 ;  /* 0x0000001063117220 */ /* 0x000fe20000410000 */
[----:B------:R-:W-:Y:S01]  /*5970*/  FMUL.FTZ R133, R97, R20 ;  /* 0x0000001461857220 */ /* 0x000fe20000410000 */
[----:B------:R2:W5:Y:S01]  /*5980*/  LDL.LU R99, [R1+0x120] ;  /* 0x0001200001637983 */ /* 0x0005620000300800 */
[----:B------:R-:W-:Y:S01]  /*5990*/  FADD.FTZ R134, -R144, R21 ;  /* 0x0000001590867221 */ /* 0x000fe20000010100 */
[----:B------:R-:W-:Y:S01]  /*59a0*/  FMUL.FTZ R21, R98, R4 ;  /* 0x0000000462157220 */ /* 0x000fe20000410000 */
[----:B------:R-:W-:Y:S01]  /*59b0*/  FFMA.FTZ R4, -R95, R95, 1 ;  /* 0x3f8000005f047423 */ /* 0x000fe2000001015f */
[----:B------:R2:W5:Y:S01]  /*59c0*/  LDL.LU R98, [R1+0x11c] ;  /* 0x00011c0001627983 */ /* 0x0005620000300800 */
[----:B------:R-:W-:Y:S01]  /*59d0*/  FMUL.FTZ R134, R96, R134 ;  /* 0x0000008660867220 */ /* 0x000fe20000410000 */
[----:B------:R-:W-:Y:S01]  /*59e0*/  FFMA.FTZ R16, -R94, R94, 1 ;  /* 0x3f8000005e107423 */ /* 0x000fe2000001015e */
[----:B------:R-:W-:Y:S01]  /*59f0*/  FFMA.FTZ R20, -R93, R93, 1 ;  /* 0x3f8000005d147423 */ /* 0x000fe2000001015d */
[----:B------:R2:W5:Y:S01]  /*5a00*/  LDL.LU R97, [R1+0x118] ;  /* 0x0001180001617983 */ /* 0x0005620000300800 */
[----:B------:R-:W-:Y:S01]  /*5a10*/  FFMA.FTZ R5, -R92, R92, 1 ;  /* 0x3f8000005c057423 */ /* 0x000fe2000001015c */
[----:B------:R-:W-:Y:S01]  /*5a20*/  FMUL.FTZ R52, R79, R52 ;  /* 0x000000344f347220 */ /* 0x000fe20000410000 */
[----:B------:R-:W-:Y:S01]  /*5a30*/  FADD.FTZ R53, -R144, R53 ;  /* 0x0000003590357221 */ /* 0x000fe20000010100 */
[----:B------:R2:W5:Y:S01]  /*5a40*/  LDL.LU R96, [R1+0x114] ;  /* 0x0001140001607983 */ /* 0x0005620000300800 */
[----:B------:R-:W-:Y:S01]  /*5a50*/  FMUL.FTZ R4, R4, UR17 ;  /* 0x0000001104047c20 */ /* 0x000fe20008410000 */
[----:B------:R-:W-:Y:S01]  /*5a60*/  FMUL.FTZ R20, R20, UR17 ;  /* 0x0000001114147c20 */ /* 0x000fe20008410000 */
[----:B------:R-:W-:Y:S01]  /*5a70*/  FMUL.FTZ R53, R78, R53 ;  /* 0x000000354e357220 */ /* 0x000fe20000410000 */
[----:B------:R2:W5:Y:S01]  /*5a80*/  LDL.LU R95, [R1+0x110] ;  /* 0x00011000015f7983 */ /* 0x0005620000300800 */
[----:B------:R-:W-:Y:S01]  /*5a90*/  FMUL.FTZ R4, R17, R4 ;  /* 0x0000000411047220 */ /* 0x000fe20000410000 */
[----:B------:R-:W-:Y:S01]  /*5aa0*/  FMUL.FTZ R20, R133, R20 ;  /* 0x0000001485147220 */ /* 0x000fe20000410000 */
[----:B------:R-:W-:Y:S01]  /*5ab0*/  FFMA.FTZ R133, -R89, R89, 1 ;  /* 0x3f80000059857423 */ /* 0x000fe20000010159 */
[----:B------:R2:W5:Y:S01]  /*5ac0*/  LDL.LU R94, [R1+0x10c] ;  /* 0x00010c00015e7983 */ /* 0x0005620000300800 */
[----:B------:R-:W-:Y:S01]  /*5ad0*/  FMUL.FTZ R16, R16, UR17 ;  /* 0x0000001110107c20 */ /* 0x000fe20008410000 */
[----:B------:R-:W-:Y:S01]  /*5ae0*/  F2FP.BF16.F32.PACK_AB R17, R132, R147 ;  /* 0x000000938411723e */ /* 0x000fe200000010ff */
[----:B------:R-:W-:Y:S01]  /*5af0*/  FFMA.FTZ R132, -R88, R88, 1 ;  /* 0x3f80000058847423 */ /* 0x000fe20000010158 */
[----:B------:R2:W5:Y:S01]  /*5b00*/  LDL.LU R93, [R1+0x108] ;  /* 0x00010800015d7983 */ /* 0x0005620000300800 */
[----:B------:R-:W-:Y:S01]  /*5b10*/  FMUL.FTZ R5, R5, UR17 ;  /* 0x0000001105057c20 */ /* 0x000fe20008410000 */
[----:B------:R-:W-:Y:S01]  /*5b20*/  FMUL.FTZ R16, R21, R16 ;  /* 0x0000001015107220 */ /* 0x000fe20000410000 */
[----:B------:R-:W-:Y:S01]  /*5b30*/  FADD.FTZ R21, -R144, R37 ;  /* 0x0000002590157221 */ /* 0x000fe20000010100 */
[----:B------:R2:W5:Y:S01]  /*5b40*/  LDL.LU R92, [R1+0x104] ;  /* 0x00010400015c7983 */ /* 0x0005620000300800 */
[----:B------:R-:W-:Y:S01]  /*5b50*/  FMUL.FTZ R5, R134, R5 ;  /* 0x0000000586057220 */ /* 0x000fe20000410000 */
[----:B------:R-:W-:Y:S01]  /*5b60*/  FMUL.FTZ R133, R133, UR17 ;  /* 0x0000001185857c20 */ /* 0x000fe20008410000 */
[----:B------:R-:W-:Y:S01]  /*5b70*/  F2FP.BF16.F32.PACK_AB R16, R16, R4 ;  /* 0x000000041010723e */ /* 0x000fe200000010ff */
[----:B------:R-:W-:Y:S01]  /*5b80*/  FMUL.FTZ R4, R91, R32 ;  /* 0x000000205b047220 */ /* 0x000fe20000410000 */
[----:B------:R-:W-:Y:S01]  /*5b90*/  FMUL.FTZ R21, R86, R21 ;  /* 0x0000001556157220 */ /* 0x000fe20000410000 */
[----:B------:R2:W5:Y:S01]  /*5ba0*/  LDL.LU R91, [R1+0x100] ;  /* 0x00010000015b7983 */ /* 0x0005620000300800 */
[----:B------:R-:W-:Y:S01]  /*5bb0*/  F2FP.BF16.F32.PACK_AB R134, R5, R20 ;  /* 0x000000140586723e */ /* 0x000fe200000010ff */
[----:B------:R-:W-:Y:S01]  /*5bc0*/  FMUL.FTZ R5, R90, R33 ;  /* 0x000000215a057220 */ /* 0x000fe20000410000 */
[----:B------:R-:W-:Y:S01]  /*5bd0*/  FFMA.FTZ R37, -R85, R85, 1 ;  /* 0x3f80000055257423 */ /* 0x000fe20000010155 */
[----:B------:R2:W5:Y:S01]  /*5be0*/  LDL.LU R90, [R1+0xfc] ;  /* 0x0000fc00015a7983 */ /* 0x0005620000300800 */
[----:B------:R-:W-:Y:S01]  /*5bf0*/  FFMA.FTZ R33, -R81, R81, 1 ;  /* 0x3f80000051217423 */ /* 0x000fe20000010151 */
[----:B------:R-:W-:Y:S01]  /*5c00*/  FFMA.FTZ R32, -R80, R80, 1 ;  /* 0x3f80000050207423 */ /* 0x000fe20000010150 */
[----:B------:R-:W-:Y:S01]  /*5c10*/  FADD.FTZ R20, -R144, R36 ;  /* 0x0000002490147221 */ /* 0x000fe20000010100 */
[----:B------:R2:W5:Y:S01]  /*5c20*/  LDL.LU R89, [R1+0xf8] ;  /* 0x0000f80001597983 */ /* 0x0005620000300800 */
[----:B------:R-:W-:Y:S01]  /*5c30*/  FFMA.FTZ R36, -R84, R84, 1 ;  /* 0x3f80000054247423 */ /* 0x000fe20000010154 */
[----:B------:R-:W-:Y:S01]  /*5c40*/  FMUL.FTZ R133, R4, R133 ;  /* 0x0000008504857220 */ /* 0x000fe20000410000 */
[----:B------:R-:W-:Y:S01]  /*5c50*/  FMUL.FTZ R20, R87, R20 ;  /* 0x0000001457147220 */ /* 0x000fe20000410000 */
[----:B------:R2:W5:Y:S01]  /*5c60*/  LDL.LU R88, [R1+0xf4] ;  /* 0x0000f40001587983 */ /* 0x0005620000300800 */
[C---:B------:R-:W-:Y:S01]  /*5c70*/  FADD.FTZ R4, -R144.reuse, R48 ;  /* 0x0000003090047221 */ /* 0x040fe20000010100 */
[----:B------:R-:W-:Y:S01]  /*5c80*/  FADD.FTZ R48, -R144, R64 ;  /* 0x0000004090307221 */ /* 0x000fe20000010100 */
[----:B------:R-:W-:Y:S01]  /*5c90*/  FMUL.FTZ R36, R36, UR17 ;  /* 0x0000001124247c20 */ /* 0x000fe20008410000 */
[----:B------:R2:W5:Y:S01]  /*5ca0*/  LDL.LU R87, [R1+0xf0] ;  /* 0x0000f00001577983 */ /* 0x0005620000300800 */
[----:B------:R-:W-:Y:S01]  /*5cb0*/  FMUL.FTZ R4, R83, R4 ;  /* 0x0000000453047220 */ /* 0x000fe20000410000 */
[----:B------:R-:W-:Y:S01]  /*5cc0*/  FMUL.FTZ R48, R77, R48 ;  /* 0x000000304d307220 */ /* 0x000fe20000410000 */
[----:B------:R-:W-:Y:S01]  /*5cd0*/  FMUL.FTZ R36, R21, R36 ;  /* 0x0000002415247220 */ /* 0x000fe20000410000 */
[----:B------:R2:W5:Y:S01]  /*5ce0*/  LDL.LU R86, [R1+0xec] ;  /* 0x0000ec0001567983 */ /* 0x0005620000300800 */
[----:B------:R-:W-:Y:S01]  /*5cf0*/  FFMA.FTZ R21, -R75, R75, 1 ;  /* 0x3f8000004b157423 */ /* 0x000fe2000001014b */
[----:B------:R-:W-:Y:S01]  /*5d00*/  FMUL.FTZ R37, R37, UR17 ;  /* 0x0000001125257c20 */ /* 0x000fe20008410000 */
[----:B------:R-:W-:Y:S01]  /*5d10*/  FMUL.FTZ R33, R33, UR17 ;  /* 0x0000001121217c20 */ /* 0x000fe20008410000 */
[----:B------:R2:W5:Y:S01]  /*5d20*/  LDL.LU R85, [R1+0xe8] ;  /* 0x0000e80001557983 */ /* 0x0005620000300800 */
[----:B------:R-:W-:Y:S01]  /*5d30*/  FMUL.FTZ R132, R132, UR17 ;  /* 0x0000001184847c20 */ /* 0x000fe20008410000 */
[----:B------:R-:W-:Y:S01]  /*5d40*/  FMUL.FTZ R37, R20, R37 ;  /* 0x0000002514257220 */ /* 0x000fe20000410000 */
[----:B------:R-:W-:Y:S01]  /*5d50*/  FFMA.FTZ R20, -R74, R74, 1 ;  /* 0x3f8000004a147423 */ /* 0x000fe2000001014a */
[----:B------:R2:W5:Y:S01]  /*5d60*/  LDL.LU R84, [R1+0xe4] ;  /* 0x0000e40001547983 */ /* 0x0005620000300800 */
[----:B------:R-:W-:Y:S01]  /*5d70*/  FMUL.FTZ R132, R5, R132 ;  /* 0x0000008405847220 */ /* 0x000fe20000410000 */
[C---:B------:R-:W-:Y:S01]  /*5d80*/  FADD.FTZ R5, -R144.reuse, R49 ;  /* 0x0000003190057221 */ /* 0x040fe20000010100 */
[----:B------:R-:W-:Y:S01]  /*5d90*/  FADD.FTZ R49, -R144, R65 ;  /* 0x0000004190317221 */ /* 0x000fe20000010100 */
[----:B------:R2:W5:Y:S01]  /*5da0*/  LDL.LU R83, [R1+0xe0] ;  /* 0x0000e00001537983 */ /* 0x0005620000300800 */
[----:B------:R-:W-:Y:S01]  /*5db0*/  FMUL.FTZ R32, R32, UR17 ;  /* 0x0000001120207c20 */ /* 0x000fe20008410000 */
[----:B------:R-:W-:Y:S01]  /*5dc0*/  FMUL.FTZ R5, R82, R5 ;  /* 0x0000000552057220 */ /* 0x000fe20000410000 */
[----:B------:R-:W-:Y:S01]  /*5dd0*/  FMUL.FTZ R49, R76, R49 ;  /* 0x000000314c317220 */ /* 0x000fe20000410000 */
[----:B------:R2:W5:Y:S01]  /*5de0*/  LDL.LU R82, [R1+0xdc] ;  /* 0x0000dc0001527983 */ /* 0x0005620000300800 */
[----:B------:R-:W-:Y:S01]  /*5df0*/  FMUL.FTZ R33, R4, R33 ;  /* 0x0000002104217220 */ /* 0x000fe20000410000 */
[----:B------:R-:W-:Y:S01]  /*5e00*/  FFMA.FTZ R4, -R72, R72, 1 ;  /* 0x3f80000048047423 */ /* 0x000fe20000010148 */
        /* <DEDUP_REMOVED lines=14> */
[----:B------:R-:W-:Y:S02]  /*5ef0*/  F2FP.BF16.F32.PACK_AB R132, R132, R133 ;  /* 0x000000858484723e */ /* 0x000fe400000010ff */
[----:B------:R-:W-:Y:S01]  /*5f00*/  FMUL.FTZ R4, R49, R4 ;  /* 0x0000000431047220 */ /* 0x000fe20000410000 */
[----:B------:R2:W5:Y:S01]  /*5f10*/  LDL.LU R77, [R1+0xc8] ;  /* 0x0000c800014d7983 */ /* 0x0005620000300800 */
[----:B------:R-:W-:Y:S02]  /*5f20*/  F2FP.BF16.F32.PACK_AB R49, R36, R37 ;  /* 0x000000252431723e */ /* 0x000fe400000010ff */
[----:B------:R-:W-:Y:S01]  /*5f30*/  F2FP.BF16.F32.PACK_AB R37, R20, R21 ;  /* 0x000000151425723e */ /* 0x000fe200000010ff */
[----:B------:R2:W5:Y:S01]  /*5f40*/  LDL.LU R76, [R1+0xc4] ;  /* 0x0000c400014c7983 */ /* 0x0005620000300800 */
[----:B------:R-:W-:Y:S01]  /*5f50*/  FFMA.FTZ R20, -R71, R71, 1 ;  /* 0x3f80000047147423 */ /* 0x000fe20000010147 */
[----:B------:R-:W-:Y:S01]  /*5f60*/  FFMA.FTZ R21, -R70, R70, 1 ;  /* 0x3f80000046157423 */ /* 0x000fe20000010146 */
[----:B------:R-:W-:Y:S01]  /*5f70*/  F2FP.BF16.F32.PACK_AB R36, R4, R5 ;  /* 0x000000050424723e */ /* 0x000fe200000010ff */
[----:B------:R2:W5:Y:S01]  /*5f80*/  LDL.LU R75, [R1+0xc0] ;  /* 0x0000c000014b7983 */ /* 0x0005620000300800 */
[----:B------:R-:W-:Y:S01]  /*5f90*/  FMUL.FTZ R20, R20, UR17 ;  /* 0x0000001114147c20 */ /* 0x000fe20008410000 */
[----:B------:R-:W-:Y:S02]  /*5fa0*/  FMUL.FTZ R21, R21, UR17 ;  /* 0x0000001115157c20 */ /* 0x000fe40008410000 */
        /* <DEDUP_REMOVED lines=12> */
[----:B------:R-:W3:Y:S01]  /*6070*/  LDL.LU.64 R136, [R1+0x28] ;  /* 0x0000280001887983 */ /* 0x000ee20000300a00 */
[----:B------:R-:W1:Y:S01]  /*6080*/  LDC.64 R6, c[0x0][0x240] ;  /* 0x00009000ff067b82 */ /* 0x000e620000000a00 */
[----:B------:R-:W-:Y:S02]  /*6090*/  ULOP3.LUT UR5, UR16, 0x1, URZ, 0xc0, !UPT ;  /* 0x0000000110057892 */ /* 0x000fe4000f8ec03f */
[----:B------:R-:W4:Y:S02]  /*60a0*/  LDL.LU R64, [R1+0x38] ;  /* 0x0000380001407983 */ /* 0x000f240000300800 */
[----:B------:R-:W-:Y:S04]  /*60b0*/  UISETP.NE.U32.AND UP0, UPT, UR5, 0x1, UPT ;  /* 0x000000010500788c */ /* 0x000fe8000bf05070 */
[----:B------:R-:W-:Y:S06]  /*60c0*/  USEL UR5, UR34, 0x4000, !UP0 ;  /* 0x0000400022057887 */ /* 0x000fec000c000000 */
[----:B------:R-:W-:Y:S01]  /*60d0*/  IADD3 R191, R191, UR5, RZ ;  /* 0x00000005bfbf7c10 */ /* 0x000fe2000fffe0ff */
[----:B----4-:R-:W-:Y:S01]  /*60e0*/  VIADD R64, R64, UR5 ;  /* 0x0000000540407c36 */ /* 0x010fe20008000000 */
[C---:B-1----:R-:W-:Y:S01]  /*60f0*/  SHF.L.U64.HI R7, R6.reuse, 0x6, R7 ;  /* 0x0000000606077819 */ /* 0x042fe20000010207 */
[C---:B------:R-:W-:Y:S02]  /*6100*/  IMAD.U32 R4, R6.reuse, -0x80, RZ ;  /* 0xffffff8006047824 */ /* 0x040fe400078e00ff */
[----:B------:R-:W-:Y:S03]  /*6110*/  IMAD.SHL.U32 R6, R6, 0x40, RZ ;  /* 0x0000004006067824 */ /* 0x000fe600078e00ff */
[C---:B---3--:R-:W-:Y:S04]  /*6120*/  LEA R5, P1, R4.reuse, R136, 0x1 ;  /* 0x0000008804057211 */ /* 0x048fe800078208ff */
[----:B------:R-:W-:Y:S01]  /*6130*/  LEA.HI.X.SX32 R4, R4, R137, 0x1, P1 ;  /* 0x0000008904047211 */ /* 0x000fe200008f0eff */
[----:B------:R-:W-:Y:S03]  /*6140*/  IMAD.MOV.U32 R52, RZ, RZ, R5 ;  /* 0x000000ffff347224 */ /* 0x000fe600078e0005 */
[----:B------:R-:W-:Y:S02]  /*6150*/  MOV R53, R4 ;  /* 0x0000000400357202 */ /* 0x000fe40000000f00 */
[-C--:B------:R-:W-:Y:S03]  /*6160*/  IADD3 R4, P1, R52, R6.reuse, RZ ;  /* 0x0000000634047210 */ /* 0x080fe60007f3e0ff */
[----:B------:R-:W-:Y:S01]  /*6170*/  @!PT LDS RZ, [RZ] ;  /* 0x00000000fffff984 */ /* 0x000fe20000000800 */
[----:B------:R-:W-:Y:S01]  /*6180*/  @!PT LDS RZ, [RZ] ;  /* 0x00000000fffff984 */ /* 0x000fe20000000800 */
[----:B------:R-:W-:Y:S01]  /*6190*/  @!PT LDS RZ, [RZ] ;  /* 0x00000000fffff984 */ /* 0x000fe20000000800 */
[----:B------:R-:W-:Y:S02]  /*61a0*/  LDGSTS.E.BYPASS.LTC128B.128 [R64], desc[UR40][R52.64] ;  /* 0x0000000034407fae */ /* 0x000fe4000b901d68 */
[--C-:B------:R-:W-:Y:S02]  /*61b0*/  IMAD.X R5, R53, 0x1, R7.reuse, P1 ;  /* 0x0000000135057824 */ /* 0x100fe400008e0607 */
[----:B------:R1:W-:Y:S04]  /*61c0*/  STL.64 [R1+0x28], R52 ;  /* 0x0000283401007387 */ /* 0x0003e80000100a00 */
[----:B------:R3:W-:Y:S04]  /*61d0*/  LDGSTS.E.BYPASS.LTC128B.128 [R64+0x1000], desc[UR40][R4.64] ;  /* 0x0100000004407fae */ /* 0x0007e8000b901d68 */
[----:B------:R1:W-:Y:S01]  /*61e0*/  STL [R1+0x38], R64 ;  /* 0x0000384001007387 */ /* 0x0003e20000100800 */
[-C--:B---3--:R-:W-:Y:S04]  /*61f0*/  IADD3 R4, P1, R4, R6.reuse, RZ ;  /* 0x0000000604047210 */ /* 0x088fe80007f3e0ff */
[----:B------:R-:W-:Y:S02]  /*6200*/  IADD3.X R5, R5, R7, RZ, P1, !PT ;  /* 0x0000000705057210 */ /* 0x000fe40000ffe4ff */
[----:B------:R-:W-:Y:S03]  /*6210*/  IADD3 R6, P1, R4, R6, RZ ;  /* 0x0000000604067210 */ /* 0x000fe60007f3e0ff */
[----:B------:R1:W-:Y:S02]  /*6220*/  LDGSTS.E.BYPASS.LTC128B.128 [R64+0x2000], desc[UR40][R4.64] ;  /* 0x0200000004407fae */ /* 0x0003e4000b901d68 */
[----:B------:R-:W-:Y:S05]  /*6230*/  IMAD.X R7, R5, 0x1, R7, P1 ;  /* 0x0000000105077824 */ /* 0x000fea00008e0607 */
[----:B------:R1:W-:Y:S04]  /*6240*/  LDGSTS.E.BYPASS.LTC128B.128 [R64+0x3000], desc[UR40][R6.64] ;  /* 0x0300000006407fae */ /* 0x0003e8000b901d68 */
[----:B------:R-:W0:Y:S02]  /*6250*/  LDGDEPBAR ;  /* 0x00000000000079af */ /* 0x000e240000000000 */
.L_x_994:
[----:B-1----:R-:W3:Y:S01]  /*6260*/  LDL.LU R53, [R1+0x4] ;  /* 0x0000040001357983 */ /* 0x002ee20000300800 */
[C---:B-----5:R-:W-:Y:S01]  /*6270*/  FADD.FTZ R10, -R0.reuse, R10 ;  /* 0x0000000a000a7221 */ /* 0x060fe20000010100 */
[----:B------:R-:W-:Y:S01]  /*6280*/  FADD.FTZ R11, -R0, R11 ;  /* 0x0000000b000b7221 */ /* 0x000fe20000010100 */
[----:B------:R-:W-:Y:S01]  /*6290*/  FFMA.FTZ R7, -R181, R181, 1 ;  /* 0x3f800000b5077423 */ /* 0x000fe200000101b5 */
[----:B------:R-:W4:Y:S01]  /*62a0*/  LDL.LU R52, [R1] ;  /* 0x0000000001347983 */ /* 0x000f220000300800 */
[C---:B------:R-:W-:Y:S01]  /*62b0*/  FADD.FTZ R19, -R3.reuse, R19 ;  /* 0x0000001303137221 */ /* 0x040fe20000010100 */
[----:B------:R-:W-:Y:S01]  /*62c0*/  FADD.FTZ R18, -R3, R18 ;  /* 0x0000001203127221 */ /* 0x000fe20000010100 */
[----:B------:R-:W-:Y:S01]  /*62d0*/  FFMA.FTZ R6, -R180, R180, 1 ;  /* 0x3f800000b4067423 */ /* 0x000fe200000101b4 */
[----:B------:R-:W2:Y:S01]  /*62e0*/  LDL R137, [R1+0x8] ;  /* 0x0000080001897983 */ /* 0x000ea20000100800 */
[----:B------:R-:W-:Y:S01]  /*62f0*/  FFMA.FTZ R5, -R169, R169, 1 ;  /* 0x3f800000a9057423 */ /* 0x000fe200000101a9 */
[----:B------:R-:W-:Y:S01]  /*6300*/  FADD.FTZ R22, -R3, R22 ;  /* 0x0000001603167221 */ /* 0x000fe20000010100 */
[----:B------:R-:W-:Y:S01]  /*6310*/  FFMA.FTZ R4, -R168, R168, 1 ;  /* 0x3f800000a8047423 */ /* 0x000fe200000101a8 */
[----:B------:R-:W2:Y:S01]  /*6320*/  LDL R136, [R1+0x14] ;  /* 0x0000140001887983 */ /* 0x000ea20000100800 */
[----:B------:R-:W-:Y:S01]  /*6330*/  FMUL.FTZ R19, R231, R19 ;  /* 0x00000013e7137220 */ /* 0x000fe20000410000 */
[----:B------:R-:W-:Y:S01]  /*6340*/  FMUL.FTZ R18, R232, R18 ;  /* 0x00000012e8127220 */ /* 0x000fe20000410000 */
[----:B------:R-:W-:Y:S01]  /*6350*/  FADD.FTZ R23, -R3, R23 ;  /* 0x0000001703177221 */ /* 0x000fe20000010100 */
[----:B------:R-:W2:Y:S01]  /*6360*/  LDL R135, [R1+0x24] ;  /* 0x0000240001877983 */ /* 0x000ea20000100800 */
[----:B------:R-:W-:Y:S01]  /*6370*/  FMUL.FTZ R22, R222, R22 ;  /* 0x00000016de167220 */ /* 0x000fe20000410000 */
[----:B------:R-:W-:Y:S01]  /*6380*/  FMUL.FTZ R20, R33, R20 ;  /* 0x0000001421147220 */ /* 0x000fe20000410000 */
[----:B------:R-:W-:Y:S01]  /*6390*/  FMUL.FTZ R23, R221, R23 ;  /* 0x00000017dd177220 */ /* 0x000fe20000410000 */
[----:B------:R-:W2:Y:S01]  /*63a0*/  LDL R133, [R1+0x20] ;  /* 0x0000200001857983 */ /* 0x000ea20000100800 */
[C---:B------:R-:W-:Y:S01]  /*63b0*/  FADD.FTZ R38, -R3.reuse, R38 ;  /* 0x0000002603267221 */ /* 0x040fe20000010100 */
[C---:B------:R-:W-:Y:S01]  /*63c0*/  FADD.FTZ R39, -R3.reuse, R39 ;  /* 0x0000002703277221 */ /* 0x040fe20000010100 */
[----:B------:R-:W-:Y:S01]  /*63d0*/  FADD.FTZ R50, -R3, R50 ;  /* 0x0000003203327221 */ /* 0x000fe20000010100 */
[----:B------:R-:W2:Y:S01]  /*63e0*/  LDL R65, [R1+0xc] ;  /* 0x00000c0001417983 */ /* 0x000ea20000100800 */
[----:B------:R-:W-:Y:S01]  /*63f0*/  FMUL.FTZ R38, R206, R38 ;  /* 0x00000026ce267220 */ /* 0x000fe20000410000 */
[----:B------:R-:W-:Y:S01]  /*6400*/  FMUL.FTZ R39, R205, R39 ;  /* 0x00000027cd277220 */ /* 0x000fe20000410000 */
[C---:B------:R-:W-:Y:S01]  /*6410*/  FADD.FTZ R51, -R3.reuse, R51 ;  /* 0x0000003303337221 */ /* 0x040fe20000010100 */
[----:B------:R-:W2:Y:S01]  /*6420*/  LDL R64, [R1+0x10] ;  /* 0x0000100001407983 */ /* 0x000ea20000100800 */
        /* <DEDUP_REMOVED lines=8> */
[----:B------:R-:W-:Y:S01]  /*64b0*/  FFMA.FTZ R3, -R150, R150, 1 ;  /* 0x3f80000096037423 */ /* 0x000fe20000010196 */
[----:B------:R-:W-:Y:S01]  /*64c0*/  FMUL.FTZ R67, R162, R67 ;  /* 0x00000043a2437220 */ /* 0x000fe20000410000 */
[----:B------:R-:W-:Y:S01]  /*64d0*/  FMUL.FTZ R55, R170, R55 ;  /* 0x00000037aa377220 */ /* 0x000fe20000410000 */
[----:B------:R-:W-:Y:S01]  /*64e0*/  FMUL.FTZ R66, R165, R66 ;  /* 0x00000042a5427220 */ /* 0x000fe20000410000 */
[----:B------:R-:W-:Y:S01]  /*64f0*/  FMUL.FTZ R3, R3, UR17 ;  /* 0x0000001103037c20 */ /* 0x000fe20008410000 */
[C---:B------:R-:W-:Y:S01]  /*6500*/  FADD.FTZ R13, -R2.reuse, R13 ;  /* 0x0000000d020d7221 */ /* 0x040fe20000010100 */
[----:B------:R-:W-:Y:S01]  /*6510*/  FMUL.FTZ R35, R211, R35 ;  /* 0x00000023d3237220 */ /* 0x000fe20000410000 */
[C---:B------:R-:W-:Y:S01]  /*6520*/  FADD.FTZ R8, -R2.reuse, R8 ;  /* 0x0000000802087221 */ /* 0x040fe20000010100 */
[C---:B------:R-:W-:Y:S01]  /*6530*/  FADD.FTZ R9, -R2.reuse, R9 ;  /* 0x0000000902097221 */ /* 0x040fe20000010100 */
[----:B------:R-:W-:Y:S01]  /*6540*/  FMUL.FTZ R13, R243, R13 ;  /* 0x0000000df30d7220 */ /* 0x000fe20000410000 */
[----:B------:R-:W-:Y:S01]  /*6550*/  FADD.FTZ R29, -R2, R29 ;  /* 0x0000001d021d7221 */ /* 0x000fe20000010100 */
[----:B------:R-:W-:Y:S01]  /*6560*/  FMUL.FTZ R8, R248, R8 ;  /* 0x00000008f8087220 */ /* 0x000fe20000410000 */
[----:B------:R-:W-:Y:S01]  /*6570*/  FMUL.FTZ R9, R247, R9 ;  /* 0x00000009f7097220 */ /* 0x000fe20000410000 */
[----:B------:R-:W-:Y:S01]  /*6580*/  FMUL.FTZ R54, R171, R54 ;  /* 0x00000036ab367220 */ /* 0x000fe20000410000 */
[----:B------:R-:W-:Y:S01]  /*6590*/  FMUL.FTZ R29, R235, R29 ;  /* 0x0000001deb1d7220 */ /* 0x000fe20000410000 */
[----:B------:R-:W-:Y:S01]  /*65a0*/  FADD.FTZ R12, -R2, R12 ;  /* 0x0000000c020c7221 */ /* 0x000fe20000010100 */
[----:B------:R-:W-:Y:S01]  /*65b0*/  FMUL.FTZ R34, R212, R34 ;  /* 0x00000022d4227220 */ /* 0x000fe20000410000 */
[C---:B------:R-:W-:Y:S01]  /*65c0*/  FADD.FTZ R25, -R2.reuse, R25 ;  /* 0x0000001902197221 */ /* 0x040fe20000010100 */
[----:B------:R-:W-:Y:S01]  /*65d0*/  FADD.FTZ R28, -R2, R28 ;  /* 0x0000001c021c7221 */ /* 0x000fe20000010100 */
[----:B------:R-:W-:Y:S01]  /*65e0*/  FMUL.FTZ R12, R244, R12 ;  /* 0x0000000cf40c7220 */ /* 0x000fe20000410000 */
[----:B------:R-:W-:Y:S01]  /*65f0*/  FADD.FTZ R41, -R2, R41 ;  /* 0x0000002902297221 */ /* 0x000fe20000010100 */
[----:B------:R-:W-:Y:S01]  /*6600*/  FMUL.FTZ R25, R239, R25 ;  /* 0x00000019ef197220 */ /* 0x000fe20000410000 */
[----:B------:R-:W-:Y:S01]  /*6610*/  FMUL.FTZ R28, R236, R28 ;  /* 0x0000001cec1c7220 */ /* 0x000fe20000410000 */
[C---:B------:R-:W-:Y:S01]  /*6620*/  FADD.FTZ R24, -R2.reuse, R24 ;  /* 0x0000001802187221 */ /* 0x040fe20000010100 */
[----:B------:R-:W-:Y:S01]  /*6630*/  FMUL.FTZ R41, R225, R41 ;  /* 0x00000029e1297220 */ /* 0x000fe20000410000 */
[C---:B------:R-:W-:Y:S01]  /*6640*/  FADD.FTZ R40, -R2.reuse, R40 ;  /* 0x0000002802287221 */ /* 0x040fe20000010100 */
[C---:B------:R-:W-:Y:S01]  /*6650*/  FADD.FTZ R44, -R2.reuse, R44 ;  /* 0x0000002c022c7221 */ /* 0x040fe20000010100 */
[C---:B------:R-:W-:Y:S01]  /*6660*/  FADD.FTZ R45, -R2.reuse, R45 ;  /* 0x0000002d022d7221 */ /* 0x040fe20000010100 */
[C---:B------:R-:W-:Y:S01]  /*6670*/  FADD.FTZ R56, -R2.reuse, R56 ;  /* 0x0000003802387221 */ /* 0x040fe20000010100 */
[C---:B------:R-:W-:Y:S01]  /*6680*/  FADD.FTZ R57, -R2.reuse, R57 ;  /* 0x0000003902397221 */ /* 0x040fe20000010100 */
[C---:B------:R-:W-:Y:S01]  /*6690*/  FADD.FTZ R60, -R2.reuse, R60 ;  /* 0x0000003c023c7221 */ /* 0x040fe20000010100 */
[----:B------:R-:W-:Y:S01]  /*66a0*/  FADD.FTZ R61, -R2, R61 ;  /* 0x0000003d023d7221 */ /* 0x000fe20000010100 */
[----:B------:R-:W-:Y:S01]  /*66b0*/  FFMA.FTZ R2, -R160, R160, 1 ;  /* 0x3f800000a0027423 */ /* 0x000fe200000101a0 */
[----:B------:R-:W-:Y:S01]  /*66c0*/  FMUL.FTZ R44, R219, R44 ;  /* 0x0000002cdb2c7220 */ /* 0x000fe20000410000 */
[----:B------:R-:W-:Y:S01]  /*66d0*/  FMUL.FTZ R45, R217, R45 ;  /* 0x0000002dd92d7220 */ /* 0x000fe20000410000 */
        /* <DEDUP_REMOVED lines=21> */
[C---:B------:R-:W-:Y:S01]  /*6830*/  FADD.FTZ R58, -R0.reuse, R58 ;  /* 0x0000003a003a7221 */ /* 0x040fe20000010100 */
[----:B------:R-:W-:Y:S01]  /*6840*/  FMUL.FTZ R31, R245, R31 ;  /* 0x0000001ff51f7220 */ /* 0x000fe20000410000 */
[C---:B------:R-:W-:Y:S01]  /*6850*/  FADD.FTZ R59, -R0.reuse, R59 ;  /* 0x0000003b003b7221 */ /* 0x040fe20000010100 */
[----:B------:R-:W-:Y:S01]  /*6860*/  FADD.FTZ R47, -R0, R47 ;  /* 0x0000002f002f7221 */ /* 0x000fe20000010100 */
[----:B------:R-:W-:Y:S01]  /*6870*/  FMUL.FTZ R58, R234, R58 ;  /* 0x0000003aea3a7220 */ /* 0x000fe20000410000 */
[C---:B------:R-:W-:Y:S01]  /*6880*/  FADD.FTZ R42, -R0.reuse, R42 ;  /* 0x0000002a002a7221 */ /* 0x040fe20000010100 */
[----:B------:R-:W-:Y:S01]  /*6890*/  FMUL.FTZ R59, R233, R59 ;  /* 0x0000003be93b7220 */ /* 0x000fe20000410000 */
[----:B------:R-:W-:Y:S01]  /*68a0*/  FMUL.FTZ R47, R237, R47 ;  /* 0x0000002fed2f7220 */ /* 0x000fe20000410000 */
[----:B------:R-:W-:Y:S01]  /*68b0*/  FADD.FTZ R62, -R0, R62 ;  /* 0x0000003e003e7221 */ /* 0x000fe20000010100 */
[----:B------:R-:W-:Y:S01]  /*68c0*/  FMUL.FTZ R42, R242, R42 ;  /* 0x0000002af22a7220 */ /* 0x000fe20000410000 */
[----:B------:R-:W-:Y:S01]  /*68d0*/  FADD.FTZ R63, -R0, R63 ;  /* 0x0000003f003f7221 */ /* 0x000fe20000010100 */
[----:B------:R-:W-:Y:S01]  /*68e0*/  FFMA.FTZ R0, -R172, R172, 1 ;  /* 0x3f800000ac007423 */ /* 0x000fe200000101ac */
[----:B------:R-:W-:Y:S02]  /*68f0*/  FMUL.FTZ R62, R224, R62 ;  /* 0x0000003ee03e7220 */ /* 0x000fe40000410000 */
[----:B------:R-:W-:Y:S01]  /*6900*/  FMUL.FTZ R63, R223, R63 ;  /* 0x0000003fdf3f7220 */ /* 0x000fe20000410000 */
[----:B------:R-:W-:Y:S01]  /*6910*/  FMUL.FTZ R0, R0, UR17 ;  /* 0x0000001100007c20 */ /* 0x000fe20008410000 */
[----:B---3--:R-:W-:Y:S02]  /*6920*/  FMUL.FTZ R10, R53, R10 ;  /* 0x0000000a350a7220 */ /* 0x008fe40000410000 */
[----:B------:R-:W3:Y:S01]  /*6930*/  LDL R53, [R1+0x1c] ;  /* 0x00001c0001357983 */ /* 0x000ee20000100800 */
[----:B----4-:R-:W-:Y:S03]  /*6940*/  FMUL.FTZ R11, R52, R11 ;  /* 0x0000000b340b7220 */ /* 0x010fe60000410000 */
[----:B------:R-:W4:Y:S04]  /*6950*/  LDL R52, [R1+0x18] ;  /* 0x0000180001347983 */ /* 0x000f280000100800 */
[----:B--2---:R1:W-:Y:S02]  /*6960*/  STS [R137+0x14000], R17 ;  /* 0x0140001189007388 */ /* 0x0043e40000000800 */
[----:B-1----:R-:W-:Y:S01]  /*6970*/  FMUL.FTZ R17, R32, R21 ;  /* 0x0000001520117220 */ /* 0x002fe20000410000 */
[----:B------:R-:W-:Y:S01]  /*6980*/  FMUL.FTZ R21, R7, UR17 ;  /* 0x0000001107157c20 */ /* 0x000fe20008410000 */
[----:B------:R-:W-:Y:S01]  /*6990*/  FMUL.FTZ R7, R6, UR17 ;  /* 0x0000001106077c20 */ /* 0x000fe20008410000 */
[----:B------:R-:W-:Y:S01]  /*69a0*/  FMUL.FTZ R6, R5, UR17 ;  /* 0x0000001105067c20 */ /* 0x000fe20008410000 */
[----:B------:R-:W-:Y:S01]  /*69b0*/  FMUL.FTZ R5, R4, UR17 ;  /* 0x0000001104057c20 */ /* 0x000fe20008410000 */
[----:B------:R-:W-:Y:S01]  /*69c0*/  FMUL.FTZ R18, R18, R21 ;  /* 0x0000001512127220 */ /* 0x000fe20000410000 */
[----:B------:R-:W-:Y:S01]  /*69d0*/  FMUL.FTZ R4, R19, R7 ;  /* 0x0000000713047220 */ /* 0x000fe20000410000 */
[----:B------:R-:W-:Y:S01]  /*69e0*/  FMUL.FTZ R22, R22, R6 ;  /* 0x0000000616167220 */ /* 0x000fe20000410000 */
[----:B------:R-:W-:Y:S01]  /*69f0*/  FFMA.FTZ R7, -R164, R164, 1 ;  /* 0x3f800000a4077423 */ /* 0x000fe200000101a4 */
[----:B------:R-:W-:Y:S01]  /*6a00*/  FFMA.FTZ R6, -R163, R163, 1 ;  /* 0x3f800000a3067423 */ /* 0x000fe200000101a3 */
[----:B------:R-:W-:Y:S01]  /*6a10*/  FMUL.FTZ R23, R23, R5 ;  /* 0x0000000517177220 */ /* 0x000fe20000410000 */
[----:B------:R-:W-:Y:S01]  /*6a20*/  F2FP.BF16.F32.PACK_AB R5, R17, R20 ;  /* 0x000000141105723e */ /* 0x000fe200000010ff */
[----:B------:R-:W-:Y:S01]  /*6a30*/  FMUL.FTZ R32, R67, R3 ;  /* 0x0000000343207220 */ /* 0x000fe20000410000 */
[----:B------:R-:W-:Y:S01]  /*6a40*/  F2FP.BF16.F32.PACK_AB R4, R4, R18 ;  /* 0x000000120404723e */ /* 0x000fe200000010ff */
[----:B------:R-:W-:Y:S01]  /*6a50*/  FMUL.FTZ R18, R7, UR17 ;  /* 0x0000001107127c20 */ /* 0x000fe20008410000 */
[----:B------:R-:W-:Y:S01]  /*6a60*/  FMUL.FTZ R17, R6, UR17 ;  /* 0x0000001106117c20 */ /* 0x000fe20008410000 */
[----:B------:R-:W-:Y:S01]  /*6a70*/  FFMA.FTZ R7, -R159, R159, 1 ;  /* 0x3f8000009f077423 */ /* 0x000fe2000001019f */
[----:B------:R-:W-:Y:S01]  /*6a80*/  FFMA.FTZ R6, -R158, R158, 1 ;  /* 0x3f8000009e067423 */ /* 0x000fe2000001019e */
[----:B------:R-:W-:Y:S01]  /*6a90*/  F2FP.BF16.F32.PACK_AB R33, R23, R22 ;  /* 0x000000161721723e */ /* 0x000fe200000010ff */
[----:B------:R1:W-:Y:S01]  /*6aa0*/  STS [R137+0x14400], R5 ;  /* 0x0144000589007388 */ /* 0x0003e20000000800 */
[----:B------:R-:W-:Y:S01]  /*6ab0*/  FMUL.FTZ R7, R7, UR17 ;  /* 0x0000001107077c20 */ /* 0x000fe20008410000 */
[----:B------:R-:W-:Y:S01]  /*6ac0*/  FMUL.FTZ R6, R6, UR17 ;  /* 0x0000001106067c20 */ /* 0x000fe20008410000 */
[----:B------:R-:W-:Y:S01]  /*6ad0*/  FFMA.FTZ R3, -R209, R209, 1 ;  /* 0x3f800000d1037423 */ /* 0x000fe200000101d1 */
[----:B------:R-:W-:Y:S01]  /*6ae0*/  STS [R136+0x14000], R16 ;  /* 0x0140001088007388 */ /* 0x000fe20000000800 */
[----:B------:R-:W-:Y:S01]  /*6af0*/  FMUL.FTZ R38, R38, R7 ;  /* 0x0000000726267220 */ /* 0x000fe20000410000 */
[----:B------:R-:W-:Y:S01]  /*6b00*/  FMUL.FTZ R22, R39, R6 ;  /* 0x0000000627167220 */ /* 0x000fe20000410000 */
[----:B------:R-:W-:Y:S01]  /*6b10*/  FFMA.FTZ R7, -R155, R155, 1 ;  /* 0x3f8000009b077423 */ /* 0x000fe2000001019b */
[----:B------:R-:W-:Y:S01]  /*6b20*/  FFMA.FTZ R6, -R154, R154, 1 ;  /* 0x3f8000009a067423 */ /* 0x000fe2000001019a */
[----:B------:R-:W-:Y:S01]  /*6b30*/  FMUL.FTZ R3, R3, UR17 ;  /* 0x0000001103037c20 */ /* 0x000fe20008410000 */
[----:B------:R-:W-:Y:S01]  /*6b40*/  FMUL.FTZ R23, R35, R17 ;  /* 0x0000001123177220 */ /* 0x000fe20000410000 */
[----:B------:R-:W-:Y:S01]  /*6b50*/  FMUL.FTZ R7, R7, UR17 ;  /* 0x0000001107077c20 */ /* 0x000fe20008410000 */
[----:B------:R-:W-:Y:S01]  /*6b60*/  FMUL.FTZ R6, R6, UR17 ;  /* 0x0000001106067c20 */ /* 0x000fe20008410000 */
[----:B------:R-:W-:Y:S01]  /*6b70*/  FMUL.FTZ R13, R13, R3 ;  /* 0x000000030d0d7220 */ /* 0x000fe20000410000 */
[----:B------:R-:W-:Y:S01]  /*6b80*/  FFMA.FTZ R17, -R153, R153, 1 ;  /* 0x3f80000099117423 */ /* 0x000fe20000010199 */
[----:B------:R-:W-:Y:S01]  /*6b90*/  FMUL.FTZ R50, R50, R7 ;  /* 0x0000000732327220 */ /* 0x000fe20000410000 */
[----:B------:R-:W-:Y:S01]  /*6ba0*/  FMUL.FTZ R21, R51, R6 ;  /* 0x0000000633157220 */ /* 0x000fe20000410000 */
[----:B------:R-:W-:Y:S01]  /*6bb0*/  FFMA.FTZ R7, -R152, R152, 1 ;  /* 0x3f80000098077423 */ /* 0x000fe20000010198 */
[----:B------:R-:W-:Y:S01]  /*6bc0*/  FFMA.FTZ R6, -R151, R151, 1 ;  /* 0x3f80000097067423 */ /* 0x000fe20000010197 */
[----:B------:R2:W-:Y:S01]  /*6bd0*/  STS [R136+0x14400], R4 ;  /* 0x0144000488007388 */ /* 0x0005e20000000800 */
[----:B------:R-:W-:Y:S01]  /*6be0*/  FFMA.FTZ R3, -R199, R199, 1 ;  /* 0x3f800000c7037423 */ /* 0x000fe200000101c7 */
[----:B------:R-:W-:Y:S01]  /*6bf0*/  FMUL.FTZ R7, R7, UR17 ;  /* 0x0000001107077c20 */ /* 0x000fe20008410000 */
[----:B------:R-:W-:Y:S01]  /*6c00*/  FMUL.FTZ R6, R6, UR17 ;  /* 0x0000001106067c20 */ /* 0x000fe20008410000 */
[----:B------:R-:W-:Y:S01]  /*6c10*/  FMUL.FTZ R17, R17, UR17 ;  /* 0x0000001111117c20 */ /* 0x000fe20008410000 */
[----:B------:R-:W-:Y:S01]  /*6c20*/  FMUL.FTZ R3, R3, UR17 ;  /* 0x0000001103037c20 */ /* 0x000fe20008410000 */
[----:B------:R-:W-:Y:S01]  /*6c30*/  FMUL.FTZ R20, R55, R7 ;  /* 0x0000000737147220 */ /* 0x000fe20000410000 */
[----:B------:R-:W-:Y:S01]  /*6c40*/  FMUL.FTZ R66, R66, R6 ;  /* 0x0000000642427220 */ /* 0x000fe20000410000 */
[----:B------:R-:W-:Y:S01]  /*6c50*/  FFMA.FTZ R7, -R214, R214, 1 ;  /* 0x3f800000d6077423 */ /* 0x000fe200000101d6 */
[----:B------:R-:W-:Y:S01]  /*6c60*/  FFMA.FTZ R6, -R213, R213, 1 ;  /* 0x3f800000d5067423 */ /* 0x000fe200000101d5 */
[----:B------:R-:W-:Y:S01]  /*6c70*/  FMUL.FTZ R54, R54, R17 ;  /* 0x0000001136367220 */ /* 0x000fe20000410000 */
[----:B-1----:R-:W-:Y:S01]  /*6c80*/  FFMA.FTZ R5, -R210, R210, 1 ;  /* 0x3f800000d2057423 */ /* 0x002fe200000101d2 */
[----:B------:R-:W-:Y:S01]  /*6c90*/  FMUL.FTZ R7, R7, UR17 ;  /* 0x0000001107077c20 */ /* 0x000fe20008410000 */
[----:B------:R-:W-:Y:S01]  /*6ca0*/  FMUL.FTZ R6, R6, UR17 ;  /* 0x0000001106067c20 */ /* 0x000fe20008410000 */
[----:B------:R-:W-:Y:S01]  /*6cb0*/  FMUL.FTZ R17, R29, R3 ;  /* 0x000000031d117220 */ /* 0x000fe20000410000 */
[----:B------:R-:W-:Y:S01]  /*6cc0*/  FMUL.FTZ R5, R5, UR17 ;  /* 0x0000001105057c20 */ /* 0x000fe20008410000 */
[----:B------:R-:W-:Y:S01]  /*6cd0*/  FMUL.FTZ R8, R8, R7 ;  /* 0x0000000708087220 */ /* 0x000fe20000410000 */
[----:B------:R-:W-:Y:S01]  /*6ce0*/  FMUL.FTZ R9, R9, R6 ;  /* 0x0000000609097220 */ /* 0x000fe20000410000 */
[----:B------:R-:W-:Y:S01]  /*6cf0*/  FFMA.FTZ R6, -R203, R203, 1 ;  /* 0x3f800000cb067423 */ /* 0x000fe200000101cb */
[----:B------:R-:W-:Y:S01]  /*6d00*/  FMUL.FTZ R18, R34, R18 ;  /* 0x0000001222127220 */ /* 0x000fe20000410000 */
[----:B------:R-:W-:Y:S01]  /*6d10*/  FMUL.FTZ R12, R12, R5 ;  /* 0x000000050c0c7220 */ /* 0x000fe20000410000 */
[----:B------:R-:W-:Y:S01]  /*6d20*/  FFMA.FTZ R5, -R200, R200, 1 ;  /* 0x3f800000c8057423 */ /* 0x000fe200000101c8 */
[----:B------:R-:W-:Y:S01]  /*6d30*/  F2FP.BF16.F32.PACK_AB R3, R9, R8 ;  /* 0x000000080903723e */ /* 0x000fe200000010ff */
[----:B------:R-:W-:Y:S01]  /*6d40*/  FMUL.FTZ R6, R6, UR17 ;  /* 0x0000001106067c20 */ /* 0x000fe20008410000 */
[----:B------:R-:W-:Y:S01]  /*6d50*/  F2FP.BF16.F32.PACK_AB R23, R23, R18 ;  /* 0x000000121717723e */ /* 0x000fe200000010ff */
[----:B------:R-:W-:Y:S01]  /*6d60*/  FMUL.FTZ R5, R5, UR17 ;  /* 0x0000001105057c20 */ /* 0x000fe20008410000 */
[----:B--2---:R-:W-:Y:S01]  /*6d70*/  FFMA.FTZ R4, -R166, R166, 1 ;  /* 0x3f800000a6047423 */ /* 0x004fe200000101a6 */
[----:B------:R1:W-:Y:S01]  /*6d80*/  STS [R137+0x16000], R3 ;  /* 0x0160000389007388 */ /* 0x0003e20000000800 */
[----:B------:R-:W-:Y:S01]  /*6d90*/  FMUL.FTZ R18, R25, R6 ;  /* 0x0000000619127220 */ /* 0x000fe20000410000 */
[----:B------:R-:W-:Y:S01]  /*6da0*/  FFMA.FTZ R6, -R182, R182, 1 ;  /* 0x3f800000b6067423 */ /* 0x000fe200000101b6 */
[----:B------:R-:W-:Y:S01]  /*6db0*/  FMUL.FTZ R28, R28, R5 ;  /* 0x000000051c1c7220 */ /* 0x000fe20000410000 */
[----:B------:R-:W-:Y:S01]  /*6dc0*/  FFMA.FTZ R5, -R167, R167, 1 ;  /* 0x3f800000a7057423 */ /* 0x000fe200000101a7 */
[----:B------:R-:W-:Y:S01]  /*6dd0*/  F2FP.BF16.F32.PACK_AB R19, R13, R12 ;  /* 0x0000000c0d13723e */ /* 0x000fe200000010ff */
[----:B------:R-:W-:Y:S01]  /*6de0*/  FMUL.FTZ R6, R6, UR17 ;  /* 0x0000001106067c20 */ /* 0x000fe20008410000 */
[----:B------:R-:W-:Y:S01]  /*6df0*/  FMUL.FTZ R4, R4, UR17 ;  /* 0x0000001104047c20 */ /* 0x000fe20008410000 */
[----:B------:R-:W-:Y:S01]  /*6e00*/  FMUL.FTZ R5, R5, UR17 ;  /* 0x0000001105057c20 */ /* 0x000fe20008410000 */
[----:B------:R-:W-:Y:S01]  /*6e10*/  FFMA.FTZ R7, -R204, R204, 1 ;  /* 0x3f800000cc077423 */ /* 0x000fe200000101cc */
[----:B------:R-:W-:Y:S01]  /*6e20*/  FMUL.FTZ R13, R41, R6 ;  /* 0x00000006290d7220 */ /* 0x000fe20000410000 */
[----:B------:R-:W-:Y:S01]  /*6e30*/  FMUL.FTZ R6, R2, UR17 ;  /* 0x0000001102067c20 */ /* 0x000fe20008410000 */
[----:B------:R-:W-:Y:S01]  /*6e40*/  FFMA.FTZ R2, -R156, R156, 1 ;  /* 0x3f8000009c027423 */ /* 0x000fe2000001019c */
[----:B------:R-:W-:Y:S01]  /*6e50*/  FMUL.FTZ R44, R44, R5 ;  /* 0x000000052c2c7220 */ /* 0x000fe20000410000 */
[----:B------:R-:W-:Y:S01]  /*6e60*/  FMUL.FTZ R12, R45, R4 ;  /* 0x000000042d0c7220 */ /* 0x000fe20000410000 */
[----:B------:R-:W-:Y:S01]  /*6e70*/  FFMA.FTZ R5, -R161, R161, 1 ;  /* 0x3f800000a1057423 */ /* 0x000fe200000101a1 */
[----:B------:R-:W-:Y:S01]  /*6e80*/  FMUL.FTZ R2, R2, UR17 ;  /* 0x0000001102027c20 */ /* 0x000fe20008410000 */
[----:B------:R-:W-:Y:S01]  /*6e90*/  FFMA.FTZ R4, -R157, R157, 1 ;  /* 0x3f8000009d047423 */ /* 0x000fe2000001019d */
[----:B------:R-:W-:Y:S01]  /*6ea0*/  FMUL.FTZ R7, R7, UR17 ;  /* 0x0000001107077c20 */ /* 0x000fe20008410000 */
[----:B------:R-:W-:Y:S01]  /*6eb0*/  FMUL.FTZ R5, R5, UR17 ;  /* 0x0000001105057c20 */ /* 0x000fe20008410000 */
[----:B------:R-:W-:Y:S01]  /*6ec0*/  FMUL.FTZ R9, R61, R2 ;  /* 0x000000023d097220 */ /* 0x000fe20000410000 */
[----:B------:R-:W-:Y:S01]  /*6ed0*/  FMUL.FTZ R4, R4, UR17 ;  /* 0x0000001104047c20 */ /* 0x000fe20008410000 */
[----:B------:R-:W-:Y:S01]  /*6ee0*/  FFMA.FTZ R2, -R228, R228, 1 ;  /* 0x3f800000e4027423 */ /* 0x000fe200000101e4 */
[----:B------:R-:W-:Y:S01]  /*6ef0*/  FMUL.FTZ R24, R24, R7 ;  /* 0x0000000718187220 */ /* 0x000fe20000410000 */
[----:B------:R-:W-:Y:S01]  /*6f00*/  FFMA.FTZ R7, -R183, R183, 1 ;  /* 0x3f800000b7077423 */ /* 0x000fe200000101b7 */
[----:B-1----:R-:W-:Y:S01]  /*6f10*/  FFMA.FTZ R3, -R230, R230, 1 ;  /* 0x3f800000e6037423 */ /* 0x002fe200000101e6 */
[----:B------:R-:W-:Y:S01]  /*6f20*/  FMUL.FTZ R16, R57, R5 ;  /* 0x0000000539107220 */ /* 0x000fe20000410000 */
[----:B------:R-:W-:Y:S01]  /*6f30*/  FMUL.FTZ R60, R60, R4 ;  /* 0x000000043c3c7220 */ /* 0x000fe20000410000 */
[----:B------:R-:W-:Y:S01]  /*6f40*/  FMUL.FTZ R4, R2, UR17 ;  /* 0x0000001102047c20 */ /* 0x000fe20008410000 */
[----:B------:R-:W-:Y:S01]  /*6f50*/  FMUL.FTZ R5, R3, UR17 ;  /* 0x0000001103057c20 */ /* 0x000fe20008410000 */
[----:B------:R-:W-:Y:S01]  /*6f60*/  FMUL.FTZ R7, R7, UR17 ;  /* 0x0000001107077c20 */ /* 0x000fe20008410000 */
[----:B------:R-:W-:Y:S01]  /*6f70*/  FFMA.FTZ R3, -R227, R227, 1 ;  /* 0x3f800000e3037423 */ /* 0x000fe200000101e3 */
[----:B------:R-:W-:Y:S01]  /*6f80*/  FMUL.FTZ R8, R11, R4 ;  /* 0x000000040b087220 */ /* 0x000fe20000410000 */
[----:B------:R-:W-:Y:S01]  /*6f90*/  FMUL.FTZ R5, R10, R5 ;  /* 0x000000050a057220 */ /* 0x000fe20000410000 */
[----:B------:R-:W-:Y:S01]  /*6fa0*/  FFMA.FTZ R2, -R226, R226, 1 ;  /* 0x3f800000e2027423 */ /* 0x000fe200000101e2 */
[----:B------:R-:W-:Y:S01]  /*6fb0*/  FMUL.FTZ R7, R40, R7 ;  /* 0x0000000728077220 */ /* 0x000fe20000410000 */
[----:B------:R-:W-:Y:S01]  /*6fc0*/  FMUL.FTZ R3, R3, UR17 ;  /* 0x0000001103037c20 */ /* 0x000fe20008410000 */
[----:B------:R-:W-:Y:S01]  /*6fd0*/  FMUL.FTZ R56, R56, R6 ;  /* 0x0000000638387220 */ /* 0x000fe20000410000 */
[----:B------:R-:W-:Y:S01]  /*6fe0*/  FMUL.FTZ R2, R2, UR17 ;  /* 0x0000001102027c20 */ /* 0x000fe20008410000 */
[----:B------:R-:W-:Y:S01]  /*6ff0*/  F2FP.BF16.F32.PACK_AB R8, R8, R5 ;  /* 0x000000050808723e */ /* 0x000fe200000010ff */
[----:B------:R-:W-:Y:S01]  /*7000*/  FMUL.FTZ R14, R14, R3 ;  /* 0x000000030e0e7220 */ /* 0x000fe20000410000 */
[----:B------:R-:W-:Y:S01]  /*7010*/  F2FP.BF16.F32.PACK_AB R13, R13, R7 ;  /* 0x000000070d0d723e */ /* 0x000fe200000010ff */
[----:B------:R-:W-:Y:S01]  /*7020*/  FMUL.FTZ R7, R15, R2 ;  /* 0x000000020f077220 */ /* 0x000fe20000410000 */
[----:B------:R-:W-:Y:S01]  /*7030*/  FFMA.FTZ R3, -R220, R220, 1 ;  /* 0x3f800000dc037423 */ /* 0x000fe200000101dc */
[----:B------:R-:W-:Y:S01]  /*7040*/  STS [R137+0x16400], R8 ;  /* 0x0164000889007388 */ /* 0x000fe20000000800 */
[----:B------:R-:W-:Y:S01]  /*7050*/  FFMA.FTZ R2, -R218, R218, 1 ;  /* 0x3f800000da027423 */ /* 0x000fe200000101da */
[----:B------:R-:W-:Y:S01]  /*7060*/  F2FP.BF16.F32.PACK_AB R18, R18, R24 ;  /* 0x000000181212723e */ /* 0x000fe200000010ff */
[----:B------:R-:W-:Y:S01]  /*7070*/  FMUL.FTZ R4, R3, UR17 ;  /* 0x0000001103047c20 */ /* 0x000fe20008410000 */
[----:B------:R-:W-:Y:S01]  /*7080*/  F2FP.BF16.F32.PACK_AB R7, R7, R14 ;  /* 0x0000000e0707723e */ /* 0x000fe200000010ff */
[----:B------:R-:W-:Y:S01]  /*7090*/  STS [R136+0x16000], R19 ;  /* 0x0160001388007388 */ /* 0x000fe20000000800 */
[----:B------:R-:W-:Y:S01]  /*70a0*/  FFMA.FTZ R3, -R216, R216, 1 ;  /* 0x3f800000d8037423 */ /* 0x000fe200000101d8 */
[----:B------:R-:W-:Y:S01]  /*70b0*/  FMUL.FTZ R26, R26, R4 ;  /* 0x000000041a1a7220 */ /* 0x000fe20000410000 */
[----:B------:R-:W-:Y:S01]  /*70c0*/  FFMA.FTZ R4, -R207, R207, 1 ;  /* 0x3f800000cf047423 */ /* 0x000fe200000101cf */
[----:B------:R-:W-:Y:S01]  /*70d0*/  STS [R136+0x16400], R7 ;  /* 0x0164000788007388 */ /* 0x000fe20000000800 */
[----:B------:R-:W-:Y:S01]  /*70e0*/  FMUL.FTZ R3, R3, UR17 ;  /* 0x0000001103037c20 */ /* 0x000fe20008410000 */
[----:B------:R-:W-:Y:S01]  /*70f0*/  FMUL.FTZ R6, R2, UR17 ;  /* 0x0000001102067c20 */ /* 0x000fe20008410000 */
[----:B------:R-:W-:Y:S01]  /*7100*/  FMUL.FTZ R4, R4, UR17 ;  /* 0x0000001104047c20 */ /* 0x000fe20008410000 */
[----:B------:R-:W-:Y:S01]  /*7110*/  STS [R135+0x14000], R134 ;  /* 0x0140008687007388 */ /* 0x000fe20000000800 */
[----:B------:R-:W-:Y:S01]  /*7120*/  FMUL.FTZ R30, R30, R3 ;  /* 0x000000031e1e7220 */ /* 0x000fe20000410000 */
[----:B------:R-:W-:Y:S01]  /*7130*/  FFMA.FTZ R3, -R202, R202, 1 ;  /* 0x3f800000ca037423 */ /* 0x000fe200000101ca */
[----:B------:R-:W-:Y:S01]  /*7140*/  FMUL.FTZ R6, R27, R6 ;  /* 0x000000061b067220 */ /* 0x000fe20000410000 */
[----:B------:R-:W-:Y:S01]  /*7150*/  STS [R135+0x14400], R33 ;  /* 0x0144002187007388 */ /* 0x000fe20000000800 */
[----:B------:R-:W-:Y:S01]  /*7160*/  FFMA.FTZ R2, -R215, R215, 1 ;  /* 0x3f800000d7027423 */ /* 0x000fe200000101d7 */
[----:B------:R-:W-:Y:S01]  /*7170*/  FMUL.FTZ R3, R3, UR17 ;  /* 0x0000001103037c20 */ /* 0x000fe20008410000 */
[----:B------:R-:W-:Y:S01]  /*7180*/  FMUL.FTZ R43, R43, R4 ;  /* 0x000000042b2b7220 */ /* 0x000fe20000410000 */
[----:B------:R-:W-:Y:S01]  /*7190*/  STS [R133+0x14000], R132 ;  /* 0x0140008485007388 */ /* 0x000fe20000000800 */
[----:B------:R-:W-:Y:S01]  /*71a0*/  FFMA.FTZ R4, -R198, R198, 1 ;  /* 0x3f800000c6047423 */ /* 0x000fe200000101c6 */
[----:B------:R-:W-:Y:S01]  /*71b0*/  FMUL.FTZ R46, R46, R3 ;  /* 0x000000032e2e7220 */ /* 0x000fe20000410000 */
[----:B------:R-:W-:Y:S01]  /*71c0*/  FMUL.FTZ R2, R2, UR17 ;  /* 0x0000001102027c20 */ /* 0x000fe20008410000 */
[----:B------:R-:W-:Y:S01]  /*71d0*/  STS [R133+0x14400], R23 ;  /* 0x0144001785007388 */ /* 0x000fe20000000800 */
[----:B------:R-:W-:Y:S01]  /*71e0*/  FFMA.FTZ R3, -R195, R195, 1 ;  /* 0x3f800000c3037423 */ /* 0x000fe200000101c3 */
[----:B------:R-:W-:Y:S01]  /*71f0*/  F2FP.BF16.F32.PACK_AB R6, R6, R26 ;  /* 0x0000001a0606723e */ /* 0x000fe200000010ff */
        /* <DEDUP_REMOVED lines=9> */
[----:B------:R-:W-:Y:S01]  /*7290*/  STS [R133+0x16000], R17 ;  /* 0x0160001185007388 */ /* 0x000fe20000000800 */
[----:B------:R-:W-:Y:S01]  /*72a0*/  FFMA.FTZ R2, -R201, R201, 1 ;  /* 0x3f800000c9027423 */ /* 0x000fe200000101c9 */
[----:B------:R-:W-:Y:S01]  /*72b0*/  F2FP.BF16.F32.PACK_AB R22, R22, R38 ;  /* 0x000000261616723e */ /* 0x000fe200000010ff */
[----:B------:R-:W-:Y:S01]  /*72c0*/  FFMA.FTZ R5, -R208, R208, 1 ;  /* 0x3f800000d0057423 */ /* 0x000fe200000101d0 */
[----:B------:R1:W-:Y:S01]  /*72d0*/  STS [R133+0x16400], R3 ;  /* 0x0164000385007388 */ /* 0x0003e20000000800 */
[----:B------:R-:W-:Y:S01]  /*72e0*/  FMUL.FTZ R2, R2, UR17 ;  /* 0x0000001102027c20 */ /* 0x000fe20008410000 */
[----:B------:R-:W-:Y:S01]  /*72f0*/  F2FP.BF16.F32.PACK_AB R21, R21, R50 ;  /* 0x000000321515723e */ /* 0x000fe200000010ff */
[----:B------:R-:W-:Y:S01]  /*7300*/  FMUL.FTZ R5, R5, UR17 ;  /* 0x0000001105057c20 */ /* 0x000fe20008410000 */
[----:B------:R-:W-:Y:S01]  /*7310*/  STS [R65+0x14000], R49 ;  /* 0x0140003141007388 */ /* 0x000fe20000000800 */
[----:B------:R-:W-:Y:S01]  /*7320*/  FMUL.FTZ R47, R47, R2 ;  /* 0x000000022f2f7220 */ /* 0x000fe20000410000 */
[----:B------:R-:W-:Y:S01]  /*7330*/  FFMA.FTZ R2, -R173, R173, 1 ;  /* 0x3f800000ad027423 */ /* 0x000fe200000101ad */
[----:B------:R-:W-:Y:S01]  /*7340*/  FMUL.FTZ R42, R42, R5 ;  /* 0x000000052a2a7220 */ /* 0x000fe20000410000 */
[----:B------:R-:W-:Y:S01]  /*7350*/  STS [R65+0x14400], R22 ;  /* 0x0144001641007388 */ /* 0x000fe20000000800 */
[----:B------:R-:W-:Y:S01]  /*7360*/  F2FP.BF16.F32.PACK_AB R12, R12, R44 ;  /* 0x0000002c0c0c723e */ /* 0x000fe200000010ff */
[----:B------:R-:W-:Y:S01]  /*7370*/  FMUL.FTZ R2, R2, UR17 ;  /* 0x0000001102027c20 */ /* 0x000fe20008410000 */
[----:B------:R-:W-:Y:S01]  /*7380*/  FMUL.FTZ R5, R63, R0 ;  /* 0x000000003f057220 */ /* 0x000fe20000410000 */
[----:B------:R-:W-:Y:S01]  /*7390*/  STS [R64+0x14000], R48 ;  /* 0x0140003040007388 */ /* 0x000fe20000000800 */
[----:B------:R-:W-:Y:S01]  /*73a0*/  F2FP.BF16.F32.PACK_AB R0, R47, R46 ;  /* 0x0000002e2f00723e */ /* 0x000fe200000010ff */
[----:B------:R-:W-:Y:S01]  /*73b0*/  FMUL.FTZ R62, R62, R2 ;  /* 0x000000023e3e7220 */ /* 0x000fe20000410000 */
[----:B------:R-:W-:Y:S01]  /*73c0*/  F2FP.BF16.F32.PACK_AB R2, R43, R42 ;  /* 0x0000002a2b02723e */ /* 0x000fe200000010ff */
[----:B------:R-:W-:Y:S01]  /*73d0*/  STS [R64+0x14400], R21 ;  /* 0x0144001540007388 */ /* 0x000fe20000000800 */
[----:B------:R-:W-:Y:S02]  /*73e0*/  F2FP.BF16.F32.PACK_AB R20, R20, R54 ;  /* 0x000000361414723e */ /* 0x000fe400000010ff */
[----:B------:R-:W-:Y:S01]  /*73f0*/  F2FP.BF16.F32.PACK_AB R32, R32, R66 ;  /* 0x000000422020723e */ /* 0x000fe200000010ff */
[----:B------:R-:W-:Y:S01]  /*7400*/  STS [R65+0x16000], R13 ;  /* 0x0160000d41007388 */ /* 0x000fe20000000800 */
[----:B------:R-:W-:Y:S02]  /*7410*/  F2FP.BF16.F32.PACK_AB R16, R16, R56 ;  /* 0x000000381010723e */ /* 0x000fe400000010ff */
[----:B------:R-:W-:Y:S01]  /*7420*/  F2FP.BF16.F32.PACK_AB R4, R4, R58 ;  /* 0x0000003a0404723e */ /* 0x000fe200000010ff */
[----:B------:R2:W-:Y:S01]  /*7430*/  STS [R65+0x16400], R2 ;  /* 0x0164000241007388 */ /* 0x0005e20000000800 */
[----:B------:R-:W-:Y:S01]  /*7440*/  F2FP.BF16.F32.PACK_AB R9, R9, R60 ;  /* 0x0000003c0909723e */ /* 0x000fe200000010ff */
[----:B-1----:R-:W1:Y:S01]  /*7450*/  LDC R3, c[0x0][0x2dc] ;  /* 0x0000b700ff037b82 */ /* 0x002e620000000800 */
[----:B------:R-:W-:Y:S01]  /*7460*/  F2FP.BF16.F32.PACK_AB R5, R5, R62 ;  /* 0x0000003e0505723e */ /* 0x000fe200000010ff */
[----:B------:R-:W-:Y:S04]  /*7470*/  STS [R64+0x16000], R12 ;  /* 0x0160000c40007388 */ /* 0x000fe80000000800 */
[----:B------:R1:W-:Y:S01]  /*7480*/  STS [R64+0x16400], R0 ;  /* 0x0164000040007388 */ /* 0x0003e20000000800 */
[----:B--2---:R-:W-:Y:S01]  /*7490*/  LEA R2, R194, UR4, 0x1 ;  /* 0x00000004c2027c11 */ /* 0x004fe2000f8e08ff */
[----:B-1----:R-:W-:Y:S03]  /*74a0*/  IMAD R147, R3, UR13, RZ ;  /* 0x0000000d03937c24 */ /* 0x002fe6000f8e02ff */
[----:B------:R-:W-:Y:S01]  /*74b0*/  IADD3 R0, R2, R186, RZ ;  /* 0x000000ba02007210 */ /* 0x000fe20007ffe0ff */
[----:B---3--:R-:W-:Y:S04]  /*74c0*/  STS [R53+0x14000], R37 ;  /* 0x0140002535007388 */ /* 0x008fe80000000800 */
[----:B------:R-:W-:Y:S04]  /*74d0*/  STS [R53+0x14400], R20 ;  /* 0x0144001435007388 */ /* 0x000fe80000000800 */
[----:B----4-:R-:W-:Y:S04]  /*74e0*/  STS [R52+0x14000], R36 ;  /* 0x0140002434007388 */ /* 0x010fe80000000800 */
        /* <DEDUP_REMOVED lines=109> */
[----:B------:R-:W2:Y:S01]  /*7bc0*/  LDL.LU.64 R38, [R1+0x30] ;  /* 0x0000300001267983 */ /* 0x000ea20000300a00 */
[----:B------:R-:W1:Y:S03]  /*7bd0*/  LDC.64 R4, c[0x0][0x420] ;  /* 0x00010800ff047b82 */ /* 0x000e660000000a00 */
[----:B------:R-:W3:Y:S01]  /*7be0*/  LDL R36, [R1+0x4c] ;  /* 0x00004c0001247983 */ /* 0x000ee20000100800 */
[C---:B-1----:R-:W-:Y:S02]  /*7bf0*/  IMAD.U32 R0, R4.reuse, -0x80, RZ ;  /* 0xffffff8004007824 */ /* 0x042fe400078e00ff */
[----:B------:R-:W-:Y:S03]  /*7c00*/  IMAD.SHL.U32 R8, R4, 0x40, RZ ;  /* 0x0000004004087824 */ /* 0x000fe600078e00ff */
[C---:B--2---:R-:W-:Y:S04]  /*7c10*/  LEA R3, P1, R0.reuse, R38, 0x1 ;  /* 0x0000002600037211 */ /* 0x044fe800078208ff */
[----:B------:R-:W-:Y:S01]  /*7c20*/  LEA.HI.X.SX32 R0, R0, R39, 0x1, P1 ;  /* 0x0000002700007211 */ /* 0x000fe200008f0eff */
[----:B------:R-:W-:Y:S01]  /*7c30*/  IMAD.MOV.U32 R10, RZ, RZ, R3 ;  /* 0x000000ffff0a7224 */ /* 0x000fe200078e0003 */
[----:B------:R-:W-:Y:S03]  /*7c40*/  SHF.L.U64.HI R3, R4, 0x6, R5 ;  /* 0x0000000604037819 */ /* 0x000fe60000010205 */
[----:B------:R-:W-:Y:S01]  /*7c50*/  IMAD.MOV.U32 R11, RZ, RZ, R0 ;  /* 0x000000ffff0b7224 */ /* 0x000fe200078e0000 */
[-C--:B------:R-:W-:Y:S02]  /*7c60*/  IADD3 R6, P1, R10, R8.reuse, RZ ;  /* 0x000000080a067210 */ /* 0x080fe40007f3e0ff */
[----:B---3--:R-:W-:Y:S02]  /*7c70*/  LEA R0, R36, UR4, 0x1 ;  /* 0x0000000424007c11 */ /* 0x008fe4000f8e08ff */
[----:B------:R1:W-:Y:S01]  /*7c80*/  STL.64 [R1+0x30], R10 ;  /* 0x0000300a01007387 */ /* 0x0003e20000100a00 */
        /* <DEDUP_REMOVED lines=13> */
.L_x_995:
[----:B------:R-:W-:Y:S01]  /*7d60*/  LEA R3, R193, UR4, 0x1 ;  /* 0x00000004c1037c11 */ /* 0x000fe2000f8e08ff */
[----:B------:R-:W-:Y:S01]  /*7d70*/  LDSM.16.MT88.4 R16, [R2+0xc000] ;  /* 0x00c000000210783b */ /* 0x000fe20000004200 */
[----:B-1----:R-:W-:Y:S01]  /*7d80*/  VIADD R0, R2, 0xc000 ;  /* 0x0000c00002007836 */ /* 0x002fe20000000000 */
[----:B------:R-:W-:Y:S01]  /*7d90*/  ULOP3.LUT UR5, UR16, 0x1, URZ, 0xc0, !UPT ;  /* 0x0000000110057892 */ /* 0x000fe2000f8ec03f */
[----:B------:R-:W-:Y:S01]  /*7da0*/  IMAD.IADD R144, R186, 0x1, R146 ;  /* 0x00000001ba907824 */ /* 0x000fe200078e0292 */
[----:B------:R-:W1:Y:S01]  /*7db0*/  LDSM.16.M88.4 R32, [R3+0x14000] ;  /* 0x014000000320783b */ /* 0x000e620000000200 */
[----:B------:R-:W-:Y:S01]  /*7dc0*/  IMAD.IADD R0, R0, 0x1, R186 ;  /* 0x0000000100007824 */ /* 0x000fe200078e02ba */
[----:B------:R-:W-:Y:S02]  /*7dd0*/  UISETP.NE.U32.AND UP0, UPT, UR5, 0x1, UPT ;  /* 0x000000010500788c */ /* 0x000fe4000bf05070 */
[----:B------:R-:W2:Y:S01]  /*7de0*/  LDSM.16.M88.4 R28, [R3+0x16000] ;  /* 0x01600000031c783b */ /* 0x000ea20000000200 */
[----:B------:R-:W-:Y:S02]  /*7df0*/  UISETP.GT.AND UP2, UPT, UR16, UR8, UPT ;  /* 0x000000081000728c */ /* 0x000fe4000bf44270 */
[----:B------:R-:W-:Y:S01]  /*7e00*/  UIADD3 UR16, UR16, -0x1, URZ ;  /* 0xffffffff10107890 */ /* 0x000fe2000fffe03f */
[----:B------:R-:W3:Y:S04]  /*7e10*/  LDL R153, [R1+0x54] ;  /* 0x0000540001997983 */ /* 0x000ee80000100800 */
[----:B------:R-:W4:Y:S04]  /*7e20*/  LDSM.16.MT88.4 R36, [R0] ;  /* 0x000000000024783b */ /* 0x000f280000004200 */
[----:B------:R-:W5:Y:S04]  /*7e30*/  LDL R152, [R1+0x64] ;  /* 0x0000640001987983 */ /* 0x000f680000100800 */
[----:B------:R-:W5:Y:S04]  /*7e40*/  LDL R148, [R1+0x3c] ;  /* 0x00003c0001947983 */ /* 0x000f680000100800 */
[----:B------:R-:W5:Y:S04]  /*7e50*/  LDL R149, [R1+0x40] ;  /* 0x0000400001957983 */ /* 0x000f680000100800 */
[----:B------:R-:W5:Y:S04]  /*7e60*/  LDL R150, [R1+0x44] ;  /* 0x0000440001967983 */ /* 0x000f680000100800 */
[----:B------:R-:W-:Y:S04]  /*7e70*/  LDSM.16.M88.4 R40, [R146+0x14000] ;  /* 0x014000009228783b */ /* 0x000fe80000000200 */
[----:B------:R-:W5:Y:S01]  /*7e80*/  LDL R151, [R1+0x48] ;  /* 0x0000480001977983 */ /* 0x000f620000100800 */
[-C--:B-1----:R-:W-:Y:S03]  /*7e90*/  HMMA.16816.F32.BF16 R4, R32, R16.reuse, RZ ;  /* 0x000000102004723c */ /* 0x082fe600000418ff */
[----:B------:R-:W1:Y:S04]  /*7ea0*/  LDSM.16.MT88.4 R44, [R2+0xc800] ;  /* 0x00c80000022c783b */ /* 0x000e680000004200 */
[----:B------:R-:W1:Y:S01]  /*7eb0*/  LDSM.16.M88.4 R48, [R146+0x16000] ;  /* 0x016000009230783b */ /* 0x000e620000000200 */
[C---:B--2---:R-:W-:Y:S03]  /*7ec0*/  HMMA.16816.F32.BF16 R8, R28.reuse, R16, RZ ;  /* 0x000000101c08723c */ /* 0x044fe600000418ff */
[----:B------:R-:W2:Y:S03]  /*7ed0*/  LDSM.16.MT88.4 R52, [R0+0x800] ;  /* 0x000800000034783b */ /* 0x000ea60000004200 */
[-C--:B------:R-:W-:Y:S01]  /*7ee0*/  HMMA.16816.F32.BF16 R12, R28, R18.reuse, RZ ;  /* 0x000000121c0c723c */ /* 0x080fe200000418ff */
[----:B------:R-:W-:Y:S04]  /*7ef0*/  LDSM.16.M88.4 R56, [R145+0x14000] ;  /* 0x014000009138783b */ /* 0x000fe80000000200 */
[----:B------:R-:W2:Y:S01]  /*7f00*/  LDSM.16.MT88.4 R60, [R2+0xd000] ;  /* 0x00d00000023c783b */ /* 0x000ea20000004200 */
[C---:B------:R-:W-:Y:S03]  /*7f10*/  HMMA.16816.F32.BF16 R16, R32.reuse, R18, RZ ;  /* 0x000000122010723c */ /* 0x040fe600000418ff */
[----:B------:R-:W2:Y:S03]  /*7f20*/  LDSM.16.M88.4 R64, [R145+0x16000] ;  /* 0x016000009140783b */ /* 0x000ea60000000200 */
[-C--:B----4-:R-:W-:Y:S01]  /*7f30*/  HMMA.16816.F32.BF16 R20, R32, R36.reuse, RZ ;  /* 0x000000242014723c */ /* 0x090fe200000418ff */
[----:B------:R-:W4:Y:S04]  /*7f40*/  LDSM.16.MT88.4 R132, [R0+0x1000] ;  /* 0x001000000084783b */ /* 0x000f280000004200 */
[----:B------:R-:W-:Y:S01]  /*7f50*/  LDSM.16.M88.4 R136, [R144+0x16000] ;  /* 0x016000009088783b */ /* 0x000fe20000000200 */
[C---:B------:R-:W-:Y:S03]  /*7f60*/  HMMA.16816.F32.BF16 R24, R28.reuse, R36, RZ ;  /* 0x000000241c18723c */ /* 0x040fe600000418ff */
[----:B------:R-:W-:Y:S03]  /*7f70*/  LDSM.16.MT88.4 R140, [R0+0x1800] ;  /* 0x00180000008c783b */ /* 0x000fe60000004200 */
[-C--:B------:R-:W-:Y:S06]  /*7f80*/  HMMA.16816.F32.BF16 R28, R28, R38.reuse, RZ ;  /* 0x000000261c1c723c */ /* 0x080fec00000418ff */
[----:B------:R-:W-:Y:S01]  /*7f90*/  HMMA.16816.F32.BF16 R32, R32, R38, RZ ;  /* 0x000000262020723c */ /* 0x000fe200000418ff */
[----:B------:R-:W-:Y:S05]  /*7fa0*/  LDSM.16.M88.4 R36, [R144+0x14000] ;  /* 0x014000009024783b */ /* 0x000fea0000000200 */
        /* <DEDUP_REMOVED lines=8> */
[----:B------:R-:W-:Y:S05]  /*8030*/  LDSM.16.MT88.4 R48, [R2+0xe000] ;  /* 0x00e000000230783b */ /* 0x000fea0000004200 */
[----:B------:R-:W-:Y:S01]  /*8040*/  HMMA.16816.F32.BF16 R32, R40, R54, R32 ;  /* 0x000000362820723c */ /* 0x000fe20000041820 */
[----:B------:R-:W2:Y:S04]  /*8050*/  LDSM.16.M88.4 R40, [R3+0x18000] ;  /* 0x018000000328783b */ /* 0x000ea80000000200 */
[----:B------:R-:W2:Y:S01]  /*8060*/  LDSM.16.M88.4 R52, [R3+0x1a000] ;  /* 0x01a000000334783b */ /* 0x000ea20000000200 */
[-C--:B------:R-:W-:Y:S06]  /*8070*/  HMMA.16816.F32.BF16 R4, R56, R60.reuse, R4 ;  /* 0x0000003c3804723c */ /* 0x080fec0000041804 */
[C---:B------:R-:W-:Y:S06]  /*8080*/  HMMA.16816.F32.BF16 R8, R64.reuse, R60, R8 ;  /* 0x0000003c4008723c */ /* 0x040fec0000041808 */
[-C--:B------:R-:W-:Y:S06]  /*8090*/  HMMA.16816.F32.BF16 R12, R64, R62.reuse, R12 ;  /* 0x0000003e400c723c */ /* 0x080fec000004180c */
[C---:B------:R-:W-:Y:S01]  /*80a0*/  HMMA.16816.F32.BF16 R16, R56.reuse, R62, R16 ;  /* 0x0000003e3810723c */ /* 0x040fe20000041810 */
[----:B------:R-:W2:Y:S05]  /*80b0*/  LDSM.16.MT88.4 R60, [R0+0x2000] ;  /* 0x00200000003c783b */ /* 0x000eaa0000004200 */
[-C--:B----4-:R-:W-:Y:S06]  /*80c0*/  HMMA.16816.F32.BF16 R20, R56, R132.reuse, R20 ;  /* 0x000000843814723c */ /* 0x090fec0000041814 */
[C---:B------:R-:W-:Y:S06]  /*80d0*/  HMMA.16816.F32.BF16 R24, R64.reuse, R132, R24 ;  /* 0x000000844018723c */ /* 0x040fec0000041818 */
[-C--:B------:R-:W-:Y:S01]  /*80e0*/  HMMA.16816.F32.BF16 R28, R64, R134.reuse, R28 ;  /* 0x00000086401c723c */ /* 0x080fe2000004181c */
[----:B------:R-:W-:Y:S05]  /*80f0*/  LDSM.16.M88.4 R64, [R146+0x1a000] ;  /* 0x01a000009240783b */ /* 0x000fea0000000200 */
[----:B------:R-:W-:Y:S01]  /*8100*/  HMMA.16816.F32.BF16 R32, R56, R134, R32 ;  /* 0x000000863820723c */ /* 0x000fe20000041820 */
[----:B------:R-:W-:Y:S04]  /*8110*/  LDSM.16.MT88.4 R56, [R2+0xe800] ;  /* 0x00e800000238783b */ /* 0x000fe80000004200 */
[----:B------:R-:W-:Y:S01]  /*8120*/  LDSM.16.MT88.4 R132, [R0+0x2800] ;  /* 0x002800000084783b */ /* 0x000fe20000004200 */
[-C--:B-1----:R-:W-:Y:S06]  /*8130*/  HMMA.16816.F32.BF16 R4, R36, R44.reuse, R4 ;  /* 0x0000002c2404723c */ /* 0x082fec0000041804 */
        /* <DEDUP_REMOVED lines=10> */
[-C--:B--2---:R-:W-:Y:S06]  /*81e0*/  HMMA.16816.F32.BF16 R4, R40, R48.reuse, R4 ;  /* 0x000000302804723c */ /* 0x084fec0000041804 */
        /* <DEDUP_REMOVED lines=9> */
[----:B------:R-:W-:Y:S04]  /*8280*/  LDSM.16.M88.4 R40, [R144+0x18000] ;  /* 0x018000009028783b */ /* 0x000fe80000000200 */
[----:B------:R-:W-:Y:S01]  /*8290*/  LDSM.16.M88.4 R60, [R144+0x1a000] ;  /* 0x01a00000903c783b */ /* 0x000fe20000000200 */
[-C--:B-1----:R-:W-:Y:S06]  /*82a0*/  HMMA.16816.F32.BF16 R4, R44, R56.reuse, R4 ;  /* 0x000000382c04723c */ /* 0x082fec0000041804 */
[C---:B------:R-:W-:Y:S06]  /*82b0*/  HMMA.16816.F32.BF16 R8, R64.reuse, R56, R8 ;  /* 0x000000384008723c */ /* 0x040fec0000041808 */
[-C--:B------:R-:W-:Y:S06]  /*82c0*/  HMMA.16816.F32.BF16 R12, R64, R58.reuse, R12 ;  /* 0x0000003a400c723c */ /* 0x080fec000004180c */
[C---:B------:R-:W-:Y:S01]  /*82d0*/  HMMA.16816.F32.BF16 R16, R44.reuse, R58, R16 ;  /* 0x0000003a2c10723c */ /* 0x040fe20000041810 */
[----:B------:R3:W1:Y:S05]  /*82e0*/  LDSM.16.MT88.4 R56, [R2+0xf800] ;  /* 0x00f800000238783b */ /* 0x00066a0000004200 */
[-C--:B------:R-:W-:Y:S06]  /*82f0*/  HMMA.16816.F32.BF16 R20, R44, R132.reuse, R20 ;  /* 0x000000842c14723c */ /* 0x080fec0000041814 */
[C---:B------:R-:W-:Y:S06]  /*8300*/  HMMA.16816.F32.BF16 R24, R64.reuse, R132, R24 ;  /* 0x000000844018723c */ /* 0x040fec0000041818 */
[-C--:B------:R-:W-:Y:S01]  /*8310*/  HMMA.16816.F32.BF16 R28, R64, R134.reuse, R28 ;  /* 0x00000086401c723c */ /* 0x080fe2000004181c */
[----:B------:R1:W1:Y:S05]  /*8320*/  LDSM.16.MT88.4 R64, [R0+0x3800] ;  /* 0x003800000040783b */ /* 0x00026a0000004200 */
[----:B------:R-:W-:Y:S05]  /*8330*/  HMMA.16816.F32.BF16 R32, R44, R134, R32 ;  /* 0x000000862c20723c */ /* 0x000fea0000041820 */
[----:B---3--:R-:W-:Y:S01]  /*8340*/  @P0 IADD3 R2, P1, R153, UR10, RZ ;  /* 0x0000000a99020c10 */ /* 0x008fe2000ff3e0ff */
[-C--:B--2---:R-:W-:Y:S01]  /*8350*/  HMMA.16816.F32.BF16 R4, R36, R48.reuse, R4 ;  /* 0x000000302404723c */ /* 0x084fe20000041804 */
[----:B------:R-:W-:Y:S04]  /*8360*/  @UP3 UIADD3 UR10, UP1, UR10, -0x200, URZ ;  /* 0xfffffe000a0a3890 */ /* 0x000fe8000ff3e03f */
[----:B-----5:R-:W-:Y:S01]  /*8370*/  @P0 IADD3.X R3, R152, UR9, RZ, P1, !PT ;  /* 0x0000000998030c10 */ /* 0x020fe20008ffe4ff */
[C---:B------:R-:W-:Y:S01]  /*8380*/  HMMA.16816.F32.BF16 R8, R136.reuse, R48, R8 ;  /* 0x000000308808723c */ /* 0x040fe20000041808 */
[----:B------:R-:W-:Y:S03]  /*8390*/  @UP3 UIADD3.X UR9, UR9, -0x1, URZ, UP1, !UPT ;  /* 0xffffffff09093890 */ /* 0x000fe60008ffe43f */
[----:B------:R-:W2:Y:S01]  /*83a0*/  @P0 LDG.E R148, desc[UR40][R2.64+0x120] ;  /* 0x0001202802940981 */ /* 0x000ea2000c1e1900 */
[C---:B------:R-:W-:Y:S01]  /*83b0*/  IMAD.SHL.U32 R44, R147.reuse, 0x8, RZ ;  /* 0x00000008932c7824 */ /* 0x040fe200078e00ff */
[-C--:B------:R-:W-:Y:S02]  /*83c0*/  HMMA.16816.F32.BF16 R12, R136, R50.reuse, R12 ;  /* 0x00000032880c723c */ /* 0x080fe4000004180c */
[----:B------:R-:W3:Y:S03]  /*83d0*/  @P0 LDG.E R149, desc[UR40][R2.64+0x100] ;  /* 0x0001002802950981 */ /* 0x000ee6000c1e1900 */
[C---:B------:R-:W-:Y:S01]  /*83e0*/  IMAD.SHL.U32 R45, R147.reuse, 0x10, RZ ;  /* 0x00000010932d7824 */ /* 0x040fe200078e00ff */
[C---:B------:R-:W-:Y:S01]  /*83f0*/  HMMA.16816.F32.BF16 R16, R36.reuse, R50, R16 ;  /* 0x000000322410723c */ /* 0x040fe20000041810 */
[----:B------:R-:W5:Y:S04]  /*8400*/  @P0 LDG.E R150, desc[UR40][R2.64+0x20] ;  /* 0x0000202802960981 */ /* 0x000f68000c1e1900 */
[----:B------:R1:W5:Y:S01]  /*8410*/  @P0 LDG.E R151, desc[UR40][R2.64] ;  /* 0x0000002802970981 */ /* 0x000362000c1e1900 */
[-C--:B----4-:R-:W-:Y:S05]  /*8420*/  HMMA.16816.F32.BF16 R20, R36, R52.reuse, R20 ;  /* 0x000000342414723c */ /* 0x090fea0000041814 */
[----:B-1----:R-:W-:Y:S01]  /*8430*/  IMAD R0, R147, 0x18, RZ ;  /* 0x0000001893007824 */ /* 0x002fe200078e02ff */
[C---:B------:R-:W-:Y:S06]  /*8440*/  HMMA.16816.F32.BF16 R24, R136.reuse, R52, R24 ;  /* 0x000000348818723c */ /* 0x040fec0000041818 */
[-C--:B------:R-:W-:Y:S06]  /*8450*/  HMMA.16816.F32.BF16 R28, R136, R54.reuse, R28 ;  /* 0x00000036881c723c */ /* 0x080fec000004181c */
[----:B------:R-:W-:Y:S06]  /*8460*/  HMMA.16816.F32.BF16 R32, R36, R54, R32 ;  /* 0x000000362420723c */ /* 0x000fec0000041820 */
[-C--:B------:R-:W-:Y:S05]  /*8470*/  HMMA.16816.F32.BF16 R4, R40, R56.reuse, R4 ;  /* 0x000000382804723c */ /* 0x080fea0000041804 */
[CC--:B------:R-:W-:Y:S01]  /*8480*/  LEA R2, P1, R45.reuse, R196.reuse, 0x2 ;  /* 0x000000c42d027211 */ /* 0x0c0fe200078210ff */
[C---:B------:R-:W-:Y:S05]  /*8490*/  HMMA.16816.F32.BF16 R8, R60.reuse, R56, R8 ;  /* 0x000000383c08723c */ /* 0x040fea0000041808 */
[-C--:B------:R-:W-:Y:S01]  /*84a0*/  LEA.HI.X.SX32 R3, R45, R197.reuse, 0x2, P1 ;  /* 0x000000c52d037211 */ /* 0x080fe200008f16ff */
[-C--:B------:R-:W-:Y:S06]  /*84b0*/  HMMA.16816.F32.BF16 R12, R60, R58.reuse, R12 ;  /* 0x0000003a3c0c723c */ /* 0x080fec000004180c */
[C---:B------:R-:W-:Y:S05]  /*84c0*/  HMMA.16816.F32.BF16 R16, R40.reuse, R58, R16 ;  /* 0x0000003a2810723c */ /* 0x040fea0000041810 */
[----:B------:R1:W-:Y:S01]  /*84d0*/  REDG.E.ADD.F32.FTZ.RN.STRONG.GPU desc[UR40][R196.64], R4 ;  /* 0x00000004c40079a6 */ /* 0x0003e2000c10f3a8 */
[-C--:B------:R-:W-:Y:S06]  /*84e0*/  HMMA.16816.F32.BF16 R20, R40, R64.reuse, R20 ;  /* 0x000000402814723c */ /* 0x080fec0000041814 */
[C---:B------:R-:W-:Y:S06]  /*84f0*/  HMMA.16816.F32.BF16 R24, R60.reuse, R64, R24 ;  /* 0x000000403c18723c */ /* 0x040fec0000041818 */
[-C--:B------:R-:W-:Y:S06]  /*8500*/  HMMA.16816.F32.BF16 R28, R60, R66.reuse, R28 ;  /* 0x000000423c1c723c */ /* 0x080fec000004181c */
[----:B------:R-:W-:Y:S07]  /*8510*/  HMMA.16816.F32.BF16 R32, R40, R66, R32 ;  /* 0x000000422820723c */ /* 0x000fee0000041820 */
[C---:B------:R-:W-:Y:S04]  /*8520*/  IMAD.SHL.U32 R40, R147.reuse, 0x20, RZ ;  /* 0x0000002093287824 */ /* 0x040fe800078e00ff */
[C---:B------:R-:W-:Y:S01]  /*8530*/  IMAD R42, R147.reuse, 0x28, RZ ;  /* 0x00000028932a7824 */ /* 0x040fe200078e02ff */
[-C--:B-1----:R-:W-:Y:S01]  /*8540*/  LEA R4, P1, R40, R196.reuse, 0x2 ;  /* 0x000000c428047211 */ /* 0x082fe200078210ff */
[C---:B------:R-:W-:Y:S01]  /*8550*/  IMAD R41, R147.reuse, 0x30, RZ ;  /* 0x0000003093297824 */ /* 0x040fe200078e02ff */
[----:B--2---:R-:W-:Y:S04]  /*8560*/  @P0 STL [R1+0x3c], R148 ;  /* 0x00003c9401000387 */ /* 0x004fe80000100800 */
[----:B---3--:R-:W-:Y:S04]  /*8570*/  @P0 STL [R1+0x40], R149 ;  /* 0x0000409501000387 */ /* 0x008fe80000100800 */
[----:B-----5:R-:W-:Y:S04]  /*8580*/  @P0 STL [R1+0x44], R150 ;  /* 0x0000449601000387 */ /* 0x020fe80000100800 */
[----:B------:R-:W-:Y:S01]  /*8590*/  @P0 STL [R1+0x48], R151 ;  /* 0x0000489701000387 */ /* 0x000fe20000100800 */
[CC--:B------:R-:W-:Y:S03]  /*85a0*/  LEA R36, P0, R44.reuse, R196.reuse, 0x2 ;  /* 0x000000c42c247211 */ /* 0x0c0fe600078010ff */
[----:B------:R-:W2:Y:S01]  /*85b0*/  LDL R186, [R1+0x50] ;  /* 0x0000500001ba7983 */ /* 0x000ea20000100800 */
[-C--:B------:R-:W-:Y:S02]  /*85c0*/  LEA.HI.X.SX32 R37, R44, R197.reuse, 0x2, P0 ;  /* 0x000000c52c257211 */ /* 0x080fe400000f16ff */
[CC--:B------:R-:W-:Y:S03]  /*85d0*/  LEA R38, P0, R0.reuse, R196.reuse, 0x2 ;  /* 0x000000c400267211 */ /* 0x0c0fe600078010ff */
[----:B------:R1:W-:Y:S01]  /*85e0*/  REDG.E.ADD.F32.FTZ.RN.STRONG.GPU desc[UR40][R36.64], R5 ;  /* 0x00000005240079a6 */ /* 0x0003e2000c10f3a8 */
[-C--:B------:R-:W-:Y:S01]  /*85f0*/  LEA.HI.X.SX32 R39, R0, R197.reuse, 0x2, P0 ;  /* 0x000000c500277211 */ /* 0x080fe200000f16ff */
[----:B------:R-:W-:Y:S02]  /*8600*/  IMAD.SHL.U32 R0, R147, 0x40, RZ ;  /* 0x0000004093007824 */ /* 0x000fe400078e00ff */
[----:B------:R3:W-:Y:S04]  /*8610*/  REDG.E.ADD.F32.FTZ.RN.STRONG.GPU desc[UR40][R2.64], R6 ;  /* 0x00000006020079a6 */ /* 0x0007e8000c10f3a8 */
[----:B------:R4:W-:Y:S01]  /*8620*/  REDG.E.ADD.F32.FTZ.RN.STRONG.GPU desc[UR40][R38.64], R7 ;  /* 0x00000007260079a6 */ /* 0x0009e2000c10f3a8 */
[-C--:B-1----:R-:W-:Y:S02]  /*8630*/  LEA.HI.X.SX32 R5, R40, R197.reuse, 0x2, P1 ;  /* 0x000000c528057211 */ /* 0x082fe400008f16ff */
[CC--:B---3--:R-:W-:Y:S03]  /*8640*/  LEA R2, P0, R42.reuse, R196.reuse, 0x2 ;  /* 0x000000c42a027211 */ /* 0x0c8fe600078010ff */
[----:B------:R1:W-:Y:S01]  /*8650*/  REDG.E.ADD.F32.FTZ.RN.STRONG.GPU desc[UR40][R4.64], R8 ;  /* 0x00000008040079a6 */ /* 0x0003e2000c10f3a8 */
[-C--:B------:R-:W-:Y:S02]  /*8660*/  LEA R6, P1, R41, R196.reuse, 0x2 ;  /* 0x000000c429067211 */ /* 0x080fe400078210ff */
[-C--:B------:R-:W-:Y:S01]  /*8670*/  LEA.HI.X.SX32 R3, R42, R197.reuse, 0x2, P0 ;  /* 0x000000c52a037211 */ /* 0x080fe200000f16ff */
[----:B----4-:R-:W-:Y:S01]  /*8680*/  IMAD R38, R147, 0x38, RZ ;  /* 0x0000003893267824 */ /* 0x010fe200078e02ff */
[-C--:B------:R-:W-:Y:S02]  /*8690*/  LEA.HI.X.SX32 R7, R41, R197.reuse, 0x2, P1 ;  /* 0x000000c529077211 */ /* 0x080fe400008f16ff */
[----:B------:R-:W-:Y:S04]  /*86a0*/  LDSM.16.MT88.4 R40, [R184+0x19000] ;  /* 0x01900000b828783b */ /* 0x000fe80000004200 */
[----:B------:R3:W-:Y:S04]  /*86b0*/  REDG.E.ADD.F32.FTZ.RN.STRONG.GPU desc[UR40][R2.64], R9 ;  /* 0x00000009020079a6 */ /* 0x0007e8000c10f3a8 */
[----:B------:R4:W-:Y:S01]  /*86c0*/  REDG.E.ADD.F32.FTZ.RN.STRONG.GPU desc[UR40][R6.64], R10 ;  /* 0x0000000a060079a6 */ /* 0x0009e2000c10f3a8 */
[CC--:B-1----:R-:W-:Y:S01]  /*86d0*/  LEA R4, P0, R38.reuse, R196.reuse, 0x2 ;  /* 0x000000c426047211 */ /* 0x0c2fe200078010ff */
[C---:B------:R-:W-:Y:S03]  /*86e0*/  IMAD R8, R147.reuse, 0x50, RZ ;  /* 0x0000005093087824 */ /* 0x040fe600078e02ff */
[-C--:B------:R-:W-:Y:S05]  /*86f0*/  LEA.HI.X.SX32 R5, R38, R197.reuse, 0x2, P0 ;  /* 0x000000c526057211 */ /* 0x080fea00000f16ff */
[----:B------:R1:W-:Y:S01]  /*8700*/  REDG.E.ADD.F32.FTZ.RN.STRONG.GPU desc[UR40][R4.64], R11 ;  /* 0x0000000b040079a6 */ /* 0x0003e2000c10f3a8 */
[CC--:B---3--:R-:W-:Y:S01]  /*8710*/  LEA R2, P1, R0.reuse, R196.reuse, 0x2 ;  /* 0x000000c400027211 */ /* 0x0c8fe200078210ff */
[C---:B------:R-:W-:Y:S03]  /*8720*/  IMAD R9, R147.reuse, 0x48, RZ ;  /* 0x0000004893097824 */ /* 0x040fe600078e02ff */
[-C--:B------:R-:W-:Y:S01]  /*8730*/  LEA.HI.X.SX32 R3, R0, R197.reuse, 0x2, P1 ;  /* 0x000000c500037211 */ /* 0x080fe200008f16ff */
[----:B------:R-:W-:Y:S01]  /*8740*/  IMAD R0, R147, 0x58, RZ ;  /* 0x0000005893007824 */ /* 0x000fe200078e02ff */
[CC--:B----4-:R-:W-:Y:S03]  /*8750*/  LEA R6, P0, R9.reuse, R196.reuse, 0x2 ;  /* 0x000000c409067211 */ /* 0x0d0fe600078010ff */
[----:B------:R3:W-:Y:S01]  /*8760*/  REDG.E.ADD.F32.FTZ.RN.STRONG.GPU desc[UR40][R2.64], R16 ;  /* 0x00000010020079a6 */ /* 0x0007e2000c10f3a8 */
[-C--:B------:R-:W-:Y:S01]  /*8770*/  LEA.HI.X.SX32 R7, R9, R197.reuse, 0x2, P0 ;  /* 0x000000c509077211 */ /* 0x080fe200000f16ff */
[C---:B------:R-:W-:Y:S04]  /*8780*/  IMAD R9, R147.reuse, 0x60, RZ ;  /* 0x0000006093097824 */ /* 0x040fe800078e02ff */
[----:B------:R4:W-:Y:S01]  /*8790*/  REDG.E.ADD.F32.FTZ.RN.STRONG.GPU desc[UR40][R6.64], R17 ;  /* 0x00000011060079a6 */ /* 0x0009e2000c10f3a8 */
[CC--:B-1----:R-:W-:Y:S04]  /*87a0*/  LEA R4, P1, R8.reuse, R196.reuse, 0x2 ;  /* 0x000000c408047211 */ /* 0x0c2fe800078210ff */
[-C--:B------:R-:W-:Y:S01]  /*87b0*/  LEA.HI.X.SX32 R5, R8, R197.reuse, 0x2, P1 ;  /* 0x000000c508057211 */ /* 0x080fe200008f16ff */
[C---:B------:R-:W-:Y:S04]  /*87c0*/  IMAD R8, R147.reuse, 0x68, RZ ;  /* 0x0000006893087824 */ /* 0x040fe800078e02ff */
[----:B------:R1:W-:Y:S01]  /*87d0*/  REDG.E.ADD.F32.FTZ.RN.STRONG.GPU desc[UR40][R4.64], R18 ;  /* 0x00000012040079a6 */ /* 0x0003e2000c10f3a8 */
[CC--:B---3--:R-:W-:Y:S04]  /*87e0*/  LEA R2, P0, R0.reuse, R196.reuse, 0x2 ;  /* 0x000000c400027211 */ /* 0x0c8fe800078010ff */
[-C--:B------:R-:W-:Y:S01]  /*87f0*/  LEA.HI.X.SX32 R3, R0, R197.reuse, 0x2, P0 ;  /* 0x000000c500037211 */ /* 0x080fe200000f16ff */
[----:B------:R-:W-:Y:S01]  /*8800*/  IMAD R0, R147, 0x70, RZ ;  /* 0x0000007093007824 */ /* 0x000fe200078e02ff */
[-C--:B----4-:R-:W-:Y:S01]  /*8810*/  LEA R6, P1, R9, R196.reuse, 0x2 ;  /* 0x000000c409067211 */ /* 0x090fe200078210ff */
[----:B------:R-:W-:Y:S02]  /*8820*/  IMAD R147, R147, 0x78, RZ ;  /* 0x0000007893937824 */ /* 0x000fe400078e02ff */
[----:B------:R3:W-:Y:S01]  /*8830*/  REDG.E.ADD.F32.FTZ.RN.STRONG.GPU desc[UR40][R2.64], R19 ;  /* 0x00000013020079a6 */ /* 0x0007e2000c10f3a8 */
[-C--:B------:R-:W-:Y:S05]  /*8840*/  LEA.HI.X.SX32 R7, R9, R197.reuse, 0x2, P1 ;  /* 0x000000c509077211 */ /* 0x080fea00008f16ff */
[----:B------:R4:W-:Y:S01]  /*8850*/  REDG.E.ADD.F32.FTZ.RN.STRONG.GPU desc[UR40][R6.64], R12 ;  /* 0x0000000c060079a6 */ /* 0x0009e2000c10f3a8 */
[CC--:B-1----:R-:W-:Y:S04]  /*8860*/  LEA R4, P0, R8.reuse, R196.reuse, 0x2 ;  /* 0x000000c408047211 */ /* 0x0c2fe800078010ff */
[-C--:B------:R-:W-:Y:S05]  /*8870*/  LEA.HI.X.SX32 R5, R8, R197.reuse, 0x2, P0 ;  /* 0x000000c508057211 */ /* 0x080fea00000f16ff */
[----:B------:R-:W-:Y:S01]  /*8880*/  REDG.E.ADD.F32.FTZ.RN.STRONG.GPU desc[UR40][R4.64], R13 ;  /* 0x0000000d040079a6 */ /* 0x000fe2000c10f3a8 */
[CC--:B---3--:R-:W-:Y:S04]  /*8890*/  LEA R2, P1, R0.reuse, R196.reuse, 0x2 ;  /* 0x000000c400027211 */ /* 0x0c8fe800078210ff */
[-C--:B------:R-:W-:Y:S01]  /*88a0*/  LEA.HI.X.SX32 R3, R0, R197.reuse, 0x2, P1 ;  /* 0x000000c500037211 */ /* 0x080fe200008f16ff */
[----:B------:R-:W-:Y:S01]  /*88b0*/  VIADD R0, R45, 0x20 ;  /* 0x000000202d007836 */ /* 0x000fe20000000000 */
[CC--:B----4-:R-:W-:Y:S03]  /*88c0*/  LEA R6, P0, R147.reuse, R196.reuse, 0x2 ;  /* 0x000000c493067211 */ /* 0x0d0fe600078010ff */
        /* <DEDUP_REMOVED lines=11> */
[-C--:B---3--:R-:W-:Y:S03]  /*8980*/  LEA R6, P0, R2, R196.reuse, 0x2 ;  /* 0x000000c402067211 */ /* 0x088fe600078010ff */
        /* <DEDUP_REMOVED lines=8> */
[CC--:B----4-:R-:W-:Y:S01]  /*8a10*/  LEA R8, P0, R0.reuse, R196.reuse, 0x2 ;  /* 0x000000c400087211 */ /* 0x0d0fe200078010ff */
[----:B------:R3:W-:Y:S03]  /*8a20*/  REDG.E.ADD.F32.FTZ.RN.STRONG.GPU desc[UR40][R4.64], R24 ;  /* 0x00000018040079a6 */ /* 0x0007e6000c10f3a8 */
[-C--:B------:R-:W-:Y:S01]  /*8a30*/  LEA.HI.X.SX32 R9, R0, R197.reuse, 0x2, P0 ;  /* 0x000000c500097211 */ /* 0x080fe200000f16ff */
[C---:B------:R-:W-:Y:S01]  /*8a40*/  IMAD.IADD R0, R44.reuse, 0x1, R2 ;  /* 0x000000012c007824 */ /* 0x040fe200078e0202 */
[CC--:B-1----:R-:W-:Y:S04]  /*8a50*/  LEA R6, P1, R3.reuse, R196.reuse, 0x2 ;  /* 0x000000c403067211 */ /* 0x0c2fe800078210ff */
[-C--:B------:R-:W-:Y:S01]  /*8a60*/  LEA.HI.X.SX32 R7, R3, R197.reuse, 0x2, P1 ;  /* 0x000000c503077211 */ /* 0x080fe200008f16ff */
[----:B------:R-:W-:Y:S01]  /*8a70*/  IMAD.IADD R3, R44, 0x1, R0 ;  /* 0x000000012c037824 */ /* 0x000fe200078e0200 */
[CC--:B---3--:R-:W-:Y:S03]  /*8a80*/  LEA R4, P0, R2.reuse, R196.reuse, 0x2 ;  /* 0x000000c402047211 */ /* 0x0c8fe600078010ff */
        /* <DEDUP_REMOVED lines=9> */
[CC--:B---3--:R-:W-:Y:S02]  /*8b20*/  LEA R8, P0, R2.reuse, R196.reuse, 0x2 ;  /* 0x000000c402087211 */ /* 0x0c8fe400078010ff */
[CC--:B----4-:R-:W-:Y:S01]  /*8b30*/  LEA R4, P1, R3.reuse, R196.reuse, 0x2 ;  /* 0x000000c403047211 */ /* 0x0d0fe200078210ff */
        /* <DEDUP_REMOVED lines=20> */
[----:B---3--:R-:W-:Y:S02]  /*8c80*/  IMAD.IADD R5, R44, 0x1, R0 ;  /* 0x000000012c057824 */ /* 0x008fe400078e0200 */
[----:B--2---:R-:W-:Y:S01]  /*8c90*/  IMAD.IADD R0, R186, 0x1, R185 ;  /* 0x00000001ba007824 */ /* 0x004fe200078e02b9 */
[----:B------:R-:W-:Y:S01]  /*8ca0*/  @UP3 UIADD3.X UR11, UR11, -0x1, URZ, UP0, !UPT ;  /* 0xffffffff0b0b3890 */ /* 0x000fe200087fe43f */
[CC--:B----4-:R-:W-:Y:S02]  /*8cb0*/  LEA R8, P2, R2.reuse, R196.reuse, 0x2 ;  /* 0x000000c402087211 */ /* 0x0d0fe400078410ff */
        /* <DEDUP_REMOVED lines=27> */
[----:B------:R-:W5:Y:S05]  /*8e70*/  LDSM.16.MT88.4 R24, [R184+0x19800] ;  /* 0x01980000b818783b */ /* 0x000f6a0000004200 */
        /* <DEDUP_REMOVED lines=20> */
[C---:B-----5:R-:W-:Y:S06]  /*8fc0*/  HMMA.16816.F32.BF16 R104, R24.reuse, R16, R104 ;  /* 0x000000101868723c */ /* 0x060fec0000041868 */
        /* <DEDUP_REMOVED lines=30> */
[----:B------:R2:W5:Y:S05]  /*91b0*/  LDSM.16.MT88.4 R16, [R0+0x3800] ;  /* 0x003800000010783b */ /* 0x00056a0000004200 */
        /* <DEDUP_REMOVED lines=23> */
.L_x_993:
        /* <DEDUP_REMOVED lines=55> */
[----:B-1----:R-:W-:Y:S01]  /*96a0*/  SHF.R.S32.HI R9, RZ, 0x1f, R19 ;  /* 0x0000001fff097819 */ /* 0x002fe20000011413 */
[----:B------:R-:W-:Y:S01]  /*96b0*/  FMUL.FTZ R125, R125, UR5 ;  /* 0x000000057d7d7c20 */ /* 0x000fe20008410000 */
[----:B------:R-:W-:Y:S01]  /*96c0*/  F2FP.BF16.F32.PACK_AB R18, R18, R118 ;  /* 0x000000761212723e */ /* 0x000fe200000010ff */
[----:B------:R-:W-:Y:S01]  /*96d0*/  FMUL.FTZ R126, R126, UR5 ;  /* 0x000000057e7e7c20 */ /* 0x000fe20008410000 */
[----:B------:R-:W-:Y:S01]  /*96e0*/  FMUL.FTZ R127, R127, UR5 ;  /* 0x000000057f7f7c20 */ /* 0x000fe20008410000 */
[----:B------:R-:W-:Y:S01]  /*96f0*/  F2FP.BF16.F32.PACK_AB R15, R15, R128 ;  /* 0x000000800f0f723e */ /* 0x000fe200000010ff */
[----:B------:R-:W-:Y:S01]  /*9700*/  ULDC.64 UR12, c[0x0][0x450] ;  /* 0x00011400000c7ab9 */ /* 0x000fe20000000a00 */
[----:B------:R-:W-:Y:S01]  /*9710*/  F2FP.BF16.F32.PACK_AB R130, R131, R130 ;  /* 0x000000828382723e */ /* 0x000fe200000010ff */
[----:B------:R-:W-:Y:S01]  /*9720*/  ULDC.64 UR8, c[0x0][0x458] ;  /* 0x0001160000087ab9 */ /* 0x000fe20000000a00 */
[----:B------:R-:W-:Y:S01]  /*9730*/  F2FP.BF16.F32.PACK_AB R17, R17, R120 ;  /* 0x000000781111723e */ /* 0x000fe200000010ff */
[----:B------:R-:W1:Y:S01]  /*9740*/  LDC.64 R12, c[0x0][0x438] ;  /* 0x00010e00ff0c7b82 */ /* 0x000e620000000a00 */
[----:B------:R-:W-:Y:S01]  /*9750*/  LEA.HI R9, R9, R19, RZ, 0x3 ;  /* 0x0000001309097211 */ /* 0x000fe200078f18ff */
[----:B------:R-:W-:Y:S01]  /*9760*/  ULDC.64 UR10, c[0x0][0x3f0] ;  /* 0x0000fc00000a7ab9 */ /* 0x000fe20000000a00 */
[----:B------:R-:W-:-:S02]  /*9770*/  F2FP.BF16.F32.PACK_AB R16, R16, R122 ;  /* 0x0000007a1010723e */ /* 0x000fc400000010ff */
[----:B------:R-:W-:Y:S02]  /*9780*/  F2FP.BF16.F32.PACK_AB R124, R125, R124 ;  /* 0x0000007c7d7c723e */ /* 0x000fe400000010ff */
[----:B------:R-:W-:Y:S02]  /*9790*/  F2FP.BF16.F32.PACK_AB R126, R127, R126 ;  /* 0x0000007e7f7e723e */ /* 0x000fe400000010ff */
[----:B------:R-:W-:Y:S02]  /*97a0*/  F2FP.BF16.F32.PACK_AB R68, R69, R68 ;  /* 0x000000444544723e */ /* 0x000fe400000010ff */
[----:B------:R-:W-:Y:S02]  /*97b0*/  SHF.R.S32.HI R0, RZ, 0x3, R9 ;  /* 0x00000003ff007819 */ /* 0x000fe40000011409 */
        /* <DEDUP_REMOVED lines=15> */
[----:B------:R-:W-:-:S04]  /*98b0*/  UIMAD UR5, UR44, UR12, URZ ;  /* 0x0000000c2c0572a4 */ /* 0x000fc8000f8e023f */
[----:B------:R-:W-:Y:S02]  /*98c0*/  UIMAD UR5, UR33, UR13, UR5 ;  /* 0x0000000d210572a4 */ /* 0x000fe4000f8e0205 */
[----:B------:R-:W-:Y:S01]  /*98d0*/  UIMAD UR44, UR44, UR8, URZ ;  /* 0x000000082c2c72a4 */ /* 0x000fe2000f8e023f */
[----:B--2---:R2:W-:Y:S04]  /*98e0*/  STS [R31], R5 ;  /* 0x000000051f007388 */ /* 0x0045e80000000800 */
[----:B------:R1:W-:Y:S04]  /*98f0*/  STS [R31+0x400], R4 ;  /* 0x000400041f007388 */ /* 0x0003e80000000800 */
        /* <DEDUP_REMOVED lines=8> */
[----:B------:R3:W-:Y:S01]  /*9980*/  STS [R26], R15 ;  /* 0x0000000f1a007388 */ /* 0x0007e20000000800 */
[----:B--2---:R-:W-:-:S03]  /*9990*/  LOP3.LUT R5, R9, 0xfffffff8, RZ, 0xc0, !PT ;  /* 0xfffffff809057812 */ /* 0x004fc600078ec0ff */
[----:B------:R-:W-:Y:S01]  /*99a0*/  STS [R25], R130 ;  /* 0x0000008219007388 */ /* 0x000fe20000000800 */
[----:B-1----:R-:W-:-:S03]  /*99b0*/  SHF.R.S32.HI R4, RZ, 0x1f, R0 ;  /* 0x0000001fff047819 */ /* 0x002fc60000011400 */
[----:B------:R-:W-:Y:S04]  /*99c0*/  STS [R24], R17 ;  /* 0x0000001118007388 */ /* 0x000fe80000000800 */
[----:B------:R1:W-:Y:S04]  /*99d0*/  STS [R23], R16 ;  /* 0x0000001017007388 */ /* 0x0003e80000000800 */
[----:B------:R-:W-:Y:S04]  /*99e0*/  STS [R22], R124 ;  /* 0x0000007c16007388 */ /* 0x000fe80000000800 */
[----:B------:R-:W-:Y:S01]  /*99f0*/  STS [R20], R126 ;  /* 0x0000007e14007388 */ /* 0x000fe20000000800 */
[----:B------:R-:W-:-:S03]  /*9a00*/  IMAD.IADD R19, R19, 0x1, -R5 ;  /* 0x0000000113137824 */ /* 0x000fc600078e0a05 */
[----:B------:R-:W-:Y:S01]  /*9a10*/  STS [R31+0x4000], R68 ;  /* 0x004000441f007388 */ /* 0x000fe20000000800 */
[C---:B------:R-:W-:Y:S01]  /*9a20*/  IMAD R5, R4.reuse, UR12, RZ ;  /* 0x0000000c04057c24 */ /* 0x040fe2000f8e02ff */
[----:B---3--:R-:W2:Y:S02]  /*9a30*/  LDC.64 R14, c[0x0][0x440] ;  /* 0x00011000ff0e7b82 */ /* 0x008ea40000000a00 */
[----:B------:R-:W-:Y:S01]  /*9a40*/  STS [R31+0x4400], R70 ;  /* 0x004400461f007388 */ /* 0x000fe20000000800 */
[----:B------:R-:W-:-:S03]  /*9a50*/  IMAD R4, R4, UR8, RZ ;  /* 0x0000000804047c24 */ /* 0x000fc6000f8e02ff */
[----:B------:R-:W-:Y:S04]  /*9a60*/  STS [R33+0x4000], R80 ;  /* 0x0040005021007388 */ /* 0x000fe80000000800 */
[----:B------:R-:W-:Y:S01]  /*9a70*/  STS [R32+0x4000], R82 ;  /* 0x0040005220007388 */ /* 0x000fe20000000800 */
[C---:B------:R-:W-:Y:S01]  /*9a80*/  IMAD.WIDE.U32 R2, R0.reuse, UR12, RZ ;  /* 0x0000000c00027c25 */ /* 0x040fe2000f8e00ff */
[----:B------:R-:W-:Y:S01]  /*9a90*/  MOV R8, UR12 ;  /* 0x0000000c00087c02 */ /* 0x000fe20008000f00 */
[----:B-1----:R-:W1:Y:S01]  /*9aa0*/  LDC.64 R16, c[0x0][0x470] ;  /* 0x00011c00ff107b82 */ /* 0x002e620000000a00 */
[----:B------:R-:W-:Y:S04]  /*9ab0*/  STS [R31+0x6000], R72 ;  /* 0x006000481f007388 */ /* 0x000fe80000000800 */
[----:B------:R-:W-:Y:S01]  /*9ac0*/  STS [R31+0x6400], R74 ;  /* 0x0064004a1f007388 */ /* 0x000fe20000000800 */
[----:B------:R-:W-:-:S03]  /*9ad0*/  IMAD R9, R0, UR13, R5 ;  /* 0x0000000d00097c24 */ /* 0x000fc6000f8e0205 */
[----:B------:R-:W-:Y:S01]  /*9ae0*/  STS [R30+0x4000], R76 ;  /* 0x0040004c1e007388 */ /* 0x000fe20000000800 */
[----:B------:R-:W-:-:S03]  /*9af0*/  IMAD R10, R0, UR9, R4 ;  /* 0x00000009000a7c24 */ /* 0x000fc6000f8e0204 */
[----:B------:R-:W-:Y:S01]  /*9b00*/  STS [R29+0x4000], R78 ;  /* 0x0040004e1d007388 */ /* 0x000fe20000000800 */
[----:B------:R-:W-:-:S03]  /*9b10*/  IMAD.WIDE.U32 R4, R0, UR8, RZ ;  /* 0x0000000800047c25 */ /* 0x000fc6000f8e00ff */
[----:B------:R-:W-:Y:S04]  /*9b20*/  STS [R28+0x4000], R84 ;  /* 0x004000541c007388 */ /* 0x000fe80000000800 */
[----:B------:R-:W-:Y:S04]  /*9b30*/  STS [R27+0x4000], R86 ;  /* 0x004000561b007388 */ /* 0x000fe80000000800 */
[----:B------:R-:W-:Y:S01]  /*9b40*/  STS [R26+0x4000], R96 ;  /* 0x004000601a007388 */ /* 0x000fe20000000800 */
[----:B------:R-:W-:Y:S02]  /*9b50*/  IMAD.IADD R7, R5, 0x1, R10 ;  /* 0x0000000105077824 */ /* 0x000fe400078e020a */
[----:B------:R-:W3:Y:S01]  /*9b60*/  LDC.64 R10, c[0x0][0x468] ;  /* 0x00011a00ff0a7b82 */ /* 0x000ee20000000a00 */
[----:B------:R-:W-:Y:S04]  /*9b70*/  STS [R25+0x4000], R98 ;  /* 0x0040006219007388 */ /* 0x000fe80000000800 */
[----:B------:R-:W-:Y:S04]  /*9b80*/  STS [R24+0x4000], R88 ;  /* 0x0040005818007388 */ /* 0x000fe80000000800 */
[----:B------:R-:W-:Y:S04]  /*9b90*/  STS [R23+0x4000], R90 ;  /* 0x0040005a17007388 */ /* 0x000fe80000000800 */
[----:B------:R-:W-:Y:S01]  /*9ba0*/  STS [R22+0x4000], R92 ;  /* 0x0040005c16007388 */ /* 0x000fe20000000800 */
[----:B------:R-:W-:-:S03]  /*9bb0*/  IMAD.IADD R3, R3, 0x1, R9 ;  /* 0x0000000103037824 */ /* 0x000fc600078e0209 */
[----:B------:R-:W-:Y:S01]  /*9bc0*/  STS [R20+0x4000], R94 ;  /* 0x0040005e14007388 */ /* 0x000fe20000000800 */
[----:B------:R-:W-:-:S04]  /*9bd0*/  IMAD.WIDE.U32 R8, R8, UR33, R2 ;  /* 0x0000002108087c25 */ /* 0x000fc8000f8e0002 */
[----:B------:R-:W-:Y:S02]  /*9be0*/  IMAD.SHL.U32 R2, R19, 0x8, RZ ;  /* 0x0000000813027824 */ /* 0x000fe400078e00ff */
[----:B------:R-:W-:-:S03]  /*9bf0*/  IMAD R0, R12, UR29, RZ ;  /* 0x0000001d0c007c24 */ /* 0x000fc6000f8e02ff */
[----:B------:R-:W-:Y:S01]  /*9c00*/  SHF.R.S32.HI R3, RZ, 0x1f, R2 ;  /* 0x0000001fff037819 */ /* 0x000fe20000011402 */
[----:B------:R-:W-:Y:S02]  /*9c10*/  IMAD.MOV.U32 R6, RZ, RZ, R4 ;  /* 0x000000ffff067224 */ /* 0x000fe400078e0004 */
        /* <DEDUP_REMOVED lines=11> */
[----:B------:R-:W-:Y:S01]  /*9cd0*/  IADD3 R8, P0, R4, R8, RZ ;  /* 0x0000000804087210 */ /* 0x000fe20007f1e0ff */
[----:B------:R-:W2:Y:S02]  /*9ce0*/  LDS.128 R44, [R0+0xc000] ;  /* 0x00c00000002c7984 */ /* 0x000ea40000000c00 */
[----:B------:R-:W-:Y:S02]  /*9cf0*/  IMAD.IADD R5, R5, 0x1, R11 ;  /* 0x0000000105057824 */ /* 0x000fe400078e020b */
[----:B------:R-:W3:Y:S04]  /*9d00*/  LDS.128 R40, [R0+0xd000] ;  /* 0x00d0000000287984 */ /* 0x000ee80000000c00 */
[----:B------:R-:W4:Y:S01]  /*9d10*/  LDS.128 R36, [R0+0xe000] ;  /* 0x00e0000000247984 */ /* 0x000f220000000c00 */
[----:B------:R-:W-:Y:S01]  /*9d20*/  IADD3 R3, R3, R10, RZ ;  /* 0x0000000a03037210 */ /* 0x000fe20007ffe0ff */
[----:B-1----:R-:W-:Y:S01]  /*9d30*/  IMAD R4, R16, UR32, RZ ;  /* 0x0000002010047c24 */ /* 0x002fe2000f8e02ff */
[----:B------:R-:W-:Y:S01]  /*9d40*/  IADD3.X R10, R5, UR5, R9, P0, !PT ;  /* 0x00000005050a7c10 */ /* 0x000fe200087fe409 */
[----:B------:R-:W1:Y:S02]  /*9d50*/  LDS.128 R32, [R0+0xf000] ;  /* 0x00f0000000207984 */ /* 0x000e640000000c00 */
[----:B------:R-:W-:-:S02]  /*9d60*/  IMAD R9, R17, UR23, R4 ;  /* 0x0000001711097c24 */ /* 0x000fc4000f8e0204 */
[----:B------:R-:W5:Y:S01]  /*9d70*/  LDS.128 R28, [R0+0x10000] ;  /* 0x01000000001c7984 */ /* 0x000f620000000c00 */
[----:B------:R-:W-:-:S03]  /*9d80*/  IMAD.WIDE.U32 R4, R16, UR23, R2 ;  /* 0x0000001710047c25 */ /* 0x000fc6000f8e0002 */
[----:B------:R-:W5:Y:S01]  /*9d90*/  LDS.128 R24, [R0+0x11000] ;  /* 0x0110000000187984 */ /* 0x000f620000000c00 */
[----:B------:R-:W-:-:S03]  /*9da0*/  IMAD.U32 R12, RZ, RZ, UR8 ;  /* 0x00000008ff0c7e24 */ /* 0x000fc6000f8e00ff */
[----:B------:R-:W5:Y:S04]  /*9db0*/  LDS.128 R20, [R0+0x12000] ;  /* 0x0120000000147984 */ /* 0x000f680000000c00 */
[----:B------:R2:W5:Y:S01]  /*9dc0*/  LDS.128 R16, [R0+0x13000] ;  /* 0x0130000000107984 */ /* 0x0005620000000c00 */
[----:B------:R-:W-:Y:S01]  /*9dd0*/  IMAD.WIDE.U32 R6, R12, UR33, R6 ;  /* 0x000000210c067c25 */ /* 0x000fe2000f8e0006 */
[----:B------:R-:W-:Y:S01]  /*9de0*/  UIMAD UR33, UR33, UR9, UR44 ;  /* 0x00000009212172a4 */ /* 0x000fe2000f8e022c */
[C---:B------:R-:W-:Y:S01]  /*9df0*/  LEA R2, P1, R8.reuse, UR10, 0x1 ;  /* 0x0000000a08027c11 */ /* 0x040fe2000f8208ff */
[----:B------:R-:W-:Y:S01]  /*9e00*/  USHF.L.U32 UR5, UR12, 0x6, URZ ;  /* 0x000000060c057899 */ /* 0x000fe2000800063f */
[----:B------:R-:W-:Y:S01]  /*9e10*/  IMAD.IADD R5, R5, 0x1, R9 ;  /* 0x0000000105057824 */ /* 0x000fe200078e0209 */
[----:B------:R-:W-:Y:S01]  /*9e20*/  USHF.L.U64.HI UR12, UR12, 0x6, UR13 ;  /* 0x000000060c0c7899 */ /* 0x000fe2000801020d */
[----:B------:R-:W-:Y:S01]  /*9e30*/  LEA.HI.X R3, R8, UR11, R10, 0x1, P1 ;  /* 0x0000000b08037c11 */ /* 0x000fe200088f0c0a */
[----:B------:R-:W-:Y:S01]  /*9e40*/  ULDC.64 UR10, c[0x0][0x3f8] ;  /* 0x0000fe00000a7ab9 */ /* 0x000fe20000000a00 */
[----:B------:R-:W-:Y:S01]  /*9e50*/  USHF.L.U32 UR13, UR8, 0x6, URZ ;  /* 0x00000006080d7899 */ /* 0x000fe2000800063f */
[----:B------:R-:W-:Y:S01]  /*9e60*/  IADD3 R8, P1, R2, UR5, RZ ;  /* 0x0000000502087c10 */ /* 0x000fe2000ff3e0ff */
[----:B------:R-:W-:-:S03]  /*9e70*/  USHF.L.U64.HI UR8, UR8, 0x6, UR9 ;  /* 0x0000000608087899 */ /* 0x000fc60008010209 */
[----:B------:R-:W-:Y:S02]  /*9e80*/  IADD3.X R9, R3, UR12, RZ, P1, !PT ;  /* 0x0000000c03097c10 */ /* 0x000fe40008ffe4ff */
[----:B--2---:R-:W-:-:S04]  /*9e90*/  IADD3 R0, P0, R4, R6, RZ ;  /* 0x0000000604007210 */ /* 0x004fc80007f1e0ff */
[----:B------:R-:W-:Y:S02]  /*9ea0*/  IADD3.X R6, R5, UR33, R7, P0, !PT ;  /* 0x0000002105067c10 */ /* 0x000fe400087fe407 */
[----:B------:R-:W-:-:S04]  /*9eb0*/  LEA R10, P0, R0, UR10, 0x1 ;  /* 0x0000000a000a7c11 */ /* 0x000fc8000f8008ff */
[----:B------:R-:W-:Y:S02]  /*9ec0*/  LEA.HI.X R11, R0, UR11, R6, 0x1, P0 ;  /* 0x0000000b000b7c11 */ /* 0x000fe400080f0c06 */
[----:B------:R-:W-:Y:S02]  /*9ed0*/  IADD3 R6, P1, R8, UR5, RZ ;  /* 0x0000000508067c10 */ /* 0x000fe4000ff3e0ff */
[----:B------:R-:W-:Y:S01]  /*9ee0*/  IADD3 R4, P0, R10, UR13, RZ ;  /* 0x0000000d0a047c10 */ /* 0x000fe2000ff1e0ff */
[----:B------:R2:W-:Y:S01]  /*9ef0*/  STG.E.128 desc[UR40][R2.64], R44 ;  /* 0x0000002c02007986 */ /* 0x0005e2000c101d28 */
[----:B------:R-:W-:Y:S02]  /*9f00*/  IADD3.X R7, R9, UR12, RZ, P1, !PT ;  /* 0x0000000c09077c10 */ /* 0x000fe40008ffe4ff */
[----:B------:R-:W-:Y:S02]  /*9f10*/  IADD3.X R5, R11, UR8, RZ, P0, !PT ;  /* 0x000000080b057c10 */ /* 0x000fe400087fe4ff */
[----:B------:R-:W-:Y:S01]  /*9f20*/  IADD3 R12, P1, R6, UR5, RZ ;  /* 0x00000005060c7c10 */ /* 0x000fe2000ff3e0ff */
[----:B---3--:R-:W-:Y:S03]  /*9f30*/  STG.E.128 desc[UR40][R8.64], R40 ;  /* 0x0000002808007986 */ /* 0x008fe6000c101d28 */
[----:B------:R-:W-:Y:S01]  /*9f40*/  IADD3.X R13, R7, UR12, RZ, P1, !PT ;  /* 0x0000000c070d7c10 */ /* 0x000fe20008ffe4ff */
[----:B----4-:R3:W-:Y:S04]  /*9f50*/  STG.E.128 desc[UR40][R6.64], R36 ;  /* 0x0000002406007986 */ /* 0x0107e8000c101d28 */
[----:B-1----:R1:W-:Y:S04]  /*9f60*/  STG.E.128 desc[UR40][R12.64], R32 ;  /* 0x000000200c007986 */ /* 0x0023e8000c101d28 */
[----:B-----5:R1:W-:Y:S01]  /*9f70*/  STG.E.128 desc[UR40][R10.64], R28 ;  /* 0x0000001c0a007986 */ /* 0x0203e2000c101d28 */
[----:B--2---:R-:W-:-:S04]  /*9f80*/  IADD3 R2, P0, R4, UR13, RZ ;  /* 0x0000000d04027c10 */ /* 0x004fc8000ff1e0ff */
[----:B------:R-:W-:Y:S02]  /*9f90*/  IADD3.X R3, R5, UR8, RZ, P0, !PT ;  /* 0x0000000805037c10 */ /* 0x000fe400087fe4ff */
[----:B---3--:R-:W-:Y:S01]  /*9fa0*/  IADD3 R6, P0, R2, UR13, RZ ;  /* 0x0000000d02067c10 */ /* 0x008fe2000ff1e0ff */
[----:B------:R1:W-:Y:S03]  /*9fb0*/  STG.E.128 desc[UR40][R4.64], R24 ;  /* 0x0000001804007986 */ /* 0x0003e6000c101d28 */
[----:B------:R-:W-:Y:S01]  /*9fc0*/  IADD3.X R7, R3, UR8, RZ, P0, !PT ;  /* 0x0000000803077c10 */ /* 0x000fe200087fe4ff */
[----:B------:R1:W-:Y:S04]  /*9fd0*/  STG.E.128 desc[UR40][R2.64], R20 ;  /* 0x0000001402007986 */ /* 0x0003e8000c101d28 */
[----:B------:R1:W-:Y:S04]  /*9fe0*/  STG.E.128 desc[UR40][R6.64], R16 ;  /* 0x0000001006007986 */ /* 0x0003e8000c101d28 */
.L_x_990:
        /* <DEDUP_REMOVED lines=11> */
.L_x_997:
[----:B------:R-:W-:Y:S05]  /*a0a0*/  EXIT ;  /* 0x000000000000794d */ /* 0x000fea0003800000 */
.L_x_999:
        /* <DEDUP_REMOVED lines=13> */
.L_x_1278:


//--------------------- .text._ZN5flash44flash_bwd_dq_dk_dv_loop_seqk_parallel_kernelI23Flash_bwd_kernel_traitsILi64ELi128ELi128ELi8ELi4ELi4ELi4ELb0ELb0EN7cutlass10bfloat16_tE19Flash_kernel_traitsILi64ELi128ELi128ELi8ES3_EELb1ELb1ELb0ELb0ELb0ELb1ELb0EEEvNS_16Flash_bwd_paramsE --------------------------
	.section	.text._ZN5flash44flash_bwd_dq_dk_dv_loop_seqk_parallel_kernelI23Flash_bwd_kernel_traitsILi64ELi128ELi128ELi8ELi4ELi4ELi4ELb0ELb0EN7cutlass10bfloat16_tE19Flash_kernel_traitsILi64ELi128ELi128ELi8ES3_EELb1ELb1ELb0ELb0ELb0ELb1ELb0EEEvNS_16Flash_bwd_paramsE,"ax",@progbits
	.align	128
        .global         _ZN5flash44flash_bwd_dq_dk_dv_loop_seqk_parallel_kernelI23Flash_bwd_kernel_traitsILi64ELi128ELi128ELi8ELi4ELi4ELi4ELb0ELb0EN7cutlass10bfloat16_tE19Flash_kernel_traitsILi64ELi128ELi128ELi8ES3_EELb1ELb1ELb0ELb0ELb0ELb1ELb0EEEvNS_16Flash_bwd_paramsE
        .type           _ZN5flash44flash_bwd_dq_dk_dv_loop_seqk_parallel_kernelI23Flash_bwd_kernel_traitsILi64ELi128ELi128ELi8ELi4ELi4ELi4ELb0ELb0EN7cutlass10bfloat16_tE19Flash_kernel_traitsILi64ELi128ELi128ELi8ES3_EELb1ELb1ELb0ELb0ELb0ELb1ELb0EEEvNS_16Flash_bwd_paramsE,@function
        .size           _ZN5flash44flash_bwd_dq_dk_dv_loop_seqk_parallel_kernelI23Flash_bwd_kernel_traitsILi64ELi128ELi128ELi8ELi4ELi4ELi4ELb0ELb0EN7cutlass10bfloat16_tE19Flash_kernel_traitsILi64ELi128ELi128ELi8ES3_EELb1ELb1ELb0ELb0ELb0ELb1ELb0EEEvNS_16Flash_bwd_paramsE,(.L_x_1279 - _ZN5flash44flash_bwd_dq_dk_dv_loop_seqk_parallel_kernelI23Flash_bwd_kernel_traitsILi64ELi128ELi128ELi8ELi4ELi4ELi4ELb0ELb0EN7cutlass10bfloat16_tE19Flash_kernel_traitsILi64ELi128ELi128ELi8ES3_EELb1ELb1ELb0ELb0ELb0ELb1ELb0EEEvNS_16Flash_bwd_paramsE)
        .other          _ZN5flash44flash_bwd_dq_dk_dv_loop_seqk_parallel_kernelI23Flash_bwd_kernel_traitsILi64ELi128ELi128ELi8ELi4ELi4ELi4ELb0ELb0EN7cutlass10bfloat16_tE19Flash_kernel_traitsILi64ELi128ELi128ELi8ES3_EELb1ELb1ELb0ELb0ELb0ELb1ELb0EEEvNS_16Flash_bwd_paramsE,@"STO_CUDA_ENTRY STV_DEFAULT"
_ZN5flash44flash_bwd_dq_dk_dv_loop_seqk_parallel_kernelI23Flash_bwd_kernel_traitsILi64ELi128ELi128ELi8ELi4ELi4ELi4ELb0ELb0EN7cutlass10bfloat16_tE19Flash_kernel_traitsILi64ELi128ELi128ELi8ES3_EELb1ELb1ELb0ELb0ELb0ELb1ELb0EEEvNS_16Flash_bwd_paramsE:
.text._ZN5flash44flash_bwd_dq_dk_dv_loop_seqk_parallel_kernelI23Flash_bwd_kernel_traitsILi64ELi128ELi128ELi8ELi4ELi4ELi4ELb0ELb0EN7cutlass10bfloat16_tE19Flash_kernel_traitsILi64ELi128ELi128ELi8ES3_EELb1ELb1ELb0ELb0ELb0ELb1ELb0EEEvNS_16Flash_bwd_paramsE:
        /* <DEDUP_REMOVED lines=16> */
[----:B------:R-:W-:Y:S01]  /*0100*/  IMAD.MOV.U32 R230, RZ, RZ, 0x20 ;  /* 0x00000020ffe67424 */ /* 0x000fe200078e00ff */
[----:B------:R-:W-:Y:S01]  /*0110*/  ULDC.64 UR8, c[0x0][0x208] ;  /* 0x0000820000087ab9 */ /* 0x000fe20000000a00 */
[----:B------:R-:W-:-:S04]  /*0120*/  IMAD.MOV.U32 R228, RZ, RZ, -0x10 ;  /* 0xfffffff0ffe47424 */ /* 0x000fc800078e00ff */
[----:B------:R-:W4:Y:S08]  /*0130*/  S2UR UR4, SR_CgaCtaId ;  /* 0x00000000000479c3 */ /* 0x000f300000008800 */
[----:B------:R-:W5:Y:S01]  /*0140*/  S2UR UR49, SR_CTAID.Y ;  /* 0x00000000003179c3 */ /* 0x000f620000002600 */
[----:B---3--:R-:W-:Y:S01]  /*0150*/  USHF.R.S32.HI UR6, URZ, 0x1f, UR59 ;  /* 0x0000001f3f067899 */ /* 0x008fe2000801143b */
[----:B--2---:R-:W-:Y:S01]  /*0160*/  SHF.R.S32.HI R4, RZ, 0x1f, R11 ;  /* 0x0000001fff047819 */ /* 0x004fe2000001140b */
[----:B----4-:R-:W-:-:S03]  /*0170*/  ULEA UR4, UR4, UR5, 0x18 ;  /* 0x0000000504047291 */ /* 0x010fc6000f8ec03f */
[CC--:B------:R-:W-:Y:S02]  /*0180*/  LEA.HI R2, R4.reuse, R11.reuse, RZ, 0x5 ;  /* 0x0000000b04027211 */ /* 0x0c0fe400078f28ff */
[----:B------:R-:W-:Y:S02]  /*0190*/  LEA.HI R10, R4, R11, RZ, 0x3 ;  /* 0x0000000b040a7211 */ /* 0x000fe400078f18ff */
[--C-:B------:R-:W-:Y:S01]  /*01a0*/  SHF.R.S32.HI R3, RZ, 0x5, R2.reuse ;  /* 0x00000005ff037819 */ /* 0x100fe20000011402 */
[----:B-----5:R-:W-:Y:S01]  /*01b0*/  USHF.L.U32 UR5, UR49, 0x7, URZ ;  /* 0x0000000731057899 */ /* 0x020fe2000800063f */
[----:B-1----:R-:W-:Y:S02]  /*01c0*/  SHF.R.S32.HI R0, RZ, 0x1f, R2 ;  /* 0x0000001fff007819 */ /* 0x002fe40000011402 */
[----:B------:R-:W-:Y:S02]  /*01d0*/  LOP3.LUT R5, R10, 0xfffffff8, RZ, 0xc0, !PT ;  /* 0xfffffff80a057812 */ /* 0x000fe400078ec0ff */
[----:B------:R-:W-:-:S02]  /*01e0*/  LOP3.LUT R7, R2, 0xffffffe0, RZ, 0xc0, !PT ;  /* 0xffffffe002077812 */ /* 0x000fc400078ec0ff */
[CC--:B------:R-:W-:Y:S02]  /*01f0*/  LEA.HI R8, R4.reuse, R11.reuse, RZ, 0x4 ;  /* 0x0000000b04087211 */ /* 0x0c0fe400078f20ff */
[CC--:B------:R-:W-:Y:S02]  /*0200*/  LEA.HI R245, R4.reuse, R11.reuse, RZ, 0x7 ;  /* 0x0000000b04f57211 */ /* 0x0c0fe400078f38ff */
[----:B------:R-:W-:Y:S02]  /*0210*/  LEA.HI R13, R4, R11, RZ, 0x6 ;  /* 0x0000000b040d7211 */ /* 0x000fe400078f30ff */
[----:B------:R-:W-:Y:S01]  /*0220*/  LEA.HI R2, R0, R3, RZ, 0x2 ;  /* 0x0000000300027211 */ /* 0x000fe200078f10ff */
[C---:B------:R-:W-:Y:S01]  /*0230*/  IMAD.IADD R0, R11.reuse, 0x1, -R5 ;  /* 0x000000010b007824 */ /* 0x040fe200078e0a05 */
[----:B------:R-:W-:Y:S02]  /*0240*/  LEA.HI R4, R4, R11, RZ, 0x2 ;  /* 0x0000000b04047211 */ /* 0x000fe400078f10ff */
[----:B------:R-:W-:Y:S01]  /*0250*/  LOP3.LUT R5, R2, 0xfffffffc, RZ, 0xc0, !PT ;  /* 0xfffffffc02057812 */ /* 0x000fe200078ec0ff */
[----:B------:R-:W-:Y:S01]  /*0260*/  IMAD.IADD R2, R11, 0x1, -R7 ;  /* 0x000000010b027824 */ /* 0x000fe200078e0a07 */
[----:B------:R-:W-:-:S02]  /*0270*/  LOP3.LUT R9, R8, 0xfffffff0, RZ, 0xc0, !PT ;  /* 0xfffffff008097812 */ /* 0x000fc400078ec0ff */
[----:B------:R-:W-:Y:S01]  /*0280*/  LOP3.LUT R12, R4, 0x7ffffffc, RZ, 0xc0, !PT ;  /* 0x7ffffffc040c7812 */ /* 0x000fe200078ec0ff */
[----:B------:R-:W-:Y:S01]  /*0290*/  IMAD.IADD R251, R3, 0x1, -R5 ;  /* 0x0000000103fb7824 */ /* 0x000fe200078e0a05 */
[----:B------:R-:W-:Y:S01]  /*02a0*/  SHF.R.S32.HI R6, RZ, 0x4, R8 ;  /* 0x00000004ff067819 */ /* 0x000fe20000011408 */
[C---:B------:R-:W-:Y:S01]  /*02b0*/  IMAD.IADD R9, R11.reuse, 0x1, -R9 ;  /* 0x000000010b097824 */ /* 0x040fe200078e0a09 */
[----:B------:R-:W-:Y:S01]  /*02c0*/  SHF.R.S32.HI R7, RZ, 0x2, R4 ;  /* 0x00000002ff077819 */ /* 0x000fe20000011404 */
[----:B------:R-:W-:Y:S01]  /*02d0*/  IMAD.IADD R12, R11, 0x1, -R12 ;  /* 0x000000010b0c7824 */ /* 0x000fe200078e0a0c */
[----:B------:R-:W-:Y:S02]  /*02e0*/  LEA.HI R3, R8, R6, RZ, 0x1 ;  /* 0x0000000608037211 */ /* 0x000fe400078f08ff */
[----:B------:R-:W-:Y:S02]  /*02f0*/  SHF.R.S32.HI R11, RZ, 0x3, R10 ;  /* 0x00000003ff0b7819 */ /* 0x000fe4000001140a */
[----:B------:R-:W-:-:S02]  /*0300*/  SHF.R.S32.HI R8, RZ, 0x1f, R2 ;  /* 0x0000001fff087819 */ /* 0x000fc40000011402 */
[----:B------:R-:W-:Y:S02]  /*0310*/  LOP3.LUT R5, R3, 0xfffffffe, RZ, 0xc0, !PT ;  /* 0xfffffffe03057812 */ /* 0x000fe400078ec0ff */
[----:B------:R-:W-:Y:S01]  /*0320*/  LEA.HI R8, R8, R2, RZ, 0x2 ;  /* 0x0000000208087211 */ /* 0x000fe200078f10ff */
[----:B------:R-:W-:Y:S01]  /*0330*/  IMAD.SHL.U32 R2, R11, 0x40, RZ ;  /* 0x000000400b027824 */ /* 0x000fe200078e00ff */
[----:B------:R-:W-:Y:S01]  /*0340*/  SHF.R.S32.HI R3, RZ, 0x1f, R4 ;  /* 0x0000001fff037819 */ /* 0x000fe20000011404 */
[----:B------:R-:W-:Y:S01]  /*0350*/  IMAD.IADD R188, R6, 0x1, -R5 ;  /* 0x0000000106bc7824 */ /* 0x000fe200078e0a05 */
[C---:B------:R-:W-:Y:S01]  /*0360*/  LOP3.LUT P4, RZ, R0.reuse, 0x2, RZ, 0xc0, !PT ;  /* 0x0000000200ff7812 */ /* 0x040fe2000788c0ff */
[----:B------:R-:W-:Y:S01]  /*0370*/  IMAD.SHL.U32 R5, R0, 0x8, RZ ;  /* 0x0000000800057824 */ /* 0x000fe200078e00ff */
[----:B------:R-:W-:Y:S01]  /*0380*/  LEA.HI R3, R3, R7, RZ, 0x3 ;  /* 0x0000000703037211 */ /* 0x000fe200078f18ff */
[----:B------:R-:W-:Y:S01]  /*0390*/  IMAD.SHL.U32 R176, R188, 0x200, RZ ;  /* 0x00000200bcb07824 */ /* 0x000fe200078e00ff */
[----:B------:R-:W-:-:S02]  /*03a0*/  LOP3.LUT R2, R2, 0x1c0, RZ, 0xc0, !PT ;  /* 0x000001c002027812 */ /* 0x000fc400078ec0ff */
[----:B------:R-:W-:Y:S02]  /*03b0*/  LOP3.LUT R3, R3, 0xfffffff8, RZ, 0xc0, !PT ;  /* 0xfffffff803037812 */ /* 0x000fe400078ec0ff */
[----:B------:R-:W-:Y:S02]  /*03c0*/  LOP3.LUT R5, R2, 0x38, R5, 0xf8, !PT ;  /* 0x0000003802057812 */ /* 0x000fe400078ef805 */
[C---:B------:R-:W-:Y:S01]  /*03d0*/  LOP3.LUT P3, RZ, R0.reuse, 0x4, RZ, 0xc0, !PT ;  /* 0x0000000400ff7812 */ /* 0x040fe2000786c0ff */
[----:B------:R-:W-:Y:S01]  /*03e0*/  IMAD.SHL.U32 R0, R0, 0x40, RZ ;  /* 0x0000004000007824 */ /* 0x000fe200078e00ff */
[----:B------:R-:W-:Y:S01]  /*03f0*/  SHF.R.U32.HI R2, RZ, 0x3, R2 ;  /* 0x00000003ff027819 */ /* 0x000fe20000011602 */
[----:B------:R-:W-:Y:S01]  /*0400*/  IMAD.IADD R3, R7, 0x1, -R3 ;  /* 0x0000000107037824 */ /* 0x000fe200078e0a03 */
[----:B------:R-:W-:Y:S02]  /*0410*/  SHF.R.S32.HI R4, RZ, 0x1f, R9 ;  /* 0x0000001fff047819 */ /* 0x000fe40000011409 */
[----:B------:R-:W-:Y:S01]  /*0420*/  LOP3.LUT R7, R5, R2, RZ, 0x3c, !PT ;  /* 0x0000000205077212 */ /* 0x000fe200078e3cff */
[----:B------:R-:W-:Y:S01]  /*0430*/  IMAD.SHL.U32 R2, R251, 0x10, RZ ;  /* 0x00000010fb027824 */ /* 0x000fe200078e00ff */
[----:B------:R-:W-:Y:S01]  /*0440*/  LOP3.LUT R0, R0, 0x1c0, RZ, 0xc0, !PT ;  /* 0x000001c000007812 */ /* 0x000fe200078ec0ff */
[----:B------:R-:W-:Y:S01]  /*0450*/  IMAD.SHL.U32 R5, R13, 0x8, RZ ;  /* 0x000000080d057824 */ /* 0x000fe200078e00ff */
[----:B------:R-:W-:-:S02]  /*0460*/  LEA.HI R11, R4, R9, RZ, 0x3 ;  /* 0x00000009040b7211 */ /* 0x000fc400078f18ff */
[----:B------:R-:W-:Y:S02]  /*0470*/  LEA.HI.SX32 R236, R8, R2, 0x1e ;  /* 0x0000000208ec7211 */ /* 0x000fe400078ff2ff */
[----:B------:R-:W-:Y:S02]  /*0480*/  LOP3.LUT R6, R0, 0x30, R2, 0xf8, !PT ;  /* 0x0000003000067812 */ /* 0x000fe400078ef802 */
[----:B------:R-:W-:Y:S02]  /*0490*/  LOP3.LUT R2, R3, 0x1, RZ, 0xc0, !PT ;  /* 0x0000000103027812 */ /* 0x000fe400078ec0ff */
[----:B------:R-:W-:Y:S02]  /*04a0*/  LOP3.LUT R4, R11, 0xfffffff8, RZ, 0xc0, !PT ;  /* 0xfffffff80b047812 */ /* 0x000fe400078ec0ff */
[----:B------:R-:W-:Y:S02]  /*04b0*/  ISETP.NE.U32.AND P0, PT, R2, 0x1, PT ;  /* 0x000000010200780c */ /* 0x000fe40003f05070 */
[----:B------:R-:W-:Y:S01]  /*04c0*/  SHF.R.S32.HI R245, RZ, 0x7, R245 ;  /* 0x00000007fff57819 */ /* 0x000fe200000114f5 */
[----:B------:R-:W-:Y:S01]  /*04d0*/  IMAD.IADD R14, R9, 0x1, -R4 ;  /* 0x00000001090e7824 */ /* 0x000fe200078e0a04 */
[----:B------:R-:W-:-:S02]  /*04e0*/  LOP3.LUT R180, R0, 0x8, R10, 0xf8, !PT ;  /* 0x0000000800b47812 */ /* 0x000fc400078ef80a */
[----:B------:R-:W-:Y:S01]  /*04f0*/  SHF.R.U32.HI R0, RZ, 0x3, R0 ;  /* 0x00000003ff007819 */ /* 0x000fe20000011600 */
[----:B------:R-:W-:Y:S01]  /*0500*/  IMAD R4, R245, 0x1000, R176 ;  /* 0x00001000f5047824 */ /* 0x000fe200078e02b0 */
[----:B------:R-:W-:Y:S01]  /*0510*/  LOP3.LUT R2, R6, 0x8, R10, 0xf8, !PT ;  /* 0x0000000806027812 */ /* 0x000fe200078ef80a */
[----:B------:R-:W-:Y:S01]  /*0520*/  STL [R1], R14 ;  /* 0x0000000e01007387 */ /* 0x000fe20000100800 */
[C---:B------:R-:W-:Y:S01]  /*0530*/  R2P PR, R3.reuse, 0x6 ;  /* 0x0000000603007804 */ /* 0x040fe20000000000 */
[----:B------:R-:W-:Y:S01]  /*0540*/  IMAD.SHL.U32 R3, R3, 0x40, RZ ;  /* 0x0000004003037824 */ /* 0x000fe200078e00ff */
[----:B------:R-:W-:Y:S01]  /*0550*/  LOP3.LUT R176, R176, R2, R0, 0xf6, !PT ;  /* 0x00000002b0b07212 */ /* 0x000fe200078ef600 */
[----:B------:R-:W-:Y:S01]  /*0560*/  IMAD.SHL.U32 R2, R245, 0x8, RZ ;  /* 0x00000008f5027824 */ /* 0x000fe200078e00ff */
[----:B------:R-:W-:Y:S02]  /*0570*/  LOP3.LUT R180, R180, R0, RZ, 0x3c, !PT ;  /* 0x00000000b4b47212 */ /* 0x000fe400078e3cff */
[----:B------:R-:W-:-:S02]  /*0580*/  LOP3.LUT R0, R3, 0x1c0, RZ, 0xc0, !PT ;  /* 0x000001c003007812 */ /* 0x000fc400078ec0ff */
[----:B------:R-:W-:Y:S01]  /*0590*/  LOP3.LUT R250, R7, 0xfffffe00, R5, 0xf8, !PT ;  /* 0xfffffe0007fa7812 */ /* 0x000fe200078ef805 */
[----:B------:R-:W-:Y:S01]  /*05a0*/  IMAD.SHL.U32 R5, R188, 0x10, RZ ;  /* 0x00000010bc057824 */ /* 0x000fe200078e00ff */
[----:B------:R-:W-:Y:S01]  /*05b0*/  LOP3.LUT R2, R2, 0x8, RZ, 0xc0, !PT ;  /* 0x0000000802027812 */ /* 0x000fe200078ec0ff */
[----:B------:R-:W-:Y:S01]  /*05c0*/  IMAD.IADD R180, R4, 0x1, R180 ;  /* 0x0000000104b47824 */ /* 0x000fe200078e02b4 */
[----:B------:R-:W-:Y:S01]  /*05d0*/  SHF.R.U32.HI R3, RZ, 0x3, R0 ;  /* 0x00000003ff037819 */ /* 0x000fe20000011600 */
[----:B------:R-:W-:Y:S01]  /*05e0*/  IMAD.SHL.U32 R4, R12, 0x2, RZ ;  /* 0x000000020c047824 */ /* 0x000fe200078e00ff */
[----:B------:R-:W-:Y:S01]  /*05f0*/  LOP3.LUT R8, R2, 0x10, R5, 0xf8, !PT ;  /* 0x0000001002087812 */ /* 0x000fe200078ef805 */
[----:B------:R-:W-:Y:S01]  /*0600*/  IMAD.SHL.U32 R188, R188, 0x8, RZ ;  /* 0x00000008bcbc7824 */ /* 0x000fe200078e00ff */
[CC--:B------:R-:W-:Y:S01]  /*0610*/  LOP3.LUT R7, R3.reuse, R0.reuse, R2, 0x1e, !PT ;  /* 0x0000000003077212 */ /* 0x0c0fe200078e1e02 */
[----:B------:R-:W-:Y:S01]  /*0620*/  IMAD.SHL.U32 R2, R14, 0x40, RZ ;  /* 0x000000400e027824 */ /* 0x000fe200078e00ff */
[----:B------:R-:W-:Y:S01]  /*0630*/  LOP3.LUT R6, R3, R0, RZ, 0xfc, !PT ;  /* 0x0000000003067212 */ /* 0x000fe200078efcff */
[----:B------:R-:W-:Y:S01]  /*0640*/  IMAD R0, R245, 0x2000, R4 ;  /* 0x00002000f5007824 */ /* 0x000fe200078e0204 */
[----:B------:R-:W-:Y:S01]  /*0650*/  SEL R181, R230, 0xffffffe0, !P4 ;  /* 0xffffffe0e6b57807 */ /* 0x000fe20006000000 */
[----:B------:R-:W-:Y:S01]  /*0660*/  IMAD.SHL.U32 R3, R11, 0x40, RZ ;  /* 0x000000400b037824 */ /* 0x000fe200078e00ff */
[----:B------:R-:W-:Y:S01]  /*0670*/  LOP3.LUT R2, R2, 0x1c0, RZ, 0xc0, !PT ;  /* 0x000001c002027812 */ /* 0x000fe200078ec0ff */
[C---:B------:R-:W-:Y:S01]  /*0680*/  IMAD R5, R251.reuse, 0x400, R0 ;  /* 0x00000400fb057824 */ /* 0x040fe200078e0200 */
[----:B------:R-:W-:Y:S01]  /*0690*/  SEL R230, R230, 0xffffffe0, !P1 ;  /* 0xffffffe0e6e67807 */ /* 0x000fe20004800000 */
[----:B------:R-:W-:Y:S01]  /*06a0*/  IMAD R4, R251, 0x400, R4 ;  /* 0x00000400fb047824 */ /* 0x000fe200078e0204 */
[----:B------:R-:W-:Y:S01]  /*06b0*/  LOP3.LUT R0, R3, 0xfffffe00, RZ, 0xc0, !PT ;  /* 0xfffffe0003007812 */ /* 0x000fe200078ec0ff */
[----:B------:R-:W-:Y:S01]  /*06c0*/  IMAD.IADD R5, R6, 0x1, R5 ;  /* 0x0000000106057824 */ /* 0x000fe200078e0205 */
[----:B------:R-:W-:Y:S01]  /*06d0*/  SHF.R.U32.HI R3, RZ, 0x3, R2 ;  /* 0x00000003ff037819 */ /* 0x000fe20000011602 */
[----:B------:R-:W-:Y:S01]  /*06e0*/  IMAD.IADD R7, R4, 0x1, R7 ;  /* 0x0000000104077824 */ /* 0x000fe200078e0207 */
[----:B------:R-:W-:Y:S01]  /*06f0*/  LOP3.LUT R188, R2, 0x8, R188, 0xf8, !PT ;  /* 0x0000000802bc7812 */ /* 0x000fe200078ef8bc */
[----:B------:R-:W-:Y:S01]  /*0700*/  IMAD R4, R251, 0x400, R0 ;  /* 0x00000400fb047824 */ /* 0x000fe200078e0200 */
[----:B------:R-:W-:Y:S01]  /*0710*/  LOP3.LUT R2, R3, R8, R2, 0x1e, !PT ;  /* 0x0000000803027212 */ /* 0x000fe200078e1e02 */
[----:B------:R-:W-:Y:S01]  /*0720*/  IMAD.SHL.U32 R180, R180, 0x2, RZ ;  /* 0x00000002b4b47824 */ /* 0x000fe200078e00ff */
[----:B------:R-:W-:-:S02]  /*0730*/  LOP3.LUT R188, R188, R3, RZ, 0x3c, !PT ;  /* 0x00000003bcbc7212 */ /* 0x000fc400078e3cff */
        /* <DEDUP_REMOVED lines=15> */
[----:B------:R-:W-:Y:S01]  /*0830*/  IMAD.IADD R229, R227, 0x1, R228 ;  /* 0x00000001e3e57824 */ /* 0x000fe200078e02e4 */
[----:B------:R-:W-:Y:S01]  /*0840*/  LEA R252, R7, UR6, 0x1 ;  /* 0x0000000607fc7c11 */ /* 0x000fe2000f8e08ff */
[----:B------:R-:W-:Y:S01]  /*0850*/  VIADD R182, R180, UR6 ;  /* 0x00000006b4b67c36 */ /* 0x000fe20008000000 */
[----:B------:R-:W-:Y:S01]  /*0860*/  SEL R2, R2, 0x3c0, !P2 ;  /* 0x000003c002027807 */ /* 0x000fe20005000000 */
[----:B------:R-:W-:Y:S01]  /*0870*/  IMAD.IADD R226, R227, 0x1, R0 ;  /* 0x00000001e3e27824 */ /* 0x000fe200078e0200 */
[----:B------:R-:W-:Y:S01]  /*0880*/  LEA R176, R176, UR4, 0x1 ;  /* 0x00000004b0b07c11 */ /* 0x000fe2000f8e08ff */
[--C-:B------:R-:W-:Y:S01]  /*0890*/  IMAD.IADD R6, R0, 0x1, R252.reuse ;  /* 0x0000000100067824 */ /* 0x100fe200078e02fc */
[----:B------:R-:W-:Y:S01]  /*08a0*/  UIADD3 UR5, UR4, 0xc000, URZ ;  /* 0x0000c00004057890 */ /* 0x000fe2000fffe03f */
[----:B------:R-:W-:-:S02]  /*08b0*/  IMAD.IADD R5, R230, 0x1, R252 ;  /* 0x00000001e6057824 */ /* 0x000fc400078e02fc */
[C---:B------:R-:W-:Y:S01]  /*08c0*/  VIADD R9, R252.reuse, 0x420 ;  /* 0x00000420fc097836 */ /* 0x040fe20000000000 */
[----:B------:R1:W-:Y:S01]  /*08d0*/  STL [R1+0x14], R6 ;  /* 0x0000140601007387 */ /* 0x0003e20000100800 */
        /* <DEDUP_REMOVED lines=16> */
[----:B------:R-:W-:Y:S01]  /*09e0*/  IMAD.IADD R233, R227, 0x1, R230 ;  /* 0x00000001e3e97824 */ /* 0x000fe200078e02e6 */
[----:B------:R-:W-:Y:S01]  /*09f0*/  STL [R1+0xc], R7 ;  /* 0x00000c0701007387 */ /* 0x000fe20000100800 */
[----:B-1----:R-:W-:Y:S02]  /*0a00*/  IMAD.IADD R6, R230, 0x1, R6 ;  /* 0x00000001e6067824 */ /* 0x002fe400078e0206 */
[----:B------:R-:W-:Y:S02]  /*0a10*/  IMAD.IADD R232, R229, 0x1, R230 ;  /* 0x00000001e5e87824 */ /* 0x000fe400078e02e6 */
[C---:B--2---:R-:W-:Y:S02]  /*0a20*/  VIADD R5, R252.reuse, 0x2440 ;  /* 0x00002440fc057836 */ /* 0x044fe40000000000 */
[----:B------:R-:W-:Y:S02]  /*0a30*/  @P2 VIADD R5, R252, 0x23c0 ;  /* 0x000023c0fc052836 */ /* 0x000fe40000000000 */
[----:B------:R-:W-:-:S02]  /*0a40*/  IMAD.IADD R231, R230, 0x1, R226 ;  /* 0x00000001e6e77824 */ /* 0x000fc400078e02e2 */
[----:B------:R-:W-:Y:S01]  /*0a50*/  IMAD.IADD R181, R181, 0x1, R179 ;  /* 0x00000001b5b57824 */ /* 0x000fe200078e02b3 */
[----:B------:R1:W-:Y:S04]  /*0a60*/  STL [R1+0x8], R5 ;  /* 0x0000080501007387 */ /* 0x0003e80000100800 */
[----:B------:R2:W-:Y:S01]  /*0a70*/  STL [R1+0x2c], R6 ;  /* 0x00002c0601007387 */ /* 0x0005e20000100800 */
[----:B-1----:R-:W-:Y:S02]  /*0a80*/  IMAD.IADD R5, R230, 0x1, R4 ;  /* 0x00000001e6057824 */ /* 0x002fe400078e0204 */
[--C-:B------:R-:W-:Y:S02]  /*0a90*/  IMAD.IADD R4, R0, 0x1, R3.reuse ;  /* 0x0000000100047824 */ /* 0x100fe400078e0203 */
[----:B------:R-:W-:Y:S01]  /*0aa0*/  IMAD.IADD R0, R2, 0x1, R3 ;  /* 0x0000000102007824 */ /* 0x000fe200078e0203 */
[----:B------:R2:W-:Y:S01]  /*0ab0*/  STL [R1+0x28], R5 ;  /* 0x0000280501007387 */ /* 0x0005e20000100800 */
[----:B------:R-:W-:-:S03]  /*0ac0*/  IMAD.IADD R230, R230, 0x1, R228 ;  /* 0x00000001e6e67824 */ /* 0x000fc600078e02e4 */
[----:B------:R2:W-:Y:S04]  /*0ad0*/  STL [R1+0x24], R4 ;  /* 0x0000240401007387 */ /* 0x0005e80000100800 */
[----:B------:R2:W-:Y:S02]  /*0ae0*/  STL [R1+0x20], R0 ;  /* 0x0000200001007387 */ /* 0x0005e40000100800 */
.L_x_1044:
        /* <DEDUP_REMOVED lines=30> */
[----:B---3--:R-:W2:Y:S05]  /*0cd0*/  @P1 LDG.E R7, desc[UR8][R4.64] ;  /* 0x0000000804071981 */ /* 0x008eaa000c1e1900 */
        /* <DEDUP_REMOVED lines=36> */
.L_x_1000:
        /* <DEDUP_REMOVED lines=18> */
[----:B------:R-:W-:Y:S01]  /*1040*/  USEL UR43, UR15, URZ, UP2 ;  /* 0x0000003f0f2b7287 */ /* 0x000fe20009000000 */
[----:B------:R-:W-:Y:S01]  /*1050*/  ULDC.U8 UR24, c[0x0][0x480] ;  /* 0x0001200000187ab9 */ /* 0x000fe20000000000 */
[----:B------:R-:W-:Y:S02]  /*1060*/  USHF.R.S32.HI UR26, URZ, 0x1f, UR61 ;  /* 0x0000001f3f1a7899 */ /* 0x000fe4000801143d */
[----:B------:R-:W-:Y:S01]  /*1070*/  UISETP.NE.AND UP4, UPT, UR24, URZ, UPT ;  /* 0x0000003f1800728c */ /* 0x000fe2000bf85270 */
[----:B------:R-:W-:Y:S01]  /*1080*/  ULDC UR27, c[0x0][0x2dc] ;  /* 0x0000b700001b7ab9 */ /* 0x000fe20000000800 */
[----:B------:R-:W-:Y:S01]  /*1090*/  ULDC UR47, c[0x0][0x270] ;  /* 0x00009c00002f7ab9 */ /* 0x000fe20000000800 */
[----:B-1----:R-:W-:Y:S01]  /*10a0*/  IABS R5, R6 ;  /* 0x0000000600057213 */ /* 0x002fe20000000000 */
[----:B------:R-:W-:Y:S01]  /*10b0*/  @!UP0 UIMAD.WIDE.U32 UR38, UR49, UR10, URZ ;  /* 0x0000000a312682a5 */ /* 0x000fe2000f8e003f */
[----:B------:R-:W-:Y:S01]  /*10c0*/  ISETP.NE.AND P3, PT, R6, RZ, PT ;  /* 0x000000ff0600720c */ /* 0x000fe20003f65270 */
[----:B------:R-:W-:Y:S01]  /*10d0*/  UIMAD.WIDE.U32 UR18, UR49, UR61, URZ ;  /* 0x0000003d311272a5 */ /* 0x000fe2000f8e003f */
[----:B------:R-:W1:Y:S01]  /*10e0*/  I2F.RP R2, R5 ;  /* 0x0000000500027306 */ /* 0x000e620000209400 */
[----:B------:R-:W-:Y:S01]  /*10f0*/  UIMAD UR52, UR59, UR27, URZ ;  /* 0x0000001b3b3472a4 */ /* 0x000fe2000f8e023f */
[----:B------:R-:W-:Y:S01]  /*1100*/  ULDC UR46, c[0x0][0x2c4] ;  /* 0x0000b100002e7ab9 */ /* 0x000fe20000000800 */
[----:B--2---:R-:W-:Y:S01]  /*1110*/  UIMAD.WIDE.U32 UR34, UR7, UR12, URZ ;  /* 0x0000000c072272a5 */ /* 0x004fe2000f8e003f */
[----:B------:R-:W-:Y:S01]  /*1120*/  ULDC.64 UR32, c[0x0][0x240] ;  /* 0x0000900000207ab9 */ /* 0x000fe20000000a00 */
[----:B------:R-:W-:-:S02]  /*1130*/  UISETP.NE.AND UP1, UPT, UR31, -0x1, UPT ;  /* 0xffffffff1f00788c */ /* 0x000fc4000bf25270 */
[----:B------:R-:W-:Y:S02]  /*1140*/  UIMAD UR45, UR7, UR13, UR35 ;  /* 0x0000000d072d72a4 */ /* 0x000fe4000f8e0223 */
[----:B------:R-:W-:Y:S01]  /*1150*/  @!UP0 UIMAD UR7, UR60, UR10, URZ ;  /* 0x0000000a3c0782a4 */ /* 0x000fe2000f8e023f */
[----:B------:R-:W-:Y:S01]  /*1160*/  @UP0 ULDC.64 UR12, c[0x0][0x420] ;  /* 0x00010800000c0ab9 */ /* 0x000fe20000000a00 */
[----:B------:R-:W-:Y:S01]  /*1170*/  UIMAD.WIDE.U32 UR28, UR6, UR32, URZ ;  /* 0x00000020061c72a5 */ /* 0x000fe2000f8e003f */
[----:B-1----:R-:W1:Y:S01]  /*1180*/  MUFU.RCP R2, R2 ;  /* 0x0000000200027308 */ /* 0x002e620000001000 */
[----:B------:R-:W-:Y:S02]  /*1190*/  @!UP0 UIMAD UR37, UR49, UR11, UR7 ;  /* 0x0000000b312582a4 */ /* 0x000fe4000f8e0207 */
[----:B------:R-:W-:Y:S02]  /*11a0*/  UIADD3 UR7, UR23, 0x7f, URZ ;  /* 0x0000007f17077890 */ /* 0x000fe4000fffe03f */
[----:B------:R-:W-:-:S02]  /*11b0*/  @UP0 UIMAD.WIDE.U32 UR40, UR6, UR12, URZ ;  /* 0x0000000c062802a5 */ /* 0x000fc4000f8e003f */
[----:B------:R-:W-:Y:S02]  /*11c0*/  USHF.R.S32.HI UR15, URZ, 0x1f, UR7 ;  /* 0x0000001f3f0f7899 */ /* 0x000fe40008011407 */
[----:B------:R-:W-:Y:S02]  /*11d0*/  @UP0 UIMAD UR51, UR6, UR13, UR41 ;  /* 0x0000000d063302a4 */ /* 0x000fe4000f8e0229 */
[----:B------:R-:W-:Y:S02]  /*11e0*/  ULEA.HI UR24, UR15, UR7, URZ, 0x7 ;  /* 0x000000070f187291 */ /* 0x000fe4000f8f383f */
[----:B------:R-:W-:Y:S01]  /*11f0*/  UIMAD UR7, UR26, UR49, URZ ;  /* 0x000000311a0772a4 */ /* 0x000fe2000f8e023f */
[----:B------:R-:W-:Y:S01]  /*1200*/  ULDC.U8 UR13, c[0x0][0x3d8] ;  /* 0x0000f600000d7ab9 */ /* 0x000fe20000000000 */
[----:B------:R-:W-:Y:S01]  /*1210*/  UIMAD.WIDE UR10, UR27, UR47, URZ ;  /* 0x0000002f1b0a72a5 */ /* 0x000fe2000f8e023f */
[----:B-1----:R-:W-:Y:S01]  /*1220*/  VIADD R2, R2, 0xffffffe ;  /* 0x0ffffffe02027836 */ /* 0x002fe20000000000 */
[----:B------:R-:W-:-:S02]  /*1230*/  UIMAD UR7, UR60, UR61, UR7 ;  /* 0x0000003d3c0772a4 */ /* 0x000fc4000f8e0207 */
[----:B------:R-:W-:Y:S01]  /*1240*/  UISETP.NE.AND UP3, UPT, UR13, URZ, UPT ;  /* 0x0000003f0d00728c */ /* 0x000fe2000bf65270 */
[----:B------:R-:W1:Y:S01]  /*1250*/  F2I.FTZ.U32.TRUNC.NTZ R3, R2 ;  /* 0x0000000200037305 */ /* 0x000e62000021f000 */
[----:B------:R-:W-:Y:S02]  /*1260*/  UIMAD UR15, UR11, UR18, URZ ;  /* 0x000000120b0f72a4 */ /* 0x000fe4000f8e023f */
[----:B------:R-:W-:Y:S02]  /*1270*/  UIADD3 UR7, UR19, UR7, URZ ;  /* 0x0000000713077290 */ /* 0x000fe4000fffe03f */
[----:B------:R-:W-:Y:S02]  /*1280*/  UIMAD.WIDE.U32 UR26, UR10, UR18, URZ ;  /* 0x000000120a1a72a5 */ /* 0x000fe4000f8e003f */
[----:B------:R-:W-:Y:S02]  /*1290*/  UIMAD UR7, UR10, UR7, UR15 ;  /* 0x000000070a0772a4 */ /* 0x000fe4000f8e020f */
[----:B------:R-:W-:-:S02]  /*12a0*/  UIMAD.WIDE.U32 UR18, UR10, UR6, URZ ;  /* 0x000000060a1272a5 */ /* 0x000fc4000f8e003f */
[----:B------:R-:W-:Y:S02]  /*12b0*/  UIMAD UR15, UR11, UR6, URZ ;  /* 0x000000060b0f72a4 */ /* 0x000fe4000f8e023f */
[----:B------:R-:W-:Y:S01]  /*12c0*/  UIADD3 UR50, UR27, UR7, URZ ;  /* 0x000000071b327290 */ /* 0x000fe2000fffe03f */
[--C-:B-1----:R-:W-:Y:S01]  /*12d0*/  IMAD.MOV R0, RZ, RZ, -R3.reuse ;  /* 0x000000ffff007224 */ /* 0x102fe200078e0a03 */
[----:B------:R-:W-:Y:S01]  /*12e0*/  @UP0 UIADD3 UR50, UR19, UR15, URZ ;  /* 0x0000000f13320290 */ /* 0x000fe2000fffe03f */
[----:B------:R-:W-:Y:S01]  /*12f0*/  IMAD.MOV.U32 R2, RZ, RZ, RZ ;  /* 0x000000ffff027224 */ /* 0x000fe200078e00ff */
[----:B------:R-:W-:Y:S01]  /*1300*/  @UP3 UIMAD UR7, UR49, UR46, URZ ;  /* 0x0000002e310732a4 */ /* 0x000fe2000f8e023f */
[----:B------:R-:W-:Y:S01]  /*1310*/  IMAD R0, R0, R5, RZ ;  /* 0x0000000500007224 */ /* 0x000fe200078e02ff */
[----:B------:R-:W-:Y:S02]  /*1320*/  ULOP3.LUT UR15, UR24, 0xffffff80, URZ, 0xc0, !UPT ;  /* 0xffffff80180f7892 */ /* 0x000fe4000f8ec03f */
[----:B------:R-:W-:Y:S01]  /*1330*/  UIMAD UR36, UR6, UR33, URZ ;  /* 0x00000021062472a4 */ /* 0x000fe2000f8e023f */
[----:B------:R-:W-:Y:S01]  /*1340*/  IMAD.HI.U32 R0, R3, R0, R2 ;  /* 0x0000000003007227 */ /* 0x000fe200078e0002 */
[----:B------:R-:W-:Y:S01]  /*1350*/  MOV R2, R4 ;  /* 0x0000000400027202 */ /* 0x000fe20000000f00 */
[----:B------:R-:W-:-:S02]  /*1360*/  USHF.L.U64.HI UR12, UR49, 0x7, UR60 ;  /* 0x00000007310c7899 */ /* 0x000fc4000801023c */
[----:B------:R-:W-:Y:S02]  /*1370*/  @UP3 USEL UR19, UR7, UR6, !UP0 ;  /* 0x0000000607133287 */ /* 0x000fe4000c000000 */
[----:B------:R-:W-:Y:S01]  /*1380*/  IMAD.HI.U32 R0, R0, R2, RZ ;  /* 0x0000000200007227 */ /* 0x000fe200078e00ff */
[----:B------:R-:W-:Y:S02]  /*1390*/  UIADD3 UR48, UR17, UR21, URZ ;  /* 0x0000001511307290 */ /* 0x000fe4000fffe03f */
[----:B------:R-:W-:Y:S01]  /*13a0*/  UIADD3 UR7, UR15, -0x80, URZ ;  /* 0xffffff800f077890 */ /* 0x000fe2000fffe03f */
[----:B------:R-:W-:Y:S01]  /*13b0*/  IMAD.MOV R3, RZ, RZ, -R0 ;  /* 0x000000ffff037224 */ /* 0x000fe200078e0a00 */
[----:B------:R-:W-:Y:S01]  /*13c0*/  @UP3 ULDC UR21, c[0x0][0x2e4] ;  /* 0x0000b90000153ab9 */ /* 0x000fe20000000800 */
[----:B------:R-:W-:Y:S02]  /*13d0*/  @UP0 UIADD3 UR48, UR29, UR36, URZ ;  /* 0x000000241d300290 */ /* 0x000fe4000fffe03f */
[----:B------:R-:W-:Y:S01]  /*13e0*/  IMAD R2, R5, R3, R2 ;  /* 0x0000000305027224 */ /* 0x000fe200078e0202 */
[----:B------:R-:W-:-:S02]  /*13f0*/  USEL UR58, UR26, UR18, !UP0 ;  /* 0x000000121a3a7287 */ /* 0x000fc4000c000000 */
[----:B------:R-:W-:Y:S02]  /*1400*/  USEL UR42, UR12, URZ, UP2 ;  /* 0x0000003f0c2a7287 */ /* 0x000fe40009000000 */
[----:B------:R-:W-:Y:S01]  /*1410*/  ISETP.GT.U32.AND P1, PT, R5, R2, PT ;  /* 0x000000020500720c */ /* 0x000fe20003f24070 */
[----:B------:R-:W-:Y:S02]  /*1420*/  @!UP3 UIMAD UR18, UR49, UR47, UR59 ;  /* 0x0000002f3112b2a4 */ /* 0x000fe4000f8e023b */
[----:B------:R-:W-:Y:S02]  /*1430*/  @UP3 UIMAD UR36, UR59, UR21, UR19 ;  /* 0x000000153b2432a4 */ /* 0x000fe4000f8e0213 */
[----:B------:R-:W-:Y:S02]  /*1440*/  USHF.R.S32.HI UR21, URZ, 0x1f, UR7 ;  /* 0x0000001f3f157899 */ /* 0x000fe40008011407 */
[----:B------:R-:W-:Y:S02]  /*1450*/  UIADD3 UR15, UP2, UR7, UR43, URZ ;  /* 0x0000002b070f7290 */ /* 0x000fe4000ff5e03f */
[----:B------:R-:W-:-:S02]  /*1460*/  @!UP3 UIMAD UR36, UR18, UR46, URZ ;  /* 0x0000002e1224b2a4 */ /* 0x000fc4000f8e023f */
[----:B------:R-:W-:Y:S02]  /*1470*/  UIADD3.X UR18, UR21, UR42, URZ, UP2, !UPT ;  /* 0x0000002a15127290 */ /* 0x000fe400097fe43f */
[----:B------:R-:W-:Y:S01]  /*1480*/  @!P1 IMAD.IADD R2, R2, 0x1, -R5 ;  /* 0x0000000102029824 */ /* 0x000fe200078e0a05 */
[----:B------:R-:W-:Y:S01]  /*1490*/  @!P1 IADD3 R0, R0, 0x1, RZ ;  /* 0x0000000100009810 */ /* 0x000fe20007ffe0ff */
[----:B------:R-:W-:Y:S01]  /*14a0*/  UIMAD UR11, UR11, UR15, URZ ;  /* 0x0000000f0b0b72a4 */ /* 0x000fe2000f8e023f */
[----:B------:R-:W-:Y:S01]  /*14b0*/  PLOP3.LUT P1, PT, PT, PT, UP1, 0x80, 0x0 ;  /* 0x000000000000781c */ /* 0x000fe20003f2f018 */
[----:B------:R-:W-:Y:S01]  /*14c0*/  @UP1 UIADD3 UR22, UR25, UR31, URZ ;  /* 0x0000001f19161290 */ /* 0x000fe2000fffe03f */
[----:B------:R-:W-:Y:S01]  /*14d0*/  ISETP.GE.U32.AND P0, PT, R2, R5, PT ;  /* 0x000000050200720c */ /* 0x000fe20003f06070 */
[----:B------:R-:W-:Y:S01]  /*14e0*/  @UP1 UIADD3 UR35, UR25, UR31, URZ ;  /* 0x0000001f19231290 */ /* 0x000fe2000fffe03f */
        /* <DEDUP_REMOVED lines=40> */
.L_x_1002:
        /* <DEDUP_REMOVED lines=13> */
.L_x_1003:
        /* <DEDUP_REMOVED lines=11> */
.L_x_1004:
[----:B------:R-:W-:Y:S02]  /*18f0*/  ULDC UR6, c[0x0][0x270] ;  /* 0x00009c0000067ab9 */ /* 0x000fe40000000800 */
[----:B------:R-:W-:-:S04]  /*1900*/  UIMAD UR6, UR49, UR6, UR59 ;  /* 0x00000006310672a4 */ /* 0x000fc8000f8e023b */
[----:B------:R-:W-:-:S12]  /*1910*/  UIMAD UR6, UR6, UR61, URZ ;  /* 0x0000003d060672a4 */ /* 0x000fd8000f8e023f */
.L_x_1005:
[----:B------:R-:W1:Y:S01]  /*1920*/  S2R R46, SR_TID.X ;  /* 0x00000000002e7919 */ /* 0x000e620000002100 */
[----:B------:R-:W2:Y:S01]  /*1930*/  LDC.64 R6, c[0x0][0x420] ;  /* 0x00010800ff067b82 */ /* 0x000ea20000000a00 */
[----:B------:R-:W-:Y:S01]  /*1940*/  USHF.R.S32.HI UR11, URZ, 0x1f, UR59 ;  /* 0x0000001f3f0b7899 */ /* 0x000fe2000801143b */
[----:B------:R-:W-:Y:S01]  /*1950*/  BSSY B1, `(.L_x_1001) ;  /* 0x0000a9f000017945 */ /* 0x000fe20003800000 */
[----:B------:R-:W-:Y:S01]  /*1960*/  ULDC.64 UR18, c[0x0][0x428] ;  /* 0x00010a0000127ab9 */ /* 0x000fe20000000a00 */
[----:B------:R-:W-:Y:S01]  /*1970*/  UIADD3 UR37, UR7, UR6, URZ ;  /* 0x0000000607257290 */ /* 0x000fe2000fffe03f */
[----:B------:R-:W-:Y:S01]  /*1980*/  IMAD.U32 R12, RZ, RZ, UR18 ;  /* 0x00000012ff0c7e24 */ /* 0x000fe2000f8e00ff */
[----:B------:R-:W-:Y:S01]  /*1990*/  UIMAD UR6, UR11, UR18, URZ ;  /* 0x000000120b0672a4 */ /* 0x000fe2000f8e023f */
[----:B------:R-:W-:Y:S01]  /*19a0*/  ULDC UR15, c[0x0][0x2dc] ;  /* 0x0000b700000f7ab9 */ /* 0x000fe20000000800 */
[----:B------:R-:W-:Y:S02]  /*19b0*/  ULDC UR24, c[0x0][0x270] ;  /* 0x00009c0000187ab9 */ /* 0x000fe40000000800 */
[----:B------:R-:W-:-:S02]  /*19c0*/  UIMAD UR22, UR59, UR19, UR6 ;  /* 0x000000133b1672a4 */ /* 0x000fc4000f8e0206 */
[----:B------:R-:W-:Y:S01]  /*19d0*/  UIADD3 UR6, -UR14, UR23, UR30 ;  /* 0x000000170e067290 */ /* 0x000fe2000fffe11e */
[----:B------:R-:W-:Y:S01]  /*19e0*/  ULDC.64 UR18, c[0x0][0x258] ;  /* 0x0000960000127ab9 */ /* 0x000fe20000000a00 */
[----:B------:R-:W-:Y:S01]  /*19f0*/  UIMAD UR15, UR15, UR24, URZ ;  /* 0x000000180f0f72a4 */ /* 0x000fe2000f8e023f */
[----:B------:R-:W-:Y:S01]  /*1a00*/  IMAD.U32 R13, RZ, RZ, UR18 ;  /* 0x00000012ff0d7e24 */ /* 0x000fe2000f8e00ff */
[----:B------:R-:W-:Y:S02]  /*1a10*/  UIMAD UR11, UR11, UR18, URZ ;  /* 0x000000120b0b72a4 */ /* 0x000fe4000f8e023f */
[----:B------:R-:W-:Y:S02]  /*1a20*/  UIADD3 UR36, UR7, UR36, URZ ;  /* 0x0000002407247290 */ /* 0x000fe4000fffe03f */
[----:B------:R-:W-:Y:S02]  /*1a30*/  UIMAD UR19, UR59, UR19, UR11 ;  /* 0x000000133b1372a4 */ /* 0x000fe4000f8e020b */
[----:B------:R-:W-:Y:S01]  /*1a40*/  USHF.L.U32 UR11, UR15, 0x7, URZ ;  /* 0x000000070f0b7899 */ /* 0x000fe2000800063f */
[----:B--2---:R-:W-:Y:S01]  /*1a50*/  IMAD R10, R6, UR21, RZ ;  /* 0x00000015060a7c24 */ /* 0x004fe2000f8e02ff */
[----:B------:R-:W-:Y:S01]  /*1a60*/  ULDC.64 UR40, c[0x0][0x478] ;  /* 0x00011e0000287ab9 */ /* 0x000fe20000000a00 */
[----:B------:R-:W-:Y:S01]  /*1a70*/  ULDC.64 UR34, c[0x0][0x210] ;  /* 0x0000840000227ab9 */ /* 0x000fe20000000a00 */
[----:B------:R-:W-:Y:S01]  /*1a80*/  ULDC.64 UR26, c[0x0][0x400] ;  /* 0x00010000001a7ab9 */ /* 0x000fe20000000a00 */
[----:B------:R-:W-:Y:S01]  /*1a90*/  IMAD R11, R7, UR7, R10 ;  /* 0x00000007070b7c24 */ /* 0x000fe2000f8e020a */
[----:B------:R-:W-:Y:S01]  /*1aa0*/  USHF.L.U64.HI UR38, UR32, 0x5, UR33 ;  /* 0x0000000520267899 */ /* 0x000fe20008010221 */
[----:B-1----:R-:W-:Y:S01]  /*1ab0*/  SHF.R.S32.HI R15, RZ, 0x1f, R46 ;  /* 0x0000001fff0f7819 */ /* 0x002fe2000001142e */
[----:B------:R-:W-:-:S03]  /*1ac0*/  USHF.L.U32 UR39, UR32, 0x5, URZ ;  /* 0x0000000520277899 */ /* 0x000fc6000800063f */
[CC--:B------:R-:W-:Y:S02]  /*1ad0*/  LEA.HI R4, R15.reuse, R46.reuse, RZ, 0x3 ;  /* 0x0000002e0f047211 */ /* 0x0c0fe400078f18ff */
[----:B------:R-:W-:Y:S02]  /*1ae0*/  LEA.HI R10, R15, R46, RZ, 0x5 ;  /* 0x0000002e0f0a7211 */ /* 0x000fe400078f28ff */
[----:B------:R-:W-:Y:S02]  /*1af0*/  SHF.R.S32.HI R0, RZ, 0x3, R4 ;  /* 0x00000003ff007819 */ /* 0x000fe40000011404 */
[----:B------:R-:W-:Y:S02]  /*1b00*/  LOP3.LUT R4, R4, 0xfffffff8, RZ, 0xc0, !PT ;  /* 0xfffffff804047812 */ /* 0x000fe400078ec0ff */
[----:B------:R-:W-:Y:S02]  /*1b10*/  SHF.R.S32.HI R36, RZ, 0x1f, R0 ;  /* 0x0000001fff247819 */ /* 0x000fe40000011400 */
[----:B------:R-:W-:Y:S01]  /*1b20*/  IADD3 R2, P0, R0, UR7, RZ ;  /* 0x0000000700027c10 */ /* 0x000fe2000ff1e0ff */
[----:B------:R-:W-:Y:S01]  /*1b30*/  IMAD.IADD R4, R46, 0x1, -R4 ;  /* 0x000000012e047824 */ /* 0x000fe200078e0a04 */
[----:B------:R-:W-:-:S02]  /*1b40*/  LOP3.LUT R15, R10, 0xffffffe0, RZ, 0xc0, !PT ;  /* 0xffffffe00a0f7812 */ /* 0x000fc400078ec0ff */
[----:B------:R-:W-:Y:S01]  /*1b50*/  IADD3.X R3, R36, UR21, RZ, P0, !PT ;  /* 0x0000001524037c10 */ /* 0x000fe200087fe4ff */
[----:B------:R-:W-:Y:S01]  /*1b60*/  IMAD.SHL.U32 R4, R4, 0x8, RZ ;  /* 0x0000000804047824 */ /* 0x000fe200078e00ff */
[----:B------:R-:W-:Y:S01]  /*1b70*/  SHF.R.S32.HI R10, RZ, 0x5, R10 ;  /* 0x00000005ff0a7819 */ /* 0x000fe2000001140a */
[----:B------:R-:W-:Y:S02]  /*1b80*/  IMAD.IADD R46, R46, 0x1, -R15 ;  /* 0x000000012e2e7824 */ /* 0x000fe400078e0a0f */
[----:B------:R-:W-:Y:S01]  /*1b90*/  IMAD R3, R3, UR32, RZ ;  /* 0x0000002003037c24 */ /* 0x000fe2000f8e02ff */
[----:B------:R-:W-:Y:S01]  /*1ba0*/  SHF.R.S32.HI R5, RZ, 0x1f, R4 ;  /* 0x0000001fff057819 */ /* 0x000fe20000011404 */
[----:B------:R-:W-:Y:S02]  /*1bb0*/  IMAD R10, R10, UR15, R46 ;  /* 0x0000000f0a0a7c24 */ /* 0x000fe4000f8e022e */
[C---:B------:R-:W-:Y:S02]  /*1bc0*/  IMAD R9, R2.reuse, UR33, R3 ;  /* 0x0000002102097c24 */ /* 0x040fe4000f8e0203 */
[----:B------:R-:W-:-:S03]  /*1bd0*/  IMAD.WIDE.U32 R2, R2, UR32, R4 ;  /* 0x0000002002027c25 */ /* 0x000fc6000f8e0004 */
[----:B------:R-:W-:-:S04]  /*1be0*/  IADD3 R8, P0, R2, UR57, RZ ;  /* 0x0000003902087c10 */ /* 0x000fc8000ff1e0ff */
[----:B------:R-:W-:Y:S02]  /*1bf0*/  IADD3.X R9, R3, UR48, R9, P0, !PT ;  /* 0x0000003003097c10 */ /* 0x000fe400087fe409 */
[----:B------:R-:W-:Y:S01]  /*1c00*/  IADD3 R2, P0, R4, UR10, RZ ;  /* 0x0000000a04027c10 */ /* 0x000fe2000ff1e0ff */
[----:B------:R-:W-:Y:S02]  /*1c10*/  ULDC UR10, c[0x0][0x398] ;  /* 0x0000e600000a7ab9 */ /* 0x000fe40000000800 */
[----:B------:R-:W-:Y:S01]  /*1c20*/  UIADD3 UR6, UR6, -UR10, URZ ;  /* 0x8000000a06067290 */ /* 0x000fe2000fffe03f */
[----:B------:R-:W-:Y:S01]  /*1c30*/  IADD3.X R3, R5, UR51, RZ, P0, !PT ;  /* 0x0000003305037c10 */ /* 0x000fe200087fe4ff */
[----:B------:R-:W-:Y:S01]  /*1c40*/  IMAD.WIDE.U32 R8, R13, UR59, R8 ;  /* 0x0000003b0d087c25 */ /* 0x000fe2000f8e0008 */
[----:B------:R-:W-:Y:S01]  /*1c50*/  UIADD3 UR10, UR46, -0x1, URZ ;  /* 0xffffffff2e0a7890 */ /* 0x000fe2000fffe03f */
[C---:B------:R-:W-:Y:S01]  /*1c60*/  SHF.L.U64.HI R13, R6.reuse, 0x5, R7 ;  /* 0x00000005060d7819 */ /* 0x040fe20000010207 */
[----:B------:R-:W-:Y:S01]  /*1c70*/  USHF.R.S32.HI UR24, URZ, 0x1f, UR6 ;  /* 0x0000001f3f187899 */ /* 0x000fe20008011406 */
[----:B------:R-:W-:Y:S01]  /*1c80*/  IMAD.WIDE.U32 R2, R6, UR7, R2 ;  /* 0x0000000706027c25 */ /* 0x000fe2000f8e0002 */
[----:B------:R-:W-:Y:S01]  /*1c90*/  UIADD3 UR7, UP2, UP0, UR28, UR11, UR52 ;  /* 0x0000000b1c077290 */ /* 0x000fe2000f85e034 */
[----:B------:R-:W-:Y:S01]  /*1ca0*/  LEA R244, P4, R8, UR34, 0x1 ;  /* 0x0000002208f47c11 */ /* 0x000fe2000f8808ff */
[----:B------:R-:W-:Y:S01]  /*1cb0*/  ULEA.HI UR24, UR24, UR6, URZ, 0x7 ;  /* 0x0000000618187291 */ /* 0x000fe2000f8f383f */
[----:B------:R-:W-:Y:S01]  /*1cc0*/  IMAD.IADD R3, R3, 0x1, R11 ;  /* 0x0000000103037824 */ /* 0x000fe200078e020b */
[----:B------:R-:W-:Y:S01]  /*1cd0*/  USHF.R.S32.HI UR11, URZ, 0x1f, UR11 ;  /* 0x0000001f3f0b7899 */ /* 0x000fe2000801140b */
[----:B------:R-:W-:Y:S01]  /*1ce0*/  VIADD R9, R9, UR19 ;  /* 0x0000001309097c36 */ /* 0x000fe20008000000 */
[----:B------:R-:W-:Y:S01]  /*1cf0*/  USHF.R.S32.HI UR24, URZ, 0x7, UR24 ;  /* 0x000000073f187899 */ /* 0x000fe20008011418 */
[----:B------:R-:W-:Y:S01]  /*1d00*/  IMAD.WIDE.U32 R2, R12, UR59, R2 ;  /* 0x0000003b0c027c25 */ /* 0x000fe2000f8e0002 */
[----:B------:R-:W-:-:S02]  /*1d10*/  UIADD3.X UR11, UR53, UR11, UR55, UP2, UP0 ;  /* 0x0000000b350b7290 */ /* 0x000fc400097e0437 */
[----:B------:R-:W-:Y:S01]  /*1d20*/  UISETP.LT.AND UP0, UPT, URZ, UR24, UPT ;  /* 0x000000183f00728c */ /* 0x000fe2000bf01270 */
[----:B------:R-:W-:Y:S01]  /*1d30*/  VIADD R3, R3, UR22 ;  /* 0x0000001603037c36 */ /* 0x000fe20008000000 */
[----:B------:R-:W-:Y:S01]  /*1d40*/  UIADD3 UR6, UP3, UP2, UR56, UR7, UR58 ;  /* 0x0000000738067290 */ /* 0x000fe2000fa7e03a */
[-C--:B------:R-:W-:Y:S01]  /*1d50*/  IMAD R12, R36, R6.reuse, RZ ;  /* 0x00000006240c7224 */ /* 0x080fe200078e02ff */
[----:B------:R-:W-:Y:S01]  /*1d60*/  USEL UR24, URZ, UR24, !UP0 ;  /* 0x000000183f187287 */ /* 0x000fe2000c000000 */
[----:B------:R-:W-:Y:S01]  /*1d70*/  IMAD.WIDE.U32 R2, R0, R6, R2 ;  /* 0x0000000600027225 */ /* 0x000fe200078e0002 */
[----:B------:R-:W-:Y:S01]  /*1d80*/  UIADD3.X UR11, UR54, UR11, UR50, UP3, UP2 ;  /* 0x0000000b360b7290 */ /* 0x000fe20009fe4432 */
[----:B------:R-:W-:Y:S01]  /*1d90*/  LEA.HI.X R242, R8, UR35, R9, 0x1, P4 ;  /* 0x0000002308f27c11 */ /* 0x000fe2000a0f0c09 */
[----:B------:R-:W-:Y:S01]  /*1da0*/  UISETP.GT.AND UP0, UPT, UR46, UR24, UPT ;  /* 0x000000182e00728c */ /* 0x000fe2000bf04270 */
[----:B------:R-:W-:Y:S01]  /*1db0*/  IADD3 R11, P0, R10, UR6, RZ ;  /* 0x000000060a0b7c10 */ /* 0x000fe2000ff1e0ff */
[----:B------:R-:W-:Y:S01]  /*1dc0*/  IMAD R12, R0, R7, R12 ;  /* 0x00000007000c7224 */ /* 0x000fe200078e020c */
[----:B------:R-:W-:-:S02]  /*1dd0*/  UIMAD.WIDE UR6, UR37, 0x4, UR40 ;  /* 0x00000004250678a5 */ /* 0x000fc4000f8e0228 */
[----:B------:R-:W-:Y:S01]  /*1de0*/  LEA.HI.X.SX32 R10, R10, UR11, 0x1, P0 ;  /* 0x0000000b0a0a7c11 */ /* 0x000fe200080f0eff */
[----:B------:R-:W-:Y:S01]  /*1df0*/  ULDC.64 UR28, c[0x0][0x3e0] ;  /* 0x0000f800001c7ab9 */ /* 0x000fe20000000a00 */
[----:B------:R-:W-:Y:S01]  /*1e00*/  PLOP3.LUT P0, PT, PT, PT, UP0, 0x80, 0x0 ;  /* 0x000000000000781c */ /* 0x000fe20003f0f008 */
[----:B------:R-:W-:Y:S01]  /*1e10*/  IMAD.IADD R3, R3, 0x1, R12 ;  /* 0x0000000103037824 */ /* 0x000fe200078e020c */
[C---:B------:R-:W-:Y:S01]  /*1e20*/  LEA R235, P2, R11.reuse, UR26, 0x2 ;  /* 0x0000001a0beb7c11 */ /* 0x040fe2000f8410ff */
[----:B------:R-:W-:Y:S01]  /*1e30*/  ULDC.64 UR52, c[0x0][0x2b0] ;  /* 0x0000ac0000347ab9 */ /* 0x000fe20000000a00 */
[C---:B------:R-:W-:Y:S01]  /*1e40*/  LEA R243, P3, R2.reuse, UR28, 0x1 ;  /* 0x0000001c02f37c11 */ /* 0x040fe2000f8608ff */
[----:B------:R-:W-:Y:S01]  /*1e50*/  UIMAD.WIDE UR18, UR36, 0x4, UR52 ;  /* 0x00000004241278a5 */ /* 0x000fe2000f8e0234 */
[----:B------:R-:W-:Y:S01]  /*1e60*/  LEA.HI.X R234, R11, UR27, R10, 0x2, P2 ;  /* 0x0000001b0bea7c11 */ /* 0x000fe200090f140a */
[----:B------:R-:W-:Y:S01]  /*1e70*/  UMOV UR22, UR6 ;  /* 0x0000000600167c82 */ /* 0x000fe20008000000 */
[----:B------:R-:W-:Y:S01]  /*1e80*/  LEA.HI.X R237, R2, UR29, R3, 0x1, P3 ;  /* 0x0000001d02ed7c11 */ /* 0x000fe200098f0c03 */
[----:B------:R-:W-:Y:S01]  /*1e90*/  UMOV UR21, UR7 ;  /* 0x0000000700157c82 */ /* 0x000fe20008000000 */
[----:B------:R-:W-:-:S03]  /*1ea0*/  IMAD.SHL.U32 R11, R6, 0x20, RZ ;  /* 0x00000020060b7824 */ /* 0x000fc600078e00ff */
        /* <DEDUP_REMOVED lines=20> */
.L_x_1007:
        /* <DEDUP_REMOVED lines=19> */
.L_x_1008:
        /* <DEDUP_REMOVED lines=8> */
[----:B------:R-:W-:Y:S01]  /*21a0*/  BSSY B0, `(.L_x_1009) ;  /* 0x000001a000007945 */ /* 0x000fe20003800000 */
[----:B------:R-:W-:Y:S01]  /*21b0*/  ISETP.GE.AND P2, PT, R6, UR14, PT ;  /* 0x0000000e06007c0c */ /* 0x000fe2000bf46270 */
[----:B------:R-:W-:Y:S01]  /*21c0*/  IMAD.U32 R6, RZ, RZ, UR12 ;  /* 0x0000000cff067e24 */ /* 0x000fe2000f8e00ff */
[----:B------:R-:W-:Y:S01]  /*21d0*/  IADD3 R2, P0, R2, UR18, RZ ;  /* 0x0000001202027c10 */ /* 0x000fe2000ff1e0ff */
[----:B------:R-:W-:Y:S01]  /*21e0*/  ULDC.64 UR12, c[0x0][0x468] ;  /* 0x00011a00000c7ab9 */ /* 0x000fe20000000a00 */
[C---:B------:R-:W-:Y:S01]  /*21f0*/  ISETP.GE.AND P3, PT, R0.reuse, UR14, PT ;  /* 0x0000000e00007c0c */ /* 0x040fe2000bf66270 */
[----:B------:R-:W-:Y:S01]  /*2200*/  UIMAD UR15, UR15, UR12, URZ ;  /* 0x0000000c0f0f72a4 */ /* 0x000fe2000f8e023f */
[----:B------:R-:W-:Y:S01]  /*2210*/  IADD3.X R3, R3, UR19, R6, P0, !PT ;  /* 0x0000001303037c10 */ /* 0x000fe200087fe406 */
[----:B------:R-:W-:Y:S01]  /*2220*/  IMAD.U32 R6, RZ, RZ, UR12 ;  /* 0x0000000cff067e24 */ /* 0x000fe2000f8e00ff */
[----:B------:R-:W-:Y:S01]  /*2230*/  ISETP.GE.AND P1, PT, R7, UR14, PT ;  /* 0x0000000e07007c0c */ /* 0x000fe2000bf26270 */
[----:B------:R-:W-:Y:S01]  /*2240*/  UIMAD UR13, UR59, UR13, UR15 ;  /* 0x0000000d3b0d72a4 */ /* 0x000fe2000f8e020f */
[----:B------:R-:W-:Y:S01]  /*2250*/  IADD3 R7, R0, 0x60, RZ ;  /* 0x0000006000077810 */ /* 0x000fe20007ffe0ff */
[----:B------:R-:W-:-:S03]  /*2260*/  IMAD.WIDE.U32 R2, R6, UR59, R2 ;  /* 0x0000003b06027c25 */ /* 0x000fc6000f8e0002 */
[----:B------:R-:W-:Y:S02]  /*2270*/  ISETP.GE.AND P0, PT, R7, UR14, PT ;  /* 0x0000000e07007c0c */ /* 0x000fe4000bf06270 */
[----:B------:R-:W-:Y:S01]  /*2280*/  IADD3 R10, R3, UR13, RZ ;  /* 0x0000000d030a7c10 */ /* 0x000fe2000fffe0ff */
[----:B------:R-:W-:Y:S10]  /*2290*/  @P3 BRA `(.L_x_1010) ;  /* 0x0000000000283947 */ /* 0x000ff40003800000 */
        /* <DEDUP_REMOVED lines=10> */
.L_x_1010:
[----:B------:R-:W-:Y:S05]  /*2340*/  BSYNC B0 ;  /* 0x0000000000007941 */ /* 0x000fea0003800000 */
.L_x_1009:
        /* <DEDUP_REMOVED lines=14> */
.L_x_1012:
[----:B------:R-:W-:Y:S05]  /*2430*/  BSYNC B0 ;  /* 0x0000000000007941 */ /* 0x000fea0003800000 */
.L_x_1011:
        /* <DEDUP_REMOVED lines=14> */
.L_x_1014:
[----:B------:R-:W-:Y:S05]  /*2520*/  BSYNC B0 ;  /* 0x0000000000007941 */ /* 0x000fea0003800000 */
.L_x_1013:
        /* <DEDUP_REMOVED lines=14> */
.L_x_1016:
[----:B------:R-:W-:Y:S05]  /*2610*/  BSYNC B0 ;  /* 0x0000000000007941 */ /* 0x000fea0003800000 */
.L_x_1015:
        /* <DEDUP_REMOVED lines=26> */
.L_x_1018:
[----:B------:R-:W-:Y:S05]  /*27c0*/  BSYNC B0 ;  /* 0x0000000000007941 */ /* 0x000fea0003800000 */
.L_x_1017:
        /* <DEDUP_REMOVED lines=14> */
.L_x_1020:
[----:B------:R-:W-:Y:S05]  /*28b0*/  BSYNC B0 ;  /* 0x0000000000007941 */ /* 0x000fea0003800000 */
.L_x_1019:
        /* <DEDUP_REMOVED lines=14> */
.L_x_1022:
[----:B------:R-:W-:Y:S05]  /*29a0*/  BSYNC B0 ;  /* 0x0000000000007941 */ /* 0x000fea0003800000 */
.L_x_1021:
        /* <DEDUP_REMOVED lines=14> */
.L_x_1006:
[----:B------:R-:W-:Y:S01]  /*2a90*/  PLOP3.LUT P1, PT, PT, PT, UP4, 0x80, 0x0 ;  /* 0x000000000000781c */ /* 0x000fe20003f2f048 */
[----:B------:R-:W-:Y:S01]  /*2aa0*/  UIMAD UR6, UR10, -0x80, UR23 ;  /* 0xffffff800a0678a4 */ /* 0x000fe2000f8e0217 */
[C---:B------:R-:W-:Y:S01]  /*2ab0*/  VIADD R3, R0.reuse, 0x20 ;  /* 0x0000002000037836 */ /* 0x040fe20000000000 */
[----:B------:R-:W2:Y:S01]  /*2ac0*/  LDL R47, [R1] ;  /* 0x00000000012f7983 */ /* 0x000ea20000100800 */
[C---:B------:R-:W-:Y:S01]  /*2ad0*/  VIADD R16, R0.reuse, 0x40 ;  /* 0x0000004000107836 */ /* 0x040fe20000000000 */
[----:B------:R-:W-:Y:S01]  /*2ae0*/  ULEA.HI UR11, UR10, UR10, URZ, 0x1 ;  /* 0x0000000a0a0b7291 */ /* 0x000fe2000f8f083f */
[C---:B------:R-:W-:Y:S01]  /*2af0*/  VIADD R18, R0.reuse, 0x60 ;  /* 0x0000006000127836 */ /* 0x040fe20000000000 */
[----:B------:R-:W-:Y:S01]  /*2b00*/  ISETP.GE.AND P2, PT, R0, UR6, PT ;  /* 0x0000000600007c0c */ /* 0x000fe2000bf46270 */
[----:B------:R-:W-:Y:S01]  /*2b10*/  UIMAD UR7, UR20, -0x80, UR14 ;  /* 0xffffff80140778a4 */ /* 0x000fe2000f8e020e */
[----:B------:R-:W-:Y:S01]  /*2b20*/  ISETP.GE.AND P5, PT, R3, UR6, PT ;  /* 0x0000000603007c0c */ /* 0x000fe2000bfa6270 */
[----:B------:R-:W-:Y:S01]  /*2b30*/  ULOP3.LUT UR11, UR11, 0xfffffffe, URZ, 0xc0, !UPT ;  /* 0xfffffffe0b0b7892 */ /* 0x000fe2000f8ec03f */
[----:B------:R-:W-:Y:S01]  /*2b40*/  ISETP.GE.AND P0, PT, R16, UR6, PT ;  /* 0x0000000610007c0c */ /* 0x000fe2000bf06270 */
[----:B------:R-:W-:Y:S01]  /*2b50*/  ULDC.64 UR28, c[0x0][0x260] ;  /* 0x00009800001c7ab9 */ /* 0x000fe20000000a00 */
[----:B------:R-:W-:Y:S01]  /*2b60*/  @P1 BAR.SYNC.DEFER_BLOCKING 0x0 ;  /* 0x0000000000001b1d */ /* 0x000fe20000010000 */
[----:B------:R-:W-:Y:S01]  /*2b70*/  ISETP.GE.AND P6, PT, R18, UR6, PT ;  /* 0x0000000612007c0c */ /* 0x000fe2000bfc6270 */
[----:B------:R-:W-:Y:S01]  /*2b80*/  UIADD3 UR11, UR10, -UR11, URZ ;  /* 0x8000000b0a0b7290 */ /* 0x000fe2000fffe03f */
[----:B------:R-:W-:-:S02]  /*2b90*/  LEA R2, R250, UR4, 0x1 ;  /* 0x00000004fa027c11 */ /* 0x000fc4000f8e08ff */
[----:B------:R-:W-:Y:S01]  /*2ba0*/  ISETP.GE.AND P4, PT, R3, UR7, PT ;  /* 0x0000000703007c0c */ /* 0x000fe2000bf86270 */
[----:B------:R-:W-:Y:S01]  /*2bb0*/  UISETP.NE.AND UP0, UPT, UR11, 0x1, UPT ;  /* 0x000000010b00788c */ /* 0x000fe2000bf05270 */
[----:B------:R-:W-:Y:S01]  /*2bc0*/  @!P2 IMAD.MOV.U32 R8, RZ, RZ, R243 ;  /* 0x000000ffff08a224 */ /* 0x000fe200078e00f3 */
[----:B------:R-:W-:Y:S01]  /*2bd0*/  UIMAD UR11, UR44, UR12, URZ ;  /* 0x0000000c2c0b72a4 */ /* 0x000fe2000f8e023f */
[----:B------:R-:W-:Y:S01]  /*2be0*/  @!P2 IMAD.MOV.U32 R9, RZ, RZ, R237 ;  /* 0x000000ffff09a224 */ /* 0x000fe200078e00ed */
[CC--:B------:R-:W-:Y:S01]  /*2bf0*/  @!P5 LEA R12, P3, R11.reuse, R243.reuse, 0x1 ;  /* 0x000000f30b0cd211 */ /* 0x0c0fe200078608ff */
[----:B------:R-:W-:Y:S01]  /*2c00*/  VIADD R3, R250, 0x2000 ;  /* 0x00002000fa037836 */ /* 0x000fe20000000000 */
[C---:B------:R-:W-:Y:S01]  /*2c10*/  @!P0 LEA R10, P1, R6.reuse, R243, 0x7 ;  /* 0x000000f3060a8211 */ /* 0x040fe200078238ff */
[----:B------:R-:W-:Y:S01]  /*2c20*/  UIMAD UR11, UR30, UR13, UR11 ;  /* 0x0000000d1e0b72a4 */ /* 0x000fe2000f8e020b */
[-C--:B------:R-:W-:Y:S01]  /*2c30*/  @!P5 LEA.HI.X R13, R11, R237.reuse, R13, 0x1, P3 ;  /* 0x000000ed0b0dd211 */ /* 0x080fe200018f0c0d */
[----:B------:R-:W-:Y:S01]  /*2c40*/  @!P6 IMAD R15, R7, 0xc0, RZ ;  /* 0x000000c0070fe824 */ /* 0x000fe200078e02ff */
[----:B------:R-:W-:Y:S01]  /*2c50*/  @!P0 LEA.HI.X R11, R6, R237, R7, 0x7, P1 ;  /* 0x000000ed060b8211 */ /* 0x000fe200008f3c07 */
[----:B------:R-:W-:Y:S01]  /*2c60*/  ULDC.64 UR26, c[0x0][0x268] ;  /* 0x00009a00001a7ab9 */ /* 0x000fe20000000a00 */
[----:B------:R-:W-:Y:S01]  /*2c70*/  PLOP3.LUT P1, PT, PT, PT, UP0, 0x80, 0x0 ;  /* 0x000000000000781c */ /* 0x000fe20003f2f008 */
[----:B------:R-:W-:Y:S01]  /*2c80*/  ULDC UR15, c[0x0][0x270] ;  /* 0x00009c00000f7ab9 */ /* 0x000fe20000000800 */
[----:B------:R-:W-:Y:S01]  /*2c90*/  ISETP.GE.AND P3, PT, R16, UR7, PT ;  /* 0x0000000710007c0c */ /* 0x000fe2000bf66270 */
[----:B------:R-:W-:Y:S01]  /*2ca0*/  VOTEU.ALL UP0, P6 ;  /* 0x00000000003f7886 */ /* 0x000fe20003000000 */
[----:B------:R-:W-:Y:S01]  /*2cb0*/  SEL R3, R3, R250, !P1 ;  /* 0x000000fa03037207 */ /* 0x000fe20004800000 */
[----:B------:R-:W-:Y:S03]  /*2cc0*/  @P2 STS.128 [R2+0x8000], RZ ;  /* 0x008000ff02002388 */ /* 0x000fe60000000c00 */
[----:B------:R-:W-:Y:S01]  /*2cd0*/  LEA R225, R3, UR4, 0x1 ;  /* 0x0000000403e17c11 */ /* 0x000fe2000f8e08ff */
[----:B------:R-:W-:Y:S01]  /*2ce0*/  @!PT LDS RZ, [RZ] ;  /* 0x00000000fffff984 */ /* 0x000fe20000000800 */
[----:B------:R-:W-:Y:S01]  /*2cf0*/  @!PT LDS RZ, [RZ] ;  /* 0x00000000fffff984 */ /* 0x000fe20000000800 */
[----:B------:R-:W-:Y:S01]  /*2d00*/  @!PT LDS RZ, [RZ] ;  /* 0x00000000fffff984 */ /* 0x000fe20000000800 */
[----:B------:R1:W-:Y:S01]  /*2d10*/  @!P2 LDGSTS.E.BYPASS.LTC128B.128 [R2+0x8000], desc[UR8][R8.64] ;  /* 0x080000000802afae */ /* 0x0003e2000b901d48 */
[----:B------:R-:W-:-:S03]  /*2d20*/  MOV R3, UR38 ;  /* 0x0000002600037c02 */ /* 0x000fc60008000f00 */
[----:B------:R-:W-:Y:S02]  /*2d30*/  @P5 STS.128 [R2+0x9000], RZ ;  /* 0x009000ff02005388 */ /* 0x000fe40000000c00 */
[----:B------:R-:W3:Y:S02]  /*2d40*/  @!P3 LDC.64 R38, c[0x0][0x218] ;  /* 0x00008600ff26bb82 */ /* 0x000ee40000000a00 */
[----:B------:R-:W-:Y:S01]  /*2d50*/  @!PT LDS RZ, [RZ] ;  /* 0x00000000fffff984 */ /* 0x000fe20000000800 */
[----:B------:R-:W-:Y:S01]  /*2d60*/  @!PT LDS RZ, [RZ] ;  /* 0x00000000fffff984 */ /* 0x000fe20000000800 */
[----:B------:R-:W-:Y:S01]  /*2d70*/  @!PT LDS RZ, [RZ] ;  /* 0x00000000fffff984 */ /* 0x000fe20000000800 */
[----:B------:R-:W-:Y:S04]  /*2d80*/  @!P5 LDGSTS.E.BYPASS.LTC128B.128 [R2+0x9000], desc[UR8][R12.64] ;  /* 0x090000000c02dfae */ /* 0x000fe8000b901d48 */
        /* <DEDUP_REMOVED lines=9> */
[----:B------:R-:W-:Y:S02]  /*2e20*/  @!P6 IMAD.IADD R7, R9, 0x1, R15 ;  /* 0x000000010907e824 */ /* 0x000fe400078e020f */
[----:B------:R-:W-:Y:S02]  /*2e30*/  @!P6 IMAD.MOV.U32 R6, RZ, RZ, R8 ;  /* 0x000000ffff06e224 */ /* 0x000fe400078e0008 */
[----:B------:R-:W-:Y:S02]  /*2e40*/  IMAD.U32 R9, RZ, RZ, UR39 ;  /* 0x00000027ff097e24 */ /* 0x000fe4000f8e00ff */
[----:B----4-:R-:W-:Y:S01]  /*2e50*/  IMAD.U32 R11, RZ, RZ, UR32 ;  /* 0x00000020ff0b7e24 */ /* 0x010fe2000f8e00ff */
[----:B------:R-:W-:Y:S01]  /*2e60*/  @!PT LDS RZ, [RZ] ;  /* 0x00000000fffff984 */ /* 0x000fe20000000800 */
[----:B------:R-:W-:Y:S01]  /*2e70*/  @!PT LDS RZ, [RZ] ;  /* 0x00000000fffff984 */ /* 0x000fe20000000800 */
[----:B------:R-:W-:Y:S01]  /*2e80*/  @!PT LDS RZ, [RZ] ;  /* 0x00000000fffff984 */ /* 0x000fe20000000800 */
[----:B------:R1:W-:Y:S01]  /*2e90*/  @!P6 LDGSTS.E.BYPASS.LTC128B.128 [R2+0xb000], desc[UR8][R6.64] ;  /* 0x0b0000000602efae */ /* 0x0003e2000b901d48 */
[----:B------:R-:W-:Y:S02]  /*2ea0*/  IMAD.U32 R10, RZ, RZ, UR33 ;  /* 0x00000021ff0a7e24 */ /* 0x000fe4000f8e00ff */
[----:B------:R-:W-:Y:S01]  /*2eb0*/  IMAD R12, R19, UR26, RZ ;  /* 0x0000001a130c7c24 */ /* 0x000fe2000f8e02ff */
[----:B------:R-:W-:Y:S03]  /*2ec0*/  @P2 STS [R225], RZ ;  /* 0x000000ffe1002388 */ /* 0x000fe60000000800 */
[----:B------:R-:W-:Y:S01]  /*2ed0*/  IMAD R12, R14, UR27, R12 ;  /* 0x0000001b0e0c7c24 */ /* 0x000fe2000f8e020c */
[----:B------:R-:W-:Y:S04]  /*2ee0*/  @P2 STS [R225+0x4], RZ ;  /* 0x000004ffe1002388 */ /* 0x000fe80000000800 */
[----:B------:R-:W-:Y:S04]  /*2ef0*/  @P2 STS [R225+0x8], RZ ;  /* 0x000008ffe1002388 */ /* 0x000fe80000000800 */
[----:B------:R-:W-:Y:S01]  /*2f00*/  @P2 STS [R225+0xc], RZ ;  /* 0x00000cffe1002388 */ /* 0x000fe20000000800 */
[----:B-1----:R-:W-:-:S02]  /*2f10*/  @!P2 IMAD.MOV.U32 R6, RZ, RZ, R244 ;  /* 0x000000ffff06a224 */ /* 0x002fc400078e00f4 */
[----:B------:R-:W-:-:S05]  /*2f20*/  @!P2 IMAD.MOV.U32 R7, RZ, RZ, R242 ;  /* 0x000000ffff07a224 */ /* 0x000fca00078e00f2 */
[----:B------:R-:W-:Y:S01]  /*2f30*/  @!PT LDS RZ, [RZ] ;  /* 0x00000000fffff984 */ /* 0x000fe20000000800 */
[----:B------:R-:W-:Y:S01]  /*2f40*/  @!PT LDS RZ, [RZ] ;  /* 0x00000000fffff984 */ /* 0x000fe20000000800 */
[----:B------:R-:W-:Y:S01]  /*2f50*/  @!PT LDS RZ, [RZ] ;  /* 0x00000000fffff984 */ /* 0x000fe20000000800 */
[----:B------:R1:W-:Y:S01]  /*2f60*/  @!P2 LDGSTS.E.BYPASS.LTC128B.128 [R225], desc[UR8][R6.64] ;  /* 0x0000000006e1afae */ /* 0x0003e2000b901d48 */
[----:B------:R-:W-:-:S03]  /*2f70*/  @!P5 LEA R8, P2, R9, R244, 0x1 ;  /* 0x000000f40908d211 */ /* 0x000fc600078408ff */
[----:B------:R-:W-:Y:S01]  /*2f80*/  @P5 STS [R225+0x1000], RZ ;  /* 0x001000ffe1005388 */ /* 0x000fe20000000800 */
[----:B------:R-:W-:Y:S01]  /*2f90*/  @!P5 LEA.HI.X R9, R9, R242, R3, 0x1, P2 ;  /* 0x000000f20909d211 */ /* 0x000fe200010f0c03 */
[----:B------:R-:W-:Y:S01]  /*2fa0*/  IMAD.U32 R3, RZ, RZ, UR11 ;  /* 0x0000000bff037e24 */ /* 0x000fe2000f8e00ff */
[C---:B------:R-:W-:Y:S01]  /*2fb0*/  @!P0 LEA R16, P2, R11.reuse, R244, 0x7 ;  /* 0x000000f40b108211 */ /* 0x040fe200078438ff */
[----:B------:R-:W-:Y:S01]  /*2fc0*/  @P5 STS [R225+0x1004], RZ ;  /* 0x001004ffe1005388 */ /* 0x000fe20000000800 */
[----:B------:R-:W-:Y:S02]  /*2fd0*/  UIMAD UR11, UR44, UR16, URZ ;  /* 0x000000102c0b72a4 */ /* 0x000fe4000f8e023f */
[----:B------:R-:W-:Y:S01]  /*2fe0*/  @!P0 LEA.HI.X R17, R11, R242, R10, 0x7, P2 ;  /* 0x000000f20b118211 */ /* 0x000fe200010f3c0a */
[----:B------:R-:W-:Y:S01]  /*2ff0*/  @P5 STS [R225+0x1008], RZ ;  /* 0x001008ffe1005388 */ /* 0x000fe20000000800 */
[----:B------:R-:W-:Y:S01]  /*3000*/  ISETP.GE.AND P2, PT, R18, UR7, PT ;  /* 0x0000000712007c0c */ /* 0x000fe2000bf46270 */
[----:B------:R-:W-:-:S02]  /*3010*/  UIMAD UR11, UR30, UR17, UR11 ;  /* 0x000000111e0b72a4 */ /* 0x000fc4000f8e020b */
[----:B------:R-:W-:Y:S04]  /*3020*/  @P5 STS [R225+0x100c], RZ ;  /* 0x00100cffe1005388 */ /* 0x000fe80000000800 */
[----:B------:R-:W-:Y:S01]  /*3030*/  @!PT LDS RZ, [RZ] ;  /* 0x00000000fffff984 */ /* 0x000fe20000000800 */
[----:B------:R-:W-:Y:S01]  /*3040*/  @!PT LDS RZ, [RZ] ;  /* 0x00000000fffff984 */ /* 0x000fe20000000800 */
[----:B------:R-:W-:Y:S01]  /*3050*/  @!PT LDS RZ, [RZ] ;  /* 0x00000000fffff984 */ /* 0x000fe20000000800 */
[----:B------:R4:W-:Y:S04]  /*3060*/  @!P5 LDGSTS.E.BYPASS.LTC128B.128 [R225+0x1000], desc[UR8][R8.64] ;  /* 0x0100000008e1dfae */ /* 0x0009e8000b901d48 */
[----:B------:R-:W-:Y:S02]  /*3070*/  @P0 STS [R225+0x2000], RZ ;  /* 0x002000ffe1000388 */ /* 0x000fe40000000800 */
[----:B------:R-:W3:Y:S01]  /*3080*/  @!P2 LDC.64 R34, c[0x0][0x218] ;  /* 0x00008600ff22ab82 */ /* 0x000ee20000000a00 */
[----:B-1----:R-:W-:Y:S01]  /*3090*/  IMAD.U32 R6, RZ, RZ, UR12 ;  /* 0x0000000cff067e24 */ /* 0x002fe2000f8e00ff */
[----:B------:R-:W-:Y:S03]  /*30a0*/  @P0 STS [R225+0x2004], RZ ;  /* 0x002004ffe1000388 */ /* 0x000fe60000000800 */
[----:B------:R-:W-:Y:S01]  /*30b0*/  IMAD.WIDE.U32 R6, R6, UR30, R4 ;  /* 0x0000001e06067c25 */ /* 0x000fe2000f8e0004 */
[----:B------:R-:W-:Y:S04]  /*30c0*/  @P0 STS [R225+0x2008], RZ ;  /* 0x002008ffe1000388 */ /* 0x000fe80000000800 */
[----:B------:R-:W-:Y:S04]  /*30d0*/  @P0 STS [R225+0x200c], RZ ;  /* 0x00200cffe1000388 */ /* 0x000fe80000000800 */
[----:B------:R-:W-:Y:S01]  /*30e0*/  @!PT LDS RZ, [RZ] ;  /* 0x00000000fffff984 */ /* 0x000fe20000000800 */
[----:B------:R-:W-:Y:S01]  /*30f0*/  @!PT LDS RZ, [RZ] ;  /* 0x00000000fffff984 */ /* 0x000fe20000000800 */
[----:B------:R-:W-:Y:S01]  /*3100*/  @!PT LDS RZ, [RZ] ;  /* 0x00000000fffff984 */ /* 0x000fe20000000800 */
[----:B------:R1:W-:Y:S04]  /*3110*/  @!P0 LDGSTS.E.BYPASS.LTC128B.128 [R225+0x2000], desc[UR8][R16.64] ;  /* 0x0200000010e18fae */ /* 0x0003e8000b901d48 */
[----:B------:R-:W-:Y:S01]  /*3120*/  @P6 STS [R225+0x3000], RZ ;  /* 0x003000ffe1006388 */ /* 0x000fe20000000800 */
[----:B----4-:R-:W-:-:S03]  /*3130*/  IADD3 R8, P5, R6, UR42, RZ ;  /* 0x0000002a06087c10 */ /* 0x010fc6000ffbe0ff */
[----:B------:R-:W-:Y:S01]  /*3140*/  @P6 STS [R225+0x3004], RZ ;  /* 0x003004ffe1006388 */ /* 0x000fe20000000800 */
[----:B------:R-:W-:Y:S01]  /*3150*/  IADD3.X R9, R7, UR45, R3, P5, !PT ;  /* 0x0000002d07097c10 */ /* 0x000fe2000affe403 */
[----:B------:R-:W-:Y:S01]  /*3160*/  IMAD.U32 R3, RZ, RZ, UR16 ;  /* 0x00000010ff037e24 */ /* 0x000fe2000f8e00ff */
[C---:B------:R-:W-:Y:S01]  /*3170*/  @!P4 IADD3 R23, P5, R0.reuse, 0x20, RZ ;  /* 0x000000200017c810 */ /* 0x040fe20007fbe0ff */
[----:B------:R-:W-:Y:S02]  /*3180*/  @P6 STS [R225+0x3008], RZ ;  /* 0x003008ffe1006388 */ /* 0x000fe40000000800 */
[----:B------:R-:W-:Y:S02]  /*3190*/  IMAD.WIDE.U32 R4, R3, UR30, R4 ;  /* 0x0000001e03047c25 */ /* 0x000fe4000f8e0004 */
[----:B------:R-:W-:Y:S02]  /*31a0*/  @P6 STS [R225+0x300c], RZ ;  /* 0x00300cffe1006388 */ /* 0x000fe40000000800 */
[----:B------:R-:W-:Y:S01]  /*31b0*/  @!P4 IMAD.X R18, RZ, RZ, R36, P5 ;  /* 0x000000ffff12c224 */ /* 0x000fe200028e0624 */
[----:B------:R-:W-:Y:S01]  /*31c0*/  @!P3 IADD3 R28, P5, R0, 0x40, RZ ;  /* 0x00000040001cb810 */ /* 0x000fe20007fbe0ff */
[----:B------:R-:W-:Y:S01]  /*31d0*/  IMAD.U32 R3, RZ, RZ, UR11 ;  /* 0x0000000bff037e24 */ /* 0x000fe2000f8e00ff */
[----:B------:R-:W-:-:S03]  /*31e0*/  @!UP0 UIMAD UR11, UR33, 0xc0, URZ ;  /* 0x000000c0210b88a4 */ /* 0x000fc6000f8e023f */
[--C-:B------:R-:W-:Y:S01]  /*31f0*/  @!P3 IMAD.X R22, RZ, RZ, R36.reuse, P5 ;  /* 0x000000ffff16b224 */ /* 0x100fe200028e0624 */
[C---:B------:R-:W-:Y:S02]  /*3200*/  @!P2 IADD3 R27, P5, R0.reuse, 0x60, RZ ;  /* 0x00000060001ba810 */ /* 0x040fe40007fbe0ff */
[----:B-1----:R-:W-:Y:S01]  /*3210*/  @!P3 IADD3 R16, P0, R0, 0x40, RZ ;  /* 0x000000400010b810 */ /* 0x002fe20007f1e0ff */
[----:B------:R-:W-:Y:S02]  /*3220*/  @!P3 IMAD R22, R22, UR12, RZ ;  /* 0x0000000c1616bc24 */ /* 0x000fe4000f8e02ff */
[----:B------:R-:W-:Y:S01]  /*3230*/  @!P2 IMAD.X R32, RZ, RZ, R36, P5 ;  /* 0x000000ffff20a224 */ /* 0x000fe200028e0624 */
[----:B------:R-:W-:Y:S01]  /*3240*/  IADD3 R6, P5, R4, UR43, RZ ;  /* 0x0000002b04067c10 */ /* 0x000fe2000ffbe0ff */
[----:B------:R-:W-:Y:S02]  /*3250*/  @!P6 IMAD.MOV.U32 R4, RZ, RZ, R244 ;  /* 0x000000ffff04e224 */ /* 0x000fe400078e00f4 */
[----:B------:R-:W-:Y:S01]  /*3260*/  @!P3 IMAD R43, R28, UR13, R22 ;  /* 0x0000000d1c2bbc24 */ /* 0x000fe2000f8e0216 */
[----:B------:R-:W-:Y:S01]  /*3270*/  IADD3.X R7, R5, UR47, R3, P5, !PT ;  /* 0x0000002f05077c10 */ /* 0x000fe2000affe403 */
[----:B------:R-:W-:Y:S01]  /*3280*/  @!P6 IMAD.MOV.U32 R5, RZ, RZ, R242 ;  /* 0x000000ffff05e224 */ /* 0x000fe200078e00f2 */
[----:B------:R-:W-:Y:S01]  /*3290*/  @!P4 IADD3 R26, P5, R0, 0x20, RZ ;  /* 0x00000020001ac810 */ /* 0x000fe20007fbe0ff */
[----:B------:R-:W-:-:S02]  /*32a0*/  IMAD R3, R19, UR28, RZ ;  /* 0x0000001c13037c24 */ /* 0x000fc4000f8e02ff */
[----:B------:R-:W-:Y:S01]  /*32b0*/  @!P6 IMAD.WIDE.U32 R10, R11, 0xc0, R4 ;  /* 0x000000c00b0ae825 */ /* 0x000fe200078e0004 */
[----:B------:R-:W-:Y:S02]  /*32c0*/  @!P4 IADD3.X R29, RZ, R36, RZ, P5, !PT ;  /* 0x00000024ff1dc210 */ /* 0x000fe40002ffe4ff */
[----:B------:R-:W-:Y:S01]  /*32d0*/  ISETP.GE.AND P5, PT, R0, UR7, PT ;  /* 0x0000000700007c0c */ /* 0x000fe2000bfa6270 */
[C---:B------:R-:W-:Y:S02]  /*32e0*/  IMAD R3, R14.reuse, UR29, R3 ;  /* 0x0000001d0e037c24 */ /* 0x040fe4000f8e0203 */
[----:B------:R-:W-:-:S04]  /*32f0*/  IMAD.WIDE.U32 R4, R14, UR28, R8 ;  /* 0x0000001c0e047c25 */ /* 0x000fc8000f8e0008 */
[----:B------:R-:W-:Y:S02]  /*3300*/  IMAD.IADD R5, R5, 0x1, R3 ;  /* 0x0000000105057824 */ /* 0x000fe400078e0203 */
[----:B------:R-:W-:Y:S01]  /*3310*/  IMAD.WIDE.U32 R6, R14, UR26, R6 ;  /* 0x0000001a0e067c25 */ /* 0x000fe2000f8e0006 */
[----:B------:R-:W-:-:S03]  /*3320*/  MOV R241, 0x7f800000 ;  /* 0x7f80000000f17802 */ /* 0x000fc60000000f00 */
[----:B------:R-:W-:Y:S02]  /*3330*/  IMAD.MOV.U32 R240, RZ, RZ, 0x7f800000 ;  /* 0x7f800000fff07424 */ /* 0x000fe400078e00ff */
[----:B------:R-:W-:Y:S02]  /*3340*/  IMAD.MOV.U32 R238, RZ, RZ, 0x7f800000 ;  /* 0x7f800000ffee7424 */ /* 0x000fe400078e00ff */
[----:B------:R-:W-:Y:S02]  /*3350*/  IMAD.MOV.U32 R239, RZ, RZ, 0x7f800000 ;  /* 0x7f800000ffef7424 */ /* 0x000fe400078e00ff */
[----:B------:R-:W-:Y:S02]  /*3360*/  VIADD R183, R188, 0x2000 ;  /* 0x00002000bcb77836 */ /* 0x000fe40000000000 */
[----:B------:R-:W-:Y:S02]  /*3370*/  VIADD R177, R187, 0x2000 ;  /* 0x00002000bbb17836 */ /* 0x000fe40000000000 */
[----:B------:R-:W-:-:S02]  /*3380*/  IMAD.MOV.U32 R185, RZ, RZ, 0x20 ;  /* 0x00000020ffb97424 */ /* 0x000fc400078e00ff */
[----:B------:R-:W-:Y:S02]  /*3390*/  IMAD.MOV.U32 R178, RZ, RZ, 0x40 ;  /* 0x00000040ffb27424 */ /* 0x000fe400078e00ff */
[----:B------:R-:W-:Y:S01]  /*33a0*/  IMAD.MOV.U32 R248, RZ, RZ, 0x40 ;  /* 0x00000040fff87424 */ /* 0x000fe200078e00ff */
[----:B------:R-:W-:Y:S01]  /*33b0*/  CS2R R126, SRZ ;  /* 0x00000000007e7805 */ /* 0x000fe2000001ff00 */
[----:B------:R-:W-:Y:S01]  /*33c0*/  @!P6 VIADD R15, R11, UR11 ;  /* 0x0000000b0b0fec36 */ /* 0x000fe20008000000 */
[----:B------:R-:W-:Y:S01]  /*33d0*/  CS2R R124, SRZ ;  /* 0x00000000007c7805 */ /* 0x000fe2000001ff00 */
[----:B------:R-:W-:Y:S01]  /*33e0*/  @!P6 IMAD.MOV.U32 R14, RZ, RZ, R10 ;  /* 0x000000ffff0ee224 */ /* 0x000fe200078e000a */
[----:B------:R-:W-:Y:S01]  /*33f0*/  CS2R R130, SRZ ;  /* 0x0000000000827805 */ /* 0x000fe2000001ff00 */
[----:B------:R-:W-:Y:S01]  /*3400*/  @!P4 IMAD R3, R18, UR12, RZ ;  /* 0x0000000c1203cc24 */ /* 0x000fe2000f8e02ff */
[----:B------:R-:W-:Y:S01]  /*3410*/  @!P4 MOV R18, R6 ;  /* 0x000000060012c202 */ /* 0x000fe20000000f00 */
[----:B------:R-:W-:Y:S01]  /*3420*/  @!P3 IMAD.MOV.U32 R10, RZ, RZ, R4 ;  /* 0x000000ffff0ab224 */ /* 0x000fe200078e0004 */
[----:B------:R-:W-:Y:S01]  /*3430*/  @!PT LDS RZ, [RZ] ;  /* 0x00000000fffff984 */ /* 0x000fe20000000800 */
[----:B------:R-:W-:Y:S01]  /*3440*/  @!PT LDS RZ, [RZ] ;  /* 0x00000000fffff984 */ /* 0x000fe20000000800 */
[----:B------:R-:W-:Y:S01]  /*3450*/  @!PT LDS RZ, [RZ] ;  /* 0x00000000fffff984 */ /* 0x000fe20000000800 */
[----:B------:R1:W-:Y:S01]  /*3460*/  @!P6 LDGSTS.E.BYPASS.LTC128B.128 [R225+0x3000], desc[UR8][R14.64] ;  /* 0x030000000ee1efae */ /* 0x0003e2000b901d48 */
[--C-:B------:R-:W-:Y:S01]  /*3470*/  @!P3 IMAD.MOV.U32 R11, RZ, RZ, R5.reuse ;  /* 0x000000ffff0bb224 */ /* 0x100fe200078e0005 */
[----:B------:R-:W-:Y:S01]  /*3480*/  CS2R R128, SRZ ;  /* 0x0000000000807805 */ /* 0x000fe2000001ff00 */
[----:B------:R-:W-:Y:S01]  /*3490*/  IMAD.IADD R7, R7, 0x1, R12 ;  /* 0x0000000107077824 */ /* 0x000fe200078e020c */
[----:B------:R-:W-:Y:S01]  /*34a0*/  @P5 STS.128 [R2+0xc000], RZ ;  /* 0x00c000ff02005388 */ /* 0x000fe20000000c00 */
[--C-:B------:R-:W-:Y:S01]  /*34b0*/  @!P5 IMAD.MOV.U32 R20, RZ, RZ, R4.reuse ;  /* 0x000000ffff14d224 */ /* 0x100fe200078e0004 */
[----:B------:R-:W-:Y:S01]  /*34c0*/  CS2R R122, SRZ ;  /* 0x00000000007a7805 */ /* 0x000fe2000001ff00 */
[--C-:B------:R-:W-:Y:S01]  /*34d0*/  @!P5 IMAD.MOV.U32 R21, RZ, RZ, R5.reuse ;  /* 0x000000ffff15d224 */ /* 0x100fe200078e0005 */
[----:B------:R-:W-:Y:S01]  /*34e0*/  CS2R R120, SRZ ;  /* 0x0000000000787805 */ /* 0x000fe2000001ff00 */
[--C-:B------:R-:W-:Y:S01]  /*34f0*/  @!P2 IMAD.MOV.U32 R12, RZ, RZ, R4.reuse ;  /* 0x000000ffff0ca224 */ /* 0x100fe200078e0004 */
[----:B------:R-:W-:Y:S01]  /*3500*/  CS2R R118, SRZ ;  /* 0x0000000000767805 */ /* 0x000fe2000001ff00 */
[----:B------:R-:W-:Y:S01]  /*3510*/  @!P2 IMAD.MOV.U32 R13, RZ, RZ, R5 ;  /* 0x000000ffff0da224 */ /* 0x000fe200078e0005 */
[----:B------:R-:W-:Y:S01]  /*3520*/  CS2R R116, SRZ ;  /* 0x0000000000747805 */ /* 0x000fe2000001ff00 */
[C---:B------:R-:W-:Y:S01]  /*3530*/  @!P4 IMAD R42, R23.reuse, UR13, R3 ;  /* 0x0000000d172acc24 */ /* 0x040fe2000f8e0203 */
[----:B------:R-:W-:Y:S01]  /*3540*/  CS2R R110, SRZ ;  /* 0x00000000006e7805 */ /* 0x000fe2000001ff00 */
[----:B------:R-:W-:Y:S01]  /*3550*/  @!P4 IMAD.WIDE.U32 R8, R23, UR12, R4 ;  /* 0x0000000c1708cc25 */ /* 0x000fe2000f8e0004 */
[----:B------:R-:W-:-:S02]  /*3560*/  CS2R R108, SRZ ;  /* 0x00000000006c7805 */ /* 0x000fc4000001ff00 */
[----:B------:R-:W-:Y:S02]  /*3570*/  CS2R R114, SRZ ;  /* 0x0000000000727805 */ /* 0x000fe4000001ff00 */
[----:B------:R-:W-:Y:S01]  /*3580*/  CS2R R112, SRZ ;  /* 0x0000000000707805 */ /* 0x000fe2000001ff00 */
[----:B------:R-:W-:Y:S01]  /*3590*/  @!P4 IMAD R23, R29, UR16, RZ ;  /* 0x000000101d17cc24 */ /* 0x000fe2000f8e02ff */
[----:B------:R-:W-:Y:S01]  /*35a0*/  CS2R R106, SRZ ;  /* 0x00000000006a7805 */ /* 0x000fe2000001ff00 */
[----:B------:R-:W-:Y:S01]  /*35b0*/  @!P3 IMAD.WIDE.U32 R4, R28, UR12, R10 ;  /* 0x0000000c1c04bc25 */ /* 0x000fe2000f8e000a */
[----:B------:R-:W-:Y:S01]  /*35c0*/  CS2R R104, SRZ ;  /* 0x0000000000687805 */ /* 0x000fe2000001ff00 */
[----:B------:R-:W4:Y:S01]  /*35d0*/  @!P5 LDC.64 R28, c[0x0][0x218] ;  /* 0x00008600ff1cdb82 */ /* 0x000f220000000a00 */
[----:B------:R-:W-:Y:S01]  /*35e0*/  CS2R R102, SRZ ;  /* 0x0000000000667805 */ /* 0x000fe2000001ff00 */
[----:B------:R-:W-:Y:S01]  /*35f0*/  @!P2 IMAD R3, R32, UR12, RZ ;  /* 0x0000000c2003ac24 */ /* 0x000fe2000f8e02ff */
[----:B------:R-:W-:Y:S01]  /*3600*/  CS2R R100, SRZ ;  /* 0x0000000000647805 */ /* 0x000fe2000001ff00 */
[----:B------:R-:W-:Y:S01]  /*3610*/  @!P4 IMAD.MOV.U32 R19, RZ, RZ, R7 ;  /* 0x000000ffff13c224 */ /* 0x000fe200078e0007 */
[----:B------:R-:W-:Y:S01]  /*3620*/  CS2R R94, SRZ ;  /* 0x00000000005e7805 */ /* 0x000fe2000001ff00 */
[----:B------:R-:W-:Y:S01]  /*3630*/  @!P2 IMAD R44, R27, UR13, R3 ;  /* 0x0000000d1b2cac24 */ /* 0x000fe2000f8e0203 */
[----:B------:R-:W-:Y:S01]  /*3640*/  CS2R R92, SRZ ;  /* 0x00000000005c7805 */ /* 0x000fe2000001ff00 */
[----:B------:R-:W3:Y:S01]  /*3650*/  @!P4 LDC.64 R32, c[0x0][0x218] ;  /* 0x00008600ff20cb82 */ /* 0x000ee20000000a00 */
[C---:B------:R-:W-:Y:S01]  /*3660*/  @!P5 IMAD R3, R36.reuse, UR12, RZ ;  /* 0x0000000c2403dc24 */ /* 0x040fe2000f8e02ff */
[----:B------:R-:W-:Y:S01]  /*3670*/  CS2R R98, SRZ ;  /* 0x0000000000627805 */ /* 0x000fe2000001ff00 */
[----:B------:R-:W-:Y:S01]  /*3680*/  @!P5 IMAD R22, R36, UR16, RZ ;  /* 0x000000102416dc24 */ /* 0x000fe2000f8e02ff */
[----:B------:R-:W-:Y:S01]  /*3690*/  CS2R R96, SRZ ;  /* 0x0000000000607805 */ /* 0x000fe2000001ff00 */
[--C-:B------:R-:W-:Y:S01]  /*36a0*/  @!P3 IMAD.MOV.U32 R24, RZ, RZ, R6.reuse ;  /* 0x000000ffff18b224 */ /* 0x100fe200078e0006 */
[----:B------:R-:W-:Y:S01]  /*36b0*/  CS2R R90, SRZ ;  /* 0x00000000005a7805 */ /* 0x000fe2000001ff00 */
[--C-:B------:R-:W-:Y:S01]  /*36c0*/  @!P3 IMAD.MOV.U32 R25, RZ, RZ, R7.reuse ;  /* 0x000000ffff19b224 */ /* 0x100fe200078e0007 */
[----:B------:R-:W-:Y:S01]  /*36d0*/  CS2R R88, SRZ ;  /* 0x0000000000587805 */ /* 0x000fe2000001ff00 */
[----:B------:R-:W-:Y:S01]  /*36e0*/  @!P2 IMAD.MOV.U32 R30, RZ, RZ, R6 ;  /* 0x000000ffff1ea224 */ /* 0x000fe200078e0006 */
        /* <DEDUP_REMOVED lines=9> */
[----:B------:R-:W-:Y:S01]  /*3780*/  @!P3 IMAD.X R17, RZ, RZ, R36, P0 ;  /* 0x000000ffff11b224 */ /* 0x000fe200000e0624 */
[----:B------:R-:W-:Y:S01]  /*3790*/  CS2R R74, SRZ ;  /* 0x00000000004a7805 */ /* 0x000fe2000001ff00 */
[C---:B------:R-:W-:Y:S01]  /*37a0*/  @!P5 IMAD R26, R0.reuse, UR13, R3 ;  /* 0x0000000d001adc24 */ /* 0x040fe2000f8e0203 */
[----:B------:R-:W-:Y:S01]  /*37b0*/  CS2R R72, SRZ ;  /* 0x0000000000487805 */ /* 0x000fe2000001ff00 */
[C---:B------:R-:W-:Y:S01]  /*37c0*/  @!P5 IMAD.WIDE.U32 R10, R0.reuse, UR12, R20 ;  /* 0x0000000c000adc25 */ /* 0x040fe2000f8e0014 */
[----:B------:R-:W-:Y:S02]  /*37d0*/  CS2R R70, SRZ ;  /* 0x0000000000467805 */ /* 0x000fe4000001ff00 */
[----:B------:R-:W-:Y:S01]  /*37e0*/  CS2R R68, SRZ ;  /* 0x0000000000447805 */ /* 0x000fe2000001ff00 */
[----:B------:R-:W-:Y:S01]  /*37f0*/  ULDC UR26, c[0x0][0x2dc] ;  /* 0x0000b700001a7ab9 */ /* 0x000fe20000000800 */
[----:B------:R-:W-:Y:S01]  /*3800*/  @!P5 IMAD R40, R0, UR17, R22 ;  /* 0x000000110028dc24 */ /* 0x000fe2000f8e0216 */
[----:B----4-:R-:W-:Y:S01]  /*3810*/  @!P5 LEA R20, P6, R10, R28, 0x1 ;  /* 0x0000001c0a14d211 */ /* 0x010fe200078c08ff */
[C---:B------:R-:W-:Y:S01]  /*3820*/  @!P5 IMAD.WIDE.U32 R6, R0.reuse, UR16, R6 ;  /* 0x000000100006dc25 */ /* 0x040fe2000f8e0006 */
[----:B------:R-:W-:-:S03]  /*3830*/  @!P2 IADD3 R0, P0, R0, 0x60, RZ ;  /* 0x000000600000a810 */ /* 0x000fc60007f1e0ff */
[----:B------:R-:W-:Y:S02]  /*3840*/  @!P3 IMAD R17, R17, UR16, RZ ;  /* 0x000000101111bc24 */ /* 0x000fe4000f8e02ff */
[----:B------:R-:W-:Y:S01]  /*3850*/  @!P2 IMAD.X R3, RZ, RZ, R36, P0 ;  /* 0x000000ffff03a224 */ /* 0x000fe200000e0624 */
[----:B---3--:R-:W-:Y:S01]  /*3860*/  @!P4 LEA R22, P0, R8, R32, 0x1 ;  /* 0x000000200816c211 */ /* 0x008fe200078008ff */
[----:B------:R-:W3:Y:S01]  /*3870*/  @!P5 LDC.64 R36, c[0x0][0x220] ;  /* 0x00008800ff24db82 */ /* 0x000ee20000000a00 */
[----:B------:R-:W-:Y:S02]  /*3880*/  @!P4 IMAD.IADD R23, R9, 0x1, R42 ;  /* 0x000000010917c824 */ /* 0x000fe400078e022a */
[----:B------:R-:W-:Y:S02]  /*3890*/  @!P5 IMAD.IADD R9, R11, 0x1, R26 ;  /* 0x000000010b09d824 */ /* 0x000fe400078e021a */
[----:B------:R-:W-:Y:S01]  /*38a0*/  @!P3 IMAD R41, R16, UR17, R17 ;  /* 0x000000111029bc24 */ /* 0x000fe2000f8e0211 */
[----:B------:R-:W-:Y:S01]  /*38b0*/  @!P4 LEA.HI.X R23, R8, R33, R23, 0x1, P0 ;  /* 0x000000210817c211 */ /* 0x000fe200000f0c17 */
[----:B------:R-:W-:Y:S01]  /*38c0*/  @!P3 IMAD.WIDE.U32 R16, R16, UR16, R24 ;  /* 0x000000101010bc25 */ /* 0x000fe2000f8e0018 */
[----:B------:R-:W-:Y:S01]  /*38d0*/  @!P5 LEA.HI.X R21, R10, R29, R9, 0x1, P6 ;  /* 0x0000001d0a15d211 */ /* 0x000fe200030f0c09 */
[----:B------:R-:W4:Y:S01]  /*38e0*/  @!P4 LDC.64 R24, c[0x0][0x220] ;  /* 0x00008800ff18cb82 */ /* 0x000f220000000a00 */
[----:B------:R-:W-:Y:S01]  /*38f0*/  @!P3 LEA R8, P0, R4, R38, 0x1 ;  /* 0x000000260408b211 */ /* 0x000fe200078008ff */
[----:B------:R-:W-:-:S02]  /*3900*/  @!P2 IMAD R3, R3, UR16, RZ ;  /* 0x000000100303ac24 */ /* 0x000fc4000f8e02ff */
[C---:B-1----:R-:W-:Y:S01]  /*3910*/  @!P2 IMAD.WIDE.U32 R14, R0.reuse, UR16, R30 ;  /* 0x00000010000eac25 */ /* 0x042fe2000f8e001e */
[----:B------:R-:W-:Y:S01]  /*3920*/  @!PT LDS RZ, [RZ] ;  /* 0x00000000fffff984 */ /* 0x000fe20000000800 */
[----:B------:R-:W-:Y:S01]  /*3930*/  @!PT LDS RZ, [RZ] ;  /* 0x00000000fffff984 */ /* 0x000fe20000000800 */
[----:B------:R-:W-:Y:S01]  /*3940*/  @!PT LDS RZ, [RZ] ;  /* 0x00000000fffff984 */ /* 0x000fe20000000800 */
[----:B------:R1:W-:Y:S03]  /*3950*/  @!P5 LDGSTS.E.BYPASS.LTC128B.128 [R2+0xc000], desc[UR8][R20.64] ;  /* 0x0c0000001402dfae */ /* 0x0003e6000b901d48 */
[----:B------:R-:W-:Y:S01]  /*3960*/  @!P2 IMAD R3, R0, UR17, R3 ;  /* 0x000000110003ac24 */ /* 0x000fe2000f8e0203 */
[----:B------:R-:W-:Y:S01]  /*3970*/  @P4 STS.128 [R2+0xd000], RZ ;  /* 0x00d000ff02004388 */ /* 0x000fe20000000c00 */
[----:B------:R-:W-:Y:S02]  /*3980*/  @!P3 IMAD.IADD R0, R5, 0x1, R43 ;  /* 0x000000010500b824 */ /* 0x000fe400078e022b */
[----:B------:R-:W-:Y:S01]  /*3990*/  @!P2 IMAD.WIDE.U32 R12, R27, UR12, R12 ;  /* 0x0000000c1b0cac25 */ /* 0x000fe2000f8e000c */
[----:B------:R-:W-:Y:S01]  /*39a0*/  @!PT LDS RZ, [RZ] ;  /* 0x00000000fffff984 */ /* 0x000fe20000000800 */
[----:B------:R-:W-:Y:S01]  /*39b0*/  @!PT LDS RZ, [RZ] ;  /* 0x00000000fffff984 */ /* 0x000fe20000000800 */
[----:B------:R-:W-:Y:S01]  /*39c0*/  @!PT LDS RZ, [RZ] ;  /* 0x00000000fffff984 */ /* 0x000fe20000000800 */
[----:B------:R-:W-:Y:S01]  /*39d0*/  @!P4 LDGSTS.E.BYPASS.LTC128B.128 [R2+0xd000], desc[UR8][R22.64] ;  /* 0x0d0000001602cfae */ /* 0x000fe2000b901d48 */
[----:B------:R-:W2:Y:S01]  /*39e0*/  @!P2 LDC.64 R26, c[0x0][0x220] ;  /* 0x00008800ff1aab82 */ /* 0x000ea20000000a00 */
[----:B------:R-:W-:Y:S01]  /*39f0*/  @!P3 LEA.HI.X R9, R4, R39, R0, 0x1, P0 ;  /* 0x000000270409b211 */ /* 0x000fe200000f0c00 */
[----:B------:R-:W-:Y:S01]  /*3a00*/  @!P2 IMAD.IADD R3, R15, 0x1, R3 ;  /* 0x000000010f03a824 */ /* 0x000fe200078e0203 */
[----:B------:R-:W-:Y:S01]  /*3a10*/  @!P2 IADD3 R0, R13, R44, RZ ;  /* 0x0000002c0d00a210 */ /* 0x000fe20007ffe0ff */
[----:B------:R-:W-:Y:S01]  /*3a20*/  @P3 STS.128 [R2+0xe000], RZ ;  /* 0x00e000ff02003388 */ /* 0x000fe20000000c00 */
[----:B------:R-:W-:-:S03]  /*3a30*/  @!P2 LEA R4, P0, R12, R34, 0x1 ;  /* 0x000000220c04a211 */ /* 0x000fc600078008ff */
[----:B------:R-:W-:Y:S01]  /*3a40*/  @!PT LDS RZ, [RZ] ;  /* 0x00000000fffff984 */ /* 0x000fe20000000800 */
[----:B------:R-:W-:Y:S01]  /*3a50*/  @!PT LDS RZ, [RZ] ;  /* 0x00000000fffff984 */ /* 0x000fe20000000800 */
[----:B------:R-:W-:Y:S01]  /*3a60*/  @!PT LDS RZ, [RZ] ;  /* 0x00000000fffff984 */ /* 0x000fe20000000800 */
[----:B------:R4:W-:Y:S01]  /*3a70*/  @!P3 LDGSTS.E.BYPASS.LTC128B.128 [R2+0xe000], desc[UR8][R8.64] ;  /* 0x0e0000000802bfae */ /* 0x0009e2000b901d48 */
[----:B------:R-:W-:Y:S01]  /*3a80*/  @!P2 LEA.HI.X R5, R12, R35, R0, 0x1, P0 ;  /* 0x000000230c05a211 */ /* 0x000fe200000f0c00 */
[----:B------:R-:W-:Y:S01]  /*3a90*/  @!P5 IMAD.IADD R0, R7, 0x1, R40 ;  /* 0x000000010700d824 */ /* 0x000fe200078e0228 */
[C---:B---3--:R-:W-:Y:S01]  /*3aa0*/  @!P5 LEA R10, P0, R6.reuse, R36, 0x1 ;  /* 0x00000024060ad211 */ /* 0x048fe200078008ff */
[----:B------:R-:W3:Y:S01]  /*3ab0*/  LDC.64 R12, c[0x0][0x3b8] ;  /* 0x0000ee00ff0c7b82 */ /* 0x000ee20000000a00 */
[----:B------:R-:W-:Y:S02]  /*3ac0*/  @P2 STS.128 [R2+0xf000], RZ ;  /* 0x00f000ff02002388 */ /* 0x000fe40000000c00 */
[----:B------:R-:W-:Y:S01]  /*3ad0*/  @!P5 LEA.HI.X R11, R6, R37, R0, 0x1, P0 ;  /* 0x00000025060bd211 */ /* 0x000fe200000f0c00 */
[----:B------:R-:W-:Y:S01]  /*3ae0*/  @!P4 IMAD.IADD R0, R19, 0x1, R45 ;  /* 0x000000011300c824 */ /* 0x000fe200078e022d */
[----:B------:R-:W-:Y:S01]  /*3af0*/  @!PT LDS RZ, [RZ] ;  /* 0x00000000fffff984 */ /* 0x000fe20000000800 */
[----:B------:R-:W-:Y:S01]  /*3b00*/  @!PT LDS RZ, [RZ] ;  /* 0x00000000fffff984 */ /* 0x000fe20000000800 */
[----:B------:R-:W-:Y:S01]  /*3b10*/  @!PT LDS RZ, [RZ] ;  /* 0x00000000fffff984 */ /* 0x000fe20000000800 */
[----:B------:R2:W-:Y:S03]  /*3b20*/  @!P2 LDGSTS.E.BYPASS.LTC128B.128 [R2+0xf000], desc[UR8][R4.64] ;  /* 0x0f0000000402afae */ /* 0x0005e6000b901d48 */
[----:B-1----:R-:W1:Y:S01]  /*3b30*/  @!P3 LDC.64 R20, c[0x0][0x220] ;  /* 0x00008800ff14bb82 */ /* 0x002e620000000a00 */
[----:B------:R-:W-:Y:S04]  /*3b40*/  @P5 STS.128 [R2+0x10000], RZ ;  /* 0x010000ff02005388 */ /* 0x000fe80000000c00 */
[----:B------:R-:W-:Y:S01]  /*3b50*/  @!PT LDS RZ, [RZ] ;  /* 0x00000000fffff984 */ /* 0x000fe20000000800 */
[----:B------:R-:W-:Y:S01]  /*3b60*/  @!PT LDS RZ, [RZ] ;  /* 0x00000000fffff984 */ /* 0x000fe20000000800 */
[----:B------:R-:W-:Y:S01]  /*3b70*/  @!PT LDS RZ, [RZ] ;  /* 0x00000000fffff984 */ /* 0x000fe20000000800 */
[----:B------:R-:W-:Y:S04]  /*3b80*/  @!P5 LDGSTS.E.BYPASS.LTC128B.128 [R2+0x10000], desc[UR8][R10.64] ;  /* 0x100000000a02dfae */ /* 0x000fe8000b901d48 */
[----:B------:R-:W-:Y:S01]  /*3b90*/  @P4 STS.128 [R2+0x11000], RZ ;  /* 0x011000ff02004388 */ /* 0x000fe20000000c00 */
[----:B----4-:R-:W-:-:S04]  /*3ba0*/  @!P4 LEA R8, P0, R18, R24, 0x1 ;  /* 0x000000181208c211 */ /* 0x010fc800078008ff */
[----:B------:R-:W-:Y:S01]  /*3bb0*/  @!P4 LEA.HI.X R9, R18, R25, R0, 0x1, P0 ;  /* 0x000000191209c211 */ /* 0x000fe200000f0c00 */
[----:B------:R-:W-:Y:S01]  /*3bc0*/  @!P3 IMAD.IADD R0, R17, 0x1, R41 ;  /* 0x000000011100b824 */ /* 0x000fe200078e0229 */
[----:B-1----:R-:W-:-:S03]  /*3bd0*/  @!P3 LEA R6, P5, R16, R20, 0x1 ;  /* 0x000000141006b211 */ /* 0x002fc600078a08ff */
[----:B------:R-:W-:Y:S01]  /*3be0*/  @!PT LDS RZ, [RZ] ;  /* 0x00000000fffff984 */ /* 0x000fe20000000800 */
[----:B------:R-:W-:Y:S01]  /*3bf0*/  @!PT LDS RZ, [RZ] ;  /* 0x00000000fffff984 */ /* 0x000fe20000000800 */
[----:B------:R-:W-:Y:S01]  /*3c00*/  @!PT LDS RZ, [RZ] ;  /* 0x00000000fffff984 */ /* 0x000fe20000000800 */
[----:B------:R-:W-:Y:S01]  /*3c10*/  @!P4 LDGSTS.E.BYPASS.LTC128B.128 [R2+0x11000], desc[UR8][R8.64] ;  /* 0x110000000802cfae */ /* 0x000fe2000b901d48 */
[----:B--2---:R-:W-:Y:S02]  /*3c20*/  @!P2 LEA R4, P0, R14, R26, 0x1 ;  /* 0x0000001a0e04a211 */ /* 0x004fe400078008ff */
[----:B------:R-:W-:Y:S01]  /*3c30*/  @!P3 LEA.HI.X R7, R16, R21, R0, 0x1, P5 ;  /* 0x000000151007b211 */ /* 0x000fe200028f0c00 */
[----:B------:R-:W-:Y:S01]  /*3c40*/  @P3 STS.128 [R2+0x12000], RZ ;  /* 0x012000ff02003388 */ /* 0x000fe20000000c00 */
[----:B------:R-:W-:-:S03]  /*3c50*/  @!P2 LEA.HI.X R5, R14, R27, R3, 0x1, P0 ;  /* 0x0000001b0e05a211 */ /* 0x000fc600000f0c03 */
        /* <DEDUP_REMOVED lines=10> */
[----:B---3--:R-:W2:Y:S04]  /*3d00*/  LDG.E.64 R8, desc[UR8][R12.64] ;  /* 0x000000080c087981 */ /* 0x008ea8000c1e1b00 */
[----:B------:R-:W3:Y:S01]  /*3d10*/  LDG.E.64 R4, desc[UR8][R12.64+0x8] ;  /* 0x000008080c047981 */ /* 0x000ee2000c1e1b00 */
[----:B------:R-:W-:-:S02]  /*3d20*/  VIADD R0, R236, 0x48 ;  /* 0x00000048ec007836 */ /* 0x000fc40000000000 */
[C---:B------:R-:W-:Y:S02]  /*3d30*/  VIADD R3, R236.reuse, 0x8 ;  /* 0x00000008ec037836 */ /* 0x040fe40000000000 */
[----:B-1----:R-:W-:Y:S01]  /*3d40*/  VIADD R2, R236, 0x40 ;  /* 0x00000040ec027836 */ /* 0x002fe20000000000 */
[----:B------:R-:W-:Y:S02]  /*3d50*/  ISETP.GE.AND P0, PT, R0, UR6, PT ;  /* 0x0000000600007c0c */ /* 0x000fe4000bf06270 */
[----:B------:R-:W-:Y:S02]  /*3d60*/  ISETP.GE.AND P4, PT, R236, UR6, PT ;  /* 0x00000006ec007c0c */ /* 0x000fe4000bf86270 */
[----:B------:R-:W-:Y:S02]  /*3d70*/  ISETP.GE.AND P3, PT, R3, UR6, PT ;  /* 0x0000000603007c0c */ /* 0x000fe4000bf66270 */
[----:B------:R-:W-:Y:S01]  /*3d80*/  ISETP.GE.AND P2, PT, R2, UR6, PT ;  /* 0x0000000602007c0c */ /* 0x000fe2000bf46270 */
[----:B------:R-:W-:Y:S01]  /*3d90*/  IMAD.MOV.U32 R2, RZ, RZ, 0x4 ;  /* 0x00000004ff027424 */ /* 0x000fe200078e00ff */
[----:B------:R-:W-:Y:S01]  /*3da0*/  UIMAD UR6, UR49, UR15, UR59 ;  /* 0x0000000f310672a4 */ /* 0x000fe2000f8e023b */
[----:B------:R-:W-:-:S02]  /*3db0*/  IMAD.MOV.U32 R6, RZ, RZ, 0x4 ;  /* 0x00000004ff067424 */ /* 0x000fc400078e00ff */
[----:B------:R-:W-:Y:S01]  /*3dc0*/  IMAD.WIDE R2, R236, R2, UR18 ;  /* 0x00000012ec027e25 */ /* 0x000fe2000f8e0202 */
[----:B------:R-:W-:-:S03]  /*3dd0*/  USHF.L.U32 UR6, UR6, 0x5, URZ ;  /* 0x0000000506067899 */ /* 0x000fc6000800063f */
[----:B------:R-:W-:Y:S01]  /*3de0*/  @!P0 IMAD.WIDE R6, R0, R6, UR18 ;  /* 0x0000001200068e25 */ /* 0x000fe2000f8e0206 */
[----:B------:R-:W-:Y:S01]  /*3df0*/  USHF.R.S32.HI UR7, URZ, 0x1f, UR6 ;  /* 0x0000001f3f077899 */ /* 0x000fe20008011406 */
[----:B------:R-:W5:Y:S01]  /*3e00*/  @!P4 LDG.E R240, desc[UR8][R2.64] ;  /* 0x0000000802f0c981 */ /* 0x000f62000c1e1900 */
[----:B------:R-:W-:-:S03]  /*3e10*/  SHF.R.S32.HI R0, RZ, 0x1f, R46 ;  /* 0x0000001fff007819 */ /* 0x000fc6000001142e */
[----:B------:R-:W5:Y:S04]  /*3e20*/  @!P3 LDG.E R241, desc[UR8][R2.64+0x20] ;  /* 0x0000200802f1b981 */ /* 0x000f68000c1e1900 */
[----:B------:R3:W5:Y:S04]  /*3e30*/  @!P2 LDG.E R238, desc[UR8][R2.64+0x100] ;  /* 0x0001000802eea981 */ /* 0x000768000c1e1900 */
[----:B------:R1:W5:Y:S01]  /*3e40*/  @!P0 LDG.E R239, desc[UR8][R6.64] ;  /* 0x0000000806ef8981 */ /* 0x000362000c1e1900 */
[----:B------:R-:W-:Y:S02]  /*3e50*/  LOP3.LUT P3, RZ, R47, 0x4, RZ, 0xc0, !PT ;  /* 0x000000042fff7812 */ /* 0x000fe4000786c0ff */
[----:B------:R-:W-:-:S02]  /*3e60*/  SEL R183, R183, R188, !P1 ;  /* 0x000000bcb7b77207 */ /* 0x000fc40004800000 */
[----:B------:R-:W-:Y:S01]  /*3e70*/  SEL R177, R177, R187, !P1 ;  /* 0x000000bbb1b17207 */ /* 0x000fe20004800000 */
[----:B------:R-:W-:Y:S01]  /*3e80*/  IMAD.SHL.U32 R186, R188, 0x2, RZ ;  /* 0x00000002bcba7824 */ /* 0x000fe200078e00ff */
[----:B------:R-:W-:Y:S01]  /*3e90*/  SEL R178, R178, 0xffffffc0, !P3 ;  /* 0xffffffc0b2b27807 */ /* 0x000fe20005800000 */
[----:B------:R-:W-:Y:S01]  /*3ea0*/  IMAD.SHL.U32 R184, R188, 0x2, RZ ;  /* 0x00000002bcb87824 */ /* 0x000fe200078e00ff */
[----:B------:R-:W-:Y:S02]  /*3eb0*/  LEA R183, R183, UR4, 0x1 ;  /* 0x00000004b7b77c11 */ /* 0x000fe4000f8e08ff */
[----:B------:R-:W-:Y:S02]  /*3ec0*/  LEA R177, R177, UR4, 0x1 ;  /* 0x00000004b1b17c11 */ /* 0x000fe4000f8e08ff */
[----:B--2---:R-:W-:Y:S02]  /*3ed0*/  R2UR UR12, R9 ;  /* 0x00000000090c72ca */ /* 0x004fe400000e0000 */
[----:B------:R-:W-:-:S02]  /*3ee0*/  R2UR UR16, R8 ;  /* 0x00000000081072ca */ /* 0x000fc400000e0000 */
[----:B---3--:R-:W-:Y:S01]  /*3ef0*/  IADD3 R2, P2, P0, R4, UR6, R46 ;  /* 0x0000000604027c10 */ /* 0x008fe2000f85e02e */
[----:B------:R-:W-:-:S03]  /*3f00*/  ULDC UR6, c[0x0][0x2ec] ;  /* 0x0000bb0000067ab9 */ /* 0x000fc60000000800 */
[----:B------:R-:W-:Y:S01]  /*3f10*/  IADD3.X R249, R5, UR7, R0, P2, P0 ;  /* 0x0000000705f97c10 */ /* 0x000fe200097e0400 */
[----:B------:R-:W-:Y:S01]  /*3f20*/  IMAD.WIDE.U32 R246, R2, -0x2daee0ad, RZ ;  /* 0xd2511f5302f67825 */ /* 0x000fe200078e00ff */
[C---:B------:R-:W-:Y:S01]  /*3f30*/  LOP3.LUT P0, RZ, R47.reuse, 0x2, RZ, 0xc0, !PT ;  /* 0x000000022fff7812 */ /* 0x040fe2000780c0ff */
[----:B------:R-:W-:Y:S01]  /*3f40*/  ULDC.U8 UR7, c[0x0][0x388] ;  /* 0x0000e20000077ab9 */ /* 0x000fe20000000000 */
[----:B------:R-:W-:Y:S02]  /*3f50*/  LOP3.LUT P2, RZ, R47, 0x4, RZ, 0xc0, !PT ;  /* 0x000000042fff7812 */ /* 0x000fe4000784c0ff */
[----:B------:R-:W-:Y:S02]  /*3f60*/  SEL R185, R185, 0xffffffe0, !P0 ;  /* 0xffffffe0b9b97807 */ /* 0x000fe40004000000 */
[----:B-1----:R-:W-:-:S09]  /*3f70*/  SEL R248, R248, 0xffffffc0, !P2 ;  /* 0xffffffc0f8f87807 */ /* 0x002fd20005000000 */
.L_x_1026:
[----:B-----5:R-:W-:Y:S01]  /*3f80*/  FSETP.NEU.FTZ.AND P0, PT, R240, -INF , PT ;  /* 0xff800000f000780b */ /* 0x020fe20003f1d000 */
[----:B------:R-:W0:Y:S01]  /*3f90*/  LDGDEPBAR ;  /* 0x00000000000079af */ /* 0x000e220000000000 */
[----:B------:R-:W-:Y:S01]  /*3fa0*/  FSETP.NEU.FTZ.AND P2, PT, R241, -INF , PT ;  /* 0xff800000f100780b */ /* 0x000fe20003f5d000 */
[C---:B------:R-:W-:Y:S01]  /*3fb0*/  IMAD.IADD R0, R183.reuse, 0x1, R185 ;  /* 0x00000001b7007824 */ /* 0x040fe200078e02b9 */
[----:B------:R-:W-:Y:S01]  /*3fc0*/  USHF.L.U32 UR11, UR20, 0x7, URZ ;  /* 0x00000007140b7899 */ /* 0x000fe2000800063f */
[----:B------:R-:W-:Y:S01]  /*3fd0*/  IMAD.IADD R168, R183, 0x1, R178 ;  /* 0x00000001b7a87824 */ /* 0x000fe200078e02b2 */
[----:B------:R-:W-:Y:S01]  /*3fe0*/  USHF.L.U32 UR13, UR10, 0x7, URZ ;  /* 0x000000070a0d7899 */ /* 0x000fe2000800063f */
[----:B------:R-:W-:Y:S01]  /*3ff0*/  IMAD.U32 R2, RZ, RZ, UR20 ;  /* 0x00000014ff027e24 */ /* 0x000fe2000f8e00ff */
[----:B------:R-:W-:Y:S01]  /*4000*/  UIADD3 UR15, UR23, 0x80, UR11 ;  /* 0x00000080170f7890 */ /* 0x000fe2000fffe00b */
[----:B------:R-:W-:Y:S01]  /*4010*/  IMAD.U32 R3, RZ, RZ, UR10 ;  /* 0x0000000aff037e24 */ /* 0x000fe2000f8e00ff */
[----:B------:R-:W-:Y:S01]  /*4020*/  UIADD3 UR17, UR11, 0x80, URZ ;  /* 0x000000800b117890 */ /* 0x000fe2000fffe03f */
[----:B------:R-:W-:Y:S01]  /*4030*/  IMAD R2, R2, 0x2, R245 ;  /* 0x0000000202027824 */ /* 0x000fe200078e02f5 */
[----:B------:R-:W-:Y:S01]  /*4040*/  UIADD3 UR15, UR15, -UR14, URZ ;  /* 0x8000000e0f0f7290 */ /* 0x000fe2000fffe03f */
[----:B------:R-:W-:Y:S01]  /*4050*/  IMAD R3, R3, 0x8, R251 ;  /* 0x0000000803037824 */ /* 0x000fe200078e02fb */
[----:B------:R-:W-:Y:S01]  /*4060*/  UIADD3 UR11, UR16, -0x61c88647, URZ ;  /* 0x9e3779b9100b7890 */ /* 0x000fe2000fffe03f */
[----:B------:R-:W-:Y:S01]  /*4070*/  IMAD.SHL.U32 R2, R2, 0x2, RZ ;  /* 0x0000000202027824 */ /* 0x000fe200078e00ff */
[----:B------:R-:W-:Y:S01]  /*4080*/  UISETP.GE.AND UP0, UPT, UR13, UR15, UPT ;  /* 0x0000000f0d00728c */ /* 0x000fe2000bf06270 */
[----:B------:R-:W-:Y:S01]  /*4090*/  IMAD.MOV.U32 R192, RZ, RZ, 0x8 ;  /* 0x00000008ffc07424 */ /* 0x000fe200078e00ff */
[----:B------:R-:W-:Y:S01]  /*40a0*/  UIADD3 UR15, UR12, -0x4498517b, URZ ;  /* 0xbb67ae850c0f7890 */ /* 0x000fe2000fffe03f */
[----:B------:R-:W-:Y:S01]  /*40b0*/  IMAD.MOV.U32 R193, RZ, RZ, 0x40 ;  /* 0x00000040ffc17424 */ /* 0x000fe200078e00ff */
[----:B------:R-:W-:Y:S02]  /*40c0*/  UISETP.LT.AND UP0, UPT, UR17, UR14, UP0 ;  /* 0x0000000e1100728c */ /* 0x000fe40008701270 */
[----:B------:R-:W-:Y:S01]  /*40d0*/  UISETP.GT.AND UP3, UPT, UR10, UR24, UPT ;  /* 0x000000180a00728c */ /* 0x000fe2000bf64270 */
[----:B------:R-:W-:Y:S04]  /*40e0*/  DEPBAR.LE SB0, 0x0 ;  /* 0x000080000000791a */ /* 0x000fe80000000000 */
[----:B------:R-:W-:Y:S01]  /*40f0*/  BAR.SYNC.DEFER_BLOCKING 0x0 ;  /* 0x0000000000007b1d */ /* 0x000fe20000010000 */
[----:B------:R-:W-:Y:S05]  /*4100*/  PLOP3.LUT P3, PT, PT, PT, UP0, 0x80, 0x0 ;  /* 0x000000000000781c */ /* 0x000fea0003f6f008 */
        /* <DEDUP_REMOVED lines=11> */
[----:B------:R-:W2:Y:S01]  /*41c0*/  LDSM.16.M88.4 R144, [R0+0x2000] ;  /* 0x002000000090783b */ /* 0x000ea20000000200 */
[C---:B------:R-:W-:Y:S07]  /*41d0*/  HMMA.16816.F32.BF16 R16, R64.reuse, R18, RZ ;  /* 0x000000124010723c */ /* 0x040fee00000418ff */
[----:B------:R-:W2:Y:S01]  /*41e0*/  LDSM.16.M88.4 R148, [R182+0x800] ;  /* 0x00080000b694783b */ /* 0x000ea20000000200 */
[-C--:B---3--:R-:W-:Y:S06]  /*41f0*/  HMMA.16816.F32.BF16 R20, R64, R32.reuse, RZ ;  /* 0x000000204014723c */ /* 0x088fec00000418ff */
[C---:B------:R-:W-:Y:S01]  /*4200*/  HMMA.16816.F32.BF16 R24, R60.reuse, R32, RZ ;  /* 0x000000203c18723c */ /* 0x040fe200000418ff */
[----:B------:R-:W3:Y:S05]  /*4210*/  LDSM.16.M88.4 R152, [R182+0x1000] ;  /* 0x00100000b698783b */ /* 0x000eea0000000200 */
[-C--:B------:R-:W-:Y:S03]  /*4220*/  HMMA.16816.F32.BF16 R28, R60, R34.reuse, RZ ;  /* 0x000000223c1c723c */ /* 0x080fe600000418ff */
[----:B------:R-:W3:Y:S03]  /*4230*/  LDSM.16.M88.4 R156, [R182+0x1800] ;  /* 0x00180000b69c783b */ /* 0x000ee60000000200 */
[C---:B------:R-:W-:Y:S05]  /*4240*/  HMMA.16816.F32.BF16 R32, R64.reuse, R34, RZ ;  /* 0x000000224020723c */ /* 0x040fea00000418ff */
[----:B------:R-:W-:Y:S01]  /*4250*/  LDSM.16.M88.4 R160, [R168] ;  /* 0x00000000a8a0783b */ /* 0x000fe20000000200 */
[-C--:B----4-:R-:W-:Y:S06]  /*4260*/  HMMA.16816.F32.BF16 R36, R64, R48.reuse, RZ ;  /* 0x000000304024723c */ /* 0x090fec00000418ff */
[C---:B------:R-:W-:Y:S01]  /*4270*/  HMMA.16816.F32.BF16 R40, R60.reuse, R48, RZ ;  /* 0x000000303c28723c */ /* 0x040fe200000418ff */
[----:B------:R-:W4:Y:S05]  /*4280*/  LDSM.16.M88.4 R164, [R179] ;  /* 0x00000000b3a4783b */ /* 0x000f2a0000000200 */
[-C--:B------:R-:W-:Y:S03]  /*4290*/  HMMA.16816.F32.BF16 R44, R60, R50.reuse, RZ ;  /* 0x000000323c2c723c */ /* 0x080fe600000418ff */
[----:B------:R-:W4:Y:S03]  /*42a0*/  LDSM.16.M88.4 R168, [R168+0x2000] ;  /* 0x00200000a8a8783b */ /* 0x000f260000000200 */
[C---:B------:R-:W-:Y:S05]  /*42b0*/  HMMA.16816.F32.BF16 R48, R64.reuse, R50, RZ ;  /* 0x000000324030723c */ /* 0x040fea00000418ff */
[----:B------:R-:W4:Y:S01]  /*42c0*/  LDSM.16.M88.4 R172, [R179+0x800] ;  /* 0x00080000b3ac783b */ /* 0x000f220000000200 */
[-C--:B------:R-:W-:Y:S06]  /*42d0*/  HMMA.16816.F32.BF16 R52, R64, R132.reuse, RZ ;  /* 0x000000844034723c */ /* 0x080fec00000418ff */
[C---:B------:R-:W-:Y:S06]  /*42e0*/  HMMA.16816.F32.BF16 R56, R60.reuse, R132, RZ ;  /* 0x000000843c38723c */ /* 0x040fec00000418ff */
[-C--:B------:R-:W-:Y:S06]  /*42f0*/  HMMA.16816.F32.BF16 R60, R60, R134.reuse, RZ ;  /* 0x000000863c3c723c */ /* 0x080fec00000418ff */
[----:B------:R-:W-:Y:S01]  /*4300*/  HMMA.16816.F32.BF16 R64, R64, R134, RZ ;  /* 0x000000864040723c */ /* 0x000fe200000418ff */
[----:B------:R-:W4:Y:S05]  /*4310*/  LDSM.16.M88.4 R132, [R179+0x1000] ;  /* 0x00100000b384783b */ /* 0x000f2a0000000200 */
[-C--:B-1----:R-:W-:Y:S06]  /*4320*/  HMMA.16816.F32.BF16 R4, R136, R140.reuse, R4 ;  /* 0x0000008c8804723c */ /* 0x082fec0000041804 */
[C---:B--2---:R-:W-:Y:S06]  /*4330*/  HMMA.16816.F32.BF16 R8, R144.reuse, R140, R8 ;  /* 0x0000008c9008723c */ /* 0x044fec0000041808 */
[-C--:B------:R-:W-:Y:S05]  /*4340*/  HMMA.16816.F32.BF16 R12, R144, R142.reuse, R12 ;  /* 0x0000008e900c723c */ /* 0x080fea000004180c */
[----:B------:R-:W-:Y:S01]  /*4350*/  VIADD R140, R3, 0x4 ;  /* 0x00000004038c7836 */ /* 0x000fe20000000000 */
[C---:B------:R-:W-:Y:S05]  /*4360*/  HMMA.16816.F32.BF16 R16, R136.reuse, R142, R16 ;  /* 0x0000008e8810723c */ /* 0x040fea0000041810 */
[----:B------:R-:W-:Y:S01]  /*4370*/  IMAD.WIDE.U32 R140, R140, -0x326172a9, RZ ;  /* 0xcd9e8d578c8c7825 */ /* 0x000fe200078e00ff */
[-C--:B------:R-:W-:Y:S05]  /*4380*/  HMMA.16816.F32.BF16 R20, R136, R148.reuse, R20 ;  /* 0x000000948814723c */ /* 0x080fea0000041814 */
[----:B------:R-:W-:Y:S01]  /*4390*/  IMAD.U32 R142, RZ, RZ, UR23 ;  /* 0x00000017ff8e7e24 */ /* 0x000fe2000f8e00ff */
[C---:B------:R-:W-:Y:S01]  /*43a0*/  HMMA.16816.F32.BF16 R24, R144.reuse, R148, R24 ;  /* 0x000000949018723c */ /* 0x040fe20000041818 */
[----:B------:R-:W-:Y:S01]  /*43b0*/  IMAD.U32 R143, RZ, RZ, UR13 ;  /* 0x0000000dff8f7e24 */ /* 0x000fe2000f8e00ff */
[----:B------:R-:W-:Y:S03]  /*43c0*/  UIADD3 UR13, UR12, 0x76cf5d0a, URZ ;  /* 0x76cf5d0a0c0d7890 */ /* 0x000fe6000fffe03f */
[----:B------:R-:W-:Y:S01]  /*43d0*/  @!P3 IADD3 R142, -R142, 0x1, R236 ;  /* 0x000000018e8eb810 */ /* 0x000fe20007ffe1ec */
[-C--:B------:R-:W-:Y:S06]  /*43e0*/  HMMA.16816.F32.BF16 R28, R144, R150.reuse, R28 ;  /* 0x00000096901c723c */ /* 0x080fec000004181c */
[C---:B------:R-:W-:Y:S06]  /*43f0*/  HMMA.16816.F32.BF16 R32, R136.reuse, R150, R32 ;  /* 0x000000968820723c */ /* 0x040fec0000041820 */
[-C--:B---3--:R-:W-:Y:S06]  /*4400*/  HMMA.16816.F32.BF16 R36, R136, R152.reuse, R36 ;  /* 0x000000988824723c */ /* 0x088fec0000041824 */
        /* <DEDUP_REMOVED lines=9> */
[-C--:B----4-:R-:W-:Y:S05]  /*44a0*/  HMMA.16816.F32.BF16 R4, R160, R164.reuse, R4 ;  /* 0x000000a4a004723c */ /* 0x090fea0000041804 */
[----:B------:R-:W-:Y:S01]  /*44b0*/  LOP3.LUT R138, R247, UR12, R2, 0x96, !PT ;  /* 0x0000000cf78a7c12 */ /* 0x000fe2000f8e9602 */
[C---:B------:R-:W-:Y:S05]  /*44c0*/  HMMA.16816.F32.BF16 R8, R168.reuse, R164, R8 ;  /* 0x000000a4a808723c */ /* 0x040fea0000041808 */
[----:B------:R-:W-:Y:S01]  /*44d0*/  LOP3.LUT R136, R249, UR16, RZ, 0x3c, !PT ;  /* 0x00000010f9887c12 */ /* 0x000fe2000f8e3cff */
[-C--:B------:R-:W-:Y:S05]  /*44e0*/  HMMA.16816.F32.BF16 R12, R168, R166.reuse, R12 ;  /* 0x000000a6a80c723c */ /* 0x080fea000004180c */
[-C--:B------:R-:W-:Y:S01]  /*44f0*/  LOP3.LUT R146, R141, R136.reuse, RZ, 0x3c, !PT ;  /* 0x000000888d927212 */ /* 0x080fe200078e3cff */
[C---:B------:R-:W-:Y:S05]  /*4500*/  HMMA.16816.F32.BF16 R16, R160.reuse, R166, R16 ;  /* 0x000000a6a010723c */ /* 0x040fea0000041810 */
[----:B------:R-:W-:Y:S01]  /*4510*/  LOP3.LUT R141, R246, UR15, RZ, 0x3c, !PT ;  /* 0x0000000ff68d7c12 */ /* 0x000fe2000f8e3cff */
[-C--:B------:R-:W-:Y:S01]  /*4520*/  HMMA.16816.F32.BF16 R20, R160, R172.reuse, R20 ;  /* 0x000000aca014723c */ /* 0x080fe20000041814 */
[----:B------:R-:W-:Y:S04]  /*4530*/  UIADD3 UR15, UR16, -0x255992d5, URZ ;  /* 0xdaa66d2b100f7890 */ /* 0x000fe8000fffe03f */
[----:B------:R-:W-:Y:S01]  /*4540*/  VIADD R137, R2, 0x1 ;  /* 0x0000000102897836 */ /* 0x000fe20000000000 */
[C---:B------:R-:W-:Y:S05]  /*4550*/  HMMA.16816.F32.BF16 R24, R168.reuse, R172, R24 ;  /* 0x000000aca818723c */ /* 0x040fea0000041818 */
[----:B------:R-:W-:Y:S01]  /*4560*/  LOP3.LUT R137, R247, UR12, R137, 0x96, !PT ;  /* 0x0000000cf7897c12 */ /* 0x000fe2000f8e9689 */
[----:B------:R-:W-:Y:S01]  /*4570*/  IMAD.WIDE.U32 R2, R3, -0x326172a9, RZ ;  /* 0xcd9e8d5703027825 */ /* 0x000fe200078e00ff */
[-C--:B------:R-:W-:Y:S04]  /*4580*/  HMMA.16816.F32.BF16 R28, R168, R174.reuse, R28 ;  /* 0x000000aea81c723c */ /* 0x080fe8000004181c */
[----:B------:R-:W-:Y:S01]  /*4590*/  LOP3.LUT R3, R3, R136, RZ, 0x3c, !PT ;  /* 0x0000008803037212 */ /* 0x000fe200078e3cff */
[----:B------:R-:W-:Y:S01]  /*45a0*/  IMAD.WIDE.U32 R166, R138, -0x326172a9, RZ ;  /* 0xcd9e8d578aa67825 */ /* 0x000fe200078e00ff */
[C---:B------:R-:W-:Y:S05]  /*45b0*/  HMMA.16816.F32.BF16 R32, R160.reuse, R174, R32 ;  /* 0x000000aea020723c */ /* 0x040fea0000041820 */
[----:B------:R-:W-:Y:S01]  /*45c0*/  LOP3.LUT R154, R167, UR11, R2, 0x96, !PT ;  /* 0x0000000ba79a7c12 */ /* 0x000fe2000f8e9602 */
[----:B------:R-:W-:Y:S01]  /*45d0*/  IMAD.WIDE.U32 R172, R137, -0x326172a9, RZ ;  /* 0xcd9e8d5789ac7825 */ /* 0x000fe200078e00ff */
[----:B------:R-:W-:Y:S01]  /*45e0*/  LOP3.LUT R158, R167, UR11, R140, 0x96, !PT ;  /* 0x0000000ba79e7c12 */ /* 0x000fe2000f8e968c */
[----:B------:R-:W2:Y:S01]  /*45f0*/  LDSM.16.M88.4 R136, [R179+0x1800] ;  /* 0x00180000b388783b */ /* 0x000ea20000000200 */
[-C--:B------:R-:W-:Y:S03]  /*4600*/  HMMA.16816.F32.BF16 R36, R160, R132.reuse, R36 ;  /* 0x00000084a024723c */ /* 0x080fe60000041824 */
[----:B------:R-:W-:Y:S01]  /*4610*/  LOP3.LUT R152, R173, UR11, R2, 0x96, !PT ;  /* 0x0000000bad987c12 */ /* 0x000fe2000f8e9602 */
[----:B------:R-:W-:Y:S01]  /*4620*/  IMAD.WIDE.U32 R2, R3, -0x2daee0ad, RZ ;  /* 0xd2511f5303027825 */ /* 0x000fe200078e00ff */
[----:B------:R-:W-:Y:S01]  /*4630*/  LOP3.LUT R157, R173, UR11, R140, 0x96, !PT ;  /* 0x0000000bad9d7c12 */ /* 0x000fe2000f8e968c */
[C---:B------:R-:W-:Y:S01]  /*4640*/  HMMA.16816.F32.BF16 R40, R168.reuse, R132, R40 ;  /* 0x00000084a828723c */ /* 0x040fe20000041828 */
[----:B------:R-:W-:Y:S04]  /*4650*/  UIADD3 UR11, UR16, 0x3c6ef372, URZ ;  /* 0x3c6ef372100b7890 */ /* 0x000fe8000fffe03f */
[----:B------:R-:W-:Y:S01]  /*4660*/  LOP3.LUT R148, R141, R3, RZ, 0x3c, !PT ;  /* 0x000000038d947212 */ /* 0x000fe200078e3cff */
[-C--:B------:R-:W-:Y:S05]  /*4670*/  HMMA.16816.F32.BF16 R44, R168, R134.reuse, R44 ;  /* 0x00000086a82c723c */ /* 0x080fea000004182c */
[----:B------:R-:W-:Y:S01]  /*4680*/  @!P3 IADD3 R3, R143, UR14, R142 ;  /* 0x0000000e8f03bc10 */ /* 0x000fe2000fffe08e */
[----:B------:R-:W-:Y:S01]  /*4690*/  IMAD.WIDE.U32 R146, R146, -0x2daee0ad, RZ ;  /* 0xd2511f5392927825 */ /* 0x000fe200078e00ff */
        /* <DEDUP_REMOVED lines=11> */
[-C--:B--2---:R-:W-:Y:S01]  /*4750*/  HMMA.16816.F32.BF16 R52, R160, R136.reuse, R52 ;  /* 0x00000088a034723c */ /* 0x084fe20000041834 */
[----:B------:R-:W-:Y:S02]  /*4760*/  UIADD3 UR11, UR12, 0x32370b8f, URZ ;  /* 0x32370b8f0c0b7890 */ /* 0x000fe4000fffe03f */
[--C-:B------:R-:W-:Y:S01]  /*4770*/  LOP3.LUT R159, R159, UR13, R146.reuse, 0x96, !PT ;  /* 0x0000000d9f9f7c12 */ /* 0x100fe2000f8e9692 */
[----:B-1----:R-:W-:Y:S02]  /*4780*/  @!P3 IMAD.SHL.U32 R0, R156, 0x2, RZ ;  /* 0x000000029c00b824 */ /* 0x002fe400078e00ff */
[C---:B------:R-:W-:Y:S05]  /*4790*/  HMMA.16816.F32.BF16 R56, R168.reuse, R136, R56 ;  /* 0x00000088a838723c */ /* 0x040fea0000041838 */
[----:B------:R-:W-:Y:S01]  /*47a0*/  @!P3 LOP3.LUT R0, R0, 0x6, RZ, 0xc0, !PT ;  /* 0x000000060000b812 */ /* 0x000fe200078ec0ff */
[----:B------:R-:W-:Y:S01]  /*47b0*/  IMAD.WIDE.U32 R156, R157, -0x2daee0ad, RZ ;  /* 0xd2511f539d9c7825 */ /* 0x000fe200078e00ff */
[-C--:B------:R-:W-:Y:S04]  /*47c0*/  HMMA.16816.F32.BF16 R60, R168, R138.reuse, R60 ;  /* 0x0000008aa83c723c */ /* 0x080fe8000004183c */
[----:B------:R-:W-:Y:S01]  /*47d0*/  LOP3.LUT R157, R157, UR13, R146, 0x96, !PT ;  /* 0x0000000d9d9d7c12 */ /* 0x000fe2000f8e9692 */
[----:B------:R-:W-:Y:S01]  /*47e0*/  IMAD.WIDE.U32 R154, R154, -0x2daee0ad, RZ ;  /* 0xd2511f539a9a7825 */ /* 0x000fe200078e00ff */
[----:B------:R-:W-:Y:S05]  /*47f0*/  HMMA.16816.F32.BF16 R64, R160, R138, R64 ;  /* 0x0000008aa040723c */ /* 0x000fea0000041840 */
[----:B------:R-:W-:Y:S01]  /*4800*/  LOP3.LUT R151, R155, UR13, R2, 0x96, !PT ;  /* 0x0000000d9b977c12 */ /* 0x000fe2000f8e9602 */
[----:B------:R-:W-:Y:S01]  /*4810*/  IMAD.WIDE.U32 R136, R166, -0x2daee0ad, RZ ;  /* 0xd2511f53a6887825 */ /* 0x000fe200078e00ff */
[-C--:B---3--:R-:W-:Y:S05]  /*4820*/  HMMA.16816.F32.BF16 R4, R132, R140.reuse, R4 ;  /* 0x0000008c8404723c */ /* 0x088fea0000041804 */
[----:B------:R-:W-:Y:S01]  /*4830*/  LOP3.LUT R189, R137, UR11, R158, 0x96, !PT ;  /* 0x0000000b89bd7c12 */ /* 0x000fe2000f8e969e */
[----:B------:R-:W-:Y:S05]  /*4840*/  IMAD.WIDE.U32 R152, R152, -0x2daee0ad, RZ ;  /* 0xd2511f5398987825 */ /* 0x000fea00078e00ff */
[----:B------:R-:W-:Y:S01]  /*4850*/  LOP3.LUT R155, R153, UR13, R2, 0x96, !PT ;  /* 0x0000000d999b7c12 */ /* 0x000fe2000f8e9602 */
[----:B------:R-:W-:Y:S01]  /*4860*/  IMAD.WIDE.U32 R190, R145, -0x2daee0ad, RZ ;  /* 0xd2511f5391be7825 */ /* 0x000fe200078e00ff */
[----:B------:R-:W-:Y:S01]  /*4870*/  UIADD3 UR13, UR16, 0x78dde6e4, URZ ;  /* 0x78dde6e4100d7890 */ /* 0x000fe2000fffe03f */
[----:B------:R-:W1:Y:S02]  /*4880*/  LDSM.16.M88.4 R144, [R144+0x2000] ;  /* 0x002000009090783b */ /* 0x000e640000000200 */
[----:B------:R-:W-:Y:S01]  /*4890*/  IMAD.U32 R2, RZ, RZ, UR20 ;  /* 0x00000014ff027e24 */ /* 0x000fe2000f8e00ff */
[----:B------:R-:W-:Y:S01]  /*48a0*/  LOP3.LUT R174, R191, UR11, R152, 0x96, !PT ;  /* 0x0000000bbfae7c12 */ /* 0x000fe2000f8e9698 */
[----:B------:R-:W-:Y:S02]  /*48b0*/  @!P3 IMAD R0, R245, 0x40, R0 ;  /* 0x00000040f500b824 */ /* 0x000fe400078e0200 */
        /* <DEDUP_REMOVED lines=20> */
[----:B------:R-:W-:Y:S02]  /*4a00*/  FSETP.NEU.FTZ.AND P0, PT, R238, -INF , PT ;  /* 0xff800000ee00780b */ /* 0x000fe40003f1d000 */
[----:B------:R-:W-:Y:S01]  /*4a10*/  LOP3.LUT R164, R167, UR11, R164, 0x96, !PT ;  /* 0x0000000ba7a47c12 */ /* 0x000fe2000f8e96a4 */
[C---:B-1----:R-:W-:Y:S04]  /*4a20*/  HMMA.16816.F32.BF16 R8, R144.reuse, R140, R8 ;  /* 0x0000008c9008723c */ /* 0x042fe80000041808 */
[----:B------:R-:W-:Y:S01]  /*4a30*/  LOP3.LUT R159, R157, UR15, R150, 0x96, !PT ;  /* 0x0000000f9d9f7c12 */ /* 0x000fe2000f8e9696 */
[----:B------:R-:W-:Y:S01]  /*4a40*/  IMAD.WIDE.U32 R174, R174, -0x326172a9, RZ ;  /* 0xcd9e8d57aeae7825 */ /* 0x000fe200078e00ff */
[----:B------:R-:W-:Y:S01]  /*4a50*/  LOP3.LUT R157, R169, UR13, R152, 0x96, !PT ;  /* 0x0000000da99d7c12 */ /* 0x000fe2000f8e9698 */
[-C--:B------:R-:W-:Y:S04]  /*4a60*/  HMMA.16816.F32.BF16 R12, R144, R142.reuse, R12 ;  /* 0x0000008e900c723c */ /* 0x080fe8000004180c */
[----:B------:R-:W-:Y:S01]  /*4a70*/  @!P3 VIADDMNMX R152, R3, R192, UR14, PT ;  /* 0x0000000e0398be46 */ /* 0x000fe2000b8001c0 */
[----:B------:R-:W-:Y:S01]  /*4a80*/  IMAD.WIDE.U32 R154, R155, -0x326172a9, RZ ;  /* 0xcd9e8d579b9a7825 */ /* 0x000fe200078e00ff */
[C---:B------:R-:W-:Y:S05]  /*4a90*/  HMMA.16816.F32.BF16 R16, R132.reuse, R142, R16 ;  /* 0x0000008e8410723c */ /* 0x040fea0000041810 */
[----:B------:R-:W-:Y:S01]  /*4aa0*/  LOP3.LUT R191, R155, UR15, R148, 0x96, !PT ;  /* 0x0000000f9bbf7c12 */ /* 0x000fe2000f8e9694 */
[----:B------:R-:W-:Y:S01]  /*4ab0*/  IMAD.MOV.U32 R192, RZ, RZ, 0x48 ;  /* 0x00000048ffc07424 */ /* 0x000fe200078e00ff */
[----:B------:R-:W-:Y:S01]  /*4ac0*/  LOP3.LUT R155, R175, UR13, R154, 0x96, !PT ;  /* 0x0000000daf9b7c12 */ /* 0x000fe2000f8e969a */
[C---:B------:R-:W-:Y:S01]  /*4ad0*/  @!P3 VIADD R140, R2.reuse, 0x8 ;  /* 0x00000008028cb836 */ /* 0x040fe20000000000 */
[----:B------:R-:W-:Y:S02]  /*4ae0*/  UIADD3 UR15, UR12, -0x56f99767, URZ ;  /* 0xa90668990c0f7890 */ /* 0x000fe4000fffe03f */
[----:B------:R-:W-:Y:S01]  /*4af0*/  @!P3 VIADDMNMX R150, R3, R192, UR14, PT ;  /* 0x0000000e0396be46 */ /* 0x000fe2000b8001c0 */
[----:B------:R-:W-:Y:S02]  /*4b00*/  @!P3 VIADD R0, R2, 0x1 ;  /* 0x000000010200b836 */ /* 0x000fe40000000000 */
[----:B------:R-:W-:Y:S01]  /*4b10*/  FMUL.FTZ R148, R241, 1.4426950216293334961 ;  /* 0x3fb8aa3bf1947820 */ /* 0x000fe20000410000 */
[----:B------:R-:W-:Y:S01]  /*4b20*/  FMUL.FTZ R3, R238, 1.4426950216293334961 ;  /* 0x3fb8aa3bee037820 */ /* 0x000fe20000410000 */
[----:B------:R-:W-:Y:S01]  /*4b30*/  @!P3 VIADD R154, R2, 0x9 ;  /* 0x00000009029ab836 */ /* 0x000fe20000000000 */
[C---:B------:R-:W-:Y:S02]  /*4b40*/  @!P3 ISETP.GE.AND P4, PT, R0.reuse, R153, PT ;  /* 0x000000990000b20c */ /* 0x040fe40003f86270 */
[C---:B------:R-:W-:Y:S01]  /*4b50*/  @!P3 ISETP.GE.AND P1, PT, R0.reuse, R152, PT ;  /* 0x000000980000b20c */ /* 0x040fe20003f26270 */
[-C--:B--2---:R-:W-:Y:S03]  /*4b60*/  HMMA.16816.F32.BF16 R20, R132, R136.reuse, R20 ;  /* 0x000000888414723c */ /* 0x084fe60000041814 */
[C---:B------:R-:W-:Y:S02]  /*4b70*/  @!P3 ISETP.GE.AND P5, PT, R0.reuse, R151, PT ;  /* 0x000000970000b20c */ /* 0x040fe40003fa6270 */
[----:B------:R-:W-:Y:S01]  /*4b80*/  @!P3 ISETP.GE.AND P6, PT, R0, R150, PT ;  /* 0x000000960000b20c */ /* 0x000fe20003fc6270 */
[C---:B------:R-:W-:Y:S05]  /*4b90*/  HMMA.16816.F32.BF16 R24, R144.reuse, R136, R24 ;  /* 0x000000889018723c */ /* 0x040fea0000041818 */
[----:B------:R-:W-:Y:S01]  /*4ba0*/  FSEL R148, R148, RZ, P2 ;  /* 0x000000ff94947208 */ /* 0x000fe20001000000 */
[-C--:B------:R-:W-:Y:S03]  /*4bb0*/  HMMA.16816.F32.BF16 R28, R144, R138.reuse, R28 ;  /* 0x0000008a901c723c */ /* 0x080fe6000004181c */
[----:B------:R-:W-:Y:S02]  /*4bc0*/  FSETP.NEU.FTZ.AND P2, PT, R239, -INF , PT ;  /* 0xff800000ef00780b */ /* 0x000fe40003f5d000 */
[----:B------:R-:W-:Y:S01]  /*4bd0*/  FSEL R3, R3, RZ, P0 ;  /* 0x000000ff03037208 */ /* 0x000fe20000000000 */
[----:B------:R-:W-:Y:S01]  /*4be0*/  FMUL.FTZ R0, R239, 1.4426950216293334961 ;  /* 0x3fb8aa3bef007820 */ /* 0x000fe20000410000 */
[C---:B------:R-:W-:Y:S01]  /*4bf0*/  @!P3 ISETP.GE.AND P0, PT, R2.reuse, R153, PT ;  /* 0x000000990200b20c */ /* 0x040fe20003f06270 */
[----:B------:R-:W-:Y:S01]  /*4c00*/  @!P3 VIADD R137, R2, 0x18 ;  /* 0x000000180289b836 */ /* 0x000fe20000000000 */
[C---:B------:R-:W-:Y:S04]  /*4c10*/  HMMA.16816.F32.BF16 R32, R132.reuse, R138, R32 ;  /* 0x0000008a8420723c */ /* 0x040fe80000041820 */
        /* <DEDUP_REMOVED lines=56> */
[----:B-1----:R-:W-:Y:S01]  /*4fa0*/  IMAD.WIDE.U32 R8, R159, -0x2daee0ad, RZ ;  /* 0xd2511f539f087825 */ /* 0x002fe200078e00ff */
[----:B------:R-:W-:Y:S01]  /*4fb0*/  @!P3 ISETP.GE.AND P5, PT, R136, R150, PT ;  /* 0x000000968800b20c */ /* 0x000fe20003fa6270 */
[----:B------:R-:W-:Y:S01]  /*4fc0*/  MUFU.EX2 R215, R7 ;  /* 0x0000000700d77308 */ /* 0x000fe20000000800 */
[----:B------:R-:W-:Y:S01]  /*4fd0*/  @!P3 ISETP.GE.AND P6, PT, R154, R152, PT ;  /* 0x000000989a00b20c */ /* 0x000fe20003fc6270 */
[----:B------:R-:W-:Y:S01]  /*4fe0*/  @!P3 VIADD R136, R2, 0x19 ;  /* 0x000000190288b836 */ /* 0x000fe20000000000 */
[-C--:B------:R-:W-:Y:S01]  /*4ff0*/  @!P3 ISETP.GE.AND P2, PT, R154, R150.reuse, PT ;  /* 0x000000969a00b20c */ /* 0x080fe20003f46270 */
[-C--:B--2---:R-:W-:Y:S03]  /*5000*/  HMMA.16816.F32.BF16 R36, R132, R140.reuse, R36 ;  /* 0x0000008c8424723c */ /* 0x084fe60000041824 */
[----:B------:R-:W-:Y:S03]  /*5010*/  @!P3 FSEL R16, R16, -INF , !P0 ;  /* 0xff8000001010b808 */ /* 0x000fe60004000000 */
[----:B------:R-:W-:Y:S01]  /*5020*/  MUFU.EX2 R224, R10 ;  /* 0x0000000a00e07308 */ /* 0x000fe20000000800 */
[----:B------:R-:W-:Y:S01]  /*5030*/  @!P3 FSEL R22, R22, -INF , !P6 ;  /* 0xff8000001616b808 */ /* 0x000fe20007000000 */
[C---:B------:R-:W-:Y:S04]  /*5040*/  HMMA.16816.F32.BF16 R40, R144.reuse, R140, R40 ;  /* 0x0000008c9028723c */ /* 0x040fe80000041828 */
[-C--:B------:R-:W-:Y:S01]  /*5050*/  @!P3 ISETP.GE.AND P0, PT, R154, R151.reuse, PT ;  /* 0x000000979a00b20c */ /* 0x080fe20003f06270 */
[--C-:B------:R-:W-:Y:S01]  /*5060*/  FFMA.FTZ R16, R16, UR6, -R149.reuse ;  /* 0x0000000610107c23 */ /* 0x100fe20008010895 */
[----:B------:R-:W-:Y:S01]  /*5070*/  @!P3 FSEL R26, R26, -INF , !P2 ;  /* 0xff8000001a1ab808 */ /* 0x000fe20005000000 */
[-C--:B------:R-:W-:Y:S01]  /*5080*/  HMMA.16816.F32.BF16 R44, R144, R142.reuse, R44 ;  /* 0x0000008e902c723c */ /* 0x080fe2000004182c */
[----:B------:R1:W-:Y:S02]  /*5090*/  MUFU.EX2 R223, R11 ;  /* 0x0000000b00df7308 */ /* 0x0003e40000000800 */
[-C--:B------:R-:W-:Y:S01]  /*50a0*/  @!P3 ISETP.GE.AND P6, PT, R137, R151.reuse, PT ;  /* 0x000000978900b20c */ /* 0x080fe20003fc6270 */
[----:B------:R-:W-:Y:S01]  /*50b0*/  FFMA.FTZ R141, R4, UR6, -R149 ;  /* 0x00000006048d7c23 */ /* 0x000fe20008010895 */
[----:B------:R-:W-:Y:S01]  /*50c0*/  @!P3 ISETP.GE.AND P2, PT, R136, R151, PT ;  /* 0x000000978800b20c */ /* 0x000fe20003f46270 */
[C---:B------:R-:W-:Y:S05]  /*50d0*/  HMMA.16816.F32.BF16 R48, R132.reuse, R142, R48 ;  /* 0x0000008e8430723c */ /* 0x040fea0000041830 */
[----:B------:R2:W3:Y:S01]  /*50e0*/  MUFU.EX2 R195, R141 ;  /* 0x0000008d00c37308 */ /* 0x0004e20000000800 */
[----:B------:R-:W-:Y:S01]  /*50f0*/  @!P3 FSEL R23, R23, -INF , !P4 ;  /* 0xff8000001717b808 */ /* 0x000fe20006000000 */
[----:B------:R-:W-:Y:S01]  /*5100*/  @!P3 VIADD R140, R2, 0x21 ;  /* 0x00000021028cb836 */ /* 0x000fe20000000000 */
[----:B------:R-:W-:Y:S03]  /*5110*/  @!P3 FSEL R24, R24, -INF , !P0 ;  /* 0xff8000001818b808 */ /* 0x000fe60004000000 */
[--C-:B------:R-:W-:Y:S01]  /*5120*/  FFMA.FTZ R22, R22, UR6, -R148.reuse ;  /* 0x0000000616167c23 */ /* 0x100fe20008010894 */
[----:B------:R-:W-:Y:S02]  /*5130*/  @!P3 ISETP.GE.AND P4, PT, R137, R150, PT ;  /* 0x000000968900b20c */ /* 0x000fe40003f86270 */
[----:B------:R-:W-:Y:S01]  /*5140*/  @!P3 FSEL R25, R25, -INF , !P1 ;  /* 0xff8000001919b808 */ /* 0x000fe20004800000 */
[----:B------:R-:W-:Y:S01]  /*5150*/  IMAD.WIDE.U32 R142, R155, -0x2daee0ad, RZ ;  /* 0xd2511f539b8e7825 */ /* 0x000fe200078e00ff */
[----:B------:R-:W-:Y:S01]  /*5160*/  @!P3 FSEL R27, R27, -INF , !P5 ;  /* 0xff8000001b1bb808 */ /* 0x000fe20006800000 */
[----:B------:R-:W4:Y:S01]  /*5170*/  MUFU.EX2 R197, R16 ;  /* 0x0000001000c57308 */ /* 0x000f220000000800 */
[----:B------:R-:W-:Y:S01]  /*5180*/  @!P3 FSEL R28, R28, -INF , !P6 ;  /* 0xff8000001c1cb808 */ /* 0x000fe20007000000 */
[----:B-1----:R-:W-:Y:S01]  /*5190*/  IMAD.WIDE.U32 R10, R173, -0x326172a9, RZ ;  /* 0xcd9e8d57ad0a7825 */ /* 0x002fe200078e00ff */
[----:B------:R-:W-:Y:S02]  /*51a0*/  @!P3 FSEL R29, R29, -INF , !P2 ;  /* 0xff8000001d1db808 */ /* 0x000fe40005000000 */
[-C--:B------:R-:W-:Y:S01]  /*51b0*/  @!P3 ISETP.GE.AND P0, PT, R137, R153.reuse, PT ;  /* 0x000000998900b20c */ /* 0x080fe20003f06270 */
[----:B------:R-:W-:Y:S01]  /*51c0*/  FFMA.FTZ R23, R23, UR6, -R148 ;  /* 0x0000000617177c23 */ /* 0x000fe20008010894 */
[----:B------:R-:W-:Y:S01]  /*51d0*/  @!P3 ISETP.GE.AND P1, PT, R137, R152, PT ;  /* 0x000000988900b20c */ /* 0x000fe20003f26270 */
[--C-:B------:R-:W-:Y:S01]  /*51e0*/  FFMA.FTZ R24, R24, UR6, -R3.reuse ;  /* 0x0000000618187c23 */ /* 0x100fe20008010803 */
[C---:B------:R-:W-:Y:S01]  /*51f0*/  @!P3 ISETP.GE.AND P5, PT, R136.reuse, R150, PT ;  /* 0x000000968800b20c */ /* 0x040fe20003fa6270 */
[--C-:B------:R-:W-:Y:S01]  /*5200*/  FFMA.FTZ R27, R27, UR6, -R0.reuse ;  /* 0x000000061b1b7c23 */ /* 0x100fe20008010800 */
[-C--:B------:R-:W-:Y:S01]  /*5210*/  @!P3 ISETP.GE.AND P6, PT, R136, R153.reuse, PT ;  /* 0x000000998800b20c */ /* 0x080fe20003fc6270 */
[--C-:B------:R-:W-:Y:S01]  /*5220*/  FFMA.FTZ R28, R28, UR6, -R3.reuse ;  /* 0x000000061c1c7c23 */ /* 0x100fe20008010803 */
[-C--:B------:R-:W-:Y:S01]  /*5230*/  @!P3 ISETP.GE.AND P2, PT, R136, R152.reuse, PT ;  /* 0x000000988800b20c */ /* 0x080fe20003f46270 */
[----:B------:R-:W-:Y:S01]  /*5240*/  @!P3 VIADD R4, R2, 0x20 ;  /* 0x000000200204b836 */ /* 0x000fe20000000000 */
[----:B------:R-:W-:Y:S01]  /*5250*/  @!P3 FSEL R30, R30, -INF , !P4 ;  /* 0xff8000001e1eb808 */ /* 0x000fe20006000000 */
[----:B------:R-:W1:Y:S01]  /*5260*/  LDSM.16.M88.4 R136, [R181+0x1800] ;  /* 0x00180000b588783b */ /* 0x000e620000000200 */
[----:B------:R-:W-:Y:S01]  /*5270*/  @!P3 FSEL R31, R31, -INF , !P5 ;  /* 0xff8000001f1fb808 */ /* 0x000fe20006800000 */
[--C-:B------:R-:W-:Y:S01]  /*5280*/  FFMA.FTZ R25, R25, UR6, -R3.reuse ;  /* 0x0000000619197c23 */ /* 0x100fe20008010803 */
[----:B------:R-:W-:Y:S01]  /*5290*/  @!P3 FSEL R32, R32, -INF , !P0 ;  /* 0xff8000002020b808 */ /* 0x000fe20004000000 */
[----:B------:R-:W-:Y:S01]  /*52a0*/  FFMA.FTZ R29, R29, UR6, -R3 ;  /* 0x000000061d1d7c23 */ /* 0x000fe20008010803 */
[----:B------:R-:W-:Y:S01]  /*52b0*/  @!P3 FSEL R33, R33, -INF , !P6 ;  /* 0xff8000002121b808 */ /* 0x000fe20007000000 */
[--C-:B------:R-:W-:Y:S01]  /*52c0*/  FFMA.FTZ R30, R30, UR6, -R0.reuse ;  /* 0x000000061e1e7c23 */ /* 0x100fe20008010800 */
[----:B------:R-:W-:Y:S01]  /*52d0*/  @!P3 ISETP.GE.AND P4, PT, R4, R153, PT ;  /* 0x000000990400b20c */ /* 0x000fe20003f86270 */
[--C-:B------:R-:W-:Y:S01]  /*52e0*/  FFMA.FTZ R32, R32, UR6, -R149.reuse ;  /* 0x0000000620207c23 */ /* 0x100fe20008010895 */
[C---:B------:R-:W-:Y:S01]  /*52f0*/  @!P3 ISETP.GE.AND P5, PT, R4.reuse, R152, PT ;  /* 0x000000980400b20c */ /* 0x040fe20003fa6270 */
[--C-:B------:R-:W-:Y:S01]  /*5300*/  FFMA.FTZ R33, R33, UR6, -R149.reuse ;  /* 0x0000000621217c23 */ /* 0x100fe20008010895 */
[C---:B------:R-:W-:Y:S01]  /*5310*/  @!P3 ISETP.GE.AND P0, PT, R4.reuse, R151, PT ;  /* 0x000000970400b20c */ /* 0x040fe20003f06270 */
[--C-:B------:R-:W-:Y:S01]  /*5320*/  FFMA.FTZ R31, R31, UR6, -R0.reuse ;  /* 0x000000061f1f7c23 */ /* 0x100fe20008010800 */
[----:B------:R-:W-:Y:S01]  /*5330*/  @!P3 ISETP.GE.AND P6, PT, R4, R150, PT ;  /* 0x000000960400b20c */ /* 0x000fe20003fc6270 */
[----:B------:R-:W-:Y:S01]  /*5340*/  FFMA.FTZ R26, R26, UR6, -R0 ;  /* 0x000000061a1a7c23 */ /* 0x000fe20008010800 */
[----:B------:R-:W-:Y:S01]  /*5350*/  @!P3 FSEL R34, R34, -INF , !P1 ;  /* 0xff8000002222b808 */ /* 0x000fe20004800000 */
[----:B------:R-:W-:Y:S01]  /*5360*/  @!P3 VIADD R4, R2, 0x28 ;  /* 0x000000280204b836 */ /* 0x000fe20000000000 */
[----:B------:R-:W-:Y:S01]  /*5370*/  @!P3 ISETP.GE.AND P1, PT, R140, R153, PT ;  /* 0x000000998c00b20c */ /* 0x000fe20003f26270 */
[----:B------:R-:W-:Y:S01]  /*5380*/  MUFU.EX2 R222, R14 ;  /* 0x0000000e00de7308 */ /* 0x000fe20000000800 */
[----:B------:R-:W-:Y:S01]  /*5390*/  @!P3 FSEL R35, R35, -INF , !P2 ;  /* 0xff8000002323b808 */ /* 0x000fe20005000000 */
[--C-:B------:R-:W-:Y:S01]  /*53a0*/  FFMA.FTZ R34, R34, UR6, -R148.reuse ;  /* 0x0000000622227c23 */ /* 0x100fe20008010894 */
[----:B------:R-:W-:Y:S01]  /*53b0*/  @!P3 FSEL R36, R36, -INF , !P4 ;  /* 0xff8000002424b808 */ /* 0x000fe20006000000 */
[----:B------:R-:W-:Y:S01]  /*53c0*/  IMAD.WIDE.U32 R6, R189, -0x326172a9, RZ ;  /* 0xcd9e8d57bd067825 */ /* 0x000fe200078e00ff */
[C---:B------:R-:W-:Y:S02]  /*53d0*/  @!P3 ISETP.GE.AND P2, PT, R140.reuse, R152, PT ;  /* 0x000000988c00b20c */ /* 0x040fe40003f46270 */
[-C--:B------:R-:W-:Y:S01]  /*53e0*/  @!P3 ISETP.GE.AND P4, PT, R140, R151.reuse, PT ;  /* 0x000000978c00b20c */ /* 0x080fe20003f86270 */
[--C-:B------:R-:W-:Y:S01]  /*53f0*/  FFMA.FTZ R35, R35, UR6, -R148.reuse ;  /* 0x0000000623237c23 */ /* 0x100fe20008010894 */
[----:B------:R-:W-:Y:S01]  /*5400*/  @!P3 FSEL R37, R37, -INF , !P1 ;  /* 0xff8000002525b808 */ /* 0x000fe20004800000 */
[--C-:B------:R-:W-:Y:S01]  /*5410*/  FFMA.FTZ R36, R36, UR6, -R149.reuse ;  /* 0x0000000624247c23 */ /* 0x100fe20008010895 */
[----:B------:R-:W-:Y:S01]  /*5420*/  @!P3 FSEL R38, R38, -INF , !P5 ;  /* 0xff8000002626b808 */ /* 0x000fe20006800000 */
[----:B------:R-:W-:Y:S01]  /*5430*/  MUFU.EX2 R173, R35 ;  /* 0x0000002300ad7308 */ /* 0x000fe20000000800 */
[-C--:B------:R-:W-:Y:S01]  /*5440*/  @!P3 ISETP.GE.AND P1, PT, R140, R150.reuse, PT ;  /* 0x000000968c00b20c */ /* 0x080fe20003f26270 */
[----:B--2---:R-:W-:Y:S01]  /*5450*/  IMAD.WIDE.U32 R140, R165, -0x326172a9, RZ ;  /* 0xcd9e8d57a58c7825 */ /* 0x004fe200078e00ff */
[----:B------:R-:W-:Y:S02]  /*5460*/  @!P3 ISETP.GE.AND P5, PT, R4, R151, PT ;  /* 0x000000970400b20c */ /* 0x000fe40003fa6270 */
[----:B------:R-:W-:Y:S01]  /*5470*/  @!P3 FSEL R39, R39, -INF , !P2 ;  /* 0xff8000002727b808 */ /* 0x000fe20005000000 */
[----:B------:R-:W-:Y:S01]  /*5480*/  FFMA.FTZ R37, R37, UR6, -R149 ;  /* 0x0000000625257c23 */ /* 0x000fe20008010895 */
[----:B------:R-:W-:Y:S03]  /*5490*/  @!P3 FSEL R40, R40, -INF , !P0 ;  /* 0xff8000002828b808 */ /* 0x000fe60004000000 */
[----:B------:R-:W-:Y:S01]  /*54a0*/  MUFU.EX2 R165, R33 ;  /* 0x0000002100a57308 */ /* 0x000fe20000000800 */
[----:B------:R-:W-:Y:S01]  /*54b0*/  @!P3 FSEL R41, R41, -INF , !P4 ;  /* 0xff8000002929b808 */ /* 0x000fe20006000000 */
[-C--:B-1----:R-:W-:Y:S03]  /*54c0*/  HMMA.16816.F32.BF16 R52, R132, R136.reuse, R52 ;  /* 0x000000888434723c */ /* 0x082fe60000041834 */
[----:B------:R-:W-:Y:S01]  /*54d0*/  @!P3 ISETP.GE.AND P2, PT, R4, R150, PT ;  /* 0x000000960400b20c */ /* 0x000fe20003f46270 */
[--C-:B------:R-:W-:Y:S01]  /*54e0*/  FFMA.FTZ R38, R38, UR6, -R148.reuse ;  /* 0x0000000626267c23 */ /* 0x100fe20008010894 */
[CC--:B------:R-:W-:Y:S01]  /*54f0*/  @!P3 ISETP.GE.AND P0, PT, R4.reuse, R153.reuse, PT ;  /* 0x000000990400b20c */ /* 0x0c0fe20003f06270 */
[C---:B------:R-:W-:Y:S02]  /*5500*/  HMMA.16816.F32.BF16 R56, R144.reuse, R136, R56 ;  /* 0x000000889038723c */ /* 0x040fe40000041838 */
[----:B------:R-:W-:Y:S02]  /*5510*/  MUFU.EX2 R218, R12 ;  /* 0x0000000c00da7308 */ /* 0x000fe40000000800 */
[----:B------:R-:W-:Y:S01]  /*5520*/  @!P3 ISETP.GE.AND P4, PT, R4, R152, PT ;  /* 0x000000980400b20c */ /* 0x000fe20003f86270 */
[----:B------:R-:W-:Y:S01]  /*5530*/  FFMA.FTZ R39, R39, UR6, -R148 ;  /* 0x0000000627277c23 */ /* 0x000fe20008010894 */
[----:B------:R-:W-:Y:S01]  /*5540*/  @!P3 FSEL R43, R43, -INF , !P1 ;  /* 0xff8000002b2bb808 */ /* 0x000fe20004800000 */
[-C--:B------:R-:W-:Y:S05]  /*5550*/  HMMA.16816.F32.BF16 R60, R144, R138.reuse, R60 ;  /* 0x0000008a903c723c */ /* 0x080fea000004183c */
[----:B------:R1:W2:Y:S01]  /*5560*/  MUFU.EX2 R217, R13 ;  /* 0x0000000d00d97308 */ /* 0x0002a20000000800 */
[----:B------:R-:W-:Y:S01]  /*5570*/  @!P3 ISETP.GE.AND P1, PT, R5, R150, PT ;  /* 0x000000960500b20c */ /* 0x000fe20003f26270 */
[--C-:B------:R-:W-:Y:S01]  /*5580*/  FFMA.FTZ R41, R41, UR6, -R3.reuse ;  /* 0x0000000629297c23 */ /* 0x100fe20008010803 */
[----:B------:R-:W-:Y:S01]  /*5590*/  @!P3 FSEL R44, R44, -INF , !P5 ;  /* 0xff8000002c2cb808 */ /* 0x000fe20006800000 */
[----:B------:R-:W-:Y:S04]  /*55a0*/  HMMA.16816.F32.BF16 R64, R132, R138, R64 ;  /* 0x0000008a8440723c */ /* 0x000fe80000041840 */
[-C--:B------:R-:W-:Y:S01]  /*55b0*/  @!P3 ISETP.GE.AND P5, PT, R5, R153.reuse, PT ;  /* 0x000000990500b20c */ /* 0x080fe20003fa6270 */
[----:B------:R-:W-:Y:S01]  /*55c0*/  @!P3 VIADD R4, R2, 0x30 ;  /* 0x000000300204b836 */ /* 0x000fe20000000000 */
[----:B------:R-:W-:Y:S01]  /*55d0*/  LOP3.LUT R144, R11, UR13, R156, 0x96, !PT ;  /* 0x0000000d0b907c12 */ /* 0x000fe2000f8e969c */
[----:B------:R-:W-:Y:S01]  /*55e0*/  FFMA.FTZ R40, R40, UR6, -R3 ;  /* 0x0000000628287c23 */ /* 0x000fe20008010803 */
[----:B------:R-:W-:Y:S01]  /*55f0*/  @!P3 FSEL R46, R46, -INF , !P2 ;  /* 0xff8000002e2eb808 */ /* 0x000fe20005000000 */
[----:B------:R-:W-:Y:S01]  /*5600*/  MUFU.EX2 R210, R18 ;  /* 0x0000001200d27308 */ /* 0x000fe20000000800 */
[----:B------:R-:W-:Y:S01]  /*5610*/  @!P3 ISETP.GE.AND P2, PT, R4, R153, PT ;  /* 0x000000990400b20c */ /* 0x000fe20003f46270 */
[----:B------:R-:W-:Y:S01]  /*5620*/  IMAD.WIDE.U32 R144, R144, -0x2daee0ad, RZ ;  /* 0xd2511f5390907825 */ /* 0x000fe200078e00ff */
[----:B------:R-:W-:Y:S02]  /*5630*/  @!P3 FSEL R47, R47, -INF , !P1 ;  /* 0xff8000002f2fb808 */ /* 0x000fe40004800000 */
[----:B------:R-:W-:Y:S01]  /*5640*/  @!P3 FSEL R48, R48, -INF , !P0 ;  /* 0xff8000003030b808 */ /* 0x000fe20004000000 */
[----:B------:R-:W-:Y:S01]  /*5650*/  FFMA.FTZ R43, R43, UR6, -R0 ;  /* 0x000000062b2b7c23 */ /* 0x000fe20008010800 */
[----:B------:R-:W-:Y:S01]  /*5660*/  LOP3.LUT R145, R145, UR15, R8, 0x96, !PT ;  /* 0x0000000f91917c12 */ /* 0x000fe2000f8e9608 */
[--C-:B------:R-:W-:Y:S01]  /*5670*/  FFMA.FTZ R46, R46, UR6, -R0.reuse ;  /* 0x000000062e2e7c23 */ /* 0x100fe20008010800 */
[----:B------:R-:W-:Y:S01]  /*5680*/  @!P3 FSEL R49, R49, -INF , !P5 ;  /* 0xff8000003131b808 */ /* 0x000fe20006800000 */
[--C-:B------:R-:W-:Y:S01]  /*5690*/  FFMA.FTZ R48, R48, UR6, -R149.reuse ;  /* 0x0000000630307c23 */ /* 0x100fe20008010895 */
[----:B------:R-:W-:Y:S01]  /*56a0*/  @!P3 FSEL R42, R42, -INF , !P6 ;  /* 0xff8000002a2ab808 */ /* 0x000fe20007000000 */
[--C-:B------:R-:W-:Y:S01]  /*56b0*/  FFMA.FTZ R47, R47, UR6, -R0.reuse ;  /* 0x000000062f2f7c23 */ /* 0x100fe20008010800 */
[C---:B------:R-:W-:Y:S01]  /*56c0*/  @!P3 ISETP.GE.AND P1, PT, R4.reuse, R152, PT ;  /* 0x000000980400b20c */ /* 0x040fe20003f26270 */
[----:B------:R-:W-:Y:S01]  /*56d0*/  MUFU.EX2 R155, R48 ;  /* 0x00000030009b7308 */ /* 0x000fe20000000800 */
[CC--:B------:R-:W-:Y:S01]  /*56e0*/  @!P3 ISETP.GE.AND P0, PT, R4.reuse, R151.reuse, PT ;  /* 0x000000970400b20c */ /* 0x0c0fe20003f06270 */
[----:B------:R-:W-:Y:S01]  /*56f0*/  FFMA.FTZ R49, R49, UR6, -R149 ;  /* 0x0000000631317c23 */ /* 0x000fe20008010895 */
[----:B------:R-:W-:Y:S01]  /*5700*/  @!P3 ISETP.GE.AND P5, PT, R4, R150, PT ;  /* 0x000000960400b20c */ /* 0x000fe20003fa6270 */
[----:B------:R-:W-:Y:S01]  /*5710*/  FFMA.FTZ R42, R42, UR6, -R0 ;  /* 0x000000062a2a7c23 */ /* 0x000fe20008010800 */
[----:B------:R-:W-:Y:S01]  /*5720*/  @!P3 ISETP.GE.AND P6, PT, R5, R151, PT ;  /* 0x000000970500b20c */ /* 0x000fe20003fc6270 */
[----:B------:R-:W-:Y:S01]  /*5730*/  @!P3 VIADD R4, R2, 0x31 ;  /* 0x000000310204b836 */ /* 0x000fe20000000000 */
[----:B------:R-:W-:Y:S03]  /*5740*/  @!P3 FSEL R50, R50, -INF , !P4 ;  /* 0xff8000003232b808 */ /* 0x000fe60006000000 */
[----:B------:R-:W-:Y:S01]  /*5750*/  MUFU.EX2 R154, R49 ;  /* 0x00000031009a7308 */ /* 0x000fe20000000800 */
[----:B------:R-:W-:Y:S01]  /*5760*/  @!P3 FSEL R45, R45, -INF , !P6 ;  /* 0xff8000002d2db808 */ /* 0x000fe20007000000 */
[--C-:B------:R-:W-:Y:S01]  /*5770*/  FFMA.FTZ R44, R44, UR6, -R3.reuse ;  /* 0x000000062c2c7c23 */ /* 0x100fe20008010803 */
[-C--:B------:R-:W-:Y:S01]  /*5780*/  @!P3 ISETP.GE.AND P6, PT, R5, R152.reuse, PT ;  /* 0x000000980500b20c */ /* 0x080fe20003fc6270 */
[--C-:B------:R-:W-:Y:S01]  /*5790*/  FFMA.FTZ R50, R50, UR6, -R148.reuse ;  /* 0x0000000632327c23 */ /* 0x100fe20008010894 */
[----:B------:R-:W-:Y:S01]  /*57a0*/  @!P3 ISETP.GE.AND P4, PT, R4, R153, PT ;  /* 0x000000990400b20c */ /* 0x000fe20003f86270 */
[----:B------:R-:W-:Y:S01]  /*57b0*/  FFMA.FTZ R45, R45, UR6, -R3 ;  /* 0x000000062d2d7c23 */ /* 0x000fe20008010803 */
[----:B------:R-:W-:Y:S03]  /*57c0*/  @!P3 FSEL R51, R51, -INF , !P6 ;  /* 0xff8000003333b808 */ /* 0x000fe60007000000 */
[----:B------:R-:W-:Y:S01]  /*57d0*/  MUFU.EX2 R163, R50 ;  /* 0x0000003200a37308 */ /* 0x000fe20000000800 */
[----:B------:R-:W-:Y:S01]  /*57e0*/  @!P3 FSEL R52, R52, -INF , !P2 ;  /* 0xff8000003434b808 */ /* 0x000fe20005000000 */
[----:B-1----:R-:W-:Y:S01]  /*57f0*/  IMAD.WIDE.U32 R12, R164, -0x326172a9, RZ ;  /* 0xcd9e8d57a40c7825 */ /* 0x002fe200078e00ff */
[----:B------:R-:W-:Y:S02]  /*5800*/  @!P3 FSEL R53, R53, -INF , !P4 ;  /* 0xff8000003535b808 */ /* 0x000fe40006000000 */
[C---:B------:R-:W-:Y:S01]  /*5810*/  @!P3 ISETP.GE.AND P6, PT, R4.reuse, R152, PT ;  /* 0x000000980400b20c */ /* 0x040fe20003fc6270 */
[--C-:B------:R-:W-:Y:S01]  /*5820*/  FFMA.FTZ R51, R51, UR6, -R148.reuse ;  /* 0x0000000633337c23 */ /* 0x100fe20008010894 */
[-C--:B------:R-:W-:Y:S01]  /*5830*/  @!P3 ISETP.GE.AND P2, PT, R4, R151.reuse, PT ;  /* 0x000000970400b20c */ /* 0x080fe20003f46270 */
[--C-:B------:R-:W-:Y:S01]  /*5840*/  FFMA.FTZ R52, R52, UR6, -R149.reuse ;  /* 0x0000000634347c23 */ /* 0x100fe20008010895 */
        /* <DEDUP_REMOVED lines=12> */
[----:B------:R-:W-:Y:S01]  /*5910*/  @!P3 FSEL R61, R61, -INF , !P6 ;  /* 0xff8000003d3db808 */ /* 0x000fe20007000000 */
[----:B------:R-:W-:Y:S01]  /*5920*/  FFMA.FTZ R59, R59, UR6, -R0 ;  /* 0x000000063b3b7c23 */ /* 0x000fe20008010800 */
[C---:B------:R-:W-:Y:S01]  /*5930*/  @!P3 ISETP.GE.AND P4, PT, R2.reuse, R153, PT ;  /* 0x000000990200b20c */ /* 0x040fe20003f86270 */
[----:B------:R-:W-:Y:S01]  /*5940*/  MUFU.EX2 R167, R57 ;  /* 0x0000003900a77308 */ /* 0x000fe20000000800 */
[----:B------:R-:W-:Y:S01]  /*5950*/  @!P3 ISETP.GE.AND P6, PT, R2, R152, PT ;  /* 0x000000980200b20c */ /* 0x000fe20003fc6270 */
[----:B------:R-:W-:Y:S01]  /*5960*/  FFMA.FTZ R2, R17, UR6, -R149 ;  /* 0x0000000611027c23 */ /* 0x000fe20008010895 */
[----:B------:R-:W-:Y:S01]  /*5970*/  @!P3 FSEL R54, R54, -INF , !P1 ;  /* 0xff8000003636b808 */ /* 0x000fe20004800000 */
[----:B------:R-:W-:Y:S01]  /*5980*/  IMAD.WIDE.U32 R16, R157, -0x2daee0ad, RZ ;  /* 0xd2511f539d107825 */ /* 0x000fe200078e00ff */
[----:B------:R-:W-:Y:S02]  /*5990*/  @!P3 ISETP.GE.AND P1, PT, R4, R151, PT ;  /* 0x000000970400b20c */ /* 0x000fe40003f26270 */
[----:B------:R-:W-:Y:S03]  /*59a0*/  @!P3 FSEL R56, R56, -INF , !P0 ;  /* 0xff8000003838b808 */ /* 0x000fe60004000000 */
[----:B------:R1:W-:Y:S01]  /*59b0*/  MUFU.EX2 R196, R2 ;  /* 0x0000000200c47308 */ /* 0x0003e20000000800 */
[----:B------:R-:W-:Y:S01]  /*59c0*/  @!P3 FSEL R58, R58, -INF , !P5 ;  /* 0xff8000003a3ab808 */ /* 0x000fe20006800000 */
[----:B------:R-:W-:Y:S01]  /*59d0*/  FFMA.FTZ R54, R54, UR6, -R148 ;  /* 0x0000000636367c23 */ /* 0x000fe20008010894 */
[----:B------:R-:W-:Y:S01]  /*59e0*/  @!P3 FSEL R60, R60, -INF , !P1 ;  /* 0xff8000003c3cb808 */ /* 0x000fe20004800000 */
[--C-:B------:R-:W-:Y:S01]  /*59f0*/  FFMA.FTZ R56, R56, UR6, -R3.reuse ;  /* 0x0000000638387c23 */ /* 0x100fe20008010803 */
[----:B------:R-:W-:Y:S01]  /*5a00*/  @!P3 ISETP.GE.AND P0, PT, R4, R150, PT ;  /* 0x000000960400b20c */ /* 0x000fe20003f06270 */
[----:B------:R-:W-:Y:S01]  /*5a10*/  FFMA.FTZ R58, R58, UR6, -R0 ;  /* 0x000000063a3a7c23 */ /* 0x000fe20008010800 */
[C---:B------:R-:W-:Y:S03]  /*5a20*/  @!P3 ISETP.GE.AND P5, PT, R4.reuse, R153, PT ;  /* 0x000000990400b20c */ /* 0x040fe60003fa6270 */
[----:B------:R3:W2:Y:S01]  /*5a30*/  MUFU.EX2 R207, R19 ;  /* 0x0000001300cf7308 */ /* 0x0006a20000000800 */
[----:B------:R-:W-:Y:S01]  /*5a40*/  @!P3 ISETP.GE.AND P1, PT, R4, R152, PT ;  /* 0x000000980400b20c */ /* 0x000fe20003f26270 */
[----:B------:R-:W-:Y:S01]  /*5a50*/  IMAD.WIDE.U32 R4, R191, -0x2daee0ad, RZ ;  /* 0xd2511f53bf047825 */ /* 0x000fe200078e00ff */
[----:B------:R-:W-:Y:S02]  /*5a60*/  LOP3.LUT R136, R9, UR11, R172, 0x96, !PT ;  /* 0x0000000b09887c12 */ /* 0x000fe4000f8e96ac */
[----:B------:R-:W-:Y:S01]  /*5a70*/  LOP3.LUT R14, R7, UR13, R158, 0x96, !PT ;  /* 0x0000000d070e7c12 */ /* 0x000fe2000f8e969e */
[--C-:B------:R-:W-:Y:S01]  /*5a80*/  FFMA.FTZ R60, R60, UR6, -R3.reuse ;  /* 0x000000063c3c7c23 */ /* 0x100fe20008010803 */
[----:B------:R-:W-:Y:S03]  /*5a90*/  LOP3.LUT R7, R17, UR15, R166, 0x96, !PT ;  /* 0x0000000f11077c12 */ /* 0x000fe6000f8e96a6 */
[----:B------:R4:W-:Y:S01]  /*5aa0*/  MUFU.EX2 R221, R15 ;  /* 0x0000000f00dd7308 */ /* 0x0009e20000000800 */
[----:B-1----:R-:W-:Y:S01]  /*5ab0*/  LOP3.LUT R2, R5, UR11, R190, 0x96, !PT ;  /* 0x0000000b05027c12 */ /* 0x002fe2000f8e96be */
[----:B------:R-:W-:Y:S01]  /*5ac0*/  UIADD3 UR11, UR16, 0x1715609d, URZ ;  /* 0x1715609d100b7890 */ /* 0x000fe2000fffe03f */
[----:B------:R-:W-:Y:S01]  /*5ad0*/  @!P3 FSEL R65, R65, -INF , !P4 ;  /* 0xff8000004141b808 */ /* 0x000fe20006000000 */
[----:B------:R-:W-:Y:S01]  /*5ae0*/  IMAD.WIDE.U32 R136, R136, -0x326172a9, RZ ;  /* 0xcd9e8d5788887825 */ /* 0x000fe200078e00ff */
[----:B------:R-:W-:Y:S01]  /*5af0*/  @!P3 FSEL R66, R66, -INF , !P1 ;  /* 0xff8000004242b808 */ /* 0x000fe20004800000 */
[----:B------:R-:W-:Y:S01]  /*5b00*/  UIADD3 UR13, UR16, -0x4ab325aa, URZ ;  /* 0xb54cda56100d7890 */ /* 0x000fe2000fffe03f */
[----:B------:R-:W-:Y:S03]  /*5b10*/  @!P3 FSEL R62, R62, -INF , !P0 ;  /* 0xff8000003e3eb808 */ /* 0x000fe60004000000 */
[----:B------:R1:W2:Y:S01]  /*5b20*/  MUFU.EX2 R191, R21 ;  /* 0x0000001500bf7308 */ /* 0x0002a20000000800 */
[----:B------:R-:W-:Y:S01]  /*5b30*/  LOP3.LUT R5, R141, UR11, R6, 0x96, !PT ;  /* 0x0000000b8d057c12 */ /* 0x000fe2000f8e9606 */
[----:B---3--:R-:W-:Y:S01]  /*5b40*/  IMAD.WIDE.U32 R18, R2, -0x326172a9, RZ ;  /* 0xcd9e8d5702127825 */ /* 0x008fe200078e00ff */
[----:B------:R-:W-:Y:S02]  /*5b50*/  LOP3.LUT R9, R13, UR11, R168, 0x96, !PT ;  /* 0x0000000b0d097c12 */ /* 0x000fe4000f8e96a8 */
[----:B------:R-:W-:Y:S01]  /*5b60*/  LOP3.LUT R150, R137, UR11, R10, 0x96, !PT ;  /* 0x0000000b89967c12 */ /* 0x000fe2000f8e960a */
[----:B------:R-:W-:Y:S01]  /*5b70*/  FFMA.FTZ R3, R61, UR6, -R3 ;  /* 0x000000063d037c23 */ /* 0x000fe20008010803 */
[----:B------:R-:W-:Y:S03]  /*5b80*/  LOP3.LUT R175, R19, UR11, R174, 0x96, !PT ;  /* 0x0000000b13af7c12 */ /* 0x000fe6000f8e96ae */
[----:B------:R3:W-:Y:S01]  /*5b90*/  MUFU.EX2 R193, R20 ;  /* 0x0000001400c17308 */ /* 0x0007e20000000800 */
[----:B------:R-:W-:Y:S01]  /*5ba0*/  LOP3.LUT R141, R143, UR15, R4, 0x96, !PT ;  /* 0x0000000f8f8d7c12 */ /* 0x000fe2000f8e9604 */
[----:B----4-:R-:W-:Y:S01]  /*5bb0*/  IMAD.WIDE.U32 R14, R14, -0x2daee0ad, RZ ;  /* 0xd2511f530e0e7825 */ /* 0x010fe200078e00ff */
[----:B------:R-:W-:Y:S01]  /*5bc0*/  @!P3 FSEL R63, R63, -INF , !P2 ;  /* 0xff8000003f3fb808 */ /* 0x000fe20005000000 */
[----:B------:R-:W-:Y:S01]  /*5bd0*/  UIADD3 UR11, UR12, 0x646e171e, URZ ;  /* 0x646e171e0c0b7890 */ /* 0x000fe2000fffe03f */
[----:B------:R-:W-:Y:S01]  /*5be0*/  @!P3 FSEL R64, R64, -INF , !P5 ;  /* 0xff8000004040b808 */ /* 0x000fe20006800000 */
[----:B------:R-:W-:Y:S01]  /*5bf0*/  IMAD.WIDE.U32 R6, R7, -0x326172a9, RZ ;  /* 0xcd9e8d5707067825 */ /* 0x000fe200078e00ff */
[----:B------:R-:W-:Y:S03]  /*5c00*/  LOP3.LUT R143, R15, UR15, R170, 0x96, !PT ;  /* 0x0000000f0f8f7c12 */ /* 0x000fe6000f8e96aa */
[----:B------:R-:W-:Y:S01]  /*5c10*/  MUFU.EX2 R203, R22 ;  /* 0x0000001600cb7308 */ /* 0x000fe20000000800 */
[----:B------:R-:W-:Y:S01]  /*5c20*/  @!P3 FSEL R67, R67, -INF , !P6 ;  /* 0xff8000004343b808 */ /* 0x000fe20007000000 */
[----:B------:R-:W-:Y:S01]  /*5c30*/  IMAD.WIDE.U32 R4, R5, -0x2daee0ad, RZ ;  /* 0xd2511f5305047825 */ /* 0x000fe200078e00ff */
[----:B------:R-:W-:Y:S02]  /*5c40*/  LOP3.LUT R12, R7, UR13, R12, 0x96, !PT ;  /* 0x0000000d070c7c12 */ /* 0x000fe4000f8e960c */
[----:B------:R-:W-:Y:S01]  /*5c50*/  LOP3.LUT R17, R6, 0xff, RZ, 0xc0, !PT ;  /* 0x000000ff06117812 */ /* 0x000fe200078ec0ff */
[--C-:B------:R-:W-:Y:S01]  /*5c60*/  FFMA.FTZ R64, R64, UR6, -R149.reuse ;  /* 0x0000000640407c23 */ /* 0x100fe20008010895 */
[----:B------:R-:W-:Y:S03]  /*5c70*/  LOP3.LUT R146, R4, 0xffff, RZ, 0xc0, !PT ;  /* 0x0000ffff04927812 */ /* 0x000fe600078ec0ff */
[----:B------:R4:W-:Y:S01]  /*5c80*/  MUFU.EX2 R200, R23 ;  /* 0x0000001700c87308 */ /* 0x0009e20000000800 */
[----:B------:R-:W-:Y:S01]  /*5c90*/  SHF.R.U32.HI R15, RZ, 0x18, R6 ;  /* 0x00000018ff0f7819 */ /* 0x000fe20000011606 */
[----:B------:R-:W-:Y:S01]  /*5ca0*/  FFMA.FTZ R149, R65, UR6, -R149 ;  /* 0x0000000641957c23 */ /* 0x000fe20008010895 */
[----:B------:R-:W-:Y:S01]  /*5cb0*/  SHF.R.U32.HI R147, RZ, 0x10, R4 ;  /* 0x00000010ff937819 */ /* 0x000fe20000011604 */
[--C-:B------:R-:W-:Y:S01]  /*5cc0*/  FFMA.FTZ R62, R62, UR6, -R0.reuse ;  /* 0x000000063e3e7c23 */ /* 0x100fe20008010800 */
[----:B-1----:R-:W-:Y:S01]  /*5cd0*/  LOP3.LUT R21, R6, 0xffff, RZ, 0xc0, !PT ;  /* 0x0000ffff06157812 */ /* 0x002fe200078ec0ff */
[----:B------:R-:W-:Y:S01]  /*5ce0*/  FFMA.FTZ R0, R63, UR6, -R0 ;  /* 0x000000063f007c23 */ /* 0x000fe20008010800 */
[----:B------:R-:W-:Y:S03]  /*5cf0*/  SHF.R.U32.HI R137, RZ, 0x10, R6 ;  /* 0x00000010ff897819 */ /* 0x000fe60000011606 */
[----:B------:R1:W-:Y:S01]  /*5d00*/  MUFU.EX2 R208, R24 ;  /* 0x0000001800d07308 */ /* 0x0003e20000000800 */
[----:B------:R-:W-:Y:S01]  /*5d10*/  LOP3.LUT R13, R5, UR11, R14, 0x96, !PT ;  /* 0x0000000b050d7c12 */ /* 0x000fe2000f8e960e */
[----:B------:R-:W-:Y:S01]  /*5d20*/  IMAD.WIDE.U32 R6, R141, -0x326172a9, RZ ;  /* 0xcd9e8d578d067825 */ /* 0x000fe200078e00ff */
[----:B------:R-:W-:Y:S02]  /*5d30*/  LOP3.LUT R14, R4, 0xff, RZ, 0xc0, !PT ;  /* 0x000000ff040e7812 */ /* 0x000fe400078ec0ff */
[----:B---3--:R-:W-:Y:S01]  /*5d40*/  SHF.R.U32.HI R20, RZ, 0x18, R4 ;  /* 0x00000018ff147819 */ /* 0x008fe20000011604 */
[----:B------:R-:W-:Y:S01]  /*5d50*/  IMAD.WIDE.U32 R8, R9, -0x2daee0ad, RZ ;  /* 0xd2511f5309087825 */ /* 0x000fe200078e00ff */
[----:B------:R-:W-:Y:S03]  /*5d60*/  LOP3.LUT R10, R7, UR13, R18, 0x96, !PT ;  /* 0x0000000d070a7c12 */ /* 0x000fe6000f8e9612 */
[----:B------:R-:W-:Y:S01]  /*5d70*/  MUFU.EX2 R166, R32 ;  /* 0x0000002000a67308 */ /* 0x000fe20000000800 */
[----:B------:R-:W-:Y:S01]  /*5d80*/  LOP3.LUT R18, R6, 0xff, RZ, 0xc0, !PT ;  /* 0x000000ff06127812 */ /* 0x000fe200078ec0ff */
[----:B------:R-:W-:Y:S01]  /*5d90*/  IMAD.WIDE.U32 R4, R143, -0x326172a9, RZ ;  /* 0xcd9e8d578f047825 */ /* 0x000fe200078e00ff */
[----:B------:R-:W-:Y:S02]  /*5da0*/  LOP3.LUT R11, R9, UR11, R16, 0x96, !PT ;  /* 0x0000000b090b7c12 */ /* 0x000fe4000f8e9610 */
[----:B------:R-:W-:Y:S01]  /*5db0*/  LOP3.LUT R16, R8, 0xff, RZ, 0xc0, !PT ;  /* 0x000000ff08107812 */ /* 0x000fe200078ec0ff */
[----:B------:R-:W-:Y:S01]  /*5dc0*/  FFMA.FTZ R66, R66, UR6, -R148 ;  /* 0x0000000642427c23 */ /* 0x000fe20008010894 */
[----:B------:R-:W-:Y:S03]  /*5dd0*/  SHF.R.U32.HI R19, RZ, 0x18, R8 ;  /* 0x00000018ff137819 */ /* 0x000fe60000011608 */
[----:B------:R-:W-:Y:S01]  /*5de0*/  MUFU.EX2 R174, R34 ;  /* 0x0000002200ae7308 */ /* 0x000fe20000000800 */
[----:B----4-:R-:W-:Y:S01]  /*5df0*/  LOP3.LUT R23, R8, 0xffff, RZ, 0xc0, !PT ;  /* 0x0000ffff08177812 */ /* 0x010fe200078ec0ff */
[----:B------:R-:W-:Y:S01]  /*5e00*/  FFMA.FTZ R148, R67, UR6, -R148 ;  /* 0x0000000643947c23 */ /* 0x000fe20008010894 */
[----:B------:R-:W-:Y:S02]  /*5e10*/  SHF.R.U32.HI R132, RZ, 0x10, R8 ;  /* 0x00000010ff847819 */ /* 0x000fe40000011608 */
[--C-:B------:R-:W-:Y:S02]  /*5e20*/  SHF.R.U32.HI R22, RZ, 0x18, R6.reuse ;  /* 0x00000018ff167819 */ /* 0x100fe40000011606 */
[----:B-1----:R-:W-:Y:S03]  /*5e30*/  SHF.R.U32.HI R24, RZ, 0x10, R6 ;  /* 0x00000010ff187819 */ /* 0x002fe60000011606 */
[----:B------:R-:W-:Y:S01]  /*5e40*/  MUFU.EX2 R151, R66 ;  /* 0x0000004200977308 */ /* 0x000fe20000000800 */
[----:B------:R-:W-:Y:S02]  /*5e50*/  LOP3.LUT R133, R6, 0xffff, RZ, 0xc0, !PT ;  /* 0x0000ffff06857812 */ /* 0x000fe400078ec0ff */
[----:B------:R-:W-:Y:S02]  /*5e60*/  LOP3.LUT R2, R5, UR13, R140, 0x96, !PT ;  /* 0x0000000d05027c12 */ /* 0x000fe4000f8e968c */
[C---:B------:R-:W-:Y:S02]  /*5e70*/  LOP3.LUT R6, R4.reuse, 0xffff, RZ, 0xc0, !PT ;  /* 0x0000ffff04067812 */ /* 0x040fe400078ec0ff */
[----:B------:R-:W-:Y:S03]  /*5e80*/  LOP3.LUT R8, R4, 0xff, RZ, 0xc0, !PT ;  /* 0x000000ff04087812 */ /* 0x000fe600078ec0ff */
[----:B------:R-:W-:Y:S01]  /*5e90*/  MUFU.EX2 R159, R60 ;  /* 0x0000003c009f7308 */ /* 0x000fe20000000800 */
[--C-:B------:R-:W-:Y:S02]  /*5ea0*/  SHF.R.U32.HI R9, RZ, 0x10, R4.reuse ;  /* 0x00000010ff097819 */ /* 0x100fe40000011604 */
[----:B------:R-:W-:Y:S02]  /*5eb0*/  SHF.R.U32.HI R7, RZ, 0x18, R4 ;  /* 0x00000018ff077819 */ /* 0x000fe40000011604 */
[C---:B------:R-:W-:Y:S02]  /*5ec0*/  LOP3.LUT R4, R12.reuse, 0xffff, RZ, 0xc0, !PT ;  /* 0x0000ffff0c047812 */ /* 0x040fe400078ec0ff */
[----:B------:R-:W-:Y:S03]  /*5ed0*/  LOP3.LUT R5, R12, 0xff, RZ, 0xc0, !PT ;  /* 0x000000ff0c057812 */ /* 0x000fe600078ec0ff */
[----:B------:R-:W-:Y:S01]  /*5ee0*/  MUFU.EX2 R168, R62 ;  /* 0x0000003e00a87308 */ /* 0x000fe20000000800 */
[----:B------:R-:W-:Y:S02]  /*5ef0*/  SHF.R.U32.HI R4, RZ, 0x8, R4 ;  /* 0x00000008ff047819 */ /* 0x000fe40000011604 */
[----:B------:R-:W-:Y:S02]  /*5f00*/  ISETP.LE.U32.AND P4, PT, R5, UR7, PT ;  /* 0x0000000705007c0c */ /* 0x000fe4000bf83070 */
[----:B------:R-:W-:Y:S02]  /*5f10*/  LOP3.LUT R4, R4, 0xffff, RZ, 0xc0, !PT ;  /* 0x0000ffff04047812 */ /* 0x000fe400078ec0ff */
[--C-:B------:R-:W-:Y:S03]  /*5f20*/  SHF.R.U32.HI R5, RZ, 0x10, R12.reuse ;  /* 0x00000010ff057819 */ /* 0x100fe6000001160c */
[----:B------:R-:W-:Y:S01]  /*5f30*/  MUFU.EX2 R164, R0 ;  /* 0x0000000000a47308 */ /* 0x000fe20000000800 */
[----:B------:R-:W-:Y:S02]  /*5f40*/  ISETP.LE.U32.AND P1, PT, R4, UR7, PT ;  /* 0x0000000704007c0c */ /* 0x000fe4000bf23070 */
[----:B------:R-:W-:Y:S02]  /*5f50*/  LOP3.LUT R5, R5, 0xff, RZ, 0xc0, !PT ;  /* 0x000000ff05057812 */ /* 0x000fe400078ec0ff */
[----:B------:R-:W-:Y:S02]  /*5f60*/  SHF.R.U32.HI R12, RZ, 0x18, R12 ;  /* 0x00000018ff0c7819 */ /* 0x000fe4000001160c */
[----:B------:R-:W-:Y:S03]  /*5f70*/  ISETP.LE.U32.AND P3, PT, R5, UR7, PT ;  /* 0x0000000705007c0c */ /* 0x000fe6000bf63070 */
[----:B------:R-:W-:Y:S01]  /*5f80*/  MUFU.EX2 R153, R52 ;  /* 0x0000003400997308 */ /* 0x000fe20000000800 */
[C---:B------:R-:W-:Y:S01]  /*5f90*/  LOP3.LUT R4, R2.reuse, 0xffff, RZ, 0xc0, !PT ;  /* 0x0000ffff02047812 */ /* 0x040fe200078ec0ff */
[----:B------:R-:W-:Y:S01]  /*5fa0*/  @!P4 FADD.FTZ R195, -R195, -RZ ;  /* 0x800000ffc3c3c221 */ /* 0x000fe20000010100 */
[----:B------:R-:W-:Y:S02]  /*5fb0*/  LOP3.LUT R5, R2, 0xff, RZ, 0xc0, !PT ;  /* 0x000000ff02057812 */ /* 0x000fe400078ec0ff */
[----:B------:R-:W-:Y:S01]  /*5fc0*/  ISETP.LE.U32.AND P6, PT, R12, UR7, PT ;  /* 0x000000070c007c0c */ /* 0x000fe2000bfc3070 */
[----:B------:R-:W-:Y:S01]  /*5fd0*/  @!P1 FADD.FTZ R205, -R205, -RZ ;  /* 0x800000ffcdcd9221 */ /* 0x000fe20000010100 */
[----:B------:R-:W-:Y:S03]  /*5fe0*/  SHF.R.U32.HI R4, RZ, 0x8, R4 ;  /* 0x00000008ff047819 */ /* 0x000fe60000011604 */
        /* <DEDUP_REMOVED lines=31> */
[----:B--2---:R-:W-:Y:S01]  /*61e0*/  @!P1 FADD.FTZ R217, -R217, -RZ ;  /* 0x800000ffd9d99221 */ /* 0x004fe20000010100 */
        /* <DEDUP_REMOVED lines=18> */
[----:B------:R-:W-:Y:S02]  /*6310*/  SHF.R.U32.HI R2, RZ, 0x10, R11 ;  /* 0x00000010ff027819 */ /* 0x000fe4000001160b */
[C---:B------:R-:W-:Y:S02]  /*6320*/  LOP3.LUT R14, R4.reuse, 0xff, RZ, 0xc0, !PT ;  /* 0x000000ff040e7812 */ /* 0x040fe400078ec0ff */
[----:B------:R-:W-:Y:S02]  /*6330*/  LOP3.LUT R19, R4, 0xffff, RZ, 0xc0, !PT ;  /* 0x0000ffff04137812 */ /* 0x000fe400078ec0ff */
[--C-:B------:R-:W-:Y:S03]  /*6340*/  SHF.R.U32.HI R21, RZ, 0x18, R4.reuse ;  /* 0x00000018ff157819 */ /* 0x100fe60000011604 */
[----:B------:R-:W1:Y:S01]  /*6350*/  MUFU.EX2 R206, R28 ;  /* 0x0000001c00ce7308 */ /* 0x000e620000000800 */
[----:B------:R-:W-:Y:S01]  /*6360*/  SHF.R.U32.HI R20, RZ, 0x10, R4 ;  /* 0x00000010ff147819 */ /* 0x000fe20000011604 */
[----:B------:R-:W-:Y:S01]  /*6370*/  @!P0 FADD.FTZ R173, -R173, -RZ ;  /* 0x800000ffadad8221 */ /* 0x000fe20000010100 */
[----:B------:R-:W-:Y:S01]  /*6380*/  LOP3.LUT R4, R13, 0xff, RZ, 0xc0, !PT ;  /* 0x000000ff0d047812 */ /* 0x000fe200078ec0ff */
[----:B------:R-:W-:Y:S01]  /*6390*/  @!P1 FADD.FTZ R191, -R191, -RZ ;  /* 0x800000ffbfbf9221 */ /* 0x000fe20000010100 */
[----:B------:R-:W-:Y:S02]  /*63a0*/  LOP3.LUT R6, R11, 0xff, RZ, 0xc0, !PT ;  /* 0x000000ff0b067812 */ /* 0x000fe400078ec0ff */
[----:B------:R-:W-:Y:S03]  /*63b0*/  ISETP.LE.U32.AND P1, PT, R4, UR7, PT ;  /* 0x0000000704007c0c */ /* 0x000fe6000bf23070 */
[----:B------:R-:W2:Y:S01]  /*63c0*/  MUFU.EX2 R209, R25 ;  /* 0x0000001900d17308 */ /* 0x000ea20000000800 */
[----:B------:R-:W-:Y:S02]  /*63d0*/  LOP3.LUT R2, R2, 0xff, RZ, 0xc0, !PT ;  /* 0x000000ff02027812 */ /* 0x000fe400078ec0ff */
[----:B------:R-:W-:Y:S02]  /*63e0*/  ISETP.LE.U32.AND P3, PT, R6, UR7, PT ;  /* 0x0000000706007c0c */ /* 0x000fe4000bf63070 */
[----:B------:R-:W-:Y:S02]  /*63f0*/  ISETP.LE.U32.AND P2, PT, R2, UR7, PT ;  /* 0x0000000702007c0c */ /* 0x000fe4000bf43070 */
[--C-:B------:R-:W-:Y:S03]  /*6400*/  SHF.R.U32.HI R4, RZ, 0x10, R13.reuse ;  /* 0x00000010ff047819 */ /* 0x100fe6000001160d */
[----:B------:R-:W3:Y:S01]  /*6410*/  MUFU.EX2 R204, R29 ;  /* 0x0000001d00cc7308 */ /* 0x000ee20000000800 */
[----:B------:R-:W-:Y:S01]  /*6420*/  LOP3.LUT R2, R13, 0xffff, RZ, 0xc0, !PT ;  /* 0x0000ffff0d027812 */ /* 0x000fe200078ec0ff */
[----:B-1----:R-:W-:Y:S01]  /*6430*/  @!P5 FADD.FTZ R206, -R206, -RZ ;  /* 0x800000ffceced221 */ /* 0x002fe20000010100 */
        /* <DEDUP_REMOVED lines=8> */
[----:B------:R-:W1:Y:S01]  /*64c0*/  MUFU.EX2 R212, R30 ;  /* 0x0000001e00d47308 */ /* 0x000e620000000800 */
[----:B------:R-:W-:Y:S02]  /*64d0*/  ISETP.LE.U32.AND P3, PT, R11, UR7, PT ;  /* 0x000000070b007c0c */ /* 0x000fe4000bf63070 */
[----:B------:R-:W-:Y:S02]  /*64e0*/  SHF.R.U32.HI R11, RZ, 0x8, R146 ;  /* 0x00000008ff0b7819 */ /* 0x000fe40000011692 */
[----:B------:R-:W-:Y:S02]  /*64f0*/  ISETP.LE.U32.AND P2, PT, R2, UR7, PT ;  /* 0x0000000702007c0c */ /* 0x000fe4000bf43070 */
[----:B------:R-:W-:Y:S01]  /*6500*/  LOP3.LUT R11, R11, 0xffff, RZ, 0xc0, !PT ;  /* 0x0000ffff0b0b7812 */ /* 0x000fe200078ec0ff */
[----:B------:R-:W-:Y:S01]  /*6510*/  @!P1 FADD.FTZ R213, -R213, -RZ ;  /* 0x800000ffd5d59221 */ /* 0x000fe20000010100 */
[----:B------:R-:W-:Y:S01]  /*6520*/  ISETP.LE.U32.AND P6, PT, R7, UR7, PT ;  /* 0x0000000707007c0c */ /* 0x000fe2000bfc3070 */
[----:B------:R-:W-:Y:S01]  /*6530*/  IMAD.WIDE.U32 R6, R175, -0x2daee0ad, RZ ;  /* 0xd2511f53af067825 */ /* 0x000fe200078e00ff */
[----:B------:R-:W-:Y:S01]  /*6540*/  ISETP.LE.U32.AND P1, PT, R11, UR7, PT ;  /* 0x000000070b007c0c */ /* 0x000fe2000bf23070 */
[----:B------:R-:W4:Y:S01]  /*6550*/  MUFU.EX2 R211, R31 ;  /* 0x0000001f00d37308 */ /* 0x000f220000000800 */
[----:B------:R-:W-:Y:S01]  /*6560*/  LOP3.LUT R11, R147, 0xff, RZ, 0xc0, !PT ;  /* 0x000000ff930b7812 */ /* 0x000fe200078ec0ff */
[----:B------:R-:W-:Y:S01]  /*6570*/  @!P3 FADD.FTZ R200, -R200, -RZ ;  /* 0x800000ffc8c8b221 */ /* 0x000fe20000010100 */
[----:B------:R-:W-:Y:S02]  /*6580*/  LOP3.LUT R9, R5, UR13, R136, 0x96, !PT ;  /* 0x0000000d05097c12 */ /* 0x000fe4000f8e9688 */
[----:B------:R-:W-:Y:S01]  /*6590*/  ISETP.LE.U32.AND P5, PT, R11, UR7, PT ;  /* 0x000000070b007c0c */ /* 0x000fe2000bfa3070 */
[----:B--2---:R-:W-:Y:S01]  /*65a0*/  @!P2 FADD.FTZ R209, -R209, -RZ ;  /* 0x800000ffd1d1a221 */ /* 0x004fe20000010100 */
[----:B------:R-:W-:Y:S01]  /*65b0*/  LOP3.LUT R2, R4, 0xff, RZ, 0xc0, !PT ;  /* 0x000000ff04027812 */ /* 0x000fe200078ec0ff */
[----:B------:R-:W-:Y:S01]  /*65c0*/  IMAD.WIDE.U32 R4, R150, -0x2daee0ad, RZ ;  /* 0xd2511f5396047825 */ /* 0x000fe200078e00ff */
[----:B------:R-:W-:Y:S01]  /*65d0*/  ISETP.LE.U32.AND P2, PT, R18, UR7, PT ;  /* 0x0000000712007c0c */ /* 0x000fe2000bf43070 */
[----:B------:R-:W2:Y:S01]  /*65e0*/  MUFU.EX2 R162, R36 ;  /* 0x0000002400a27308 */ /* 0x000ea20000000800 */
[----:B------:R-:W-:Y:S01]  /*65f0*/  LOP3.LUT R17, R6, 0xffff, RZ, 0xc0, !PT ;  /* 0x0000ffff06117812 */ /* 0x000fe200078ec0ff */
[----:B------:R-:W-:Y:S01]  /*6600*/  @!P6 FADD.FTZ R221, -R221, -RZ ;  /* 0x800000ffdddde221 */ /* 0x000fe20000010100 */
[--C-:B------:R-:W-:Y:S01]  /*6610*/  SHF.R.U32.HI R18, RZ, 0x10, R6.reuse ;  /* 0x00000010ff127819 */ /* 0x100fe20000011606 */
[----:B---3--:R-:W-:Y:S01]  /*6620*/  @!P1 FADD.FTZ R204, -R204, -RZ ;  /* 0x800000ffcccc9221 */ /* 0x008fe20000010100 */
[----:B------:R-:W-:Y:S02]  /*6630*/  LOP3.LUT R13, R6, 0xff, RZ, 0xc0, !PT ;  /* 0x000000ff060d7812 */ /* 0x000fe400078ec0ff */
[----:B------:R-:W-:Y:S01]  /*6640*/  SHF.R.U32.HI R12, RZ, 0x18, R6 ;  /* 0x00000018ff0c7819 */ /* 0x000fe20000011606 */
[----:B-1----:R-:W-:Y:S01]  /*6650*/  @!P5 FADD.FTZ R212, -R212, -RZ ;  /* 0x800000ffd4d4d221 */ /* 0x002fe20000010100 */
[----:B------:R-:W-:Y:S01]  /*6660*/  SHF.R.U32.HI R6, RZ, 0x8, R23 ;  /* 0x00000008ff067819 */ /* 0x000fe20000011617 */
[----:B----4-:R-:W-:Y:S01]  /*6670*/  @!P4 FADD.FTZ R211, -R211, -RZ ;  /* 0x800000ffd3d3c221 */ /* 0x010fe20000010100 */
[----:B------:R-:W-:Y:S01]  /*6680*/  ISETP.LE.U32.AND P6, PT, R16, UR7, PT ;  /* 0x0000000710007c0c */ /* 0x000fe2000bfc3070 */
[----:B------:R-:W-:Y:S01]  /*6690*/  MUFU.EX2 R160, R37 ;  /* 0x0000002500a07308 */ /* 0x000fe20000000800 */
[----:B------:R-:W-:Y:S01]  /*66a0*/  ISETP.LE.U32.AND P3, PT, R2, UR7, PT ;  /* 0x0000000702007c0c */ /* 0x000fe2000bf63070 */
[----:B------:R-:W-:Y:S01]  /*66b0*/  @!P2 FADD.FTZ R155, -R155, -RZ ;  /* 0x800000ff9b9ba221 */ /* 0x000fe20000010100 */
[----:B------:R-:W-:Y:S02]  /*66c0*/  LOP3.LUT R8, R7, UR11, R142, 0x96, !PT ;  /* 0x0000000b07087c12 */ /* 0x000fe4000f8e968e */
[C---:B------:R-:W-:Y:S02]  /*66d0*/  LOP3.LUT R16, R4.reuse, 0xffff, RZ, 0xc0, !PT ;  /* 0x0000ffff04107812 */ /* 0x040fe400078ec0ff */
[----:B------:R-:W-:Y:S03]  /*66e0*/  LOP3.LUT R2, R5, UR11, R144, 0x96, !PT ;  /* 0x0000000b05027c12 */ /* 0x000fe6000f8e9690 */
[----:B------:R-:W-:Y:S01]  /*66f0*/  MUFU.EX2 R172, R38 ;  /* 0x0000002600ac7308 */ /* 0x000fe20000000800 */
[----:B------:R-:W-:Y:S01]  /*6700*/  LOP3.LUT R11, R4, 0xff, RZ, 0xc0, !PT ;  /* 0x000000ff040b7812 */ /* 0x000fe200078ec0ff */
[----:B------:R-:W-:Y:S01]  /*6710*/  IMAD.U32 R144, RZ, RZ, UR22 ;  /* 0x00000016ff907e24 */ /* 0x000fe2000f8e00ff */
[--C-:B------:R-:W-:Y:S01]  /*6720*/  SHF.R.U32.HI R15, RZ, 0x18, R4.reuse ;  /* 0x00000018ff0f7819 */ /* 0x100fe20000011604 */
[----:B------:R-:W-:Y:S01]  /*6730*/  @!P6 FADD.FTZ R166, -R166, -RZ ;  /* 0x800000ffa6a6e221 */ /* 0x000fe20000010100 */
[----:B------:R-:W-:Y:S02]  /*6740*/  SHF.R.U32.HI R7, RZ, 0x10, R4 ;  /* 0x00000010ff077819 */ /* 0x000fe40000011604 */
        /* <DEDUP_REMOVED lines=13> */
[----:B------:R-:W-:Y:S01]  /*6820*/  @!P1 FADD.FTZ R165, -R165, -RZ ;  /* 0x800000ffa5a59221 */ /* 0x000fe20000010100 */
[----:B------:R-:W-:Y:S01]  /*6830*/  SHF.R.U32.HI R5, RZ, 0x10, R10 ;  /* 0x00000010ff057819 */ /* 0x000fe2000001160a */
[----:B------:R-:W-:Y:S01]  /*6840*/  @!P5 FADD.FTZ R174, -R174, -RZ ;  /* 0x800000ffaeaed221 */ /* 0x000fe20000010100 */
[----:B------:R-:W-:Y:S02]  /*6850*/  LOP3.LUT R4, R4, 0xffff, RZ, 0xc0, !PT ;  /* 0x0000ffff04047812 */ /* 0x000fe400078ec0ff */
[----:B------:R-:W-:Y:S01]  /*6860*/  LOP3.LUT R5, R5, 0xff, RZ, 0xc0, !PT ;  /* 0x000000ff05057812 */ /* 0x000fe200078ec0ff */
[----:B--2---:R-:W-:Y:S01]  /*6870*/  @!P4 FADD.FTZ R162, -R162, -RZ ;  /* 0x800000ffa2a2c221 */ /* 0x004fe20000010100 */
[----:B------:R-:W-:Y:S01]  /*6880*/  ISETP.LE.U32.AND P5, PT, R4, UR7, PT ;  /* 0x0000000704007c0c */ /* 0x000fe2000bfa3070 */
[----:B------:R-:W2:Y:S01]  /*6890*/  MUFU.EX2 R194, R40 ;  /* 0x0000002800c27308 */ /* 0x000ea20000000800 */
[----:B------:R-:W-:Y:S02]  /*68a0*/  LOP3.LUT R4, R9, 0xffff, RZ, 0xc0, !PT ;  /* 0x0000ffff09047812 */ /* 0x000fe400078ec0ff */
[----:B------:R-:W-:Y:S01]  /*68b0*/  ISETP.LE.U32.AND P0, PT, R5, UR7, PT ;  /* 0x0000000705007c0c */ /* 0x000fe2000bf03070 */
[----:B-1----:R-:W-:Y:S01]  /*68c0*/  @!P6 FADD.FTZ R171, -R171, -RZ ;  /* 0x800000ffababe221 */ /* 0x002fe20000010100 */
[----:B------:R-:W-:Y:S02]  /*68d0*/  LOP3.LUT R5, R9, 0xff, RZ, 0xc0, !PT ;  /* 0x000000ff09057812 */ /* 0x000fe400078ec0ff */
[----:B------:R-:W-:Y:S03]  /*68e0*/  SHF.R.U32.HI R4, RZ, 0x8, R4 ;  /* 0x00000008ff047819 */ /* 0x000fe60000011604 */
[----:B------:R-:W1:Y:S01]  /*68f0*/  MUFU.EX2 R201, R43 ;  /* 0x0000002b00c97308 */ /* 0x000e620000000800 */
[----:B------:R-:W-:Y:S02]  /*6900*/  ISETP.LE.U32.AND P4, PT, R5, UR7, PT ;  /* 0x0000000705007c0c */ /* 0x000fe4000bf83070 */
[----:B------:R-:W-:Y:S01]  /*6910*/  LOP3.LUT R5, R4, 0xffff, RZ, 0xc0, !PT ;  /* 0x0000ffff04057812 */ /* 0x000fe200078ec0ff */
[----:B------:R-:W-:Y:S01]  /*6920*/  @!P5 FADD.FTZ R160, -R160, -RZ ;  /* 0x800000ffa0a0d221 */ /* 0x000fe20000010100 */
[--C-:B------:R-:W-:Y:S02]  /*6930*/  SHF.R.U32.HI R6, RZ, 0x10, R9.reuse ;  /* 0x00000010ff067819 */ /* 0x100fe40000011609 */
[----:B------:R-:W-:Y:S01]  /*6940*/  ISETP.LE.U32.AND P5, PT, R5, UR7, PT ;  /* 0x0000000705007c0c */ /* 0x000fe2000bfa3070 */
[----:B------:R-:W-:Y:S01]  /*6950*/  @!P0 FADD.FTZ R172, -R172, -RZ ;  /* 0x800000ffacac8221 */ /* 0x000fe20000010100 */
[----:B------:R-:W-:Y:S01]  /*6960*/  LOP3.LUT R4, R6, 0xff, RZ, 0xc0, !PT ;  /* 0x000000ff06047812 */ /* 0x000fe200078ec0ff */
[----:B------:R-:W-:Y:S01]  /*6970*/  MUFU.EX2 R199, R46 ;  /* 0x0000002e00c77308 */ /* 0x000fe20000000800 */
[----:B------:R-:W-:Y:S02]  /*6980*/  SHF.R.U32.HI R9, RZ, 0x18, R9 ;  /* 0x00000018ff097819 */ /* 0x000fe40000011609 */
[----:B------:R-:W-:Y:S01]  /*6990*/  ISETP.LE.U32.AND P0, PT, R4, UR7, PT ;  /* 0x0000000704007c0c */ /* 0x000fe2000bf03070 */
[----:B--2---:R-:W-:Y:S01]  /*69a0*/  @!P4 FADD.FTZ R194, -R194, -RZ ;  /* 0x800000ffc2c2c221 */ /* 0x004fe20000010100 */
        /* <DEDUP_REMOVED lines=9> */
[----:B------:R-:W-:Y:S01]  /*6a40*/  LOP3.LUT R5, R24, 0xff, RZ, 0xc0, !PT ;  /* 0x000000ff18057812 */ /* 0x000fe200078ec0ff */
[----:B------:R-:W3:Y:S01]  /*6a50*/  MUFU.EX2 R214, R26 ;  /* 0x0000001a00d67308 */ /* 0x000ee20000000800 */
[----:B------:R-:W-:Y:S01]  /*6a60*/  ISETP.LE.U32.AND P0, PT, R4, UR7, PT ;  /* 0x0000000704007c0c */ /* 0x000fe2000bf03070 */
[----:B-1----:R-:W-:Y:S01]  /*6a70*/  @!P6 FADD.FTZ R201, -R201, -RZ ;  /* 0x800000ffc9c9e221 */ /* 0x002fe20000010100 */
[----:B------:R-:W-:Y:S02]  /*6a80*/  SHF.R.U32.HI R4, RZ, 0x8, R133 ;  /* 0x00000008ff047819 */ /* 0x000fe40000011685 */
[----:B------:R-:W-:Y:S02]  /*6a90*/  ISETP.LE.U32.AND P6, PT, R5, UR7, PT ;  /* 0x0000000705007c0c */ /* 0x000fe4000bfc3070 */
[----:B------:R-:W-:Y:S01]  /*6aa0*/  LOP3.LUT R5, R4, 0xffff, RZ, 0xc0, !PT ;  /* 0x0000ffff04057812 */ /* 0x000fe200078ec0ff */
[----:B--2---:R-:W-:Y:S01]  /*6ab0*/  @!P4 FADD.FTZ R198, -R198, -RZ ;  /* 0x800000ffc6c6c221 */ /* 0x004fe20000010100 */
[----:B------:R-:W-:Y:S01]  /*6ac0*/  LOP3.LUT R4, R8, 0xff, RZ, 0xc0, !PT ;  /* 0x000000ff08047812 */ /* 0x000fe200078ec0ff */
[----:B------:R-:W-:Y:S01]  /*6ad0*/  MUFU.EX2 R175, R58 ;  /* 0x0000003a00af7308 */ /* 0x000fe20000000800 */
[----:B------:R-:W-:Y:S02]  /*6ae0*/  ISETP.LE.U32.AND P1, PT, R14, UR7, PT ;  /* 0x000000070e007c0c */ /* 0x000fe4000bf23070 */
[----:B------:R-:W-:Y:S01]  /*6af0*/  ISETP.LE.U32.AND P4, PT, R4, UR7, PT ;  /* 0x0000000704007c0c */ /* 0x000fe2000bf83070 */
[----:B------:R-:W-:Y:S01]  /*6b00*/  @!P0 FADD.FTZ R199, -R199, -RZ ;  /* 0x800000ffc7c78221 */ /* 0x000fe20000010100 */
[----:B------:R-:W-:Y:S02]  /*6b10*/  ISETP.LE.U32.AND P0, PT, R5, UR7, PT ;  /* 0x0000000705007c0c */ /* 0x000fe4000bf03070 */
[--C-:B------:R-:W-:Y:S01]  /*6b20*/  SHF.R.U32.HI R4, RZ, 0x18, R8.reuse ;  /* 0x00000018ff047819 */ /* 0x100fe20000011608 */
[----:B---3--:R-:W-:Y:S01]  /*6b30*/  @!P3 FADD.FTZ R214, -R214, -RZ ;  /* 0x800000ffd6d6b221 */ /* 0x008fe20000010100 */
[----:B------:R-:W-:Y:S01]  /*6b40*/  LOP3.LUT R5, R8, 0xffff, RZ, 0xc0, !PT ;  /* 0x0000ffff08057812 */ /* 0x000fe200078ec0ff */
[----:B------:R-:W-:Y:S01]  /*6b50*/  @!P6 FADD.FTZ R163, -R163, -RZ ;  /* 0x800000ffa3a3e221 */ /* 0x000fe20000010100 */
[----:B------:R-:W-:Y:S01]  /*6b60*/  ISETP.LE.U32.AND P2, PT, R4, UR7, PT ;  /* 0x0000000704007c0c */ /* 0x000fe2000bf43070 */
[----:B------:R-:W1:Y:S01]  /*6b70*/  MUFU.EX2 R190, R44 ;  /* 0x0000002c00be7308 */ /* 0x000e620000000800 */
[----:B------:R-:W-:Y:S02]  /*6b80*/  ISETP.LE.U32.AND P3, PT, R22, UR7, PT ;  /* 0x0000000716007c0c */ /* 0x000fe4000bf63070 */
[----:B------:R-:W-:Y:S01]  /*6b90*/  LOP3.LUT R4, R2, 0xff, RZ, 0xc0, !PT ;  /* 0x000000ff02047812 */ /* 0x000fe200078ec0ff */
[----:B------:R-:W-:Y:S01]  /*6ba0*/  @!P4 FADD.FTZ R153, -R153, -RZ ;  /* 0x800000ff9999c221 */ /* 0x000fe20000010100 */
[----:B------:R-:W-:Y:S01]  /*6bb0*/  SHF.R.U32.HI R6, RZ, 0x8, R5 ;  /* 0x00000008ff067819 */ /* 0x000fe20000011605 */
[----:B------:R-:W-:Y:S01]  /*6bc0*/  @!P0 FADD.FTZ R154, -R154, -RZ ;  /* 0x800000ff9a9a8221 */ /* 0x000fe20000010100 */
[----:B------:R-:W-:Y:S03]  /*6bd0*/  ISETP.LE.U32.AND P0, PT, R4, UR7, PT ;  /* 0x0000000704007c0c */ /* 0x000fe6000bf03070 */
[----:B------:R-:W-:Y:S01]  /*6be0*/  MUFU.EX2 R150, R64 ;  /* 0x0000004000967308 */ /* 0x000fe20000000800 */
[----:B------:R-:W-:Y:S02]  /*6bf0*/  LOP3.LUT R4, R6, 0xffff, RZ, 0xc0, !PT ;  /* 0x0000ffff06047812 */ /* 0x000fe400078ec0ff */
[----:B------:R-:W-:Y:S01]  /*6c00*/  LOP3.LUT R6, R2, 0xffff, RZ, 0xc0, !PT ;  /* 0x0000ffff02067812 */ /* 0x000fe200078ec0ff */
[----:B------:R-:W-:Y:S01]  /*6c10*/  @!P2 FADD.FTZ R157, -R157, -RZ ;  /* 0x800000ff9d9da221 */ /* 0x000fe20000010100 */
[----:B------:R-:W-:Y:S01]  /*6c20*/  SHF.R.U32.HI R5, RZ, 0x10, R8 ;  /* 0x00000010ff057819 */ /* 0x000fe20000011608 */
[----:B------:R-:W-:Y:S01]  /*6c30*/  @!P3 FADD.FTZ R161, -R161, -RZ ;  /* 0x800000ffa1a1b221 */ /* 0x000fe20000010100 */
[----:B------:R-:W-:Y:S03]  /*6c40*/  ISETP.LE.U32.AND P6, PT, R4, UR7, PT ;  /* 0x0000000704007c0c */ /* 0x000fe6000bfc3070 */
[----:B------:R-:W-:Y:S01]  /*6c50*/  MUFU.EX2 R149, R149 ;  /* 0x0000009500957308 */ /* 0x000fe20000000800 */
[----:B------:R-:W-:Y:S01]  /*6c60*/  SHF.R.U32.HI R4, RZ, 0x8, R6 ;  /* 0x00000008ff047819 */ /* 0x000fe20000011606 */
[----:B-1----:R-:W-:Y:S01]  /*6c70*/  @!P1 FADD.FTZ R190, -R190, -RZ ;  /* 0x800000ffbebe9221 */ /* 0x002fe20000010100 */
[----:B------:R-:W-:Y:S01]  /*6c80*/  LOP3.LUT R5, R5, 0xff, RZ, 0xc0, !PT ;  /* 0x000000ff05057812 */ /* 0x000fe200078ec0ff */
[----:B------:R-:W-:Y:S01]  /*6c90*/  @!P0 FADD.FTZ R169, -R169, -RZ ;  /* 0x800000ffa9a98221 */ /* 0x000fe20000010100 */
[----:B------:R-:W-:Y:S02]  /*6ca0*/  LOP3.LUT R4, R4, 0xffff, RZ, 0xc0, !PT ;  /* 0x0000ffff04047812 */ /* 0x000fe400078ec0ff */
[----:B------:R-:W-:Y:S03]  /*6cb0*/  ISETP.LE.U32.AND P3, PT, R5, UR7, PT ;  /* 0x0000000705007c0c */ /* 0x000fe6000bf63070 */
[----:B------:R-:W1:Y:S01]  /*6cc0*/  MUFU.EX2 R189, R45 ;  /* 0x0000002d00bd7308 */ /* 0x000e620000000800 */
[--C-:B------:R-:W-:Y:S02]  /*6cd0*/  SHF.R.U32.HI R5, RZ, 0x10, R2.reuse ;  /* 0x00000010ff057819 */ /* 0x100fe40000011602 */
[----:B------:R-:W-:Y:S01]  /*6ce0*/  ISETP.LE.U32.AND P4, PT, R4, UR7, PT ;  /* 0x0000000704007c0c */ /* 0x000fe2000bf83070 */
[----:B------:R-:W-:Y:S01]  /*6cf0*/  @!P6 FADD.FTZ R152, -R152, -RZ ;  /* 0x800000ff9898e221 */ /* 0x000fe20000010100 */
[----:B------:R-:W-:Y:S02]  /*6d00*/  LOP3.LUT R4, R5, 0xff, RZ, 0xc0, !PT ;  /* 0x000000ff05047812 */ /* 0x000fe400078ec0ff */
[----:B------:R-:W-:Y:S03]  /*6d10*/  SHF.R.U32.HI R5, RZ, 0x8, R17 ;  /* 0x00000008ff057819 */ /* 0x000fe60000011611 */
[----:B------:R-:W2:Y:S01]  /*6d20*/  MUFU.EX2 R148, R148 ;  /* 0x0000009400947308 */ /* 0x000ea20000000800 */
[----:B------:R-:W-:Y:S02]  /*6d30*/  ISETP.LE.U32.AND P6, PT, R4, UR7, PT ;  /* 0x0000000704007c0c */ /* 0x000fe4000bfc3070 */
[----:B------:R-:W-:Y:S01]  /*6d40*/  LOP3.LUT R4, R5, 0xffff, RZ, 0xc0, !PT ;  /* 0x0000ffff05047812 */ /* 0x000fe200078ec0ff */
[----:B------:R-:W-:Y:S01]  /*6d50*/  @!P3 FADD.FTZ R158, -R158, -RZ ;  /* 0x800000ff9e9eb221 */ /* 0x000fe20000010100 */
[----:B------:R-:W-:Y:S02]  /*6d60*/  SHF.R.U32.HI R2, RZ, 0x18, R2 ;  /* 0x00000018ff027819 */ /* 0x000fe40000011602 */
[----:B------:R-:W-:Y:S01]  /*6d70*/  ISETP.LE.U32.AND P2, PT, R4, UR7, PT ;  /* 0x0000000704007c0c */ /* 0x000fe2000bf43070 */
[----:B------:R-:W-:Y:S01]  /*6d80*/  @!P4 FADD.FTZ R167, -R167, -RZ ;  /* 0x800000ffa7a7c221 */ /* 0x000fe20000010100 */
[----:B------:R-:W-:Y:S01]  /*6d90*/  LOP3.LUT R4, R18, 0xff, RZ, 0xc0, !PT ;  /* 0x000000ff12047812 */ /* 0x000fe200078ec0ff */
[----:B-1----:R-:W-:Y:S01]  /*6da0*/  @!P5 FADD.FTZ R189, -R189, -RZ ;  /* 0x800000ffbdbdd221 */ /* 0x002fe20000010100 */
[----:B------:R-:W-:Y:S02]  /*6db0*/  ISETP.LE.U32.AND P4, PT, R2, UR7, PT ;  /* 0x0000000702007c0c */ /* 0x000fe4000bf83070 */
[----:B------:R-:W-:Y:S01]  /*6dc0*/  SHF.R.U32.HI R2, RZ, 0x8, R16 ;  /* 0x00000008ff027819 */ /* 0x000fe20000011610 */
[----:B------:R-:W-:Y:S01]  /*6dd0*/  @!P6 FADD.FTZ R175, -R175, -RZ ;  /* 0x800000ffafafe221 */ /* 0x000fe20000010100 */
[----:B------:R-:W-:Y:S02]  /*6de0*/  ISETP.LE.U32.AND P6, PT, R4, UR7, PT ;  /* 0x0000000704007c0c */ /* 0x000fe4000bfc3070 */
[----:B------:R-:W-:Y:S02]  /*6df0*/  LOP3.LUT R4, R2, 0xffff, RZ, 0xc0, !PT ;  /* 0x0000ffff02047812 */ /* 0x000fe400078ec0ff */
[----:B------:R-:W-:Y:S01]  /*6e00*/  F2FP.RELU.BF16.F32.PACK_AB R2, R205, R195 ;  /* 0x000000c3cd02723e */ /* 0x000fe200000018ff */
[----:B------:R-:W-:Y:S01]  /*6e10*/  @!P2 FADD.FTZ R149, -R149, -RZ ;  /* 0x800000ff9595a221 */ /* 0x000fe20000010100 */
[----:B------:R-:W-:Y:S02]  /*6e20*/  ISETP.LE.U32.AND P1, PT, R13, UR7, PT ;  /* 0x000000070d007c0c */ /* 0x000fe4000bf23070 */
[----:B------:R-:W-:Y:S01]  /*6e30*/  LOP3.LUT R5, R7, 0xff, RZ, 0xc0, !PT ;  /* 0x000000ff07057812 */ /* 0x000fe200078ec0ff */
[----:B------:R1:W-:Y:S01]  /*6e40*/  STS [R227+0x1c000], R2 ;  /* 0x01c00002e3007388 */ /* 0x0003e20000000800 */
[----:B------:R-:W-:Y:S01]  /*6e50*/  ISETP.LE.U32.AND P2, PT, R4, UR7, PT ;  /* 0x0000000704007c0c */ /* 0x000fe2000bf43070 */
[----:B------:R-:W-:Y:S01]  /*6e60*/  @!P4 FADD.FTZ R170, -R170, -RZ ;  /* 0x800000ffaaaac221 */ /* 0x000fe20000010100 */
[----:B------:R-:W-:Y:S01]  /*6e70*/  F2FP.RELU.BF16.F32.PACK_AB R4, R196, R197 ;  /* 0x000000c5c404723e */ /* 0x000fe200000018ff */
[----:B------:R-:W-:Y:S01]  /*6e80*/  @!P6 FADD.FTZ R151, -R151, -RZ ;  /* 0x800000ff9797e221 */ /* 0x000fe20000010100 */
[----:B------:R-:W-:Y:S02]  /*6e90*/  F2FP.RELU.BF16.F32.PACK_AB R6, R220, R219 ;  /* 0x000000dbdc06723e */ /* 0x000fe400000018ff */
[----:B------:R-:W-:Y:S02]  /*6ea0*/  F2FP.RELU.BF16.F32.PACK_AB R3, R209, R208 ;  /* 0x000000d0d103723e */ /* 0x000fe400000018ff */
[----:B------:R-:W-:Y:S01]  /*6eb0*/  ISETP.LE.U32.AND P5, PT, R12, UR7, PT ;  /* 0x000000070c007c0c */ /* 0x000fe2000bfa3070 */
[----:B------:R-:W-:Y:S01]  /*6ec0*/  @!P1 FADD.FTZ R150, -R150, -RZ ;  /* 0x800000ff96969221 */ /* 0x000fe20000010100 */
[----:B------:R-:W-:Y:S02]  /*6ed0*/  ISETP.LE.U32.AND P1, PT, R5, UR7, PT ;  /* 0x0000000705007c0c */ /* 0x000fe4000bf23070 */
[----:B------:R-:W-:Y:S01]  /*6ee0*/  F2FP.RELU.BF16.F32.PACK_AB R5, R215, R216 ;  /* 0x000000d8d705723e */ /* 0x000fe200000018ff */
[----:B------:R-:W-:Y:S01]  /*6ef0*/  @!P2 FADD.FTZ R156, -R156, -RZ ;  /* 0x800000ff9c9ca221 */ /* 0x000fe20000010100 */
[----:B------:R-:W-:Y:S02]  /*6f00*/  F2FP.RELU.BF16.F32.PACK_AB R0, R149, R150 ;  /* 0x000000969500723e */ /* 0x000fe400000018ff */
[----:B------:R-:W-:Y:S01]  /*6f10*/  ISETP.LE.U32.AND P0, PT, R15, UR7, PT ;  /* 0x000000070f007c0c */ /* 0x000fe2000bf03070 */
[----:B------:R3:W-:Y:S01]  /*6f20*/  STS [R227+0x1c400], R5 ;  /* 0x01c40005e3007388 */ /* 0x0007e20000000800 */
[----:B------:R-:W-:Y:S02]  /*6f30*/  ISETP.LE.U32.AND P3, PT, R11, UR7, PT ;  /* 0x000000070b007c0c */ /* 0x000fe4000bf63070 */
[----:B------:R-:W-:Y:S01]  /*6f40*/  FSETP.GE.FTZ.AND P2, PT, R196, RZ, PT ;  /* 0x000000ffc400720b */ /* 0x000fe20003f56000 */
[----:B------:R4:W-:Y:S01]  /*6f50*/  STS [R229+0x1c000], R4 ;  /* 0x01c00004e5007388 */ /* 0x0009e20000000800 */
[----:B--2---:R-:W-:Y:S01]  /*6f60*/  @!P5 FADD.FTZ R148, -R148, -RZ ;  /* 0x800000ff9494d221 */ /* 0x004fe20000010100 */
[----:B------:R-:W-:Y:S01]  /*6f70*/  @!P1 FADD.FTZ R168, -R168, -RZ ;  /* 0x800000ffa8a89221 */ /* 0x000fe20000010100 */
[----:B-1----:R-:W-:Y:S02]  /*6f80*/  F2FP.RELU.BF16.F32.PACK_AB R2, R207, R210 ;  /* 0x000000d2cf02723e */ /* 0x002fe400000018ff */
[----:B------:R-:W-:Y:S02]  /*6f90*/  FSETP.GE.FTZ.AND P1, PT, R193, RZ, PT ;  /* 0x000000ffc100720b */ /* 0x000fe40003f36000 */
[----:B------:R-:W-:Y:S01]  /*6fa0*/  FSETP.GE.FTZ.AND P4, PT, R155, RZ, PT ;  /* 0x000000ff9b00720b */ /* 0x000fe20003f96000 */
[----:B------:R1:W-:Y:S01]  /*6fb0*/  STS [R229+0x1c400], R2 ;  /* 0x01c40002e5007388 */ /* 0x0003e20000000800 */
[----:B------:R-:W-:Y:S01]  /*6fc0*/  @!P0 FADD.FTZ R164, -R164, -RZ ;  /* 0x800000ffa4a48221 */ /* 0x000fe20000010100 */
[----:B------:R-:W-:Y:S01]  /*6fd0*/  @!P3 FADD.FTZ R159, -R159, -RZ ;  /* 0x800000ff9f9fb221 */ /* 0x000fe20000010100 */
[C---:B------:R-:W-:Y:S01]  /*6fe0*/  LEA R146, P0, R236.reuse, R144, 0x2 ;  /* 0x00000090ec927211 */ /* 0x040fe200078010ff */
[----:B------:R2:W-:Y:S01]  /*6ff0*/  STS [R227+0x1e000], R6 ;  /* 0x01e00006e3007388 */ /* 0x0005e20000000800 */
[----:B------:R-:W-:Y:S02]  /*7000*/  FSETP.GE.FTZ.AND P3, PT, R197, RZ, PT ;  /* 0x000000ffc500720b */ /* 0x000fe40003f76000 */
[----:B------:R-:W-:Y:S02]  /*7010*/  LEA.HI.X.SX32 R147, R236, R145, 0x2, P0 ;  /* 0x00000091ec937211 */ /* 0x000fe400000f16ff */
[----:B------:R-:W-:Y:S03]  /*7020*/  FSETP.GE.FTZ.AND P0, PT, R195, RZ, PT ;  /* 0x000000ffc300720b */ /* 0x000fe60003f16000 */
[----:B------:R-:W2:Y:S01]  /*7030*/  LDG.E R144, desc[UR8][R146.64] ;  /* 0x0000000892907981 */ /* 0x000ea2000c1e1900 */
[----:B---3--:R-:W-:Y:S02]  /*7040*/  F2FP.RELU.BF16.F32.PACK_AB R5, R223, R224 ;  /* 0x000000e0df05723e */ /* 0x008fe400000018ff */
[----:B----4-:R-:W-:Y:S03]  /*7050*/  F2FP.RELU.BF16.F32.PACK_AB R4, R217, R218 ;  /* 0x000000dad904723e */ /* 0x010fe600000018ff */
[----:B------:R3:W-:Y:S04]  /*7060*/  STS [R227+0x1e400], R5 ;  /* 0x01e40005e3007388 */ /* 0x0007e80000000800 */
[----:B------:R4:W-:Y:S01]  /*7070*/  STS [R229+0x1e000], R4 ;  /* 0x01e00004e5007388 */ /* 0x0009e20000000800 */
[----:B-1----:R-:W-:Y:S02]  /*7080*/  F2FP.RELU.BF16.F32.PACK_AB R2, R221, R222 ;  /* 0x000000dedd02723e */ /* 0x002fe400000018ff */
[----:B--2---:R-:W-:Y:S03]  /*7090*/  F2FP.RELU.BF16.F32.PACK_AB R6, R191, R193 ;  /* 0x000000c1bf06723e */ /* 0x004fe600000018ff */
[----:B------:R1:W-:Y:S04]  /*70a0*/  STS [R229+0x1e400], R2 ;  /* 0x01e40002e5007388 */ /* 0x0003e80000000800 */
[----:B------:R2:W-:Y:S01]  /*70b0*/  STS [R233+0x1c000], R6 ;  /* 0x01c00006e9007388 */ /* 0x0005e20000000800 */
        /* <DEDUP_REMOVED lines=9> */
[----:B----4-:R-:W-:Y:S02]  /*7150*/  F2FP.RELU.BF16.F32.PACK_AB R4, R204, R206 ;  /* 0x000000cecc04723e */ /* 0x010fe400000018ff */
[----:B-1----:R-:W-:Y:S02]  /*7160*/  F2FP.RELU.BF16.F32.PACK_AB R2, R213, R214 ;  /* 0x000000d6d502723e */ /* 0x002fe400000018ff */
[----:B--2---:R-:W-:Y:S03]  /*7170*/  F2FP.RELU.BF16.F32.PACK_AB R3, R211, R212 ;  /* 0x000000d4d303723e */ /* 0x004fe600000018ff */
        /* <DEDUP_REMOVED lines=130> */
[----:B------:R-:W-:Y:S01]  /*79a0*/  F2FP.BF16.F32.PACK_AB R5, R145, R195 ;  /* 0x000000c39105723e */ /* 0x000fe200000010ff */
        /* <DEDUP_REMOVED lines=8> */
[----:B------:R-:W-:Y:S02]  /*7a30*/  FSEL R21, R21, R144, P0 ;  /* 0x0000009015157208 */ /* 0x000fe40000000000 */
[----:B------:R-:W-:Y:S02]  /*7a40*/  FSETP.GE.FTZ.AND P0, PT, R160, RZ, PT ;  /* 0x000000ffa000720b */ /* 0x000fe40003f16000 */
        /* <DEDUP_REMOVED lines=9> */
[----:B------:R-:W-:Y:S01]  /*7ae0*/  FMUL.FTZ R133, R193, R20 ;  /* 0x00000014c1857220 */ /* 0x000fe20000410000 */
[----:B------:R-:W-:Y:S05]  /*7af0*/  HMMA.16816.F32.BF16 R64, R140, R134, R64 ;  /* 0x000000868c40723c */ /* 0x000fea0000041840 */
[----:B------:R-:W-:Y:S01]  /*7b00*/  FMUL.FTZ R132, R191, R21 ;  /* 0x00000015bf847220 */ /* 0x000fe20000410000 */
[----:B------:R-:W-:Y:S01]  /*7b10*/  FADD.FTZ R21, -R144, R32 ;  /* 0x0000002090157221 */ /* 0x000fe20000010100 */
[----:B------:R-:W-:Y:S01]  /*7b20*/  F2FP.BF16.F32.PACK_AB R134, R16, R17 ;  /* 0x000000111086723e */ /* 0x000fe200000010ff */
[C---:B------:R-:W-:Y:S03]  /*7b30*/  FADD.FTZ R16, -R144.reuse, R37 ;  /* 0x0000002590107221 */ /* 0x040fe60000010100 */
        /* <DEDUP_REMOVED lines=14> */
[-C--:B------:R-:W-:Y:S01]  /*7c20*/  FSEL R16, R16, R144.reuse, P1 ;  /* 0x0000009010107208 */ /* 0x080fe20000800000 */
[C---:B------:R-:W-:Y:S01]  /*7c30*/  FADD.FTZ R21, -R144.reuse, R48 ;  /* 0x0000003090157221 */ /* 0x040fe20000010100 */
[----:B------:R-:W-:Y:S01]  /*7c40*/  FSETP.GE.FTZ.AND P2, PT, R153, RZ, PT ;  /* 0x000000ff9900720b */ /* 0x000fe20003f56000 */
[----:B------:R-:W-:Y:S01]  /*7c50*/  FADD.FTZ R20, -R144, R49 ;  /* 0x0000003190147221 */ /* 0x000fe20000010100 */
[----:B------:R-:W-:Y:S01]  /*7c60*/  FSETP.GE.FTZ.AND P1, PT, R150, RZ, PT ;  /* 0x000000ff9600720b */ /* 0x000fe20003f36000 */
[C---:B------:R-:W-:Y:S01]  /*7c70*/  FADD.FTZ R17, -R144.reuse, R52 ;  /* 0x0000003490117221 */ /* 0x040fe20000010100 */
[-C--:B------:R-:W-:Y:S01]  /*7c80*/  FSEL R21, R21, R144.reuse, P4 ;  /* 0x0000009015157208 */ /* 0x080fe20002000000 */
[----:B------:R-:W-:Y:S01]  /*7c90*/  FADD.FTZ R64, -R144, R64 ;  /* 0x0000004090407221 */ /* 0x000fe20000010100 */
[----:B------:R-:W-:Y:S01]  /*7ca0*/  FSEL R20, R20, R144, P3 ;  /* 0x0000009014147208 */ /* 0x000fe20001800000 */
[----:B------:R-:W-:Y:S01]  /*7cb0*/  FMUL.FTZ R16, R152, R16 ;  /* 0x0000001098107220 */ /* 0x000fe20000410000 */
[-C--:B------:R-:W-:Y:S01]  /*7cc0*/  FSEL R17, R17, R144.reuse, P2 ;  /* 0x0000009011117208 */ /* 0x080fe20001000000 */
        /* <DEDUP_REMOVED lines=13> */
[----:B------:R-:W-:Y:S02]  /*7da0*/  F2FP.BF16.F32.PACK_AB R49, R20, R21 ;  /* 0x000000151431723e */ /* 0x000fe400000010ff */
[----:B------:R-:W-:Y:S01]  /*7db0*/  F2FP.BF16.F32.PACK_AB R48, R16, R17 ;  /* 0x000000111030723e */ /* 0x000fe200000010ff */
[C---:B--2---:R-:W-:Y:S01]  /*7dc0*/  FADD.FTZ R6, -R4.reuse, R6 ;  /* 0x0000000604067221 */ /* 0x044fe20000010100 */
[----:B------:R-:W-:Y:S04]  /*7dd0*/  FADD.FTZ R7, -R4, R7 ;  /* 0x0000000704077221 */ /* 0x000fe80000010100 */
[-C--:B------:R-:W-:Y:S02]  /*7de0*/  FSEL R37, R6, R4.reuse, P2 ;  /* 0x0000000406257208 */ /* 0x080fe40001000000 */
[----:B------:R-:W-:Y:S01]  /*7df0*/  FSEL R36, R7, R4, P1 ;  /* 0x0000000407247208 */ /* 0x000fe20000800000 */
[----:B---3--:R-:W-:Y:S06]  /*7e00*/  @!P0 BRA `(.L_x_1024) ;  /* 0x00000000007c8947 */ /* 0x008fec0003800000 */
        /* <DEDUP_REMOVED lines=31> */
.L_x_1024:
[----:B------:R2:W-:Y:S01]  /*8000*/  STS [R227+0x14000], R5 ;  /* 0x01400005e3007388 */ /* 0x0005e20000000800 */
[----:B-1----:R-:W-:Y:S01]  /*8010*/  FMUL.FTZ R6, R215, R36 ;  /* 0x00000024d7067220 */ /* 0x002fe20000410000 */
[C---:B------:R-:W-:Y:S01]  /*8020*/  FADD.FTZ R22, -R4.reuse, R22 ;  /* 0x0000001604167221 */ /* 0x040fe20000010100 */
[C---:B------:R-:W-:Y:S01]  /*8030*/  FADD.FTZ R19, -R4.reuse, R19 ;  /* 0x0000001304137221 */ /* 0x040fe20000010100 */
[----:B------:R-:W-:Y:S01]  /*8040*/  FSETP.GE.FTZ.AND P1, PT, R203, RZ, PT ;  /* 0x000000ffcb00720b */ /* 0x000fe20003f36000 */
[C---:B------:R-:W-:Y:S01]  /*8050*/  FADD.FTZ R18, -R4.reuse, R18 ;  /* 0x0000001204127221 */ /* 0x040fe20000010100 */
[----:B------:R-:W-:Y:S01]  /*8060*/  FSETP.GE.FTZ.AND P2, PT, R207, RZ, PT ;  /* 0x000000ffcf00720b */ /* 0x000fe20003f56000 */
[----:B------:R-:W-:Y:S01]  /*8070*/  FADD.FTZ R7, -R4, R23 ;  /* 0x0000001704077221 */ /* 0x000fe20000010100 */
[----:B------:R-:W-:Y:S01]  /*8080*/  FSETP.GE.FTZ.AND P3, PT, R210, RZ, PT ;  /* 0x000000ffd200720b */ /* 0x000fe20003f76000 */
[----:B------:R-:W-:Y:S01]  /*8090*/  FADD.FTZ R35, -R4, R35 ;  /* 0x0000002304237221 */ /* 0x000fe20000010100 */
[-C--:B------:R-:W-:Y:S01]  /*80a0*/  FSEL R22, R22, R4.reuse, P1 ;  /* 0x0000000416167208 */ /* 0x080fe20000800000 */
[C---:B------:R-:W-:Y:S01]  /*80b0*/  FADD.FTZ R17, -R4.reuse, R39 ;  /* 0x0000002704117221 */ /* 0x040fe20000010100 */
[----:B------:R-:W-:Y:S01]  /*80c0*/  FSEL R19, R19, R4, P2 ;  /* 0x0000000413137208 */ /* 0x000fe20001000000 */
[----:B------:R-:W-:Y:S01]  /*80d0*/  FADD.FTZ R50, -R4, R50 ;  /* 0x0000003204327221 */ /* 0x000fe20000010100 */
        /* <DEDUP_REMOVED lines=8> */
[-C--:B------:R-:W-:Y:S01]  /*8160*/  FSEL R7, R7, R4.reuse, P2 ;  /* 0x0000000407077208 */ /* 0x080fe20001000000 */
[----:B------:R-:W-:Y:S01]  /*8170*/  FADD.FTZ R18, -R4, R38 ;  /* 0x0000002604127221 */ /* 0x000fe20000010100 */
[-C--:B------:R-:W-:Y:S01]  /*8180*/  FSEL R35, R35, R4.reuse, P3 ;  /* 0x0000000423237208 */ /* 0x080fe20001800000 */
[----:B--2---:R-:W-:Y:S01]  /*8190*/  FMUL.FTZ R5, R216, R37 ;  /* 0x00000025d8057220 */ /* 0x004fe20000410000 */
[----:B------:R-:W-:Y:S01]  /*81a0*/  FSETP.GE.FTZ.AND P2, PT, R172, RZ, PT ;  /* 0x000000ffac00720b */ /* 0x000fe20003f56000 */
[----:B------:R-:W-:Y:S01]  /*81b0*/  FMUL.FTZ R19, R200, R7 ;  /* 0x00000007c8137220 */ /* 0x000fe20000410000 */
[----:B------:R-:W-:Y:S01]  /*81c0*/  FADD.FTZ R54, -R4, R54 ;  /* 0x0000003604367221 */ /* 0x000fe20000010100 */
[----:B------:R-:W-:Y:S01]  /*81d0*/  FMUL.FTZ R7, R173, R35 ;  /* 0x00000023ad077220 */ /* 0x000fe20000410000 */
[----:B------:R-:W-:Y:S01]  /*81e0*/  F2FP.BF16.F32.PACK_AB R6, R6, R5 ;  /* 0x000000050606723e */ /* 0x000fe200000010ff */
[----:B------:R-:W-:Y:S01]  /*81f0*/  FADD.FTZ R5, -R4, R34 ;  /* 0x0000002204057221 */ /* 0x000fe20000010100 */
[-C--:B------:R-:W-:Y:S01]  /*8200*/  FSEL R18, R18, R4.reuse, P2 ;  /* 0x0000000412127208 */ /* 0x080fe20001000000 */
[----:B-----5:R-:W-:Y:S01]  /*8210*/  FADD.FTZ R8, -R3, R8 ;  /* 0x0000000803087221 */ /* 0x020fe20000010100 */
[----:B------:R-:W-:Y:S01]  /*8220*/  FSETP.GE.FTZ.AND P5, PT, R161, RZ, PT ;  /* 0x000000ffa100720b */ /* 0x000fe20003fb6000 */
[----:B------:R1:W-:Y:S01]  /*8230*/  STS [R227+0x14400], R6 ;  /* 0x01440006e3007388 */ /* 0x0003e20000000800 */
[-C--:B------:R-:W-:Y:S01]  /*8240*/  FSEL R5, R5, R4.reuse, P1 ;  /* 0x0000000405057208 */ /* 0x080fe20000800000 */
[----:B------:R-:W-:Y:S01]  /*8250*/  FADD.FTZ R9, -R3, R9 ;  /* 0x0000000903097221 */ /* 0x000fe20000010100 */
[----:B------:R-:W-:Y:S01]  /*8260*/  FSETP.GE.FTZ.AND P1, PT, R171, RZ, PT ;  /* 0x000000ffab00720b */ /* 0x000fe20003f36000 */
[----:B------:R-:W-:Y:S01]  /*8270*/  FADD.FTZ R13, -R3, R13 ;  /* 0x0000000d030d7221 */ /* 0x000fe20000010100 */
[----:B------:R-:W-:Y:S01]  /*8280*/  FSETP.GE.FTZ.AND P6, PT, R163, RZ, PT ;  /* 0x000000ffa300720b */ /* 0x000fe20003fd6000 */
[----:B------:R-:W-:Y:S01]  /*8290*/  FMUL.FTZ R16, R174, R5 ;  /* 0x00000005ae107220 */ /* 0x000fe20000410000 */
[----:B------:R-:W-:Y:S01]  /*82a0*/  FSEL R17, R17, R4, P1 ;  /* 0x0000000411117208 */ /* 0x000fe20000800000 */
[C---:B------:R-:W-:Y:S01]  /*82b0*/  FADD.FTZ R24, -R3.reuse, R24 ;  /* 0x0000001803187221 */ /* 0x040fe20000010100 */
[----:B------:R-:W-:Y:S01]  /*82c0*/  FSETP.GE.FTZ.AND P1, PT, R148, RZ, PT ;  /* 0x000000ff9400720b */ /* 0x000fe20003f36000 */
[----:B------:R-:W-:Y:S01]  /*82d0*/  FADD.FTZ R12, -R3, R12 ;  /* 0x0000000c030c7221 */ /* 0x000fe20000010100 */
[----:B------:R-:W-:Y:S01]  /*82e0*/  F2FP.BF16.F32.PACK_AB R5, R20, R21 ;  /* 0x000000151405723e */ /* 0x000fe200000010ff */
[----:B------:R-:W-:Y:S01]  /*82f0*/  FMUL.FTZ R20, R172, R18 ;  /* 0x00000012ac147220 */ /* 0x000fe20000410000 */
[----:B------:R-:W-:Y:S01]  /*8300*/  F2FP.BF16.F32.PACK_AB R23, R7, R16 ;  /* 0x000000100717723e */ /* 0x000fe200000010ff */
[C---:B------:R-:W-:Y:S01]  /*8310*/  FADD.FTZ R16, -R4.reuse, R55 ;  /* 0x0000003704107221 */ /* 0x040fe20000010100 */
[----:B------:R-:W-:Y:S01]  /*8320*/  FADD.FTZ R7, -R4, R66 ;  /* 0x0000004204077221 */ /* 0x000fe20000010100 */
[----:B------:R2:W-:Y:S01]  /*8330*/  STS [R229+0x14400], R5 ;  /* 0x01440005e5007388 */ /* 0x0005e20000000800 */
        /* <DEDUP_REMOVED lines=9> */
[----:B-1----:R-:W-:Y:S01]  /*83d0*/  FADD.FTZ R6, -R3, R40 ;  /* 0x0000002803067221 */ /* 0x002fe20000010100 */
[-C--:B------:R-:W-:Y:S01]  /*83e0*/  FSEL R17, R51, R4.reuse, P5 ;  /* 0x0000000433117208 */ /* 0x080fe20002800000 */
[----:B------:R-:W-:Y:S01]  /*83f0*/  STS [R229+0x14000], R134 ;  /* 0x01400086e5007388 */ /* 0x000fe20000000800 */
[----:B------:R-:W-:Y:S01]  /*8400*/  FSEL R54, R54, R4, P4 ;  /* 0x0000000436367208 */ /* 0x000fe20002000000 */
[----:B------:R-:W-:Y:S01]  /*8410*/  FMUL.FTZ R18, R163, R18 ;  /* 0x00000012a3127220 */ /* 0x000fe20000410000 */
[-C--:B------:R-:W-:Y:S01]  /*8420*/  FSEL R16, R16, R4.reuse, P3 ;  /* 0x0000000410107208 */ /* 0x080fe20001800000 */
[----:B------:R-:W-:Y:S01]  /*8430*/  FMUL.FTZ R17, R161, R17 ;  /* 0x00000011a1117220 */ /* 0x000fe20000410000 */
[----:B------:R-:W-:Y:S01]  /*8440*/  FSEL R7, R7, R4, P2 ;  /* 0x0000000407077208 */ /* 0x000fe20001000000 */
[----:B------:R-:W-:Y:S01]  /*8450*/  @P1 FADD.FTZ R4, -R4, R67 ;  /* 0x0000004304041221 */ /* 0x000fe20000010100 */
[----:B------:R-:W-:Y:S01]  /*8460*/  FSETP.GE.FTZ.AND P1, PT, R219, RZ, PT ;  /* 0x000000ffdb00720b */ /* 0x000fe20003f36000 */
[----:B------:R-:W-:Y:S01]  /*8470*/  FMUL.FTZ R54, R158, R54 ;  /* 0x000000369e367220 */ /* 0x000fe20000410000 */
[----:B------:R-:W-:Y:S01]  /*8480*/  FSETP.GE.FTZ.AND P3, PT, R220, RZ, PT ;  /* 0x000000ffdc00720b */ /* 0x000fe20003f76000 */
[----:B------:R-:W-:Y:S01]  /*8490*/  FMUL.FTZ R7, R151, R7 ;  /* 0x0000000797077220 */ /* 0x000fe20000410000 */
[----:B------:R-:W-:Y:S01]  /*84a0*/  FMUL.FTZ R4, R148, R4 ;  /* 0x0000000494047220 */ /* 0x000fe20000410000 */
[----:B------:R-:W-:Y:S01]  /*84b0*/  F2FP.BF16.F32.PACK_AB R22, R19, R20 ;  /* 0x000000141316723e */ /* 0x000fe200000010ff */
[----:B--2---:R-:W-:Y:S01]  /*84c0*/  FADD.FTZ R5, -R3, R41 ;  /* 0x0000002903057221 */ /* 0x004fe20000010100 */
[----:B------:R-:W-:Y:S01]  /*84d0*/  FSEL R8, R8, R3, P1 ;  /* 0x0000000308087208 */ /* 0x000fe20000800000 */
[----:B------:R-:W-:Y:S01]  /*84e0*/  FMUL.FTZ R16, R157, R16 ;  /* 0x000000109d107220 */ /* 0x000fe20000410000 */
[----:B------:R-:W-:Y:S01]  /*84f0*/  F2FP.BF16.F32.PACK_AB R20, R4, R7 ;  /* 0x000000070414723e */ /* 0x000fe200000010ff */
[C---:B------:R-:W-:Y:S01]  /*8500*/  FADD.FTZ R26, -R0.reuse, R26 ;  /* 0x0000001a001a7221 */ /* 0x040fe20000010100 */
[-C--:B------:R-:W-:Y:S01]  /*8510*/  FSEL R4, R9, R3.reuse, P3 ;  /* 0x0000000309047208 */ /* 0x080fe20001800000 */
        /* <DEDUP_REMOVED lines=8> */
[----:B------:R-:W-:Y:S01]  /*85a0*/  FADD.FTZ R27, -R0, R27 ;  /* 0x0000001b001b7221 */ /* 0x000fe20000010100 */
[----:B------:R-:W-:Y:S01]  /*85b0*/  FSETP.GE.FTZ.AND P5, PT, R209, RZ, PT ;  /* 0x000000ffd100720b */ /* 0x000fe20003fb6000 */
[----:B------:R-:W-:Y:S01]  /*85c0*/  FMUL.FTZ R13, R217, R13 ;  /* 0x0000000dd90d7220 */ /* 0x000fe20000410000 */
[-C--:B------:R-:W-:Y:S01]  /*85d0*/  FSEL R24, R24, R3.reuse, P1 ;  /* 0x0000000318187208 */ /* 0x080fe20000800000 */
[----:B------:R-:W-:Y:S01]  /*85e0*/  FADD.FTZ R31, -R0, R31 ;  /* 0x0000001f001f7221 */ /* 0x000fe20000010100 */
[----:B------:R-:W-:Y:S01]  /*85f0*/  F2FP.BF16.F32.PACK_AB R4, R4, R8 ;  /* 0x000000080404723e */ /* 0x000fe200000010ff */
[----:B------:R-:W-:Y:S01]  /*8600*/  FADD.FTZ R8, -R3, R28 ;  /* 0x0000001c03087221 */ /* 0x000fe20000010100 */
[-C--:B------:R-:W-:Y:S01]  /*8610*/  FSEL R12, R12, R3.reuse, P2 ;  /* 0x000000030c0c7208 */ /* 0x080fe20001000000 */
[----:B------:R-:W-:Y:S01]  /*8620*/  FMUL.FTZ R24, R208, R24 ;  /* 0x00000018d0187220 */ /* 0x000fe20000410000 */
[----:B------:R-:W-:Y:S01]  /*8630*/  FSETP.GE.FTZ.AND P1, PT, R192, RZ, PT ;  /* 0x000000ffc000720b */ /* 0x000fe20003f36000 */
[----:B------:R1:W-:Y:S01]  /*8640*/  STS [R227+0x16000], R4 ;  /* 0x01600004e3007388 */ /* 0x0003e20000000800 */
        /* <DEDUP_REMOVED lines=8> */
[----:B------:R-:W-:Y:S01]  /*86d0*/  FSETP.GE.FTZ.AND P1, PT, R156, RZ, PT ;  /* 0x000000ff9c00720b */ /* 0x000fe20003f36000 */
[----:B------:R-:W-:Y:S01]  /*86e0*/  IMAD.MOV.U32 R146, RZ, RZ, R235 ;  /* 0x000000ffff927224 */ /* 0x000fe200078e00eb */
[-C--:B------:R-:W-:Y:S01]  /*86f0*/  FSEL R8, R8, R3.reuse, P4 ;  /* 0x0000000308087208 */ /* 0x080fe20002000000 */
[----:B------:R-:W-:Y:S01]  /*8700*/  IMAD.MOV.U32 R147, RZ, RZ, R234 ;  /* 0x000000ffff937224 */ /* 0x000fe200078e00ea */
[----:B------:R-:W-:Y:S02]  /*8710*/  FSEL R6, R6, R3, P2 ;  /* 0x0000000306067208 */ /* 0x000fe40001000000 */
[----:B------:R-:W-:Y:S02]  /*8720*/  FSETP.GE.FTZ.AND P3, PT, R204, RZ, PT ;  /* 0x000000ffcc00720b */ /* 0x000fe40003f76000 */
        /* <DEDUP_REMOVED lines=113> */
[----:B------:R-:W-:Y:S02]  /*8e40*/  F2FP.BF16.F32.PACK_AB R6, R6, R10 ;  /* 0x0000000a0606723e */ /* 0x000fe400000010ff */
[----:B------:R-:W-:Y:S02]  /*8e50*/  LEA R148, R250, UR4, 0x1 ;  /* 0x00000004fa947c11 */ /* 0x000fe4000f8e08ff */
        /* <DEDUP_REMOVED lines=13> */
[----:B--2---:R-:W-:Y:S04]  /*8f30*/  IMAD.IADD R0, R2, 0x1, R178 ;  /* 0x0000000102007824 */ /* 0x004fe800078e02b2 */
[----:B------:R-:W-:Y:S05]  /*8f40*/  STS [R230+0x16000], R18 ;  /* 0x01600012e6007388 */ /* 0x000fea0000000800 */
[----:B------:R-:W-:Y:S01]  /*8f50*/  STS [R230+0x16400], R6 ;  /* 0x01640006e6007388 */ /* 0x000fe20000000800 */
[----:B------:R-:W-:Y:S06]  /*8f60*/  BAR.SYNC.DEFER_BLOCKING 0x0 ;  /* 0x0000000000007b1d */ /* 0x000fec0000010000 */
        /* <DEDUP_REMOVED lines=81> */
[C---:B------:R-:W-:Y:S01]  /*9480*/  HMMA.16816.F32.BF16 R72, R12.reuse, R8, R72 ;  /* 0x000000080c48723c */ /* 0x040fe20000041848 */
[----:B------:R-:W-:Y:S05]  /*9490*/  BAR.SYNC.DEFER_BLOCKING 0x0 ;  /* 0x0000000000007b1d */ /* 0x000fea0000010000 */
[-C--:B------:R-:W-:Y:S06]  /*94a0*/  HMMA.16816.F32.BF16 R76, R12, R10.reuse, R76 ;  /* 0x0000000a0c4c723c */ /* 0x080fec000004184c */
[C---:B------:R-:W-:Y:S06]  /*94b0*/  HMMA.16816.F32.BF16 R80, R4.reuse, R10, R80 ;  /* 0x0000000a0450723c */ /* 0x040fec0000041850 */
[-C--:B-1----:R-:W-:Y:S06]  /*94c0*/  HMMA.16816.F32.BF16 R84, R4, R16.reuse, R84 ;  /* 0x000000100454723c */ /* 0x082fec0000041854 */
[C---:B------:R-:W-:Y:S06]  /*94d0*/  HMMA.16816.F32.BF16 R88, R12.reuse, R16, R88 ;  /* 0x000000100c58723c */ /* 0x040fec0000041858 */
[-C--:B------:R-:W-:Y:S06]  /*94e0*/  HMMA.16816.F32.BF16 R92, R12, R18.reuse, R92 ;  /* 0x000000120c5c723c */ /* 0x080fec000004185c */
[----:B------:R-:W-:Y:S06]  /*94f0*/  HMMA.16816.F32.BF16 R96, R4, R18, R96 ;  /* 0x000000120460723c */ /* 0x000fec0000041860 */
[-C--:B--2---:R-:W-:Y:S06]  /*9500*/  HMMA.16816.F32.BF16 R68, R20, R24.reuse, R68 ;  /* 0x000000181444723c */ /* 0x084fec0000041844 */
[C---:B------:R-:W-:Y:S06]  /*9510*/  HMMA.16816.F32.BF16 R72, R28.reuse, R24, R72 ;  /* 0x000000181c48723c */ /* 0x040fec0000041848 */
[-C--:B------:R-:W-:Y:S06]  /*9520*/  HMMA.16816.F32.BF16 R76, R28, R26.reuse, R76 ;  /* 0x0000001a1c4c723c */ /* 0x080fec000004184c */
[C---:B------:R-:W-:Y:S06]  /*9530*/  HMMA.16816.F32.BF16 R80, R20.reuse, R26, R80 ;  /* 0x0000001a1450723c */ /* 0x040fec0000041850 */
[-C--:B---3--:R-:W-:Y:S06]  /*9540*/  HMMA.16816.F32.BF16 R84, R20, R32.reuse, R84 ;  /* 0x000000201454723c */ /* 0x088fec0000041854 */
        /* <DEDUP_REMOVED lines=31> */
.L_x_1025:
[----:B------:R-:W-:Y:S01]  /*9740*/  LDSM.16.M88.4 R32, [R184+UR4+0x14000] ;  /* 0x01400004b820783b */ /* 0x000fe20008000200 */
[----:B------:R-:W-:Y:S01]  /*9750*/  VIADD R0, R3, UR5 ;  /* 0x0000000503007c36 */ /* 0x000fe20008000000 */
[----:B------:R-:W-:Y:S01]  /*9760*/  ULOP3.LUT UR11, UR10, 0x1, URZ, 0xc0, !UPT ;  /* 0x000000010a0b7892 */ /* 0x000fe2000f8ec03f */
[----:B------:R-:W-:Y:S01]  /*9770*/  IMAD.MOV.U32 R149, RZ, RZ, 0x4 ;  /* 0x00000004ff957424 */ /* 0x000fe200078e00ff */
[----:B------:R-:W1:Y:S01]  /*9780*/  LDSM.16.MT88.4 R16, [R2+0x4000] ;  /* 0x004000000210783b */ /* 0x000e620000004200 */
[----:B------:R-:W-:Y:S01]  /*9790*/  IMAD.IADD R3, R0, 0x1, R178 ;  /* 0x0000000100037824 */ /* 0x000fe200078e02b2 */
[----:B------:R-:W-:Y:S01]  /*97a0*/  UISETP.NE.U32.AND UP0, UPT, UR11, 0x1, UPT ;  /* 0x000000010b00788c */ /* 0x000fe2000bf05070 */
[----:B------:R-:W-:Y:S01]  /*97b0*/  VIADD R0, R184, UR4 ;  /* 0x00000004b8007c36 */ /* 0x000fe20008000000 */
[----:B------:R-:W2:Y:S01]  /*97c0*/  LDSM.16.M88.4 R28, [R184+UR4+0x16000] ;  /* 0x01600004b81c783b */ /* 0x000ea20008000200 */
[----:B------:R-:W-:Y:S02]  /*97d0*/  UISETP.GT.AND UP2, UPT, UR10, UR24, UPT ;  /* 0x000000180a00728c */ /* 0x000fe4000bf44270 */
[--C-:B------:R-:W-:Y:S01]  /*97e0*/  IMAD.IADD R144, R185, 0x1, R0.reuse ;  /* 0x00000001b9907824 */ /* 0x100fe200078e0200 */
[----:B------:R-:W3:Y:S01]  /*97f0*/  LDSM.16.MT88.4 R36, [R3] ;  /* 0x000000000324783b */ /* 0x000ee20000004200 */
[C---:B------:R-:W-:Y:S01]  /*9800*/  IMAD.IADD R0, R178.reuse, 0x1, R0 ;  /* 0x00000001b2007824 */ /* 0x040fe200078e0200 */
[----:B------:R-:W-:Y:S01]  /*9810*/  @UP3 UIADD3 UR13, UP1, UR18, -0x200, URZ ;  /* 0xfffffe00120d3890 */ /* 0x000fe2000ff3e03f */
[----:B------:R-:W-:Y:S01]  /*9820*/  IMAD.IADD R145, R178, 0x1, R144 ;  /* 0x00000001b2917824 */ /* 0x000fe200078e0290 */
[----:B------:R-:W-:Y:S01]  /*9830*/  LDSM.16.MT88.4 R44, [R2+0x4800] ;  /* 0x00480000022c783b */ /* 0x000fe20000004200 */
[----:B------:R-:W-:Y:S01]  /*9840*/  IMAD.MOV.U32 R178, RZ, RZ, R248 ;  /* 0x000000ffffb27224 */ /* 0x000fe200078e00f8 */
[----:B------:R-:W-:Y:S02]  /*9850*/  @UP3 UIADD3.X UR11, UR19, -0x1, URZ, UP1, !UPT ;  /* 0xffffffff130b3890 */ /* 0x000fe40008ffe43f */
[----:B------:R-:W4:Y:S01]  /*9860*/  LDSM.16.M88.4 R40, [R144+0x14000] ;  /* 0x014000009028783b */ /* 0x000f220000000200 */
[----:B------:R-:W-:Y:S03]  /*9870*/  UIADD3 UR10, UR10, -0x1, URZ ;  /* 0xffffffff0a0a7890 */ /* 0x000fe6000fffe03f */
        /* <DEDUP_REMOVED lines=51> */
[----:B------:R2:W-:Y:S04]  /*9bb0*/  LDSM.16.M88.4 R36, [R0+0x18000] ;  /* 0x018000000024783b */ /* 0x0005e80000000200 */
[----:B------:R-:W-:Y:S01]  /*9bc0*/  LDSM.16.MT88.4 R140, [R3+0x3000] ;  /* 0x00300000038c783b */ /* 0x000fe20000004200 */
[-C--:B---3--:R-:W-:Y:S06]  /*9bd0*/  HMMA.16816.F32.BF16 R4, R40, R48.reuse, R4 ;  /* 0x000000302804723c */ /* 0x088fec0000041804 */
[C---:B----4-:R-:W-:Y:S06]  /*9be0*/  HMMA.16816.F32.BF16 R8, R52.reuse, R48, R8 ;  /* 0x000000303408723c */ /* 0x050fec0000041808 */
[-C--:B------:R-:W-:Y:S06]  /*9bf0*/  HMMA.16816.F32.BF16 R12, R52, R50.reuse, R12 ;  /* 0x00000032340c723c */ /* 0x080fec000004180c */
[C---:B------:R-:W-:Y:S01]  /*9c00*/  HMMA.16816.F32.BF16 R16, R40.reuse, R50, R16 ;  /* 0x000000322810723c */ /* 0x040fe20000041810 */
[----:B------:R-:W3:Y:S01]  /*9c10*/  LDSM.16.MT88.4 R48, [R2+0x7000] ;  /* 0x007000000230783b */ /* 0x000ee20000004200 */
[----:B--2---:R-:W2:Y:S04]  /*9c20*/  LDC R0, c[0x0][0x270] ;  /* 0x00009c00ff007b82 */ /* 0x004ea80000000800 */
[-C--:B------:R-:W-:Y:S06]  /*9c30*/  HMMA.16816.F32.BF16 R20, R40, R60.reuse, R20 ;  /* 0x0000003c2814723c */ /* 0x080fec0000041814 */
[C---:B------:R-:W-:Y:S06]  /*9c40*/  HMMA.16816.F32.BF16 R24, R52.reuse, R60, R24 ;  /* 0x0000003c3418723c */ /* 0x040fec0000041818 */
[-C--:B------:R-:W-:Y:S01]  /*9c50*/  HMMA.16816.F32.BF16 R28, R52, R62.reuse, R28 ;  /* 0x0000003e341c723c */ /* 0x080fe2000004181c */
[----:B------:R-:W-:Y:S05]  /*9c60*/  LDSM.16.MT88.4 R52, [R2+0x7800] ;  /* 0x007800000234783b */ /* 0x000fea0000004200 */
[----:B------:R-:W-:Y:S01]  /*9c70*/  HMMA.16816.F32.BF16 R32, R40, R62, R32 ;  /* 0x0000003e2820723c */ /* 0x000fe20000041820 */
[----:B------:R-:W4:Y:S04]  /*9c80*/  LDSM.16.M88.4 R40, [R145+0x18000] ;  /* 0x018000009128783b */ /* 0x000f280000000200 */
        /* <DEDUP_REMOVED lines=19> */
[----:B--2---:R-:W-:Y:S01]  /*9dc0*/  IMAD R38, R0, UR26, RZ ;  /* 0x0000001a00267c24 */ /* 0x004fe2000f8e02ff */
[C---:B-1----:R-:W-:Y:S05]  /*9dd0*/  HMMA.16816.F32.BF16 R8, R56.reuse, R52, R8 ;  /* 0x000000343808723c */ /* 0x042fea0000041808 */
[----:B------:R-:W-:Y:S01]  /*9de0*/  IMAD.U32 R0, R38, -0x80, RZ ;  /* 0xffffff8026007824 */ /* 0x000fe200078e00ff */
[-C--:B------:R-:W-:Y:S05]  /*9df0*/  HMMA.16816.F32.BF16 R12, R56, R54.reuse, R12 ;  /* 0x00000036380c723c */ /* 0x080fea000004180c */
[----:B------:R-:W-:Y:S01]  /*9e00*/  LEA R235, P1, R0, R146, 0x2 ;  /* 0x0000009200eb7211 */ /* 0x000fe200078210ff */
[C---:B------:R-:W-:Y:S05]  /*9e10*/  HMMA.16816.F32.BF16 R16, R40.reuse, R54, R16 ;  /* 0x000000362810723c */ /* 0x040fea0000041810 */
[----:B------:R-:W-:Y:S01]  /*9e20*/  @P0 VIADD R36, R236, 0xffffff80 ;  /* 0xffffff80ec240836 */ /* 0x000fe20000000000 */
[-C--:B------:R-:W-:Y:S05]  /*9e30*/  HMMA.16816.F32.BF16 R20, R40, R60.reuse, R20 ;  /* 0x0000003c2814723c */ /* 0x080fea0000041814 */
[----:B------:R-:W-:Y:S01]  /*9e40*/  LEA.HI.X.SX32 R234, R0, R147, 0x2, P1 ;  /* 0x0000009300ea7211 */ /* 0x000fe200008f16ff */
[C---:B------:R-:W-:Y:S05]  /*9e50*/  HMMA.16816.F32.BF16 R24, R56.reuse, R60, R24 ;  /* 0x0000003c3818723c */ /* 0x040fea0000041818 */
[----:B------:R-:W-:Y:S01]  /*9e60*/  IMAD.MOV.U32 R2, RZ, RZ, R235 ;  /* 0x000000ffff027224 */ /* 0x000fe200078e00eb */
[-C--:B------:R-:W-:Y:S05]  /*9e70*/  HMMA.16816.F32.BF16 R28, R56, R62.reuse, R28 ;  /* 0x0000003e381c723c */ /* 0x080fea000004181c */
[----:B------:R-:W-:Y:S01]  /*9e80*/  IMAD.SHL.U32 R0, R38, 0x8, RZ ;  /* 0x0000000826007824 */ /* 0x000fe200078e00ff */
[----:B------:R-:W-:Y:S05]  /*9e90*/  HMMA.16816.F32.BF16 R32, R40, R62, R32 ;  /* 0x0000003e2820723c */ /* 0x000fea0000041820 */
[----:B------:R-:W-:Y:S01]  /*9ea0*/  @P0 IMAD.WIDE R36, R36, R149, UR18 ;  /* 0x0000001224240e25 */ /* 0x000fe2000f8e0295 */
[-C--:B------:R-:W-:Y:S01]  /*9eb0*/  LEA R52, P1, R0, R2.reuse, 0x2 ;  /* 0x0000000200347211 */ /* 0x080fe200078210ff */
[----:B------:R-:W-:Y:S01]  /*9ec0*/  @UP3 UMOV UR18, UR13 ;  /* 0x0000000d00123c82 */ /* 0x000fe20008000000 */
[----:B------:R-:W-:Y:S02]  /*9ed0*/  @UP3 UMOV UR19, UR11 ;  /* 0x0000000b00133c82 */ /* 0x000fe40008000000 */
[----:B------:R-:W5:Y:S01]  /*9ee0*/  @P0 LDG.E R240, desc[UR8][R36.64] ;  /* 0x0000000824f00981 */ /* 0x000f62000c1e1900 */
[----:B------:R-:W-:Y:S02]  /*9ef0*/  IMAD.MOV.U32 R3, RZ, RZ, R234 ;  /* 0x000000ffff037224 */ /* 0x000fe400078e00ea */
[C---:B------:R-:W-:Y:S01]  /*9f00*/  IMAD.SHL.U32 R44, R38.reuse, 0x10, RZ ;  /* 0x00000010262c7824 */ /* 0x040fe200078e00ff */
[----:B------:R-:W5:Y:S01]  /*9f10*/  @P0 LDG.E R241, desc[UR8][R36.64+0x20] ;  /* 0x0000200824f10981 */ /* 0x000f62000c1e1900 */
[----:B------:R-:W-:Y:S01]  /*9f20*/  IMAD.SHL.U32 R43, R38, 0x20, RZ ;  /* 0x00000020262b7824 */ /* 0x000fe200078e00ff */
[-C--:B------:R-:W-:Y:S01]  /*9f30*/  LEA.HI.X.SX32 R53, R0, R3.reuse, 0x2, P1 ;  /* 0x0000000300357211 */ /* 0x080fe200008f16ff */
[C---:B------:R-:W-:Y:S01]  /*9f40*/  IMAD R42, R38.reuse, 0x28, RZ ;  /* 0x00000028262a7824 */ /* 0x040fe200078e02ff */
[----:B------:R-:W5:Y:S01]  /*9f50*/  @P0 LDG.E R238, desc[UR8][R36.64+0x100] ;  /* 0x0001000824ee0981 */ /* 0x000f62000c1e1900 */
[C---:B------:R-:W-:Y:S03]  /*9f60*/  IMAD R39, R38.reuse, 0x30, RZ ;  /* 0x0000003026277824 */ /* 0x040fe600078e02ff */
[----:B------:R1:W5:Y:S04]  /*9f70*/  @P0 LDG.E R239, desc[UR8][R36.64+0x120] ;  /* 0x0001200824ef0981 */ /* 0x000368000c1e1900 */
[----:B------:R2:W-:Y:S04]  /*9f80*/  REDG.E.ADD.F32.FTZ.RN.STRONG.GPU desc[UR8][R2.64], R4 ;  /* 0x00000004020079a6 */ /* 0x0005e8000c10f388 */
[----:B------:R3:W-:Y:S01]  /*9f90*/  REDG.E.ADD.F32.FTZ.RN.STRONG.GPU desc[UR8][R52.64], R5 ;  /* 0x00000005340079a6 */ /* 0x0007e2000c10f388 */
[----:B-1----:R-:W-:Y:S01]  /*9fa0*/  IMAD R37, R38, 0x18, RZ ;  /* 0x0000001826257824 */ /* 0x002fe200078e02ff */
[-C--:B------:R-:W-:Y:S04]  /*9fb0*/  LEA R36, P2, R43, R2.reuse, 0x2 ;  /* 0x000000022b247211 */ /* 0x080fe800078410ff */
[CC--:B------:R-:W-:Y:S02]  /*9fc0*/  LEA R40, P0, R37.reuse, R2.reuse, 0x2 ;  /* 0x0000000225287211 */ /* 0x0c0fe400078010ff */
[CC--:B--2---:R-:W-:Y:S02]  /*9fd0*/  LEA R4, P1, R44.reuse, R2.reuse, 0x2 ;  /* 0x000000022c047211 */ /* 0x0c4fe400078210ff */
[-C--:B------:R-:W-:Y:S02]  /*9fe0*/  LEA.HI.X.SX32 R41, R37, R3.reuse, 0x2, P0 ;  /* 0x0000000325297211 */ /* 0x080fe400000f16ff */
[-C--:B---3--:R-:W-:Y:S02]  /*9ff0*/  LEA.HI.X.SX32 R5, R44, R3.reuse, 0x2, P1 ;  /* 0x000000032c057211 */ /* 0x088fe400008f16ff */
[-C--:B------:R-:W-:Y:S03]  /*a000*/  LEA.HI.X.SX32 R37, R43, R3.reuse, 0x2, P2 ;  /* 0x000000032b257211 */ /* 0x080fe600010f16ff */
        /* <DEDUP_REMOVED lines=265> */
[----:B------:R-:W-:Y:S01]  /*b0a0*/  STS [R252], R30 ;  /* 0x0000001efc007388 */ /* 0x000fe20000000800 */
[----:B------:R-:W-:Y:S01]  /*b0b0*/  FMUL.FTZ R126, R126, UR6 ;  /* 0x000000067e7e7c20 */ /* 0x000fe20008410000 */
[----:B------:R-:W-:Y:S01]  /*b0c0*/  FMUL.FTZ R127, R127, UR6 ;  /* 0x000000067f7f7c20 */ /* 0x000fe20008410000 */
[----:B------:R-:W-:Y:S01]  /*b0d0*/  F2FP.BF16.F32.PACK_AB R18, R18, R128 ;  /* 0x000000801212723e */ /* 0x000fe200000010ff */
[----:B------:R-:W-:Y:S01]  /*b0e0*/  STS [R252+0x400], R29 ;  /* 0x0004001dfc007388 */ /* 0x000fe20000000800 */
[----:B------:R-:W-:Y:S01]  /*b0f0*/  FMUL.FTZ R68, R68, UR7 ;  /* 0x0000000744447c20 */ /* 0x000fe20008410000 */
[----:B------:R-:W-:Y:S01]  /*b100*/  FMUL.FTZ R16, R69, UR7 ;  /* 0x0000000745107c20 */ /* 0x000fe20008410000 */
[----:B------:R-:W-:Y:S01]  /*b110*/  F2FP.BF16.F32.PACK_AB R17, R17, R130 ;  /* 0x000000821111723e */ /* 0x000fe200000010ff */
[----:B------:R-:W-:Y:S01]  /*b120*/  UISETP.NE.AND UP0, UPT, UR31, -0x1, UPT ;  /* 0xffffffff1f00788c */ /* 0x000fe2000bf05270 */
        /* <DEDUP_REMOVED lines=34> */
[----:B------:R-:W-:Y:S01]  /*b350*/  PLOP3.LUT P0, PT, PT, PT, UP0, 0x80, 0x0 ;  /* 0x000000000000781c */ /* 0x000fe20003f0f008 */
[----:B------:R-:W-:Y:S01]  /*b360*/  FMUL.FTZ R6, R89, UR7 ;  /* 0x0000000759067c20 */ /* 0x000fe20008410000 */
[----:B------:R-:W-:Y:S01]  /*b370*/  F2FP.BF16.F32.PACK_AB R9, R9, R78 ;  /* 0x0000004e0909723e */ /* 0x000fe200000010ff */
[----:B------:R-:W-:Y:S01]  /*b380*/  @UP0 UIADD3 UR12, UR25, UR31, URZ ;  /* 0x0000001f190c0290 */ /* 0x000fe2000fffe03f */
[----:B------:R-:W-:Y:S01]  /*b390*/  FMUL.FTZ R90, R90, UR7 ;  /* 0x000000075a5a7c20 */ /* 0x000fe20008410000 */
[----:B------:R-:W-:Y:S01]  /*b3a0*/  FMUL.FTZ R5, R91, UR7 ;  /* 0x000000075b057c20 */ /* 0x000fe20008410000 */
[----:B------:R-:W-:Y:S01]  /*b3b0*/  FMUL.FTZ R92, R92, UR7 ;  /* 0x000000075c5c7c20 */ /* 0x000fe20008410000 */
[----:B------:R-:W-:Y:S01]  /*b3c0*/  FMUL.FTZ R2, R93, UR7 ;  /* 0x000000075d027c20 */ /* 0x000fe20008410000 */
[----:B------:R-:W-:Y:S01]  /*b3d0*/  FMUL.FTZ R94, R94, UR7 ;  /* 0x000000075e5e7c20 */ /* 0x000fe20008410000 */
[----:B------:R-:W-:Y:S01]  /*b3e0*/  FMUL.FTZ R0, R95, UR7 ;  /* 0x000000075f007c20 */ /* 0x000fe20008410000 */
[----:B------:R-:W-:Y:S01]  /*b3f0*/  F2FP.BF16.F32.PACK_AB R8, R8, R84 ;  /* 0x000000540808723e */ /* 0x000fe200000010ff */
[----:B------:R-:W-:Y:S01]  /*b400*/  @UP0 ULDC.64 UR6, c[0x0][0x450] ;  /* 0x0001140000060ab9 */ /* 0x000fe20000000a00 */
[----:B------:R-:W-:Y:S01]  /*b410*/  F2FP.BF16.F32.PACK_AB R7, R7, R86 ;  /* 0x000000560707723e */ /* 0x000fe200000010ff */
[----:B------:R-:W-:Y:S01]  /*b420*/  @UP0 UIMAD.WIDE.U32 UR10, UR12, UR6, URZ ;  /* 0x000000060c0a02a5 */ /* 0x000fe2000f8e003f */
[----:B------:R-:W-:Y:S01]  /*b430*/  F2FP.BF16.F32.PACK_AB R4, R4, R96 ;  /* 0x000000600404723e */ /* 0x000fe200000010ff */
[----:B------:R-:W-:Y:S01]  /*b440*/  @UP0 UIMAD UR12, UR12, UR7, URZ ;  /* 0x000000070c0c02a4 */ /* 0x000fe2000f8e023f */
[----:B------:R-:W-:Y:S01]  /*b450*/  F2FP.BF16.F32.PACK_AB R3, R3, R98 ;  /* 0x000000620303723e */ /* 0x000fe200000010ff */
[----:B------:R-:W-:Y:S01]  /*b460*/  USHF.L.U32 UR19, UR20, 0x7, URZ ;  /* 0x0000000714137899 */ /* 0x000fe2000800063f */
[----:B------:R-:W-:Y:S01]  /*b470*/  F2FP.BF16.F32.PACK_AB R6, R6, R88 ;  /* 0x000000580606723e */ /* 0x000fe200000010ff */
[----:B------:R-:W-:Y:S01]  /*b480*/  @UP0 UIADD3 UR23, UR11, UR12, URZ ;  /* 0x0000000c0b170290 */ /* 0x000fe2000fffe03f */
[----:B------:R-:W-:Y:S01]  /*b490*/  F2FP.BF16.F32.PACK_AB R5, R5, R90 ;  /* 0x0000005a0505723e */ /* 0x000fe200000010ff */
[----:B------:R-:W-:Y:S01]  /*b4a0*/  @UP0 UMOV UR22, UR10 ;  /* 0x0000000a00160c82 */ /* 0x000fe20008000000 */
[----:B------:R-:W-:-:S02]  /*b4b0*/  F2FP.BF16.F32.PACK_AB R2, R2, R92 ;  /* 0x0000005c0202723e */ /* 0x000fc400000010ff */
[----:B------:R-:W-:Y:S01]  /*b4c0*/  F2FP.BF16.F32.PACK_AB R0, R0, R94 ;  /* 0x0000005e0000723e */ /* 0x000fe200000010ff */
[----:B--2---:R-:W-:Y:S04]  /*b4d0*/  STS [R135], R26 ;  /* 0x0000001a87007388 */ /* 0x004fe80000000800 */
[----:B---3--:R-:W-:Y:S04]  /*b4e0*/  STS [R134], R25 ;  /* 0x0000001986007388 */ /* 0x008fe80000000800 */
[----:B------:R-:W-:Y:S04]  /*b4f0*/  STS [R252+0x2000], R28 ;  /* 0x0020001cfc007388 */ /* 0x000fe80000000800 */
[----:B------:R-:W-:Y:S04]  /*b500*/  STS [R252+0x2400], R27 ;  /* 0x0024001bfc007388 */ /* 0x000fe80000000800 */
[----:B----4-:R-:W-:Y:S04]  /*b510*/  STS [R133], R24 ;  /* 0x0000001885007388 */ /* 0x010fe80000000800 */
        /* <DEDUP_REMOVED lines=9> */
[----:B------:R1:W-:Y:S04]  /*b5b0*/  STS [R252+0x4000], R16 ;  /* 0x00400010fc007388 */ /* 0x0003e80000000800 */
[----:B------:R-:W-:Y:S04]  /*b5c0*/  STS [R252+0x4400], R15 ;  /* 0x0044000ffc007388 */ /* 0x000fe80000000800 */
[----:B------:R-:W-:Y:S04]  /*b5d0*/  STS [R135+0x4000], R12 ;  /* 0x0040000c87007388 */ /* 0x000fe80000000800 */
[----:B------:R-:W-:Y:S04]  /*b5e0*/  STS [R134+0x4000], R11 ;  /* 0x0040000b86007388 */ /* 0x000fe80000000800 */
[----:B------:R-:W-:Y:S04]  /*b5f0*/  STS [R252+0x6000], R14 ;  /* 0x0060000efc007388 */ /* 0x000fe80000000800 */
[----:B------:R-:W-:Y:S04]  /*b600*/  STS [R252+0x6400], R13 ;  /* 0x0064000dfc007388 */ /* 0x000fe80000000800 */
[----:B------:R-:W-:Y:S01]  /*b610*/  STS [R133+0x4000], R10 ;  /* 0x0040000a85007388 */ /* 0x000fe20000000800 */
[----:B-1----:R-:W1:Y:S03]  /*b620*/  S2R R16, SR_TID.X ;  /* 0x0000000000107919 */ /* 0x002e660000002100 */
        /* <DEDUP_REMOVED lines=9> */
[----:B-1----:R-:W-:Y:S01]  /*b6c0*/  SHF.R.S32.HI R0, RZ, 0x1f, R16 ;  /* 0x0000001fff007819 */ /* 0x002fe20000011410 */
        /* <DEDUP_REMOVED lines=14> */
.L_x_1027:
        /* <DEDUP_REMOVED lines=23> */
.L_x_1028:
        /* <DEDUP_REMOVED lines=14> */
[----:B------:R-:W-:Y:S01]  /*ba00*/  ULDC.64 UR16, c[0x0][0x468] ;  /* 0x00011a0000107ab9 */ /* 0x000fe20000000a00 */
[----:B------:R-:W-:Y:S01]  /*ba10*/  ISETP.GE.AND P4, PT, R0, UR14, PT ;  /* 0x0000000e00007c0c */ /* 0x000fe2000bf86270 */
[----:B------:R-:W-:Y:S01]  /*ba20*/  BSSY B0, `(.L_x_1029) ;  /* 0x000001d000007945 */ /* 0x000fe20003800000 */
[----:B------:R-:W-:Y:S01]  /*ba30*/  MOV R4, UR13 ;  /* 0x0000000d00047c02 */ /* 0x000fe20008000f00 */
[----:B------:R-:W-:Y:S01]  /*ba40*/  UIMAD UR13, UR15, UR16, URZ ;  /* 0x000000100f0d72a4 */ /* 0x000fe2000f8e023f */
[----:B------:R-:W-:-:S02]  /*ba50*/  IADD3 R2, P0, R2, UR22, RZ ;  /* 0x0000001602027c10 */ /* 0x000fc4000ff1e0ff */
[----:B------:R-:W-:Y:S01]  /*ba60*/  ISETP.GE.AND P2, PT, R5, UR14, PT ;  /* 0x0000000e05007c0c */ /* 0x000fe2000bf46270 */
[----:B------:R-:W-:Y:S01]  /*ba70*/  UIMAD UR17, UR59, UR17, UR13 ;  /* 0x000000113b1172a4 */ /* 0x000fe2000f8e020d */
[----:B------:R-:W-:Y:S01]  /*ba80*/  IADD3.X R3, R3, UR23, R4, P0, !PT ;  /* 0x0000001703037c10 */ /* 0x000fe200087fe404 */
[----:B------:R1:W2:Y:S01]  /*ba90*/  LDS.128 R16, [R148+0xd000] ;  /* 0x00d0000094107984 */ /* 0x0002a20000000c00 */
[----:B------:R-:W-:Y:S01]  /*baa0*/  IMAD.U32 R4, RZ, RZ, UR16 ;  /* 0x00000010ff047e24 */ /* 0x000fe2000f8e00ff */
[----:B------:R-:W-:Y:S01]  /*bab0*/  SHF.R.S32.HI R11, RZ, 0x1f, R0 ;  /* 0x0000001fff0b7819 */ /* 0x000fe20000011400 */
[----:B------:R-:W-:Y:S01]  /*bac0*/  VIADD R5, R0, 0x60 ;  /* 0x0000006000057836 */ /* 0x000fe20000000000 */
[----:B------:R1:W3:Y:S01]  /*bad0*/  LDS.128 R20, [R148+0x11000] ;  /* 0x0110000094147984 */ /* 0x0002e20000000c00 */
[----:B------:R-:W-:-:S03]  /*bae0*/  IMAD.WIDE.U32 R2, R4, UR59, R2 ;  /* 0x0000003b04027c25 */ /* 0x000fc6000f8e0002 */
[----:B------:R1:W4:Y:S01]  /*baf0*/  LDS.128 R24, [R148+0x12000] ;  /* 0x0120000094187984 */ /* 0x0003220000000c00 */
[----:B------:R-:W-:Y:S02]  /*bb00*/  ISETP.GE.AND P1, PT, R5, UR14, PT ;  /* 0x0000000e05007c0c */ /* 0x000fe4000bf26270 */
[----:B------:R-:W-:Y:S01]  /*bb10*/  IADD3 R10, R3, UR17, RZ ;  /* 0x00000011030a7c10 */ /* 0x000fe2000fffe0ff */
[----:B------:R1:W1:Y:S01]  /*bb20*/  LDS.128 R28, [R148+0x13000] ;  /* 0x01300000941c7984 */ /* 0x0002620000000c00 */
[----:B------:R-:W-:Y:S09]  /*bb30*/  @P4 BRA `(.L_x_1030) ;  /* 0x00000000002c4947 */ /* 0x000ff20003800000 */
        /* <DEDUP_REMOVED lines=11> */
.L_x_1030:
[----:B------:R-:W-:Y:S05]  /*bbf0*/  BSYNC B0 ;  /* 0x0000000000007941 */ /* 0x000fea0003800000 */
.L_x_1029:
        /* <DEDUP_REMOVED lines=14> */
.L_x_1032:
[----:B------:R-:W-:Y:S05]  /*bce0*/  BSYNC B0 ;  /* 0x0000000000007941 */ /* 0x000fea0003800000 */
.L_x_1031:
        /* <DEDUP_REMOVED lines=15> */
.L_x_1034:
[----:B------:R-:W-:Y:S05]  /*bde0*/  BSYNC B0 ;  /* 0x0000000000007941 */ /* 0x000fea0003800000 */
.L_x_1033:
        /* <DEDUP_REMOVED lines=14> */
.L_x_1036:
[----:B------:R-:W-:Y:S05]  /*bed0*/  BSYNC B0 ;  /* 0x0000000000007941 */ /* 0x000fea0003800000 */
.L_x_1035:
        /* <DEDUP_REMOVED lines=27> */
.L_x_1038:
[----:B------:R-:W-:Y:S05]  /*c090*/  BSYNC B0 ;  /* 0x0000000000007941 */ /* 0x000fea0003800000 */
.L_x_1037:
        /* <DEDUP_REMOVED lines=14> */
.L_x_1040:
[----:B------:R-:W-:Y:S05]  /*c180*/  BSYNC B0 ;  /* 0x0000000000007941 */ /* 0x000fea0003800000 */
.L_x_1039:
        /* <DEDUP_REMOVED lines=14> */
.L_x_1042:
[----:B------:R-:W-:Y:S05]  /*c270*/  BSYNC B0 ;  /* 0x0000000000007941 */ /* 0x000fea0003800000 */
.L_x_1041:
[----:B------:R-:W-:Y:S05]  /*c280*/  @P1 BRA `(.L_x_1023) ;  /* 0x00000000002c1947 */ /* 0x000fea0003800000 */
[----:B------:R-:W-:Y:S01]  /*c290*/  IADD3 R0, P0, R0, 0x60, RZ ;  /* 0x0000006000007810 */ /* 0x000fe20007f1e0ff */
[----:B------:R-:W-:-:S03]  /*c2a0*/  ULDC.64 UR6, c[0x0][0x3f8] ;  /* 0x0000fe0000067ab9 */ /* 0x000fc60000000a00 */
[----:B------:R-:W-:-:S05]  /*c2b0*/  IADD3.X R3, RZ, R11, RZ, P0, !PT ;  /* 0x0000000bff037210 */ /* 0x000fca00007fe4ff */
[----:B-1----:R-:W-:Y:S01]  /*c2c0*/  IMAD R6, R3, UR10, RZ ;  /* 0x0000000a03067c24 */ /* 0x002fe2000f8e02ff */
[----:B------:R-:W-:-:S03]  /*c2d0*/  MOV R3, R8 ;  /* 0x0000000800037202 */ /* 0x000fc60000000f00 */
[----:B------:R-:W-:-:S04]  /*c2e0*/  IMAD.WIDE.U32 R4, R0, UR10, R2 ;  /* 0x0000000a00047c25 */ /* 0x000fc8000f8e0002 */
[----:B------:R-:W-:Y:S01]  /*c2f0*/  IMAD R0, R0, UR11, R6 ;  /* 0x0000000b00007c24 */ /* 0x000fe2000f8e0206 */
[----:B------:R-:W-:-:S04]  /*c300*/  LEA R2, P0, R4, UR6, 0x1 ;  /* 0x0000000604027c11 */ /* 0x000fc8000f8008ff */
[----:B------:R-:W-:-:S04]  /*c310*/  IADD3 R0, R0, R5, RZ ;  /* 0x0000000500007210 */ /* 0x000fc80007ffe0ff */
[----:B------:R-:W-:-:S05]  /*c320*/  LEA.HI.X R3, R4, UR7, R0, 0x1, P0 ;  /* 0x0000000704037c11 */ /* 0x000fca00080f0c00 */
[----:B------:R1:W-:Y:S02]  /*c330*/  STG.E.128 desc[UR8][R2.64], R28 ;  /* 0x0000001c02007986 */ /* 0x0003e4000c101d08 */
.L_x_1023:
[----:B------:R-:W-:Y:S05]  /*c340*/  BSYNC B1 ;  /* 0x0000000000017941 */ /* 0x000fea0003800000 */
.L_x_1001:
        /* <DEDUP_REMOVED lines=8> */
.L_x_1043:
[----:B------:R-:W-:Y:S05]  /*c3d0*/  EXIT ;  /* 0x000000000000794d */ /* 0x000fea0003800000 */
.L_x_1045:
        /* <DEDUP_REMOVED lines=10> */
.L_x_1279:


//--------------------- .text._ZN5flash44flash_bwd_dq_dk_dv_loop_seqk_parallel_kernelI23Flash_bwd_kernel_traitsILi64ELi128ELi128ELi8ELi4ELi4ELi4ELb0ELb0EN7cutlass10bfloat16_tE19Flash_kernel_traitsILi64ELi128ELi128ELi8ES3_EELb0ELb1ELb0ELb0ELb0ELb1ELb1EEEvNS_16Flash_bwd_paramsE --------------------------
	.section	.text._ZN5flash44flash_bwd_dq_dk_dv_loop_seqk_parallel_kernelI23Flash_bwd_kernel_traitsILi64ELi128ELi128ELi8ELi4ELi4ELi4ELb0ELb0EN7cutlass10bfloat16_tE19Flash_kernel_traitsILi64ELi128ELi128ELi8ES3_EELb0ELb1ELb0ELb0ELb0ELb1ELb1EEEvNS_16Flash_bwd_paramsE,"ax",@progbits
	.align	128
        .global         _ZN5flash44flash_bwd_dq_dk_dv_loop_seqk_parallel_kernelI23Flash_bwd_kernel_traitsILi64ELi128ELi128ELi8ELi4ELi4ELi4ELb0ELb0EN7cutlass10bfloat16_tE19Flash_kernel_traitsILi64ELi128ELi128ELi8ES3_EELb0ELb1ELb0ELb0ELb0ELb1ELb1EEEvNS_16Flash_bwd_paramsE
        .type           _ZN5flash44flash_bwd_dq_dk_dv_loop_seqk_parallel_kernelI23Flash_bwd_kernel_traitsILi64ELi128ELi128ELi8ELi4ELi4ELi4ELb0ELb0EN7cutlass10bfloat16_tE19Flash_kernel_traitsILi64ELi128ELi128ELi8ES3_EELb0ELb1ELb0ELb0ELb0ELb1ELb1EEEvNS_16Flash_bwd_paramsE,@function
        .size           _ZN5flash44flash_bwd_dq_dk_dv_loop_seqk_parallel_kernelI23Flash_bwd_kernel_traitsILi64ELi128ELi128ELi8ELi4ELi4ELi4ELb0ELb0EN7cutlass10bfloat16_tE19Flash_kernel_traitsILi64ELi128ELi128ELi8ES3_EELb0ELb1ELb0ELb0ELb0ELb1ELb1EEEvNS_16Flash_bwd_paramsE,(.L_x_1280 - _ZN5flash44flash_bwd_dq_dk_dv_loop_seqk_parallel_kernelI23Flash_bwd_kernel_traitsILi64ELi128ELi128ELi8ELi4ELi4ELi4ELb0ELb0EN7cutlass10bfloat16_tE19Flash_kernel_traitsILi64ELi128ELi128ELi8ES3_EELb0ELb1ELb0ELb0ELb0ELb1ELb1EEEvNS_16Flash_bwd_paramsE)
        .other          _ZN5flash44flash_bwd_dq_dk_dv_loop_seqk_parallel_kernelI23Flash_bwd_kernel_traitsILi64ELi128ELi128ELi8ELi4ELi4ELi4ELb0ELb0EN7cutlass10bfloat16_tE19Flash_kernel_traitsILi64ELi128ELi128ELi8ES3_EELb0ELb1ELb0ELb0ELb0ELb1ELb1EEEvNS_16Flash_bwd_paramsE,@"STO_CUDA_ENTRY STV_DEFAULT"
_ZN5flash44flash_bwd_dq_dk_dv_loop_seqk_parallel_kernelI23Flash_bwd_kernel_traitsILi64ELi128ELi128ELi8ELi4ELi4ELi4ELb0ELb0EN7cutlass10bfloat16_tE19Flash_kernel_traitsILi64ELi128ELi128ELi8ES3_EELb0ELb1ELb0ELb0ELb0ELb1ELb1EEEvNS_16Flash_bwd_paramsE:
.text._ZN5flash44flash_bwd_dq_dk_dv_loop_seqk_parallel_kernelI23Flash_bwd_kernel_traitsILi64ELi128ELi128ELi8ELi4ELi4ELi4ELb0ELb0EN7cutlass10bfloat16_tE19Flash_kernel_traitsILi64ELi128ELi128ELi8ES3_EELb0ELb1ELb0ELb0ELb0ELb1ELb1EEEvNS_16Flash_bwd_paramsE:
        /* <DEDUP_REMOVED lines=16> */
[----:B------:R-:W-:-:S06]  /*0100*/  ULDC.64 UR8, c[0x0][0x208] ;  /* 0x0000820000087ab9 */ /* 0x000fcc0000000a00 */
        /* <DEDUP_REMOVED lines=29> */
[----:B------:R-:W-:-:S02]  /*02e0*/  LEA.HI R5, R5, R6, RZ, 0x1 ;  /* 0x0000000605057211 */ /* 0x000fc400078f08ff */
[----:B------:R-:W-:Y:S02]  /*02f0*/  LEA.HI R4, R4, R9, RZ, 0x3 ;  /* 0x0000000904047211 */ /* 0x000fe400078f18ff */
[----:B------:R-:W-:Y:S02]  /*0300*/  LOP3.LUT R3, R3, 0x1c0, RZ, 0xc0, !PT ;  /* 0x000001c003037812 */ /* 0x000fe400078ec0ff */
[----:B------:R-:W-:Y:S02]  /*0310*/  LOP3.LUT R5, R5, 0xfffffffe, RZ, 0xc0, !PT ;  /* 0xfffffffe05057812 */ /* 0x000fe400078ec0ff */
[----:B------:R-:W-:Y:S02]  /*0320*/  SHF.R.S32.HI R8, RZ, 0x1f, R2 ;  /* 0x0000001fff087819 */ /* 0x000fe40000011402 */
[----:B------:R-:W-:Y:S01]  /*0330*/  LOP3.LUT R4, R4, 0xfffffff8, RZ, 0xc0, !PT ;  /* 0xfffffff804047812 */ /* 0x000fe200078ec0ff */
[----:B------:R-:W-:Y:S01]  /*0340*/  IMAD.IADD R10, R6, 0x1, -R5 ;  /* 0x00000001060a7824 */ /* 0x000fe200078e0a05 */
[----:B------:R-:W-:-:S02]  /*0350*/  LOP3.LUT R7, R3, 0x38, R7, 0xf8, !PT ;  /* 0x0000003803077812 */ /* 0x000fc400078ef807 */
[----:B------:R-:W-:Y:S01]  /*0360*/  SHF.R.U32.HI R3, RZ, 0x3, R3 ;  /* 0x00000003ff037819 */ /* 0x000fe20000011603 */
[----:B------:R-:W-:Y:S01]  /*0370*/  IMAD.IADD R6, R9, 0x1, -R4 ;  /* 0x0000000109067824 */ /* 0x000fe200078e0a04 */
[----:B------:R-:W-:Y:S02]  /*0380*/  LEA.HI R13, R8, R2, RZ, 0x3 ;  /* 0x00000002080d7211 */ /* 0x000fe400078f18ff */
        /* <DEDUP_REMOVED lines=44> */
[----:B------:R-:W-:-:S03]  /*0650*/  LOP3.LUT R2, R15, 0x6, RZ, 0xc0, !PT ;  /* 0x000000060f027812 */ /* 0x000fc600078ec0ff */
[C---:B------:R-:W-:Y:S02]  /*0660*/  IMAD R3, R4.reuse, 0x2000, R0 ;  /* 0x0000200004037824 */ /* 0x040fe400078e0200 */
[----:B------:R-:W-:Y:S02]  /*0670*/  IMAD R6, R4, 0x40, R2 ;  /* 0x0000004004067824 */ /* 0x000fe400078e0202 */
[----:B------:R-:W-:Y:S02]  /*0680*/  IMAD.SHL.U32 R2, R18, 0x40, RZ ;  /* 0x0000004012027824 */ /* 0x000fe400078e00ff */
[----:B------:R-:W-:Y:S01]  /*0690*/  IMAD.SHL.U32 R4, R13, 0x40, RZ ;  /* 0x000000400d047824 */ /* 0x000fe200078e00ff */
[----:B------:R1:W-:Y:S01]  /*06a0*/  STL [R1+0x6c], R6 ;  /* 0x00006c0601007387 */ /* 0x0003e20000100800 */
[----:B------:R-:W-:Y:S01]  /*06b0*/  IMAD R8, R12, 0x400, R3 ;  /* 0x000004000c087824 */ /* 0x000fe200078e0203 */
[----:B------:R-:W-:Y:S01]  /*06c0*/  LOP3.LUT R2, R2, 0x1c0, RZ, 0xc0, !PT ;  /* 0x000001c002027812 */ /* 0x000fe200078ec0ff */
[----:B------:R-:W-:Y:S01]  /*06d0*/  IMAD R3, R12, 0x400, R0 ;  /* 0x000004000c037824 */ /* 0x000fe200078e0200 */
[----:B------:R-:W-:Y:S01]  /*06e0*/  LOP3.LUT R0, R4, 0xfffffe00, RZ, 0xc0, !PT ;  /* 0xfffffe0004007812 */ /* 0x000fe200078ec0ff */
[----:B------:R-:W-:Y:S01]  /*06f0*/  IMAD.IADD R8, R9, 0x1, R8 ;  /* 0x0000000109087824 */ /* 0x000fe200078e0208 */
[----:B------:R-:W-:Y:S01]  /*0700*/  LOP3.LUT R7, R2, 0x8, R7, 0xf8, !PT ;  /* 0x0000000802077812 */ /* 0x000fe200078ef807 */
[----:B------:R-:W-:-:S02]  /*0710*/  IMAD.IADD R11, R3, 0x1, R11 ;  /* 0x00000001030b7824 */ /* 0x000fc400078e020b */
[----:B------:R-:W-:Y:S01]  /*0720*/  IMAD R4, R12, 0x400, R0 ;  /* 0x000004000c047824 */ /* 0x000fe200078e0200 */
[----:B------:R-:W-:Y:S02]  /*0730*/  LEA R8, R8, UR4, 0x1 ;  /* 0x0000000408087c11 */ /* 0x000fe4000f8e08ff */
[----:B-1----:R-:W-:-:S04]  /*0740*/  SHF.R.U32.HI R6, RZ, 0x3, R2 ;  /* 0x00000003ff067819 */ /* 0x002fc80000011602 */
[----:B------:R-:W-:Y:S02]  /*0750*/  LOP3.LUT R3, R7, R6, RZ, 0x3c, !PT ;  /* 0x0000000607037212 */ /* 0x000fe400078e3cff */
[----:B------:R-:W-:Y:S01]  /*0760*/  LOP3.LUT R2, R6, R14, R2, 0x1e, !PT ;  /* 0x0000000e06027212 */ /* 0x000fe200078e1e02 */
[----:B------:R-:W-:Y:S02]  /*0770*/  IMAD.MOV.U32 R6, RZ, RZ, 0x440 ;  /* 0x00000440ff067424 */ /* 0x000fe400078e00ff */
        /* <DEDUP_REMOVED lines=8> */
[----:B------:R-:W-:-:S02]  /*0800*/  IMAD.MOV.U32 R2, RZ, RZ, -0x10 ;  /* 0xfffffff0ff027424 */ /* 0x000fc400078e00ff */
        /* <DEDUP_REMOVED lines=22> */
[----:B------:R-:W-:Y:S01]  /*0970*/  STL [R1+0x14], R12 ;  /* 0x0000140c01007387 */ /* 0x000fe20000100800 */
[----:B------:R-:W-:-:S02]  /*0980*/  @P1 VIADD R15, R11, 0x3e0 ;  /* 0x000003e00b0f1836 */ /* 0x000fc40000000000 */
[C---:B------:R-:W-:Y:S01]  /*0990*/  VIADD R14, R11.reuse, 0x2420 ;  /* 0x000024200b0e7836 */ /* 0x040fe20000000000 */
[----:B------:R2:W-:Y:S01]  /*09a0*/  STL [R1+0x24], R5 ;  /* 0x0000240501007387 */ /* 0x0005e20000100800 */
[C---:B------:R-:W-:Y:S02]  /*09b0*/  @P1 VIADD R7, R11.reuse, 0x1fe0 ;  /* 0x00001fe00b071836 */ /* 0x040fe40000000000 */
[C---:B------:R-:W-:Y:S01]  /*09c0*/  @P1 VIADD R14, R11.reuse, 0x23e0 ;  /* 0x000023e00b0e1836 */ /* 0x040fe20000000000 */
[----:B------:R3:W-:Y:S01]  /*09d0*/  STL [R1+0x8], R10 ;  /* 0x0000080a01007387 */ /* 0x0007e20000100800 */
[C---:B------:R-:W-:Y:S02]  /*09e0*/  VIADD R13, R11.reuse, 0x2040 ;  /* 0x000020400b0d7836 */ /* 0x040fe40000000000 */
[----:B------:R-:W-:Y:S02]  /*09f0*/  IMAD.IADD R2, R2, 0x1, R10 ;  /* 0x0000000102027824 */ /* 0x000fe400078e020a */
[----:B------:R-:W-:-:S02]  /*0a00*/  @P2 VIADD R13, R11, 0x1fc0 ;  /* 0x00001fc00b0d2836 */ /* 0x000fc40000000000 */
[----:B------:R-:W-:Y:S02]  /*0a10*/  IMAD.IADD R4, R4, 0x1, R7 ;  /* 0x0000000104047824 */ /* 0x000fe400078e0207 */
[----:B------:R-:W-:Y:S02]  /*0a20*/  IMAD.IADD R189, R189, 0x1, R188 ;  /* 0x00000001bdbd7824 */ /* 0x000fe400078e02bc */
[----:B------:R-:W-:Y:S02]  /*0a30*/  IMAD.IADD R188, R188, 0x1, R186 ;  /* 0x00000001bcbc7824 */ /* 0x000fe400078e02ba */
[----:B-1----:R-:W-:-:S05]  /*0a40*/  IMAD.IADD R8, R0, 0x1, R11 ;  /* 0x0000000100087824 */ /* 0x002fca00078e020b */
[----:B------:R1:W-:Y:S01]  /*0a50*/  STL [R1+0xa8], R8 ;  /* 0x0000a80801007387 */ /* 0x0003e20000100800 */
[----:B--2---:R-:W-:-:S03]  /*0a60*/  IMAD.IADD R5, R11, 0x1, R6 ;  /* 0x000000010b057824 */ /* 0x004fc600078e0206 */
[----:B------:R-:W-:Y:S01]  /*0a70*/  STL [R1+0x8c], R9 ;  /* 0x00008c0901007387 */ /* 0x000fe20000100800 */
[----:B---3--:R-:W-:-:S03]  /*0a80*/  IMAD.IADD R10, R0, 0x1, R10 ;  /* 0x00000001000a7824 */ /* 0x008fc600078e020a */
        /* <DEDUP_REMOVED lines=21> */
.L_x_1090:
        /* <DEDUP_REMOVED lines=67> */
.L_x_1046:
        /* <DEDUP_REMOVED lines=26> */
[----:B------:R-:W-:Y:S01]  /*11b0*/  ULDC.64 UR30, c[0x0][0x240] ;  /* 0x00009000001e7ab9 */ /* 0x000fe20000000a00 */
[----:B------:R-:W-:Y:S01]  /*11c0*/  UISETP.NE.AND UP3, UPT, UR22, URZ, UPT ;  /* 0x0000003f1600728c */ /* 0x000fe2000bf65270 */
[----:B------:R-:W1:Y:S01]  /*11d0*/  I2F.RP R4, R6 ;  /* 0x0000000600047306 */ /* 0x000e620000209400 */
[----:B------:R-:W-:Y:S01]  /*11e0*/  UIMAD.WIDE.U32 UR26, UR6, UR30, URZ ;  /* 0x0000001e061a72a5 */ /* 0x000fe2000f8e003f */
[----:B------:R-:W-:Y:S01]  /*11f0*/  ISETP.NE.AND P3, PT, R7, RZ, PT ;  /* 0x000000ff0700720c */ /* 0x000fe20003f65270 */
[----:B------:R-:W-:-:S02]  /*1200*/  USEL UR42, UR10, URZ, UP2 ;  /* 0x0000003f0a2a7287 */ /* 0x000fc40009000000 */
[----:B--2---:R-:W-:Y:S02]  /*1210*/  UIMAD.WIDE.U32 UR34, UR7, UR14, URZ ;  /* 0x0000000e072272a5 */ /* 0x004fe4000f8e003f */
[----:B------:R-:W-:Y:S02]  /*1220*/  UIMAD UR50, UR59, UR47, URZ ;  /* 0x0000002f3b3272a4 */ /* 0x000fe4000f8e023f */
[----:B------:R-:W-:Y:S02]  /*1230*/  UIMAD UR45, UR7, UR15, UR35 ;  /* 0x0000000f072d72a4 */ /* 0x000fe4000f8e0223 */
[----:B------:R-:W-:Y:S01]  /*1240*/  @!UP1 UIMAD UR7, UR60, UR12, URZ ;  /* 0x0000000c3c0792a4 */ /* 0x000fe2000f8e023f */
[----:B------:R-:W-:Y:S01]  /*1250*/  @UP1 ULDC.64 UR14, c[0x0][0x420] ;  /* 0x00010800000e1ab9 */ /* 0x000fe20000000a00 */
[----:B------:R-:W-:Y:S01]  /*1260*/  USEL UR57, UR18, UR26, !UP1 ;  /* 0x0000001a12397287 */ /* 0x000fe2000c800000 */
        /* <DEDUP_REMOVED lines=35> */
[----:B------:R-:W-:Y:S01]  /*14a0*/  @UP3 ULDC UR16, c[0x0][0x2e4] ;  /* 0x0000b90000103ab9 */ /* 0x000fe20000000800 */
[----:B------:R-:W-:Y:S02]  /*14b0*/  @UP1 UIADD3 UR47, UR27, UR33, URZ ;  /* 0x000000211b2f1290 */ /* 0x000fe4000fffe03f */
[----:B------:R-:W-:Y:S01]  /*14c0*/  USEL UR58, UR18, UR14, !UP1 ;  /* 0x0000000e123a7287 */ /* 0x000fe2000c800000 */
[C---:B------:R-:W-:Y:S01]  /*14d0*/  IMAD R2, R6.reuse, R4, R2 ;  /* 0x0000000406027224 */ /* 0x040fe200078e0202 */
[----:B------:R-:W-:Y:S02]  /*14e0*/  @!UP3 UIMAD UR14, UR48, UR49, UR59 ;  /* 0x00000031300eb2a4 */ /* 0x000fe4000f8e023b */
[----:B------:R-:W-:Y:S02]  /*14f0*/  @UP3 UIMAD UR33, UR59, UR16, UR15 ;  /* 0x000000103b2132a4 */ /* 0x000fe4000f8e020f */
[----:B------:R-:W-:Y:S01]  /*1500*/  ISETP.GT.U32.AND P1, PT, R6, R2, PT ;  /* 0x000000020600720c */ /* 0x000fe20003f24070 */
[----:B------:R-:W-:-:S02]  /*1510*/  USHF.R.S32.HI UR16, URZ, 0x1f, UR7 ;  /* 0x0000001f3f107899 */ /* 0x000fc40008011407 */
[----:B------:R-:W-:Y:S02]  /*1520*/  UIADD3 UR10, UP2, UR7, UR43, URZ ;  /* 0x0000002b070a7290 */ /* 0x000fe4000ff5e03f */
        /* <DEDUP_REMOVED lines=50> */
.L_x_1048:
        /* <DEDUP_REMOVED lines=13> */
.L_x_1049:
        /* <DEDUP_REMOVED lines=11> */
.L_x_1050:
[----:B------:R-:W-:Y:S02]  /*19d0*/  ULDC UR6, c[0x0][0x270] ;  /* 0x00009c0000067ab9 */ /* 0x000fe40000000800 */
[----:B------:R-:W-:-:S04]  /*19e0*/  UIMAD UR6, UR48, UR6, UR59 ;  /* 0x00000006300672a4 */ /* 0x000fc8000f8e023b */
[----:B------:R-:W-:-:S12]  /*19f0*/  UIMAD UR6, UR6, UR61, URZ ;  /* 0x0000003d060672a4 */ /* 0x000fd8000f8e023f */
.L_x_1051:
        /* <DEDUP_REMOVED lines=25> */
[CC--:B------:R-:W-:Y:S02]  /*1b90*/  LEA.HI R0, R12.reuse, R15.reuse, RZ, 0x3 ;  /* 0x0000000f0c007211 */ /* 0x0c0fe400078f18ff */
[----:B------:R-:W-:Y:S02]  /*1ba0*/  LEA.HI R12, R12, R15, RZ, 0x5 ;  /* 0x0000000f0c0c7211 */ /* 0x000fe400078f28ff */
[----:B------:R-:W-:Y:S02]  /*1bb0*/  LOP3.LUT R4, R0, 0xfffffff8, RZ, 0xc0, !PT ;  /* 0xfffffff800047812 */ /* 0x000fe400078ec0ff */
[----:B------:R-:W-:Y:S02]  /*1bc0*/  SHF.R.S32.HI R0, RZ, 0x3, R0 ;  /* 0x00000003ff007819 */ /* 0x000fe40000011400 */
[----:B------:R-:W-:Y:S01]  /*1bd0*/  LOP3.LUT R13, R12, 0xffffffe0, RZ, 0xc0, !PT ;  /* 0xffffffe00c0d7812 */ /* 0x000fe200078ec0ff */
[----:B------:R-:W-:Y:S01]  /*1be0*/  IMAD.IADD R4, R15, 0x1, -R4 ;  /* 0x000000010f047824 */ /* 0x000fe200078e0a04 */
[----:B------:R-:W-:-:S02]  /*1bf0*/  SHF.R.S32.HI R33, RZ, 0x1f, R0 ;  /* 0x0000001fff217819 */ /* 0x000fc40000011400 */
[----:B------:R-:W-:Y:S01]  /*1c00*/  IADD3 R2, P0, R0, UR7, RZ ;  /* 0x0000000700027c10 */ /* 0x000fe2000ff1e0ff */
[----:B------:R-:W-:Y:S01]  /*1c10*/  IMAD.SHL.U32 R4, R4, 0x8, RZ ;  /* 0x0000000804047824 */ /* 0x000fe200078e00ff */
[----:B------:R-:W-:Y:S01]  /*1c20*/  SHF.R.S32.HI R12, RZ, 0x5, R12 ;  /* 0x00000005ff0c7819 */ /* 0x000fe2000001140c */
[----:B------:R-:W-:Y:S01]  /*1c30*/  IMAD.IADD R13, R15, 0x1, -R13 ;  /* 0x000000010f0d7824 */ /* 0x000fe200078e0a0d */
[----:B------:R-:W-:Y:S02]  /*1c40*/  IADD3.X R8, R33, UR16, RZ, P0, !PT ;  /* 0x0000001021087c10 */ /* 0x000fe400087fe4ff */
[--C-:B------:R-:W-:Y:S01]  /*1c50*/  SHF.R.S32.HI R5, RZ, 0x1f, R4.reuse ;  /* 0x0000001fff057819 */ /* 0x100fe20000011404 */
[----:B------:R-:W-:Y:S02]  /*1c60*/  IMAD R12, R12, UR15, R13 ;  /* 0x0000000f0c0c7c24 */ /* 0x000fe4000f8e020d */
[----:B------:R-:W-:Y:S02]  /*1c70*/  IMAD R10, R8, UR30, RZ ;  /* 0x0000001e080a7c24 */ /* 0x000fe4000f8e02ff */
[----:B------:R-:W-:-:S04]  /*1c80*/  IMAD.WIDE.U32 R8, R2, UR30, R4 ;  /* 0x0000001e02087c25 */ /* 0x000fc8000f8e0004 */
[----:B------:R-:W-:Y:S01]  /*1c90*/  IMAD R2, R2, UR31, R10 ;  /* 0x0000001f02027c24 */ /* 0x000fe2000f8e020a */
[----:B------:R-:W-:Y:S01]  /*1ca0*/  IADD3 R10, P0, R8, UR57, RZ ;  /* 0x00000039080a7c10 */ /* 0x000fe2000ff1e0ff */
[----:B--2---:R-:W-:-:S03]  /*1cb0*/  IMAD R13, R33, R6, RZ ;  /* 0x00000006210d7224 */ /* 0x004fc600078e02ff */
[----:B------:R-:W-:Y:S01]  /*1cc0*/  IADD3.X R11, R9, UR47, R2, P0, !PT ;  /* 0x0000002f090b7c10 */ /* 0x000fe200087fe402 */
[----:B------:R-:W-:Y:S01]  /*1cd0*/  IMAD R2, R6, UR16, RZ ;  /* 0x0000001006027c24 */ /* 0x000fe2000f8e02ff */
[----:B------:R-:W-:Y:S01]  /*1ce0*/  IADD3 R8, P0, R4, UR14, RZ ;  /* 0x0000000e04087c10 */ /* 0x000fe2000ff1e0ff */
[----:B------:R-:W-:Y:S01]  /*1cf0*/  UIMAD UR14, UR41, UR12, URZ ;  /* 0x0000000c290e72a4 */ /* 0x000fe2000f8e023f */
[----:B------:R-:W-:Y:S01]  /*1d00*/  IMAD R13, R0, R7, R13 ;  /* 0x00000007000d7224 */ /* 0x000fe200078e020d */
[----:B------:R-:W-:Y:S01]  /*1d10*/  USHF.R.S32.HI UR12, URZ, 0x1f, UR6 ;  /* 0x0000001f3f0c7899 */ /* 0x000fe20008011406 */
[----:B------:R-:W-:Y:S01]  /*1d20*/  IADD3.X R9, R5, UR52, RZ, P0, !PT ;  /* 0x0000003405097c10 */ /* 0x000fe200087fe4ff */
[----:B------:R-:W-:Y:S01]  /*1d30*/  IMAD R2, R7, UR7, R2 ;  /* 0x0000000707027c24 */ /* 0x000fe2000f8e0202 */
[----:B------:R-:W-:Y:S02]  /*1d40*/  UIMAD UR13, UR59, UR13, UR14 ;  /* 0x0000000d3b0d72a4 */ /* 0x000fe4000f8e020e */
[----:B------:R-:W-:Y:S01]  /*1d50*/  ULEA.HI UR12, UR12, UR6, URZ, 0x7 ;  /* 0x000000060c0c7291 */ /* 0x000fe2000f8f383f */
[----:B------:R-:W-:Y:S01]  /*1d60*/  IMAD.WIDE.U32 R8, R6, UR7, R8 ;  /* 0x0000000706087c25 */ /* 0x000fe2000f8e0008 */
[----:B------:R-:W-:Y:S01]  /*1d70*/  UIMAD UR6, UR41, UR18, URZ ;  /* 0x00000012290672a4 */ /* 0x000fe2000f8e023f */
[----:B------:R-:W-:-:S02]  /*1d80*/  ULDC.64 UR52, c[0x0][0x478] ;  /* 0x00011e0000347ab9 */ /* 0x000fc40000000a00 */
[----:B------:R-:W-:Y:S01]  /*1d90*/  IMAD.IADD R9, R9, 0x1, R2 ;  /* 0x0000000109097824 */ /* 0x000fe200078e0202 */
[----:B------:R-:W-:Y:S01]  /*1da0*/  UIMAD UR7, UR59, UR19, UR6 ;  /* 0x000000133b0772a4 */ /* 0x000fe2000f8e0206 */
[----:B------:R-:W-:Y:S01]  /*1db0*/  IMAD.U32 R2, RZ, RZ, UR18 ;  /* 0x00000012ff027e24 */ /* 0x000fe2000f8e00ff */
[----:B------:R-:W-:Y:S01]  /*1dc0*/  UIADD3 UR6, UP2, UP1, UR56, UR34, UR58 ;  /* 0x0000002238067290 */ /* 0x000fe2000f95e03a */
[----:B------:R-:W-:Y:S01]  /*1dd0*/  IMAD.WIDE.U32 R8, R14, UR59, R8 ;  /* 0x0000003b0e087c25 */ /* 0x000fe2000f8e0008 */
[----:B------:R-:W-:Y:S02]  /*1de0*/  USHF.R.S32.HI UR19, URZ, 0x7, UR12 ;  /* 0x000000073f137899 */ /* 0x000fe4000801140c */
[----:B------:R-:W-:Y:S01]  /*1df0*/  UIADD3.X UR10, UR55, UR10, UR51, UP2, UP1 ;  /* 0x0000000a370a7290 */ /* 0x000fe200097e2433 */
[----:B------:R-:W-:Y:S01]  /*1e00*/  IMAD.WIDE.U32 R10, R2, UR59, R10 ;  /* 0x0000003b020a7c25 */ /* 0x000fe2000f8e000a */
[----:B------:R-:W-:Y:S01]  /*1e10*/  IADD3 R2, P0, R12, UR6, RZ ;  /* 0x000000060c027c10 */ /* 0x000fe2000ff1e0ff */
[----:B------:R-:W-:-:S02]  /*1e20*/  UISETP.LT.AND UP1, UPT, URZ, UR19, UPT ;  /* 0x000000133f00728c */ /* 0x000fc4000bf21270 */
[----:B------:R-:W-:Y:S01]  /*1e30*/  VIADD R9, R9, UR13 ;  /* 0x0000000d09097c36 */ /* 0x000fe20008000000 */
[----:B------:R-:W-:Y:S01]  /*1e40*/  LEA.HI.X.SX32 R12, R12, UR10, 0x1, P0 ;  /* 0x0000000a0c0c7c11 */ /* 0x000fe200080f0eff */
[----:B------:R-:W-:Y:S01]  /*1e50*/  VIADD R11, R11, UR7 ;  /* 0x000000070b0b7c36 */ /* 0x000fe20008000000 */
[----:B------:R-:W-:Y:S01]  /*1e60*/  LEA R14, P0, R2, UR26, 0x2 ;  /* 0x0000001a020e7c11 */ /* 0x000fe2000f8010ff */
[----:B------:R-:W-:Y:S01]  /*1e70*/  IMAD.WIDE.U32 R8, R0, R6, R8 ;  /* 0x0000000600087225 */ /* 0x000fe200078e0008 */
[----:B------:R-:W-:Y:S01]  /*1e80*/  LEA R24, P2, R10, UR36, 0x1 ;  /* 0x000000240a187c11 */ /* 0x000fe2000f8408ff */
[----:B------:R-:W-:Y:S01]  /*1e90*/  USEL UR19, URZ, UR19, !UP1 ;  /* 0x000000133f137287 */ /* 0x000fe2000c800000 */
[----:B------:R-:W-:Y:S01]  /*1ea0*/  LEA.HI.X R2, R2, UR27, R12, 0x2, P0 ;  /* 0x0000001b02027c11 */ /* 0x000fe200080f140c */
[----:B------:R-:W-:Y:S01]  /*1eb0*/  STL [R1+0x2c], R14 ;  /* 0x00002c0e01007387 */ /* 0x000fe20000100800 */
[----:B------:R-:W-:Y:S01]  /*1ec0*/  LEA.HI.X R25, R10, UR37, R11, 0x1, P2 ;  /* 0x000000250a197c11 */ /* 0x000fe200090f0c0b */
[----:B------:R-:W-:Y:S01]  /*1ed0*/  UISETP.GT.AND UP1, UPT, UR42, UR19, UPT ;  /* 0x000000132a00728c */ /* 0x000fe2000bf24270 */
[----:B------:R-:W-:Y:S01]  /*1ee0*/  LEA R27, P2, R8, UR32, 0x1 ;  /* 0x00000020081b7c11 */ /* 0x000fe2000f8408ff */
[----:B------:R-:W-:Y:S01]  /*1ef0*/  STL [R1+0x4c], R24 ;  /* 0x00004c1801007387 */ /* 0x000fe20000100800 */
[----:B------:R-:W-:Y:S01]  /*1f00*/  ULDC.64 UR56, c[0x0][0x2b0] ;  /* 0x0000ac0000387ab9 */ /* 0x000fe20000000a00 */
[----:B------:R-:W-:Y:S01]  /*1f10*/  UIMAD.WIDE UR26, UR38, 0x4, UR52 ;  /* 0x00000004261a78a5 */ /* 0x000fe2000f8e0234 */
[----:B------:R-:W-:Y:S01]  /*1f20*/  IMAD.SHL.U32 R11, R6, 0x20, RZ ;  /* 0x00000020060b7824 */ /* 0x000fe200078e00ff */
[----:B------:R1:W-:Y:S01]  /*1f30*/  STL [R1+0x28], R2 ;  /* 0x0000280201007387 */ /* 0x0003e20000100800 */
[----:B------:R-:W-:Y:S01]  /*1f40*/  PLOP3.LUT P0, PT, PT, PT, UP1, 0x80, 0x0 ;  /* 0x000000000000781c */ /* 0x000fe20003f0f018 */
[----:B------:R-:W-:-:S02]  /*1f50*/  UIMAD.WIDE UR6, UR35, 0x4, UR56 ;  /* 0x00000004230678a5 */ /* 0x000fc4000f8e0238 */
[----:B------:R2:W-:Y:S01]  /*1f60*/  STL [R1+0x44], R25 ;  /* 0x0000441901007387 */ /* 0x0005e20000100800 */
[----:B------:R-:W-:Y:S01]  /*1f70*/  UIADD3 UR10, UR42, -0x1, URZ ;  /* 0xffffffff2a0a7890 */ /* 0x000fe2000fffe03f */
[----:B------:R-:W-:Y:S02]  /*1f80*/  UMOV UR16, UR26 ;  /* 0x0000001a00107c82 */ /* 0x000fe40008000000 */
[----:B------:R2:W-:Y:S01]  /*1f90*/  STL [R1+0x48], R27 ;  /* 0x0000481b01007387 */ /* 0x0005e20000100800 */
[----:B------:R-:W-:Y:S01]  /*1fa0*/  UMOV UR14, UR6 ;  /* 0x00000006000e7c82 */ /* 0x000fe20008000000 */
[----:B------:R-:W-:Y:S01]  /*1fb0*/  UMOV UR13, UR7 ;  /* 0x00000007000d7c82 */ /* 0x000fe20008000000 */
[----:B------:R-:W-:Y:S01]  /*1fc0*/  UMOV UR15, UR27 ;  /* 0x0000001b000f7c82 */ /* 0x000fe20008000000 */
[----:B-1----:R-:W-:Y:S01]  /*1fd0*/  IMAD.IADD R2, R9, 0x1, R13 ;  /* 0x0000000109027824 */ /* 0x002fe200078e020d */
[----:B------:R-:W-:-:S04]  /*1fe0*/  SHF.L.U64.HI R13, R6, 0x5, R7 ;  /* 0x00000005060d7819 */ /* 0x000fc80000010207 */
[----:B------:R-:W-:-:S05]  /*1ff0*/  LEA.HI.X R26, R8, UR33, R2, 0x1, P2 ;  /* 0x00000021081a7c11 */ /* 0x000fca00090f0c02 */
        /* <DEDUP_REMOVED lines=21> */
.L_x_1053:
        /* <DEDUP_REMOVED lines=19> */
.L_x_1054:
        /* <DEDUP_REMOVED lines=34> */
.L_x_1056:
[----:B------:R-:W-:Y:S05]  /*24a0*/  BSYNC B0 ;  /* 0x0000000000007941 */ /* 0x000fea0003800000 */
.L_x_1055:
        /* <DEDUP_REMOVED lines=14> */
.L_x_1058:
[----:B------:R-:W-:Y:S05]  /*2590*/  BSYNC B0 ;  /* 0x0000000000007941 */ /* 0x000fea0003800000 */
.L_x_1057:
[----:B------:R-:W-:Y:S04]  /*25a0*/  BSSY B0, `(.L_x_1059) ;  /* 0x000000e000007945 */ /* 0x000fe80003800000 */
[----:B------:R-:W-:Y:S05]  /*25b0*/  @P1 BRA `(.L_x_1060) ;  /* 0x0000000000301947 */ /* 0x000fea0003800000 */
[----:B------:R-:W-:Y:S01]  /*25c0*/  IADD3 R2, P4, R0, 0x40, RZ ;  /* 0x0000004000027810 */ /* 0x000fe20007f9e0ff */
[----:B------:R-:W-:Y:S01]  /*25d0*/  ULDC.64 UR14, c[0x0][0x3f0] ;  /* 0x0000fc00000e7ab9 */ /* 0x000fe20000000a00 */
[----:B------:R-:W-:-:S03]  /*25e0*/  MOV R9, R12 ;  /* 0x0000000c00097202 */ /* 0x000fc60000000f00 */
[----:B------:R-:W-:-:S04]  /*25f0*/  IMAD.X R8, RZ, RZ, R33, P4 ;  /* 0x000000ffff087224 */ /* 0x000fc800020e0621 */
[----:B-1-3--:R-:W-:Y:S02]  /*2600*/  IMAD R10, R8, UR6, RZ ;  /* 0x00000006080a7c24 */ /* 0x00afe4000f8e02ff */
[----:B------:R-:W-:-:S04]  /*2610*/  IMAD.MOV.U32 R8, RZ, RZ, R6 ;  /* 0x000000ffff087224 */ /* 0x000fc800078e0006 */
[----:B------:R-:W-:-:S04]  /*2620*/  IMAD.WIDE.U32 R8, R2, UR6, R8 ;  /* 0x0000000602087c25 */ /* 0x000fc8000f8e0008 */
[----:B------:R-:W-:Y:S01]  /*2630*/  IMAD R2, R2, UR7, R10 ;  /* 0x0000000702027c24 */ /* 0x000fe2000f8e020a */
[----:B------:R-:W-:-:S04]  /*2640*/  LEA R10, P4, R8, UR14, 0x1 ;  /* 0x0000000e080a7c11 */ /* 0x000fc8000f8808ff */
[----:B------:R-:W-:-:S04]  /*2650*/  IADD3 R2, R9, R2, RZ ;  /* 0x0000000209027210 */ /* 0x000fc80007ffe0ff */
[----:B------:R-:W-:-:S05]  /*2660*/  LEA.HI.X R11, R8, UR15, R2, 0x1, P4 ;  /* 0x0000000f080b7c11 */ /* 0x000fca000a0f0c02 */
[----:B------:R4:W-:Y:S02]  /*2670*/  STG.E.128 desc[UR8][R10.64], RZ ;  /* 0x000000ff0a007986 */ /* 0x0009e4000c101d08 */
.L_x_1060:
[----:B------:R-:W-:Y:S05]  /*2680*/  BSYNC B0 ;  /* 0x0000000000007941 */ /* 0x000fea0003800000 */
.L_x_1059:
        /* <DEDUP_REMOVED lines=14> */
.L_x_1062:
[----:B------:R-:W-:Y:S05]  /*2770*/  BSYNC B0 ;  /* 0x0000000000007941 */ /* 0x000fea0003800000 */
.L_x_1061:
        /* <DEDUP_REMOVED lines=14> */
[----:B-1-34-:R-:W-:Y:S01]  /*2860*/  IADD3 R10, R5, UR7, RZ ;  /* 0x00000007050a7c10 */ /* 0x01afe2000fffe0ff */
        /* <DEDUP_REMOVED lines=11> */
.L_x_1064:
[----:B------:R-:W-:Y:S05]  /*2920*/  BSYNC B0 ;  /* 0x0000000000007941 */ /* 0x000fea0003800000 */
.L_x_1063:
        /* <DEDUP_REMOVED lines=14> */
.L_x_1066:
[----:B------:R-:W-:Y:S05]  /*2a10*/  BSYNC B0 ;  /* 0x0000000000007941 */ /* 0x000fea0003800000 */
.L_x_1065:
        /* <DEDUP_REMOVED lines=14> */
.L_x_1068:
[----:B------:R-:W-:Y:S05]  /*2b00*/  BSYNC B0 ;  /* 0x0000000000007941 */ /* 0x000fea0003800000 */
.L_x_1067:
        /* <DEDUP_REMOVED lines=14> */
.L_x_1052:
[----:B------:R-:W3:Y:S01]  /*2bf0*/  LDL R23, [R1+0x68] ;  /* 0x0000680001177983 */ /* 0x000ee20000100800 */
[----:B------:R-:W-:Y:S01]  /*2c00*/  PLOP3.LUT P1, PT, PT, PT, UP4, 0x80, 0x0 ;  /* 0x000000000000781c */ /* 0x000fe20003f2f048 */
[----:B------:R-:W-:Y:S01]  /*2c10*/  UIMAD UR6, UR10, -0x80, UR21 ;  /* 0xffffff800a0678a4 */ /* 0x000fe2000f8e0215 */
[C---:B------:R-:W-:Y:S01]  /*2c20*/  VIADD R21, R0.reuse, 0x60 ;  /* 0x0000006000157836 */ /* 0x040fe20000000000 */
[----:B------:R-:W-:Y:S01]  /*2c30*/  ULEA.HI UR7, UR10, UR10, URZ, 0x1 ;  /* 0x0000000a0a077291 */ /* 0x000fe2000f8f083f */
[C---:B------:R-:W-:Y:S01]  /*2c40*/  VIADD R20, R0.reuse, 0x20 ;  /* 0x0000002000147836 */ /* 0x040fe20000000000 */
[----:B------:R-:W-:Y:S01]  /*2c50*/  UIMAD UR12, UR44, UR22, URZ ;  /* 0x000000162c0c72a4 */ /* 0x000fe2000f8e023f */
[C---:B------:R-:W-:Y:S01]  /*2c60*/  VIADD R19, R0.reuse, 0x40 ;  /* 0x0000004000137836 */ /* 0x040fe20000000000 */
[----:B------:R-:W-:Y:S01]  /*2c70*/  ISETP.GE.AND P3, PT, R0, UR6, PT ;  /* 0x0000000600007c0c */ /* 0x000fe2000bf66270 */
[----:B------:R-:W-:Y:S01]  /*2c80*/  ULOP3.LUT UR7, UR7, 0xfffffffe, URZ, 0xc0, !UPT ;  /* 0xfffffffe07077892 */ /* 0x000fe2000f8ec03f */
[----:B------:R-:W-:Y:S01]  /*2c90*/  ISETP.GE.AND P0, PT, R21, UR6, PT ;  /* 0x0000000615007c0c */ /* 0x000fe2000bf06270 */
[----:B------:R-:W-:Y:S01]  /*2ca0*/  IMAD.U32 R15, RZ, RZ, UR40 ;  /* 0x00000028ff0f7e24 */ /* 0x000fe2000f8e00ff */
[----:B------:R-:W-:Y:S01]  /*2cb0*/  ISETP.GE.AND P2, PT, R20, UR6, PT ;  /* 0x0000000614007c0c */ /* 0x000fe2000bf46270 */
[----:B------:R-:W-:Y:S01]  /*2cc0*/  UIADD3 UR7, UR10, -UR7, URZ ;  /* 0x800000070a077290 */ /* 0x000fe2000fffe03f */
[----:B------:R-:W-:Y:S01]  /*2cd0*/  @P1 BAR.SYNC.DEFER_BLOCKING 0x0 ;  /* 0x0000000000001b1d */ /* 0x000fe20000010000 */
[----:B------:R-:W-:Y:S01]  /*2ce0*/  ISETP.GE.AND P6, PT, R19, UR6, PT ;  /* 0x0000000613007c0c */ /* 0x000fe2000bfc6270 */
[----:B------:R-:W-:Y:S01]  /*2cf0*/  IMAD.U32 R18, RZ, RZ, UR39 ;  /* 0x00000027ff127e24 */ /* 0x000fe2000f8e00ff */
[----:B------:R-:W-:-:S02]  /*2d00*/  UISETP.NE.AND UP0, UPT, UR7, 0x1, UPT ;  /* 0x000000010700788c */ /* 0x000fc4000bf05270 */
[----:B------:R-:W-:Y:S02]  /*2d10*/  UIMAD UR7, UR17, -0x80, UR11 ;  /* 0xffffff80110778a4 */ /* 0x000fe4000f8e020b */
[----:B------:R-:W-:Y:S01]  /*2d20*/  @!P3 IMAD.MOV.U32 R8, RZ, RZ, R27 ;  /* 0x000000ffff08b224 */ /* 0x000fe200078e001b */
[----:B------:R-:W-:Y:S01]  /*2d30*/  UIMAD UR12, UR28, UR23, UR12 ;  /* 0x000000171c0c72a4 */ /* 0x000fe2000f8e020c */
[----:B------:R-:W-:Y:S01]  /*2d40*/  @!P3 IMAD.MOV.U32 R9, RZ, RZ, R26 ;  /* 0x000000ffff09b224 */ /* 0x000fe200078e001a */
[----:B------:R-:W-:Y:S01]  /*2d50*/  ULDC.64 UR26, c[0x0][0x260] ;  /* 0x00009800001a7ab9 */ /* 0x000fe20000000a00 */
[-C--:B------:R-:W-:Y:S01]  /*2d60*/  @!P2 LEA R12, P5, R11, R27.reuse, 0x1 ;  /* 0x0000001b0b0ca211 */ /* 0x080fe200078a08ff */
[----:B------:R-:W-:Y:S01]  /*2d70*/  @!P0 IMAD R17, R7, 0xc0, RZ ;  /* 0x000000c007118824 */ /* 0x000fe200078e02ff */
[----:B------:R-:W-:Y:S02]  /*2d80*/  @!P2 LEA R14, P1, R15, R24, 0x1 ;  /* 0x000000180f0ea211 */ /* 0x000fe400078208ff */
[----:B------:R-:W-:-:S02]  /*2d90*/  @!P6 LEA R10, P4, R6, R27, 0x7 ;  /* 0x0000001b060ae211 */ /* 0x000fc400078838ff */
[-C--:B------:R-:W-:Y:S02]  /*2da0*/  @!P2 LEA.HI.X R13, R11, R26.reuse, R13, 0x1, P5 ;  /* 0x0000001a0b0da211 */ /* 0x080fe400028f0c0d */
[----:B------:R-:W-:Y:S02]  /*2db0*/  @!P6 LEA.HI.X R11, R6, R26, R7, 0x7, P4 ;  /* 0x0000001a060be211 */ /* 0x000fe400020f3c07 */
[----:B------:R-:W-:Y:S02]  /*2dc0*/  @!P2 LEA.HI.X R15, R15, R25, R18, 0x1, P1 ;  /* 0x000000190f0fa211 */ /* 0x000fe400008f0c12 */
[----:B------:R-:W-:Y:S02]  /*2dd0*/  PLOP3.LUT P1, PT, PT, PT, UP0, 0x80, 0x0 ;  /* 0x000000000000781c */ /* 0x000fe40003f2f008 */
[----:B------:R-:W-:Y:S02]  /*2de0*/  ISETP.GE.AND P4, PT, R20, UR7, PT ;  /* 0x0000000714007c0c */ /* 0x000fe4000bf86270 */
[----:B---3--:R-:W-:-:S05]  /*2df0*/  LEA R2, R23, UR4, 0x1 ;  /* 0x0000000417027c11 */ /* 0x008fca000f8e08ff */
[----:B------:R-:W-:Y:S04]  /*2e00*/  @P3 STS.128 [R2+0x8000], RZ ;  /* 0x008000ff02003388 */ /* 0x000fe80000000c00 */
        /* <DEDUP_REMOVED lines=23> */
[----:B---3--:R-:W-:Y:S01]  /*2f80*/  IMAD.U32 R10, RZ, RZ, UR30 ;  /* 0x0000001eff0a7e24 */ /* 0x008fe2000f8e00ff */
[----:B------:R-:W-:Y:S01]  /*2f90*/  @!PT LDS RZ, [RZ] ;  /* 0x00000000fffff984 */ /* 0x000fe20000000800 */
[----:B------:R-:W-:Y:S01]  /*2fa0*/  @!PT LDS RZ, [RZ] ;  /* 0x00000000fffff984 */ /* 0x000fe20000000800 */
[----:B------:R-:W-:Y:S01]  /*2fb0*/  @!PT LDS RZ, [RZ] ;  /* 0x00000000fffff984 */ /* 0x000fe20000000800 */
[----:B------:R1:W-:Y:S02]  /*2fc0*/  @!P0 LDGSTS.E.BYPASS.LTC128B.128 [R2+0xb000], desc[UR8][R6.64] ;  /* 0x0b00000006028fae */ /* 0x0003e4000b901d48 */
[----:B------:R-:W-:Y:S01]  /*2fd0*/  LEA R23, R8, UR4, 0x1 ;  /* 0x0000000408177c11 */ /* 0x000fe2000f8e08ff */
[----:B------:R-:W-:-:S04]  /*2fe0*/  @!P3 IMAD.MOV.U32 R8, RZ, RZ, R24 ;  /* 0x000000ffff08b224 */ /* 0x000fc800078e0018 */
[----:B------:R-:W-:Y:S04]  /*2ff0*/  STL [R1+0x4], R23 ;  /* 0x0000041701007387 */ /* 0x000fe80000100800 */
[----:B------:R-:W3:Y:S04]  /*3000*/  LDL R36, [R1+0x70] ;  /* 0x0000700001247983 */ /* 0x000ee80000100800 */
[----:B------:R-:W-:Y:S04]  /*3010*/  @P3 STS [R23], RZ ;  /* 0x000000ff17003388 */ /* 0x000fe80000000800 */
[----:B------:R-:W-:Y:S04]  /*3020*/  @P3 STS [R23+0x4], RZ ;  /* 0x000004ff17003388 */ /* 0x000fe80000000800 */
[----:B------:R-:W-:Y:S01]  /*3030*/  @P3 STS [R23+0x8], RZ ;  /* 0x000008ff17003388 */ /* 0x000fe20000000800 */
[----:B-1----:R-:W-:-:S03]  /*3040*/  IMAD.U32 R6, RZ, RZ, UR22 ;  /* 0x00000016ff067e24 */ /* 0x002fc6000f8e00ff */
[----:B------:R-:W-:Y:S01]  /*3050*/  @P3 STS [R23+0xc], RZ ;  /* 0x00000cff17003388 */ /* 0x000fe20000000800 */
[----:B------:R-:W-:-:S03]  /*3060*/  IMAD.WIDE.U32 R6, R6, UR28, R4 ;  /* 0x0000001c06067c25 */ /* 0x000fc6000f8e0004 */
[----:B------:R-:W-:Y:S01]  /*3070*/  @!PT LDS RZ, [RZ] ;  /* 0x00000000fffff984 */ /* 0x000fe20000000800 */
[----:B------:R-:W-:Y:S01]  /*3080*/  @!PT LDS RZ, [RZ] ;  /* 0x00000000fffff984 */ /* 0x000fe20000000800 */
[----:B------:R-:W-:Y:S01]  /*3090*/  @!PT LDS RZ, [RZ] ;  /* 0x00000000fffff984 */ /* 0x000fe20000000800 */
[----:B------:R1:W-:Y:S01]  /*30a0*/  @!P3 LDGSTS.E.BYPASS.LTC128B.128 [R23], desc[UR8][R8.64] ;  /* 0x000000000817bfae */ /* 0x0003e2000b901d48 */
[----:B------:R-:W-:Y:S02]  /*30b0*/  @!P6 LEA R12, P3, R10, R24, 0x7 ;  /* 0x000000180a0ce211 */ /* 0x000fe400078638ff */
[----:B------:R-:W-:Y:S01]  /*30c0*/  IADD3 R6, P5, R6, UR43, RZ ;  /* 0x0000002b06067c10 */ /* 0x000fe2000ffbe0ff */
[----:B------:R-:W-:Y:S04]  /*30d0*/  @P2 STS [R23+0x1000], RZ ;  /* 0x001000ff17002388 */ /* 0x000fe80000000800 */
[----:B------:R-:W-:Y:S01]  /*30e0*/  @P2 STS [R23+0x1004], RZ ;  /* 0x001004ff17002388 */ /* 0x000fe20000000800 */
[----:B------:R-:W-:-:S03]  /*30f0*/  VOTEU.ALL UP0, P0 ;  /* 0x00000000003f7886 */ /* 0x000fc60000000000 */
[----:B------:R-:W-:Y:S04]  /*3100*/  @P2 STS [R23+0x1008], RZ ;  /* 0x001008ff17002388 */ /* 0x000fe80000000800 */
[----:B------:R-:W-:Y:S04]  /*3110*/  @P2 STS [R23+0x100c], RZ ;  /* 0x00100cff17002388 */ /* 0x000fe80000000800 */
[----:B------:R-:W-:Y:S01]  /*3120*/  @!PT LDS RZ, [RZ] ;  /* 0x00000000fffff984 */ /* 0x000fe20000000800 */
[----:B------:R-:W-:Y:S01]  /*3130*/  @!PT LDS RZ, [RZ] ;  /* 0x00000000fffff984 */ /* 0x000fe20000000800 */
[----:B------:R-:W-:Y:S01]  /*3140*/  @!PT LDS RZ, [RZ] ;  /* 0x00000000fffff984 */ /* 0x000fe20000000800 */
[----:B------:R4:W-:Y:S01]  /*3150*/  @!P2 LDGSTS.E.BYPASS.LTC128B.128 [R23+0x1000], desc[UR8][R14.64] ;  /* 0x010000000e17afae */ /* 0x0009e2000b901d48 */
[----:B------:R-:W-:Y:S02]  /*3160*/  IMAD.MOV.U32 R41, RZ, RZ, 0x7f800000 ;  /* 0x7f800000ff297424 */ /* 0x000fe400078e00ff */
[----:B------:R-:W-:Y:S01]  /*3170*/  IMAD.MOV.U32 R40, RZ, RZ, 0x7f800000 ;  /* 0x7f800000ff287424 */ /* 0x000fe200078e00ff */
[----:B------:R-:W5:Y:S01]  /*3180*/  LDL R37, [R1+0x78] ;  /* 0x0000780001257983 */ /* 0x000f620000100800 */
[----:B-1----:R-:W-:-:S02]  /*3190*/  IMAD.U32 R8, RZ, RZ, UR12 ;  /* 0x0000000cff087e24 */ /* 0x002fc4000f8e00ff */
[----:B------:R-:W-:-:S03]  /*31a0*/  IMAD.U32 R9, RZ, RZ, UR31 ;  /* 0x0000001fff097e24 */ /* 0x000fc6000f8e00ff */
[----:B------:R-:W-:Y:S01]  /*31b0*/  IADD3.X R7, R7, UR46, R8, P5, !PT ;  /* 0x0000002e07077c10 */ /* 0x000fe2000affe408 */
[----:B------:R-:W-:Y:S01]  /*31c0*/  @!P0 IMAD.MOV.U32 R8, RZ, RZ, R24 ;  /* 0x000000ffff088224 */ /* 0x000fe200078e0018 */
[----:B------:R-:W-:Y:S02]  /*31d0*/  ISETP.GE.AND P5, PT, R0, UR7, PT ;  /* 0x0000000700007c0c */ /* 0x000fe4000bfa6270 */
[C---:B------:R-:W-:Y:S01]  /*31e0*/  @!P6 LEA.HI.X R13, R10.reuse, R25, R9, 0x7, P3 ;  /* 0x000000190a0de211 */ /* 0x040fe200018f3c09 */
[----:B------:R-:W-:Y:S01]  /*31f0*/  @!P0 IMAD.MOV.U32 R9, RZ, RZ, R25 ;  /* 0x000000ffff098224 */ /* 0x000fe200078e0019 */
[----:B------:R-:W-:Y:S02]  /*3200*/  ISETP.GE.AND P3, PT, R19, UR7, PT ;  /* 0x0000000713007c0c */ /* 0x000fe4000bf66270 */
[----:B------:R-:W1:Y:S01]  /*3210*/  @!P4 LDC.64 R18, c[0x0][0x218] ;  /* 0x00008600ff12cb82 */ /* 0x000e620000000a00 */
[----:B------:R-:W-:Y:S01]  /*3220*/  @!UP0 UIMAD UR12, UR31, 0xc0, URZ ;  /* 0x000000c01f0c88a4 */ /* 0x000fe2000f8e023f */
[----:B------:R-:W-:Y:S01]  /*3230*/  @!P0 IMAD.WIDE.U32 R8, R10, 0xc0, R8 ;  /* 0x000000c00a088825 */ /* 0x000fe200078e0008 */
[----:B----4-:R-:W-:-:S03]  /*3240*/  @!P4 IADD3 R14, P2, R0, 0x20, RZ ;  /* 0x00000020000ec810 */ /* 0x010fc60007f5e0ff */
[----:B------:R-:W-:Y:S01]  /*3250*/  IMAD R10, R22, UR26, RZ ;  /* 0x0000001a160a7c24 */ /* 0x000fe2000f8e02ff */
[----:B------:R-:W-:Y:S01]  /*3260*/  @P6 STS [R23+0x2000], RZ ;  /* 0x002000ff17006388 */ /* 0x000fe20000000800 */
[----:B------:R-:W-:-:S03]  /*3270*/  IMAD.WIDE.U32 R6, R16, UR26, R6 ;  /* 0x0000001a10067c25 */ /* 0x000fc6000f8e0006 */
[----:B--2---:R-:W2:Y:S01]  /*3280*/  @!P3 LDC.64 R26, c[0x0][0x218] ;  /* 0x00008600ff1abb82 */ /* 0x004ea20000000a00 */
[----:B------:R-:W-:Y:S01]  /*3290*/  @!P4 IMAD.X R11, RZ, RZ, R33, P2 ;  /* 0x000000ffff0bc224 */ /* 0x000fe200010e0621 */
[----:B------:R-:W-:Y:S01]  /*32a0*/  ISETP.GE.AND P2, PT, R21, UR7, PT ;  /* 0x0000000715007c0c */ /* 0x000fe2000bf46270 */
[----:B------:R-:W-:Y:S05]  /*32b0*/  @P6 STS [R23+0x2004], RZ ;  /* 0x002004ff17006388 */ /* 0x000fea0000000800 */
[----:B------:R-:W4:Y:S01]  /*32c0*/  @!P5 LDC.64 R20, c[0x0][0x218] ;  /* 0x00008600ff14db82 */ /* 0x000f220000000a00 */
[----:B------:R-:W-:Y:S01]  /*32d0*/  @P6 STS [R23+0x2008], RZ ;  /* 0x002008ff17006388 */ /* 0x000fe20000000800 */
[----:B------:R-:W-:-:S02]  /*32e0*/  IMAD R15, R16, UR27, R10 ;  /* 0x0000001b100f7c24 */ /* 0x000fc4000f8e020a */
[----:B------:R-:W-:Y:S01]  /*32f0*/  @!P0 VIADD R9, R9, UR12 ;  /* 0x0000000c09098c36 */ /* 0x000fe20008000000 */
[----:B------:R-:W-:Y:S01]  /*3300*/  @P6 STS [R23+0x200c], RZ ;  /* 0x00200cff17006388 */ /* 0x000fe20000000800 */
[----:B------:R-:W-:Y:S02]  /*3310*/  IMAD.U32 R10, RZ, RZ, UR24 ;  /* 0x00000018ff0a7e24 */ /* 0x000fe4000f8e00ff */
[----:B------:R-:W-:Y:S01]  /*3320*/  @!P4 IMAD R17, R11, UR22, RZ ;  /* 0x000000160b11cc24 */ /* 0x000fe2000f8e02ff */
[----:B------:R-:W-:Y:S01]  /*3330*/  @!PT LDS RZ, [RZ] ;  /* 0x00000000fffff984 */ /* 0x000fe20000000800 */
[----:B------:R-:W-:Y:S01]  /*3340*/  @!PT LDS RZ, [RZ] ;  /* 0x00000000fffff984 */ /* 0x000fe20000000800 */
[----:B------:R-:W-:Y:S01]  /*3350*/  @!PT LDS RZ, [RZ] ;  /* 0x00000000fffff984 */ /* 0x000fe20000000800 */
[----:B------:R-:W-:Y:S01]  /*3360*/  @!P6 LDGSTS.E.BYPASS.LTC128B.128 [R23+0x2000], desc[UR8][R12.64] ;  /* 0x020000000c17efae */ /* 0x000fe2000b901d48 */
[----:B------:R-:W-:Y:S01]  /*3370*/  IMAD.IADD R7, R7, 0x1, R15 ;  /* 0x0000000107077824 */ /* 0x000fe200078e020f */
[----:B------:R-:W-:Y:S01]  /*3380*/  UIMAD UR7, UR44, UR24, URZ ;  /* 0x000000182c0772a4 */ /* 0x000fe2000f8e023f */
[----:B------:R-:W2:Y:S01]  /*3390*/  @!P2 LDC.64 R34, c[0x0][0x218] ;  /* 0x00008600ff22ab82 */ /* 0x000ea20000000a00 */
[----:B------:R-:W-:Y:S01]  /*33a0*/  @P0 STS [R23+0x3000], RZ ;  /* 0x003000ff17000388 */ /* 0x000fe20000000800 */
[----:B------:R-:W-:-:S03]  /*33b0*/  ULDC.64 UR26, c[0x0][0x268] ;  /* 0x00009a00001a7ab9 */ /* 0x000fc60000000a00 */
[----:B------:R-:W-:Y:S03]  /*33c0*/  @P0 STS [R23+0x3004], RZ ;  /* 0x003004ff17000388 */ /* 0x000fe60000000800 */
[----:B------:R-:W2:Y:S01]  /*33d0*/  @!P5 LDC.64 R30, c[0x0][0x220] ;  /* 0x00008800ff1edb82 */ /* 0x000ea20000000a00 */
[----:B------:R-:W-:Y:S01]  /*33e0*/  @P0 STS [R23+0x3008], RZ ;  /* 0x003008ff17000388 */ /* 0x000fe20000000800 */
[----:B------:R-:W-:-:S03]  /*33f0*/  IMAD.WIDE.U32 R10, R10, UR28, R4 ;  /* 0x0000001c0a0a7c25 */ /* 0x000fc6000f8e0004 */
[----:B------:R2:W-:Y:S01]  /*3400*/  @P0 STS [R23+0x300c], RZ ;  /* 0x00300cff17000388 */ /* 0x0005e20000000800 */
[----:B------:R-:W-:-:S03]  /*3410*/  @!P4 IMAD R15, R14, UR23, R17 ;  /* 0x000000170e0fcc24 */ /* 0x000fc6000f8e0211 */
[----:B------:R-:W-:Y:S01]  /*3420*/  @!PT LDS RZ, [RZ] ;  /* 0x00000000fffff984 */ /* 0x000fe20000000800 */
[----:B------:R-:W-:Y:S01]  /*3430*/  @!PT LDS RZ, [RZ] ;  /* 0x00000000fffff984 */ /* 0x000fe20000000800 */
[----:B------:R-:W-:Y:S01]  /*3440*/  @!PT LDS RZ, [RZ] ;  /* 0x00000000fffff984 */ /* 0x000fe20000000800 */
[----:B------:R4:W-:Y:S01]  /*3450*/  @!P0 LDGSTS.E.BYPASS.LTC128B.128 [R23+0x3000], desc[UR8][R8.64] ;  /* 0x0300000008178fae */ /* 0x0009e2000b901d48 */
[----:B------:R-:W-:Y:S01]  /*3460*/  @!P4 IMAD.WIDE.U32 R4, R14, UR22, R6 ;  /* 0x000000160e04cc25 */ /* 0x000fe2000f8e0006 */
[----:B------:R-:W-:-:S03]  /*3470*/  UIMAD UR7, UR28, UR25, UR7 ;  /* 0x000000191c0772a4 */ /* 0x000fc6000f8e0207 */
[----:B------:R-:W-:Y:S01]  /*3480*/  @!P4 IMAD.IADD R5, R5, 0x1, R15 ;  /* 0x000000010505c824 */ /* 0x000fe200078e020f */
[----:B-1----:R-:W-:-:S04]  /*3490*/  @!P4 LEA R24, P0, R4, R18, 0x1 ;  /* 0x000000120418c211 */ /* 0x002fc800078008ff */
[----:B------:R-:W-:Y:S01]  /*34a0*/  @!P4 LEA.HI.X R25, R4, R19, R5, 0x1, P0 ;  /* 0x000000130419c211 */ /* 0x000fe200000f0c05 */
[----:B------:R-:W-:Y:S01]  /*34b0*/  IMAD.U32 R5, RZ, RZ, UR7 ;  /* 0x00000007ff057e24 */ /* 0x000fe2000f8e00ff */
[----:B------:R-:W-:Y:S01]  /*34c0*/  IADD3 R4, P0, R10, UR45, RZ ;  /* 0x0000002d0a047c10 */ /* 0x000fe2000ff1e0ff */
[----:B----4-:R-:W-:Y:S02]  /*34d0*/  @!P5 IMAD R8, R33, UR22, RZ ;  /* 0x000000162108dc24 */ /* 0x010fe4000f8e02ff */
[----:B------:R-:W-:Y:S01]  /*34e0*/  @!P5 IMAD.MOV.U32 R9, RZ, RZ, R7 ;  /* 0x000000ffff09d224 */ /* 0x000fe200078e0007 */
[----:B------:R-:W-:Y:S01]  /*34f0*/  @P5 STS.128 [R2+0xc000], RZ ;  /* 0x00c000ff02005388 */ /* 0x000fe20000000c00 */
[----:B------:R-:W-:Y:S02]  /*3500*/  @!P5 IMAD R13, R0, UR23, R8 ;  /* 0x00000017000ddc24 */ /* 0x000fe4000f8e0208 */
[----:B------:R-:W-:Y:S02]  /*3510*/  IMAD.MOV.U32 R39, RZ, RZ, 0x7f800000 ;  /* 0x7f800000ff277424 */ /* 0x000fe400078e00ff */
[----:B------:R-:W-:-:S02]  /*3520*/  IMAD.MOV.U32 R38, RZ, RZ, 0x7f800000 ;  /* 0x7f800000ff267424 */ /* 0x000fc400078e00ff */
[----:B------:R-:W-:Y:S02]  /*3530*/  VIADD R190, R193, 0x2000 ;  /* 0x00002000c1be7836 */ /* 0x000fe40000000000 */
[----:B------:R-:W-:Y:S02]  /*3540*/  VIADD R184, R192, 0x2000 ;  /* 0x00002000c0b87836 */ /* 0x000fe40000000000 */
[----:B------:R-:W-:Y:S02]  /*3550*/  IMAD.MOV.U32 R185, RZ, RZ, 0x40 ;  /* 0x00000040ffb97424 */ /* 0x000fe400078e00ff */
[----:B------:R-:W-:Y:S01]  /*3560*/  IMAD.MOV.U32 R191, RZ, RZ, 0x20 ;  /* 0x00000020ffbf7424 */ /* 0x000fe200078e00ff */
[----:B------:R-:W-:Y:S01]  /*3570*/  CS2R R126, SRZ ;  /* 0x00000000007e7805 */ /* 0x000fe2000001ff00 */
[----:B------:R-:W-:Y:S01]  /*3580*/  @!P5 IMAD.MOV.U32 R8, RZ, RZ, R6 ;  /* 0x000000ffff08d224 */ /* 0x000fe200078e0006 */
[----:B------:R-:W-:Y:S02]  /*3590*/  CS2R R124, SRZ ;  /* 0x00000000007c7805 */ /* 0x000fe4000001ff00 */
[----:B------:R-:W-:-:S02]  /*35a0*/  CS2R R130, SRZ ;  /* 0x0000000000827805 */ /* 0x000fc4000001ff00 */
[----:B------:R-:W-:Y:S01]  /*35b0*/  CS2R R128, SRZ ;  /* 0x0000000000807805 */ /* 0x000fe2000001ff00 */
[----:B------:R-:W-:Y:S01]  /*35c0*/  @!P5 IMAD.WIDE.U32 R8, R0, UR22, R8 ;  /* 0x000000160008dc25 */ /* 0x000fe2000f8e0008 */
[----:B------:R-:W-:Y:S02]  /*35d0*/  CS2R R122, SRZ ;  /* 0x00000000007a7805 */ /* 0x000fe4000001ff00 */
[----:B------:R-:W-:Y:S02]  /*35e0*/  CS2R R120, SRZ ;  /* 0x0000000000787805 */ /* 0x000fe4000001ff00 */
[----:B------:R-:W-:Y:S01]  /*35f0*/  CS2R R118, SRZ ;  /* 0x0000000000767805 */ /* 0x000fe2000001ff00 */
[----:B------:R-:W-:Y:S01]  /*3600*/  @!P5 IMAD.IADD R10, R9, 0x1, R13 ;  /* 0x00000001090ad824 */ /* 0x000fe200078e020d */
[----:B------:R-:W-:Y:S02]  /*3610*/  @!P5 LEA R20, P6, R8, R20, 0x1 ;  /* 0x000000140814d211 */ /* 0x000fe400078c08ff */
[----:B------:R-:W-:-:S02]  /*3620*/  CS2R R116, SRZ ;  /* 0x0000000000747805 */ /* 0x000fc4000001ff00 */
[----:B------:R-:W-:Y:S02]  /*3630*/  IADD3.X R5, R11, UR49, R5, P0, !PT ;  /* 0x000000310b057c10 */ /* 0x000fe400087fe405 */
[----:B------:R-:W-:Y:S02]  /*3640*/  CS2R R110, SRZ ;  /* 0x00000000006e7805 */ /* 0x000fe4000001ff00 */
[----:B------:R-:W-:Y:S02]  /*3650*/  @!P5 LEA.HI.X R21, R8, R21, R10, 0x1, P6 ;  /* 0x000000150815d211 */ /* 0x000fe400030f0c0a */
[----:B------:R-:W-:Y:S02]  /*3660*/  CS2R R108, SRZ ;  /* 0x00000000006c7805 */ /* 0x000fe4000001ff00 */
[----:B------:R-:W-:Y:S01]  /*3670*/  @!P3 IADD3 R10, P0, R0, 0x40, RZ ;  /* 0x00000040000ab810 */ /* 0x000fe20007f1e0ff */
[----:B------:R-:W-:Y:S01]  /*3680*/  IMAD R9, R22, UR26, RZ ;  /* 0x0000001a16097c24 */ /* 0x000fe2000f8e02ff */
[----:B------:R-:W-:Y:S01]  /*3690*/  CS2R R114, SRZ ;  /* 0x0000000000727805 */ /* 0x000fe2000001ff00 */
[----:B------:R-:W-:Y:S01]  /*36a0*/  IMAD.WIDE.U32 R4, R16, UR26, R4 ;  /* 0x0000001a10047c25 */ /* 0x000fe2000f8e0004 */
[----:B------:R-:W-:Y:S01]  /*36b0*/  @!PT LDS RZ, [RZ] ;  /* 0x00000000fffff984 */ /* 0x000fe20000000800 */
[----:B------:R-:W-:Y:S01]  /*36c0*/  @!PT LDS RZ, [RZ] ;  /* 0x00000000fffff984 */ /* 0x000fe20000000800 */
[----:B------:R-:W-:Y:S01]  /*36d0*/  @!PT LDS RZ, [RZ] ;  /* 0x00000000fffff984 */ /* 0x000fe20000000800 */
[----:B------:R1:W-:Y:S01]  /*36e0*/  @!P5 LDGSTS.E.BYPASS.LTC128B.128 [R2+0xc000], desc[UR8][R20.64] ;  /* 0x0c0000001402dfae */ /* 0x0003e2000b901d48 */
[----:B------:R-:W-:-:S02]  /*36f0*/  CS2R R112, SRZ ;  /* 0x0000000000707805 */ /* 0x000fc4000001ff00 */
[----:B------:R-:W-:Y:S01]  /*3700*/  CS2R R106, SRZ ;  /* 0x00000000006a7805 */ /* 0x000fe2000001ff00 */
[--C-:B------:R-:W-:Y:S01]  /*3710*/  @!P3 IMAD.X R13, RZ, RZ, R33.reuse, P0 ;  /* 0x000000ffff0db224 */ /* 0x100fe200000e0621 */
[----:B------:R-:W-:Y:S02]  /*3720*/  @!P2 IADD3 R11, P0, R0, 0x60, RZ ;  /* 0x00000060000ba810 */ /* 0x000fe40007f1e0ff */
[----:B------:R-:W-:Y:S02]  /*3730*/  CS2R R104, SRZ ;  /* 0x0000000000687805 */ /* 0x000fe4000001ff00 */
[----:B------:R-:W-:Y:S01]  /*3740*/  CS2R R102, SRZ ;  /* 0x0000000000667805 */ /* 0x000fe2000001ff00 */
[----:B------:R-:W-:Y:S01]  /*3750*/  @!P3 IMAD R13, R13, UR22, RZ ;  /* 0x000000160d0dbc24 */ /* 0x000fe2000f8e02ff */
[----:B------:R-:W-:Y:S01]  /*3760*/  CS2R R100, SRZ ;  /* 0x0000000000647805 */ /* 0x000fe2000001ff00 */
[----:B------:R-:W-:Y:S01]  /*3770*/  @!P2 IMAD.X R17, RZ, RZ, R33, P0 ;  /* 0x000000ffff11a224 */ /* 0x000fe200000e0621 */
[----:B------:R-:W-:Y:S01]  /*3780*/  CS2R R94, SRZ ;  /* 0x00000000005e7805 */ /* 0x000fe2000001ff00 */
[----:B------:R-:W-:Y:S01]  /*3790*/  @!P2 IMAD.MOV.U32 R8, RZ, RZ, R6 ;  /* 0x000000ffff08a224 */ /* 0x000fe200078e0006 */
[----:B------:R-:W-:Y:S01]  /*37a0*/  CS2R R92, SRZ ;  /* 0x00000000005c7805 */ /* 0x000fe2000001ff00 */
[----:B------:R-:W-:Y:S01]  /*37b0*/  @!P3 IMAD R22, R10, UR23, R13 ;  /* 0x000000170a16bc24 */ /* 0x000fe2000f8e020d */
[----:B------:R-:W-:Y:S01]  /*37c0*/  CS2R R98, SRZ ;  /* 0x0000000000627805 */ /* 0x000fe2000001ff00 */
[----:B------:R-:W-:Y:S01]  /*37d0*/  @!P2 IMAD R13, R17, UR22, RZ ;  /* 0x00000016110dac24 */ /* 0x000fe2000f8e02ff */
[----:B------:R-:W-:Y:S01]  /*37e0*/  CS2R R96, SRZ ;  /* 0x0000000000607805 */ /* 0x000fe2000001ff00 */
[--C-:B------:R-:W-:Y:S01]  /*37f0*/  @!P4 IMAD.MOV.U32 R14, RZ, RZ, R4.reuse ;  /* 0x000000ffff0ec224 */ /* 0x100fe200078e0004 */
[----:B------:R-:W-:Y:S01]  /*3800*/  CS2R R90, SRZ ;  /* 0x00000000005a7805 */ /* 0x000fe2000001ff00 */
[----:B--2---:R-:W-:Y:S01]  /*3810*/  @!P2 IMAD R23, R11, UR23, R13 ;  /* 0x000000170b17ac24 */ /* 0x004fe2000f8e020d */
[----:B------:R-:W-:Y:S01]  /*3820*/  CS2R R88, SRZ ;  /* 0x0000000000587805 */ /* 0x000fe2000001ff00 */
[--C-:B------:R-:W-:Y:S01]  /*3830*/  @!P3 IMAD.MOV.U32 R18, RZ, RZ, R4.reuse ;  /* 0x000000ffff12b224 */ /* 0x100fe200078e0004 */
[----:B------:R-:W-:Y:S01]  /*3840*/  CS2R R86, SRZ ;  /* 0x0000000000567805 */ /* 0x000fe2000001ff00 */
[----:B------:R-:W-:Y:S01]  /*3850*/  @!P2 IMAD.MOV.U32 R28, RZ, RZ, R4 ;  /* 0x000000ffff1ca224 */ /* 0x000fe200078e0004 */
[----:B------:R-:W-:-:S02]  /*3860*/  CS2R R84, SRZ ;  /* 0x0000000000547805 */ /* 0x000fc4000001ff00 */
[----:B------:R-:W-:Y:S02]  /*3870*/  CS2R R78, SRZ ;  /* 0x00000000004e7805 */ /* 0x000fe4000001ff00 */
[----:B------:R-:W-:Y:S01]  /*3880*/  CS2R R76, SRZ ;  /* 0x00000000004c7805 */ /* 0x000fe2000001ff00 */
[----:B-1----:R-:W1:Y:S01]  /*3890*/  @!P2 LDC.64 R20, c[0x0][0x220] ;  /* 0x00008800ff14ab82 */ /* 0x002e620000000a00 */
[----:B------:R-:W-:Y:S01]  /*38a0*/  @P4 STS.128 [R2+0xd000], RZ ;  /* 0x00d000ff02004388 */ /* 0x000fe20000000c00 */
[----:B------:R-:W-:Y:S02]  /*38b0*/  CS2R R82, SRZ ;  /* 0x0000000000527805 */ /* 0x000fe4000001ff00 */
[----:B------:R-:W-:Y:S02]  /*38c0*/  CS2R R80, SRZ ;  /* 0x0000000000507805 */ /* 0x000fe4000001ff00 */
[----:B------:R-:W-:Y:S01]  /*38d0*/  CS2R R74, SRZ ;  /* 0x00000000004a7805 */ /* 0x000fe2000001ff00 */
[----:B------:R-:W-:Y:S01]  /*38e0*/  @!PT LDS RZ, [RZ] ;  /* 0x00000000fffff984 */ /* 0x000fe20000000800 */
[----:B------:R-:W-:Y:S01]  /*38f0*/  @!PT LDS RZ, [RZ] ;  /* 0x00000000fffff984 */ /* 0x000fe20000000800 */
[----:B------:R-:W-:Y:S01]  /*3900*/  @!PT LDS RZ, [RZ] ;  /* 0x00000000fffff984 */ /* 0x000fe20000000800 */
[----:B------:R-:W-:Y:S01]  /*3910*/  @!P4 LDGSTS.E.BYPASS.LTC128B.128 [R2+0xd000], desc[UR8][R24.64] ;  /* 0x0d0000001802cfae */ /* 0x000fe2000b901d48 */
[----:B------:R-:W-:-:S02]  /*3920*/  CS2R R72, SRZ ;  /* 0x0000000000487805 */ /* 0x000fc4000001ff00 */
[----:B------:R-:W-:Y:S02]  /*3930*/  CS2R R70, SRZ ;  /* 0x0000000000467805 */ /* 0x000fe4000001ff00 */
[----:B------:R-:W-:Y:S01]  /*3940*/  CS2R R68, SRZ ;  /* 0x0000000000447805 */ /* 0x000fe2000001ff00 */
[----:B------:R-:W-:Y:S01]  /*3950*/  @P3 STS.128 [R2+0xe000], RZ ;  /* 0x00e000ff02003388 */ /* 0x000fe20000000c00 */
[----:B---3--:R-:W-:Y:S01]  /*3960*/  VIADD R12, R36, 0x8 ;  /* 0x00000008240c7836 */ /* 0x008fe20000000000 */
[----:B------:R-:W-:-:S04]  /*3970*/  ULDC UR7, c[0x0][0x2ec] ;  /* 0x0000bb0000077ab9 */ /* 0x000fc80000000800 */
[----:B------:R-:W-:Y:S01]  /*3980*/  ISETP.GE.AND P6, PT, R12, UR6, PT ;  /* 0x000000060c007c0c */ /* 0x000fe2000bfc6270 */
[----:B------:R-:W-:-:S04]  /*3990*/  IMAD R12, R16, UR27, R9 ;  /* 0x0000001b100c7c24 */ /* 0x000fc8000f8e0209 */
[----:B------:R-:W-:Y:S01]  /*39a0*/  IMAD.IADD R5, R5, 0x1, R12 ;  /* 0x0000000105057824 */ /* 0x000fe200078e020c */
[----:B------:R-:W-:Y:S01]  /*39b0*/  @!P4 IADD3 R12, P0, R0, 0x20, RZ ;  /* 0x00000020000cc810 */ /* 0x000fe20007f1e0ff */
[--C-:B------:R-:W-:Y:S02]  /*39c0*/  @!P2 IMAD.MOV.U32 R9, RZ, RZ, R7.reuse ;  /* 0x000000ffff09a224 */ /* 0x100fe400078e0007 */
[----:B------:R-:W-:-:S04]  /*39d0*/  @!P3 IMAD.WIDE.U32 R6, R10, UR22, R6 ;  /* 0x000000160a06bc25 */ /* 0x000fc8000f8e0006 */
[----:B------:R-:W-:Y:S01]  /*39e0*/  @!P4 IMAD.X R16, RZ, RZ, R33, P0 ;  /* 0x000000ffff10c224 */ /* 0x000fe200000e0621 */
[----:B------:R-:W-:Y:S01]  /*39f0*/  @!P3 IADD3 R10, P0, R0, 0x40, RZ ;  /* 0x00000040000ab810 */ /* 0x000fe20007f1e0ff */
[----:B------:R-:W-:Y:S02]  /*3a00*/  @!P4 IMAD.MOV.U32 R15, RZ, RZ, R5 ;  /* 0x000000ffff0fc224 */ /* 0x000fe400078e0005 */
[----:B------:R-:W-:Y:S02]  /*3a10*/  @!P4 IMAD R16, R16, UR24, RZ ;  /* 0x000000181010cc24 */ /* 0x000fe4000f8e02ff */
[----:B------:R-:W-:Y:S02]  /*3a20*/  @!P3 IMAD.X R17, RZ, RZ, R33, P0 ;  /* 0x000000ffff11b224 */ /* 0x000fe400000e0621 */
[----:B------:R-:W-:Y:S01]  /*3a30*/  @!P2 IMAD.WIDE.U32 R8, R11, UR22, R8 ;  /* 0x000000160b08ac25 */ /* 0x000fe2000f8e0008 */
[----:B------:R-:W-:Y:S01]  /*3a40*/  SEL R190, R190, R193, !P1 ;  /* 0x000000c1bebe7207 */ /* 0x000fe20004800000 */
[----:B------:R-:W-:-:S02]  /*3a50*/  ULDC UR22, c[0x0][0x2dc] ;  /* 0x0000b70000167ab9 */ /* 0x000fc40000000800 */
[----:B------:R-:W-:Y:S02]  /*3a60*/  @!P3 IMAD.MOV.U32 R19, RZ, RZ, R5 ;  /* 0x000000ffff13b224 */ /* 0x000fe400078e0005 */
[C---:B------:R-:W-:Y:S02]  /*3a70*/  @!P4 IMAD R32, R12.reuse, UR25, R16 ;  /* 0x000000190c20cc24 */ /* 0x040fe4000f8e0210 */
[----:B------:R-:W-:Y:S02]  /*3a80*/  @!P3 IMAD R11, R17, UR24, RZ ;  /* 0x00000018110bbc24 */ /* 0x000fe4000f8e02ff */
[----:B------:R-:W-:Y:S01]  /*3a90*/  @!P4 IMAD.WIDE.U32 R12, R12, UR24, R14 ;  /* 0x000000180c0ccc25 */ /* 0x000fe2000f8e000e */
[----:B------:R-:W-:-:S03]  /*3aa0*/  @!P3 LEA R16, P0, R6, R26, 0x1 ;  /* 0x0000001a0610b211 */ /* 0x000fc600078008ff */
[----:B------:R-:W-:Y:S02]  /*3ab0*/  @!P3 IMAD.IADD R14, R7, 0x1, R22 ;  /* 0x00000001070eb824 */ /* 0x000fe400078e0216 */
[C---:B------:R-:W-:Y:S02]  /*3ac0*/  @!P3 IMAD R26, R10.reuse, UR25, R11 ;  /* 0x000000190a1abc24 */ /* 0x040fe4000f8e020b */
[----:B------:R-:W-:Y:S01]  /*3ad0*/  @!P3 IMAD.WIDE.U32 R10, R10, UR24, R18 ;  /* 0x000000180a0abc25 */ /* 0x000fe2000f8e0012 */
[----:B------:R-:W-:Y:S01]  /*3ae0*/  @!P3 LEA.HI.X R17, R6, R27, R14, 0x1, P0 ;  /* 0x0000001b0611b211 */ /* 0x000fe200000f0c0e */
[----:B------:R-:W2:Y:S02]  /*3af0*/  @!P4 LDC.64 R18, c[0x0][0x220] ;  /* 0x00008800ff12cb82 */ /* 0x000ea40000000a00 */
[----:B------:R-:W-:Y:S02]  /*3b00*/  @!P5 IMAD R7, R33, UR24, RZ ;  /* 0x000000182107dc24 */ /* 0x000fe4000f8e02ff */
[----:B------:R-:W-:Y:S01]  /*3b10*/  @!P2 IMAD.IADD R6, R9, 0x1, R23 ;  /* 0x000000010906a824 */ /* 0x000fe200078e0217 */
[----:B------:R-:W-:Y:S01]  /*3b20*/  @!P2 LEA R14, P0, R8, R34, 0x1 ;  /* 0x00000022080ea211 */ /* 0x000fe200078008ff */
[----:B------:R-:W-:Y:S01]  /*3b30*/  @!P2 IMAD.MOV.U32 R29, RZ, RZ, R5 ;  /* 0x000000ffff1da224 */ /* 0x000fe200078e0005 */
[----:B------:R-:W-:Y:S01]  /*3b40*/  @!PT LDS RZ, [RZ] ;  /* 0x00000000fffff984 */ /* 0x000fe20000000800 */
[----:B------:R-:W-:Y:S01]  /*3b50*/  @!PT LDS RZ, [RZ] ;  /* 0x00000000fffff984 */ /* 0x000fe20000000800 */
[----:B------:R-:W-:Y:S01]  /*3b60*/  @!PT LDS RZ, [RZ] ;  /* 0x00000000fffff984 */ /* 0x000fe20000000800 */
[----:B------:R-:W-:Y:S01]  /*3b70*/  @!P3 LDGSTS.E.BYPASS.LTC128B.128 [R2+0xe000], desc[UR8][R16.64] ;  /* 0x0e0000001002bfae */ /* 0x000fe2000b901d48 */
[----:B------:R-:W3:Y:S01]  /*3b80*/  @!P3 LDC.64 R22, c[0x0][0x220] ;  /* 0x00008800ff16bb82 */ /* 0x000ee20000000a00 */
[----:B------:R-:W-:-:S02]  /*3b90*/  @!P5 IMAD R7, R0, UR25, R7 ;  /* 0x000000190007dc24 */ /* 0x000fc4000f8e0207 */
[----:B------:R-:W-:Y:S01]  /*3ba0*/  @!P5 IMAD.WIDE.U32 R4, R0, UR24, R4 ;  /* 0x000000180004dc25 */ /* 0x000fe2000f8e0004 */
[----:B------:R-:W-:-:S03]  /*3bb0*/  @!P2 LEA.HI.X R15, R8, R35, R6, 0x1, P0 ;  /* 0x00000023080fa211 */ /* 0x000fc600000f0c06 */
[----:B------:R-:W-:Y:S01]  /*3bc0*/  @!P5 IMAD.IADD R5, R5, 0x1, R7 ;  /* 0x000000010505d824 */ /* 0x000fe200078e0207 */
[----:B------:R-:W-:-:S04]  /*3bd0*/  @!P5 LEA R6, P0, R4, R30, 0x1 ;  /* 0x0000001e0406d211 */ /* 0x000fc800078008ff */
[----:B------:R-:W-:Y:S02]  /*3be0*/  @!P5 LEA.HI.X R7, R4, R31, R5, 0x1, P0 ;  /* 0x0000001f0407d211 */ /* 0x000fe400000f0c05 */
[----:B------:R-:W-:Y:S01]  /*3bf0*/  @!P2 IADD3 R0, P0, R0, 0x60, RZ ;  /* 0x000000600000a810 */ /* 0x000fe20007f1e0ff */
[----:B------:R-:W-:Y:S04]  /*3c00*/  @P2 STS.128 [R2+0xf000], RZ ;  /* 0x00f000ff02002388 */ /* 0x000fe80000000c00 */
[----:B------:R-:W-:Y:S01]  /*3c10*/  @!P2 IMAD.X R4, RZ, RZ, R33, P0 ;  /* 0x000000ffff04a224 */ /* 0x000fe200000e0621 */
[----:B------:R-:W-:Y:S01]  /*3c20*/  @!PT LDS RZ, [RZ] ;  /* 0x00000000fffff984 */ /* 0x000fe20000000800 */
[----:B------:R-:W-:Y:S01]  /*3c30*/  @!PT LDS RZ, [RZ] ;  /* 0x00000000fffff984 */ /* 0x000fe20000000800 */
[----:B------:R-:W-:Y:S01]  /*3c40*/  @!PT LDS RZ, [RZ] ;  /* 0x00000000fffff984 */ /* 0x000fe20000000800 */
[----:B------:R2:W-:Y:S04]  /*3c50*/  @!P2 LDGSTS.E.BYPASS.LTC128B.128 [R2+0xf000], desc[UR8][R14.64] ;  /* 0x0f0000000e02afae */ /* 0x0005e8000b901d48 */
[----:B------:R-:W-:Y:S01]  /*3c60*/  @P5 STS.128 [R2+0x10000], RZ ;  /* 0x010000ff02005388 */ /* 0x000fe20000000c00 */
[----:B------:R-:W-:-:S03]  /*3c70*/  @!P2 IMAD R4, R4, UR24, RZ ;  /* 0x000000180404ac24 */ /* 0x000fc6000f8e02ff */
[----:B------:R-:W-:Y:S01]  /*3c80*/  @!PT LDS RZ, [RZ] ;  /* 0x00000000fffff984 */ /* 0x000fe20000000800 */
[----:B------:R-:W-:Y:S01]  /*3c90*/  @!PT LDS RZ, [RZ] ;  /* 0x00000000fffff984 */ /* 0x000fe20000000800 */
[----:B------:R-:W-:Y:S01]  /*3ca0*/  @!PT LDS RZ, [RZ] ;  /* 0x00000000fffff984 */ /* 0x000fe20000000800 */
[----:B------:R4:W-:Y:S01]  /*3cb0*/  @!P5 LDGSTS.E.BYPASS.LTC128B.128 [R2+0x10000], desc[UR8][R6.64] ;  /* 0x100000000602dfae */ /* 0x0009e2000b901d48 */
[----:B---3--:R-:W-:-:S03]  /*3cc0*/  @!P3 LEA R8, P0, R10, R22, 0x1 ;  /* 0x000000160a08b211 */ /* 0x008fc600078008ff */
[----:B------:R-:W-:Y:S01]  /*3cd0*/  @P4 STS.128 [R2+0x11000], RZ ;  /* 0x011000ff02004388 */ /* 0x000fe20000000c00 */
[----:B--2---:R-:W-:Y:S01]  /*3ce0*/  @!P4 LEA R14, P5, R12, R18, 0x1 ;  /* 0x000000120c0ec211 */ /* 0x004fe200078a08ff */
[----:B----4-:R-:W-:Y:S02]  /*3cf0*/  @!P4 IMAD.IADD R6, R13, 0x1, R32 ;  /* 0x000000010d06c824 */ /* 0x010fe400078e0220 */
        /* <DEDUP_REMOVED lines=11> */
[----:B-1----:R-:W-:Y:S01]  /*3db0*/  @!P2 LEA R6, P0, R4, R20, 0x1 ;  /* 0x000000140406a211 */ /* 0x002fe200078008ff */
        /* <DEDUP_REMOVED lines=10> */
[----:B------:R-:W-:Y:S01]  /*3e60*/  ISETP.GE.AND P3, PT, R36, UR6, PT ;  /* 0x0000000624007c0c */ /* 0x000fe2000bf66270 */
[----:B------:R-:W-:Y:S01]  /*3e70*/  ULDC UR6, c[0x0][0x39c] ;  /* 0x0000e70000067ab9 */ /* 0x000fe20000000800 */
[----:B------:R2:W-:Y:S04]  /*3e80*/  @P2 STS.128 [R2+0x13000], RZ ;  /* 0x013000ff02002388 */ /* 0x0005e80000000c00 */
[----:B------:R-:W-:Y:S01]  /*3e90*/  @!PT LDS RZ, [RZ] ;  /* 0x00000000fffff984 */ /* 0x000fe20000000800 */
[----:B------:R-:W-:Y:S01]  /*3ea0*/  @!PT LDS RZ, [RZ] ;  /* 0x00000000fffff984 */ /* 0x000fe20000000800 */
[----:B------:R-:W-:Y:S01]  /*3eb0*/  @!PT LDS RZ, [RZ] ;  /* 0x00000000fffff984 */ /* 0x000fe20000000800 */
[----:B------:R2:W-:Y:S01]  /*3ec0*/  @!P2 LDGSTS.E.BYPASS.LTC128B.128 [R2+0x13000], desc[UR8][R6.64] ;  /* 0x130000000602afae */ /* 0x0005e2000b901d48 */
[----:B------:R-:W-:-:S03]  /*3ed0*/  IADD3 R4, P2, R4, UR14, RZ ;  /* 0x0000000e04047c10 */ /* 0x000fc6000ff5e0ff */
[----:B------:R-:W0:Y:S01]  /*3ee0*/  LDGDEPBAR ;  /* 0x00000000000079af */ /* 0x000e220000000000 */
[----:B-1----:R-:W-:-:S04]  /*3ef0*/  SHF.R.S32.HI R8, RZ, 0x1f, R36 ;  /* 0x0000001fff087819 */ /* 0x002fc80000011424 */
[----:B------:R-:W-:Y:S02]  /*3f00*/  SHF.L.U64.HI R5, R36, 0x2, R8 ;  /* 0x0000000224057819 */ /* 0x000fe40000010208 */
[----:B--2---:R-:W-:Y:S02]  /*3f10*/  SHF.R.S32.HI R2, RZ, 0x1f, R0 ;  /* 0x0000001fff027819 */ /* 0x004fe40000011400 */
[C---:B------:R-:W-:Y:S02]  /*3f20*/  @!P4 LEA R6, P0, R0.reuse, UR14, 0x2 ;  /* 0x0000000e0006cc11 */ /* 0x040fe4000f8010ff */
[----:B------:R-:W-:Y:S02]  /*3f30*/  IADD3.X R5, R5, UR13, RZ, P2, !PT ;  /* 0x0000000d05057c10 */ /* 0x000fe400097fe4ff */
[----:B------:R-:W-:-:S03]  /*3f40*/  @!P4 LEA.HI.X R7, R0, UR13, R2, 0x2, P0 ;  /* 0x0000000d0007cc11 */ /* 0x000fc600080f1402 */
[----:B------:R-:W2:Y:S04]  /*3f50*/  @!P3 LDG.E R41, desc[UR8][R4.64] ;  /* 0x000000080429b981 */ /* 0x000ea8000c1e1900 */
[----:B------:R-:W3:Y:S04]  /*3f60*/  @!P6 LDG.E R40, desc[UR8][R4.64+0x20] ;  /* 0x000020080428e981 */ /* 0x000ee8000c1e1900 */
[----:B------:R1:W4:Y:S04]  /*3f70*/  @!P5 LDG.E R39, desc[UR8][R4.64+0x100] ;  /* 0x000100080427d981 */ /* 0x000328000c1e1900 */
[----:B------:R-:W4:Y:S01]  /*3f80*/  @!P4 LDG.E R38, desc[UR8][R6.64] ;  /* 0x000000080626c981 */ /* 0x000f22000c1e1900 */
[----:B------:R-:W-:-:S02]  /*3f90*/  VIADD R2, R36, 0x1 ;  /* 0x0000000124027836 */ /* 0x000fc40000000000 */
[----:B------:R-:W-:-:S05]  /*3fa0*/  IMAD.U32 R0, RZ, RZ, UR21 ;  /* 0x00000015ff007e24 */ /* 0x000fca000f8e00ff */
[----:B------:R-:W-:Y:S01]  /*3fb0*/  IADD3 R0, R2, UR11, -R0 ;  /* 0x0000000b02007c10 */ /* 0x000fe2000fffe800 */
[----:B------:R-:W-:-:S04]  /*3fc0*/  IMAD.SHL.U32 R2, R36, 0x4, RZ ;  /* 0x0000000424027824 */ /* 0x000fc800078e00ff */
[----:B------:R5:W-:Y:S04]  /*3fd0*/  STL [R1+0x64], R0 ;  /* 0x0000640001007387 */ /* 0x000be80000100800 */
[----:B------:R5:W-:Y:S01]  /*3fe0*/  STL [R1+0x60], R2 ;  /* 0x0000600201007387 */ /* 0x000be20000100800 */
[C---:B-1----:R-:W-:Y:S01]  /*3ff0*/  SHF.L.U64.HI R5, R36.reuse, 0x2, R8 ;  /* 0x0000000224057819 */ /* 0x042fe20000010208 */
[----:B------:R-:W-:Y:S01]  /*4000*/  IMAD.MOV.U32 R4, RZ, RZ, 0x40 ;  /* 0x00000040ff047424 */ /* 0x000fe200078e00ff */
[----:B-----5:R-:W-:Y:S01]  /*4010*/  LOP3.LUT P2, RZ, R37, 0x4, RZ, 0xc0, !PT ;  /* 0x0000000425ff7812 */ /* 0x020fe2000784c0ff */
[----:B------:R-:W-:-:S05]  /*4020*/  VIADD R0, R36, 0xffffff80 ;  /* 0xffffff8024007836 */ /* 0x000fca0000000000 */
[----:B------:R-:W-:-:S04]  /*4030*/  SHF.R.S32.HI R2, RZ, 0x1f, R0 ;  /* 0x0000001fff027819 */ /* 0x000fc80000011400 */
[C---:B------:R-:W-:Y:S01]  /*4040*/  SHF.L.U64.HI R2, R0.reuse, 0x2, R2 ;  /* 0x0000000200027819 */ /* 0x040fe20000010202 */
[----:B------:R-:W-:Y:S01]  /*4050*/  IMAD.SHL.U32 R0, R0, 0x4, RZ ;  /* 0x0000000400007824 */ /* 0x000fe200078e00ff */
[C---:B------:R-:W-:Y:S02]  /*4060*/  LOP3.LUT P3, RZ, R37.reuse, 0x4, RZ, 0xc0, !PT ;  /* 0x0000000425ff7812 */ /* 0x040fe4000786c0ff */
[----:B------:R-:W-:Y:S02]  /*4070*/  LOP3.LUT P0, RZ, R37, 0x2, RZ, 0xc0, !PT ;  /* 0x0000000225ff7812 */ /* 0x000fe4000780c0ff */
[----:B------:R-:W-:Y:S01]  /*4080*/  SEL R184, R184, R192, !P1 ;  /* 0x000000c0b8b87207 */ /* 0x000fe20004800000 */
[----:B------:R-:W-:Y:S01]  /*4090*/  UIADD3 UR21, UR21, 0x80, UR28 ;  /* 0x0000008015157890 */ /* 0x000fe2000fffe01c */
[----:B------:R-:W-:Y:S02]  /*40a0*/  SEL R185, R185, 0xffffffc0, !P3 ;  /* 0xffffffc0b9b97807 */ /* 0x000fe40005800000 */
[----:B------:R-:W-:-:S02]  /*40b0*/  SEL R191, R191, 0xffffffe0, !P0 ;  /* 0xffffffe0bfbf7807 */ /* 0x000fc40004000000 */
[----:B------:R-:W-:Y:S02]  /*40c0*/  LEA R190, R190, UR4, 0x1 ;  /* 0x00000004bebe7c11 */ /* 0x000fe4000f8e08ff */
[----:B------:R-:W-:Y:S01]  /*40d0*/  LEA R184, R184, UR4, 0x1 ;  /* 0x00000004b8b87c11 */ /* 0x000fe2000f8e08ff */
[----:B------:R-:W-:Y:S01]  /*40e0*/  UIADD3 UR21, UR21, -UR11, URZ ;  /* 0x8000000b15157290 */ /* 0x000fe2000fffe03f */
[----:B--2---:R-:W-:Y:S04]  /*40f0*/  STL [R1+0x3c], R41 ;  /* 0x00003c2901007387 */ /* 0x004fe80000100800 */
[----:B---3--:R-:W-:Y:S04]  /*4100*/  STL [R1+0x40], R40 ;  /* 0x0000402801007387 */ /* 0x008fe80000100800 */
[----:B----4-:R-:W-:Y:S04]  /*4110*/  STL [R1+0x34], R39 ;  /* 0x0000342701007387 */ /* 0x010fe80000100800 */
[----:B------:R-:W-:Y:S04]  /*4120*/  STL [R1+0x38], R38 ;  /* 0x0000382601007387 */ /* 0x000fe80000100800 */
[----:B------:R-:W-:Y:S04]  /*4130*/  STL [R1+0x5c], R5 ;  /* 0x00005c0501007387 */ /* 0x000fe80000100800 */
[----:B------:R-:W-:Y:S04]  /*4140*/  STL [R1+0x58], R2 ;  /* 0x0000580201007387 */ /* 0x000fe80000100800 */
[----:B------:R1:W-:Y:S02]  /*4150*/  STL [R1+0x54], R0 ;  /* 0x0000540001007387 */ /* 0x0003e40000100800 */
[----:B-1----:R-:W-:-:S05]  /*4160*/  SEL R0, R4, 0xffffffc0, !P2 ;  /* 0xffffffc004007807 */ /* 0x002fca0005000000 */
[----:B------:R1:W-:Y:S02]  /*4170*/  STL [R1+0x50], R0 ;  /* 0x0000500001007387 */ /* 0x0003e40000100800 */
.L_x_1072:
        /* <DEDUP_REMOVED lines=176> */
[----:B------:R1:W-:Y:S01]  /*4c80*/  MUFU.TANH R93, R17 ;  /* 0x00000011005d7308 */ /* 0x0003e20000002400 */
        /* <DEDUP_REMOVED lines=24> */
[----:B-1----:R-:W-:Y:S01]  /*4e10*/  MOV R17, R226 ;  /* 0x000000e200117202 */ /* 0x002fe20000000f00 */
[----:B----4-:R-:W-:Y:S01]  /*4e20*/  IMAD.MOV.U32 R18, RZ, RZ, R225 ;  /* 0x000000ffff127224 */ /* 0x010fe200078e00e1 */
[----:B------:R-:W-:Y:S01]  /*4e30*/  @!P0 ISETP.GE.AND P4, PT, R2, R10, PT ;  /* 0x0000000a0200820c */ /* 0x000fe20003f86270 */
[----:B------:R-:W-:Y:S01]  /*4e40*/  FMUL.FTZ R25, R25, UR6 ;  /* 0x0000000619197c20 */ /* 0x000fe20008410000 */
[----:B------:R-:W-:Y:S01]  /*4e50*/  FMUL.FTZ R26, R26, UR6 ;  /* 0x000000061a1a7c20 */ /* 0x000fe20008410000 */
        /* <DEDUP_REMOVED lines=17> */
[----:B------:R3:W-:Y:S01]  /*4f70*/  MUFU.TANH R92, R20 ;  /* 0x00000014005c7308 */ /* 0x0007e20000002400 */
[----:B-1----:R-:W-:Y:S01]  /*4f80*/  FFMA.FTZ R4, R5, UR7, -R11 ;  /* 0x0000000705047c23 */ /* 0x002fe2000801080b */
[----:B------:R-:W-:Y:S08]  /*4f90*/  IMAD.MOV.U32 R5, RZ, RZ, R227 ;  /* 0x000000ffff057224 */ /* 0x000ff000078e00e3 */
[----:B------:R-:W-:Y:S10]  /*4fa0*/  MUFU.TANH R87, R33 ;  /* 0x0000002100577308 */ /* 0x000ff40000002400 */
[----:B------:R1:W-:Y:S01]  /*4fb0*/  MUFU.EX2 R3, R4 ;  /* 0x0000000400037308 */ /* 0x0003e20000000800 */
[----:B---3--:R-:W3:Y:S09]  /*4fc0*/  LDL R20, [R1+0x20] ;  /* 0x0000200001147983 */ /* 0x008ef20000100800 */
[----:B------:R-:W-:Y:S10]  /*4fd0*/  MUFU.TANH R167, R34 ;  /* 0x0000002200a77308 */ /* 0x000ff40000002400 */
[----:B------:R4:W-:Y:S01]  /*4fe0*/  MUFU.TANH R91, R21 ;  /* 0x00000015005b7308 */ /* 0x0009e20000002400 */
[----:B-1----:R-:W-:Y:S01]  /*4ff0*/  IMAD.MOV.U32 R4, RZ, RZ, R211 ;  /* 0x000000ffff047224 */ /* 0x002fe200078e00d3 */
[----:B------:R-:W-:Y:S08]  /*5000*/  @!P0 FSEL R4, R211, -INF , !P1 ;  /* 0xff800000d3048808 */ /* 0x000ff00004800000 */
[----:B------:R-:W-:Y:S10]  /*5010*/  MUFU.TANH R166, R35 ;  /* 0x0000002300a67308 */ /* 0x000ff40000002400 */
[----:B------:R1:W-:Y:S01]  /*5020*/  MUFU.TANH R171, R22 ;  /* 0x0000001600ab7308 */ /* 0x0003e20000002400 */
[----:B----4-:R-:W4:Y:S09]  /*5030*/  LDL R21, [R1+0x24] ;  /* 0x0000240001157983 */ /* 0x010f320000100800 */
[----:B------:R1:W-:Y:S10]  /*5040*/  MUFU.TANH R170, R23 ;  /* 0x0000001700aa7308 */ /* 0x0003f40000002400 */
[----:B------:R-:W-:Y:S01]  /*5050*/  MUFU.TANH R200, R25 ;  /* 0x0000001900c87308 */ /* 0x000fe20000002400 */
[----:B-1----:R-:W3:Y:S09]  /*5060*/  LDL R22, [R1+0x14] ;  /* 0x0000140001167983 */ /* 0x002ef20000100800 */
[----:B------:R-:W-:Y:S01]  /*5070*/  MUFU.TANH R219, R26 ;  /* 0x0000001a00db7308 */ /* 0x000fe20000002400 */
[----:B------:R-:W4:Y:S09]  /*5080*/  LDL R23, [R1+0xc] ;  /* 0x00000c0001177983 */ /* 0x000f320000100800 */
[----:B------:R-:W-:Y:S10]  /*5090*/  MUFU.TANH R218, R27 ;  /* 0x0000001b00da7308 */ /* 0x000ff40000002400 */
[----:B------:R-:W-:Y:S10]  /*50a0*/  MUFU.TANH R215, R30 ;  /* 0x0000001e00d77308 */ /* 0x000ff40000002400 */
        /* <DEDUP_REMOVED lines=32> */
[----:B--2---:R-:W-:Y:S01]  /*52b0*/  STL [R1], R24 ;  /* 0x0000001801007387 */ /* 0x004fe20000100800 */
[----:B------:R-:W-:Y:S07]  /*52c0*/  MOV R5, R207 ;  /* 0x000000cf00057202 */ /* 0x000fee0000000f00 */
[----:B------:R1:W-:Y:S01]  /*52d0*/  MUFU.EX2 R252, R4 ;  /* 0x0000000400fc7308 */ /* 0x0003e20000000800 */
[----:B------:R-:W-:Y:S02]  /*52e0*/  @!P0 FSEL R5, R207, -INF , !P1 ;  /* 0xff800000cf058808 */ /* 0x000fe40004800000 */
[----:B------:R-:W-:Y:S03]  /*52f0*/  @!P0 ISETP.GE.AND P1, PT, R15, R10, PT ;  /* 0x0000000a0f00820c */ /* 0x000fe60003f26270 */
[--C-:B------:R-:W-:Y:S04]  /*5300*/  FFMA.FTZ R5, R5, UR7, -R8.reuse ;  /* 0x0000000705057c23 */ /* 0x100fe80008010808 */
[----:B------:R2:W-:Y:S01]  /*5310*/  MUFU.EX2 R243, R5 ;  /* 0x0000000500f37308 */ /* 0x0005e20000000800 */
[----:B-1----:R-:W-:Y:S02]  /*5320*/  MOV R4, R206 ;  /* 0x000000ce00047202 */ /* 0x002fe40000000f00 */
[----:B------:R-:W-:Y:S02]  /*5330*/  @!P0 FSEL R4, R206, -INF , !P1 ;  /* 0xff800000ce048808 */ /* 0x000fe40004800000 */
[----:B------:R-:W-:Y:S03]  /*5340*/  @!P0 ISETP.GE.AND P1, PT, R15, R9, PT ;  /* 0x000000090f00820c */ /* 0x000fe60003f26270 */
[----:B------:R-:W-:Y:S01]  /*5350*/  FFMA.FTZ R19, R4, UR7, -R8 ;  /* 0x0000000704137c23 */ /* 0x000fe20008010808 */
[----:B------:R-:W-:Y:S02]  /*5360*/  @!P0 FSEL R18, R225, -INF , !P1 ;  /* 0xff800000e1128808 */ /* 0x000fe40004800000 */
[----:B------:R-:W-:Y:S01]  /*5370*/  @!P0 ISETP.GE.AND P1, PT, R16, R14, PT ;  /* 0x0000000e1000820c */ /* 0x000fe20003f26270 */
[----:B------:R-:W-:Y:S01]  /*5380*/  MUFU.EX2 R242, R19 ;  /* 0x0000001300f27308 */ /* 0x000fe20000000800 */
[----:B--2---:R-:W1:Y:S01]  /*5390*/  LDSM.16.M88.4 R4, [R188+0x1000] ;  /* 0x00100000bc04783b */ /* 0x004e620000000200 */
        /* <DEDUP_REMOVED lines=115> */
[----:B--2---:R-:W1:Y:S01]  /*5ad0*/  LDSM.16.M88.4 R4, [R188+0x1800] ;  /* 0x00180000bc04783b */ /* 0x004e620000000200 */
[-C--:B------:R-:W-:Y:S01]  /*5ae0*/  @!P0 ISETP.GE.AND P1, PT, R16, R14.reuse, PT ;  /* 0x0000000e1000820c */ /* 0x080fe20003f26270 */
        /* <DEDUP_REMOVED lines=17> */
[----:B----4-:R-:W-:Y:S02]  /*5c00*/  @!P0 IADD3 R16, R0, 0x20, RZ ;  /* 0x0000002000108810 */ /* 0x010fe40007ffe0ff */
        /* <DEDUP_REMOVED lines=17> */
[----:B----4-:R-:W-:Y:S02]  /*5d20*/  @!P0 VIADD R15, R0, 0x21 ;  /* 0x00000021000f8836 */ /* 0x010fe40000000000 */
        /* <DEDUP_REMOVED lines=44> */
[----:B------:R-:W-:Y:S05]  /*5ff0*/  @!P0 ISETP.GE.AND P2, PT, R5, R9, PT ;  /* 0x000000090500820c */ /* 0x000fea0003f46270 */
[----:B------:R-:W3:Y:S10]  /*6000*/  MUFU.TANH R162, R56 ;  /* 0x0000003800a27308 */ /* 0x000ef40000002400 */
[----:B------:R-:W3:Y:S01]  /*6010*/  MUFU.TANH R159, R60 ;  /* 0x0000003c009f7308 */ /* 0x000ee20000002400 */
[----:B----4-:R-:W-:Y:S02]  /*6020*/  MOV R4, R183 ;  /* 0x000000b700047202 */ /* 0x010fe40000000f00 */
[----:B------:R-:W-:Y:S02]  /*6030*/  @!P0 FSEL R4, R183, -INF , !P1 ;  /* 0xff800000b7048808 */ /* 0x000fe40004800000 */
[C---:B------:R-:W-:Y:S03]  /*6040*/  @!P0 ISETP.GE.AND P1, PT, R15.reuse, R10, PT ;  /* 0x0000000a0f00820c */ /* 0x040fe60003f26270 */
        /* <DEDUP_REMOVED lines=34> */
[--C-:B---3--:R-:W-:Y:S01]  /*6270*/  FFMA.FTZ R6, R7, UR7, -R2.reuse ;  /* 0x0000000707067c23 */ /* 0x108fe20008010802 */
        /* <DEDUP_REMOVED lines=275> */
[C---:B------:R-:W-:Y:S06]  /*73b0*/  FADD.FTZ R21, -R144.reuse, R21 ;  /* 0x0000001590157221 */ /* 0x040fec0000010100 */
[C---:B------:R-:W-:Y:S01]  /*73c0*/  FADD.FTZ R32, -R144.reuse, R32 ;  /* 0x0000002090207221 */ /* 0x040fe20000010100 */
[C---:B------:R-:W-:Y:S01]  /*73d0*/  FADD.FTZ R33, -R144.reuse, R33 ;  /* 0x0000002190217221 */ /* 0x040fe20000010100 */
[----:B------:R2:W5:Y:S01]  /*73e0*/  LDL.LU R100, [R1+0x134] ;  /* 0x0001340001647983 */ /* 0x0005620000300800 */
[----:B------:R-:W-:Y:S03]  /*73f0*/  FMUL.FTZ R5, R5, UR6 ;  /* 0x0000000605057c20 */ /* 0x000fe60008410000 */
[----:B------:R2:W5:Y:S01]  /*7400*/  LDL.LU R99, [R1+0x130] ;  /* 0x0001300001637983 */ /* 0x0005620000300800 */
[----:B------:R-:W-:Y:S03]  /*7410*/  FMUL.FTZ R5, R151, R5 ;  /* 0x0000000597057220 */ /* 0x000fe60000410000 */
[----:B------:R2:W5:Y:S01]  /*7420*/  LDG.E R0, desc[UR8][R146.64+0x120] ;  /* 0x0001200892007981 */ /* 0x000562000c1e1900 */
[-C--:B-1----:R-:W-:Y:S03]  /*7430*/  HMMA.16816.F32.BF16 R36, R132, R136.reuse, R36 ;  /* 0x000000888424723c */ /* 0x082fe60000041824 */
[----:B------:R-:W-:Y:S03]  /*7440*/  F2FP.BF16.F32.PACK_AB R5, R5, R145 ;  /* 0x000000910505723e */ /* 0x000fe600000010ff */
        /* <DEDUP_REMOVED lines=8> */
[----:B------:R-:W-:Y:S01]  /*74d0*/  FADD.FTZ R52, -R144, R52 ;  /* 0x0000003490347221 */ /* 0x000fe20000010100 */
[----:B------:R-:W-:Y:S01]  /*74e0*/  FMUL.FTZ R132, R98, R16 ;  /* 0x0000001062847220 */ /* 0x000fe20000410000 */
[----:B------:R-:W-:Y:S01]  /*74f0*/  FMUL.FTZ R133, R97, R17 ;  /* 0x0000001161857220 */ /* 0x000fe20000410000 */
[----:B------:R2:W5:Y:S02]  /*7500*/  LDL.LU R98, [R1+0x12c] ;  /* 0x00012c0001627983 */ /* 0x0005640000300800 */
[----:B------:R-:W-:Y:S01]  /*7510*/  FMUL.FTZ R134, R96, R20 ;  /* 0x0000001460867220 */ /* 0x000fe20000410000 */
[----:B------:R-:W-:Y:S01]  /*7520*/  FMUL.FTZ R135, R95, R21 ;  /* 0x000000155f877220 */ /* 0x000fe20000410000 */
[----:B------:R2:W5:Y:S01]  /*7530*/  LDL.LU R97, [R1+0x128] ;  /* 0x0001280001617983 */ /* 0x0005620000300800 */
[----:B------:R-:W-:Y:S01]  /*7540*/  FFMA.FTZ R16, -R94, R94, 1 ;  /* 0x3f8000005e107423 */ /* 0x000fe2000001015e */
[----:B------:R-:W-:Y:S01]  /*7550*/  FFMA.FTZ R21, -R92, R92, 1 ;  /* 0x3f8000005c157423 */ /* 0x000fe2000001015c */
[----:B------:R-:W-:Y:S01]  /*7560*/  FFMA.FTZ R17, -R91, R91, 1 ;  /* 0x3f8000005b117423 */ /* 0x000fe2000001015b */
        /* <DEDUP_REMOVED lines=10> */
[----:B------:R-:W-:Y:S01]  /*7610*/  FFMA.FTZ R133, -R88, R88, 1 ;  /* 0x3f80000058857423 */ /* 0x000fe20000010158 */
[----:B------:R-:W-:Y:S01]  /*7620*/  FADD.FTZ R134, -R144, R53 ;  /* 0x0000003590867221 */ /* 0x000fe20000010100 */
[----:B------:R2:W5:Y:S01]  /*7630*/  LDL.LU R93, [R1+0x118] ;  /* 0x00011800015d7983 */ /* 0x0005620000300800 */
[----:B------:R-:W-:Y:S01]  /*7640*/  FMUL.FTZ R53, R78, R52 ;  /* 0x000000344e357220 */ /* 0x000fe20000410000 */
[----:B------:R-:W-:Y:S01]  /*7650*/  F2FP.BF16.F32.PACK_AB R135, R17, R21 ;  /* 0x000000151187723e */ /* 0x000fe200000010ff */
[----:B------:R-:W-:Y:S01]  /*7660*/  FMUL.FTZ R17, R90, R32 ;  /* 0x000000205a117220 */ /* 0x000fe20000410000 */
[----:B------:R2:W5:Y:S01]  /*7670*/  LDL.LU R92, [R1+0x114] ;  /* 0x00011400015c7983 */ /* 0x0005620000300800 */
[----:B------:R-:W-:Y:S01]  /*7680*/  FMUL.FTZ R21, R89, R33 ;  /* 0x0000002159157220 */ /* 0x000fe20000410000 */
[----:B------:R-:W-:Y:S01]  /*7690*/  FMUL.FTZ R134, R77, R134 ;  /* 0x000000864d867220 */ /* 0x000fe20000410000 */
[----:B------:R-:W-:Y:S01]  /*76a0*/  FADD.FTZ R32, -R144, R36 ;  /* 0x0000002490207221 */ /* 0x000fe20000010100 */
[----:B------:R2:W5:Y:S01]  /*76b0*/  LDL.LU R91, [R1+0x110] ;  /* 0x00011000015b7983 */ /* 0x0005620000300800 */
[----:B------:R-:W-:Y:S01]  /*76c0*/  FFMA.FTZ R36, -R80, R80, 1 ;  /* 0x3f80000050247423 */ /* 0x000fe20000010150 */
[----:B------:R-:W-:Y:S01]  /*76d0*/  FADD.FTZ R33, -R144, R37 ;  /* 0x0000002590217221 */ /* 0x000fe20000010100 */
[----:B------:R-:W-:Y:S01]  /*76e0*/  FMUL.FTZ R32, R86, R32 ;  /* 0x0000002056207220 */ /* 0x000fe20000410000 */
        /* <DEDUP_REMOVED lines=10> */
[----:B------:R-:W-:Y:S01]  /*7790*/  FFMA.FTZ R132, -R87, R87, 1 ;  /* 0x3f80000057847423 */ /* 0x000fe20000010157 */
[----:B------:R-:W-:Y:S01]  /*77a0*/  FMUL.FTZ R37, R33, R37 ;  /* 0x0000002521257220 */ /* 0x000fe20000410000 */
[----:B------:R2:W5:Y:S01]  /*77b0*/  LDL.LU R87, [R1+0x100] ;  /* 0x0001000001577983 */ /* 0x0005620000300800 */
[----:B------:R-:W-:Y:S01]  /*77c0*/  FFMA.FTZ R33, -R79, R79, 1 ;  /* 0x3f8000004f217423 */ /* 0x000fe2000001014f */
[----:B------:R-:W-:Y:S01]  /*77d0*/  F2FP.BF16.F32.PACK_AB R20, R20, R16 ;  /* 0x000000101414723e */ /* 0x000fe200000010ff */
[----:B------:R-:W-:Y:S01]  /*77e0*/  FFMA.FTZ R16, -R84, R84, 1 ;  /* 0x3f80000054107423 */ /* 0x000fe20000010154 */
[----:B------:R2:W5:Y:S01]  /*77f0*/  LDL.LU R86, [R1+0xfc] ;  /* 0x0000fc0001567983 */ /* 0x0005620000300800 */
[----:B------:R-:W-:Y:S01]  /*7800*/  FMUL.FTZ R36, R36, UR6 ;  /* 0x0000000624247c20 */ /* 0x000fe20008410000 */
[----:B------:R-:W-:Y:S01]  /*7810*/  FMUL.FTZ R33, R33, UR6 ;  /* 0x0000000621217c20 */ /* 0x000fe20008410000 */
[----:B------:R-:W-:Y:S01]  /*7820*/  FMUL.FTZ R16, R16, UR6 ;  /* 0x0000000610107c20 */ /* 0x000fe20008410000 */
[----:B------:R2:W5:Y:S01]  /*7830*/  LDL.LU R85, [R1+0xf8] ;  /* 0x0000f80001557983 */ /* 0x0005620000300800 */
[----:B------:R-:W-:Y:S01]  /*7840*/  FMUL.FTZ R132, R132, UR6 ;  /* 0x0000000684847c20 */ /* 0x000fe20008410000 */
[----:B------:R-:W-:Y:S02]  /*7850*/  FMUL.FTZ R133, R133, UR6 ;  /* 0x0000000685857c20 */ /* 0x000fe40008410000 */
[----:B------:R2:W5:Y:S01]  /*7860*/  LDL.LU R84, [R1+0xf4] ;  /* 0x0000f40001547983 */ /* 0x0005620000300800 */
[----:B------:R-:W-:Y:S01]  /*7870*/  FMUL.FTZ R132, R21, R132 ;  /* 0x0000008415847220 */ /* 0x000fe20000410000 */
[----:B------:R-:W-:Y:S01]  /*7880*/  FADD.FTZ R21, -R144, R48 ;  /* 0x0000003090157221 */ /* 0x000fe20000010100 */
[----:B------:R-:W-:Y:S01]  /*7890*/  FMUL.FTZ R48, R32, R16 ;  /* 0x0000001020307220 */ /* 0x000fe20000410000 */
[----:B------:R2:W5:Y:S01]  /*78a0*/  LDL.LU R83, [R1+0xf0] ;  /* 0x0000f00001537983 */ /* 0x0005620000300800 */
[----:B------:R-:W-:Y:S01]  /*78b0*/  FMUL.FTZ R133, R17, R133 ;  /* 0x0000008511857220 */ /* 0x000fe20000410000 */
[----:B------:R-:W-:Y:S01]  /*78c0*/  FMUL.FTZ R16, R82, R21 ;  /* 0x0000001552107220 */ /* 0x000fe20000410000 */
[C---:B------:R-:W-:Y:S01]  /*78d0*/  FADD.FTZ R17, -R144.reuse, R49 ;  /* 0x0000003190117221 */ /* 0x040fe20000010100 */
[----:B------:R2:W5:Y:S01]  /*78e0*/  LDL.LU R82, [R1+0xec] ;  /* 0x0000ec0001527983 */ /* 0x0005620000300800 */
[----:B------:R-:W-:Y:S01]  /*78f0*/  FADD.FTZ R49, -R144, R64 ;  /* 0x0000004090317221 */ /* 0x000fe20000010100 */
[----:B------:R-:W-:Y:S01]  /*7900*/  FFMA.FTZ R32, -R74, R74, 1 ;  /* 0x3f8000004a207423 */ /* 0x000fe2000001014a */
[----:B------:R-:W-:Y:S01]  /*7910*/  FMUL.FTZ R17, R81, R17 ;  /* 0x0000001151117220 */ /* 0x000fe20000410000 */
[----:B------:R-:W-:Y:S01]  /*7920*/  FFMA.FTZ R21, -R73, R73, 1 ;  /* 0x3f80000049157423 */ /* 0x000fe20000010149 */
[----:B------:R2:W5:Y:S01]  /*7930*/  LDL.LU R81, [R1+0xe8] ;  /* 0x0000e80001517983 */ /* 0x0005620000300800 */
[----:B------:R-:W-:Y:S01]  /*7940*/  FMUL.FTZ R49, R76, R49 ;  /* 0x000000314c317220 */ /* 0x000fe20000410000 */
[----:B------:R-:W-:Y:S01]  /*7950*/  FMUL.FTZ R36, R16, R36 ;  /* 0x0000002410247220 */ /* 0x000fe20000410000 */
[----:B------:R-:W-:Y:S01]  /*7960*/  FFMA.FTZ R16, -R71, R71, 1 ;  /* 0x3f80000047107423 */ /* 0x000fe20000010147 */
[----:B------:R2:W5:Y:S01]  /*7970*/  LDL.LU R80, [R1+0xe4] ;  /* 0x0000e40001507983 */ /* 0x0005620000300800 */
[----:B------:R-:W-:Y:S01]  /*7980*/  FMUL.FTZ R33, R17, R33 ;  /* 0x0000002111217220 */ /* 0x000fe20000410000 */
[----:B------:R-:W-:Y:S01]  /*7990*/  FFMA.FTZ R17, -R72, R72, 1 ;  /* 0x3f80000048117423 */ /* 0x000fe20000010148 */
[----:B------:R-:W-:Y:S01]  /*79a0*/  FMUL.FTZ R32, R32, UR6 ;  /* 0x0000000620207c20 */ /* 0x000fe20008410000 */
[----:B------:R2:W5:Y:S01]  /*79b0*/  LDL.LU R79, [R1+0xe0] ;  /* 0x0000e000014f7983 */ /* 0x0005620000300800 */
[----:B------:R-:W-:Y:S01]  /*79c0*/  FMUL.FTZ R21, R21, UR6 ;  /* 0x0000000615157c20 */ /* 0x000fe20008410000 */
[----:B------:R-:W-:Y:S01]  /*79d0*/  FMUL.FTZ R16, R16, UR6 ;  /* 0x0000000610107c20 */ /* 0x000fe20008410000 */
[----:B------:R-:W-:Y:S01]  /*79e0*/  FMUL.FTZ R32, R53, R32 ;  /* 0x0000002035207220 */ /* 0x000fe20000410000 */
[----:B------:R2:W5:Y:S01]  /*79f0*/  LDL.LU R78, [R1+0xdc] ;  /* 0x0000dc00014e7983 */ /* 0x0005620000300800 */
[----:B------:R-:W-:Y:S01]  /*7a00*/  FMUL.FTZ R21, R134, R21 ;  /* 0x0000001586157220 */ /* 0x000fe20000410000 */
[----:B------:R-:W-:Y:S01]  /*7a10*/  FMUL.FTZ R16, R52, R16 ;  /* 0x0000001034107220 */ /* 0x000fe20000410000 */
[----:B------:R-:W-:Y:S01]  /*7a20*/  F2FP.BF16.F32.PACK_AB R52, R33, R36 ;  /* 0x000000242134723e */ /* 0x000fe200000010ff */
[----:B------:R2:W5:Y:S01]  /*7a30*/  LDL.LU R77, [R1+0xd8] ;  /* 0x0000d800014d7983 */ /* 0x0005620000300800 */
[----:B------:R-:W-:Y:S01]  /*7a40*/  FFMA.FTZ R33, -R70, R70, 1 ;  /* 0x3f80000046217423 */ /* 0x000fe20000010146 */
[----:B------:R-:W-:Y:S01]  /*7a50*/  FMUL.FTZ R17, R17, UR6 ;  /* 0x0000000611117c20 */ /* 0x000fe20008410000 */
[----:B------:R-:W-:Y:S01]  /*7a60*/  F2FP.BF16.F32.PACK_AB R53, R37, R48 ;  /* 0x000000302535723e */ /* 0x000fe200000010ff */
[----:B------:R2:W5:Y:S01]  /*7a70*/  LDL.LU R76, [R1+0xd4] ;  /* 0x0000d400014c7983 */ /* 0x0005620000300800 */
[----:B------:R-:W-:Y:S01]  /*7a80*/  F2FP.BF16.F32.PACK_AB R132, R132, R133 ;  /* 0x000000858484723e */ /* 0x000fe200000010ff */
[----:B------:R-:W-:Y:S01]  /*7a90*/  FMUL.FTZ R17, R49, R17 ;  /* 0x0000001131117220 */ /* 0x000fe20000410000 */
[----:B------:R-:W-:Y:S01]  /*7aa0*/  F2FP.BF16.F32.PACK_AB R49, R21, R32 ;  /* 0x000000201531723e */ /* 0x000fe200000010ff */
[----:B------:R2:W5:Y:S01]  /*7ab0*/  LDL.LU R75, [R1+0xd0] ;  /* 0x0000d000014b7983 */ /* 0x0005620000300800 */
[----:B------:R-:W-:Y:S01]  /*7ac0*/  FFMA.FTZ R21, -R69, R69, 1 ;  /* 0x3f80000045157423 */ /* 0x000fe20000010145 */
[----:B------:R-:W-:Y:S01]  /*7ad0*/  FMUL.FTZ R33, R33, UR6 ;  /* 0x0000000621217c20 */ /* 0x000fe20008410000 */
[----:B------:R-:W-:Y:S01]  /*7ae0*/  F2FP.BF16.F32.PACK_AB R48, R16, R17 ;  /* 0x000000111030723e */ /* 0x000fe200000010ff */
[----:B------:R2:W5:Y:S01]  /*7af0*/  LDL.LU R74, [R1+0xcc] ;  /* 0x0000cc00014a7983 */ /* 0x0005620000300800 */
[----:B------:R-:W-:Y:S03]  /*7b00*/  FMUL.FTZ R21, R21, UR6 ;  /* 0x0000000615157c20 */ /* 0x000fe60008410000 */
        /* <DEDUP_REMOVED lines=14> */
[----:B------:R-:W-:Y:S02]  /*7bf0*/  ULOP3.LUT UR12, UR10, 0x1, URZ, 0xc0, !UPT ;  /* 0x000000010a0c7892 */ /* 0x000fe4000f8ec03f */
[----:B------:R-:W4:Y:S01]  /*7c00*/  LDL.LU R64, [R1+0x4c] ;  /* 0x00004c0001407983 */ /* 0x000f220000300800 */
[----:B------:R-:W-:Y:S01]  /*7c10*/  UMOV UR18, 0xffffc000 ;  /* 0xffffc00000127882 */ /* 0x000fe20000000000 */
[----:B------:R-:W-:Y:S02]  /*7c20*/  UISETP.NE.U32.AND UP0, UPT, UR12, 0x1, UPT ;  /* 0x000000010c00788c */ /* 0x000fe4000bf05070 */
[----:B------:R-:W2:Y:S02]  /*7c30*/  LDL.LU R65, [R1+0x4] ;  /* 0x0000040001417983 */ /* 0x000ea40000300800 */
[----:B------:R-:W-:Y:S06]  /*7c40*/  USEL UR12, UR18, 0x4000, !UP0 ;  /* 0x00004000120c7887 */ /* 0x000fec000c000000 */
[----:B------:R-:W-:Y:S01]  /*7c50*/  IADD3 R190, R190, UR12, RZ ;  /* 0x0000000cbebe7c10 */ /* 0x000fe2000fffe0ff */
[----:B--2---:R-:W-:Y:S01]  /*7c60*/  VIADD R65, R65, UR12 ;  /* 0x0000000c41417c36 */ /* 0x004fe20008000000 */
[----:B---3--:R-:W-:Y:S01]  /*7c70*/  MOV R7, R136 ;  /* 0x0000008800077202 */ /* 0x008fe20000000f00 */
[----:B----4-:R-:W-:Y:S02]  /*7c80*/  IMAD.MOV.U32 R6, RZ, RZ, R64 ;  /* 0x000000ffff067224 */ /* 0x010fe400078e0040 */
[C---:B-1----:R-:W-:Y:S02]  /*7c90*/  IMAD.U32 R16, R37.reuse, -0x80, RZ ;  /* 0xffffff8025107824 */ /* 0x042fe400078e00ff */
[C---:B------:R-:W-:Y:S03]  /*7ca0*/  IMAD.SHL.U32 R64, R37.reuse, 0x40, RZ ;  /* 0x0000004025407824 */ /* 0x040fe600078e00ff */
[C---:B------:R-:W-:Y:S02]  /*7cb0*/  LEA R17, P1, R16.reuse, R6, 0x1 ;  /* 0x0000000610117211 */ /* 0x040fe400078208ff */
[----:B------:R-:W1:Y:S02]  /*7cc0*/  LDC R6, c[0x0][0x244] ;  /* 0x00009100ff067b82 */ /* 0x000e640000000800 */
[----:B------:R-:W-:Y:S01]  /*7cd0*/  LEA.HI.X.SX32 R133, R16, R7, 0x1, P1 ;  /* 0x0000000710857211 */ /* 0x000fe200008f0eff */
[----:B------:R2:W-:Y:S01]  /*7ce0*/  STL [R1+0x4c], R17 ;  /* 0x00004c1101007387 */ /* 0x0005e20000100800 */
[----:B------:R-:W-:Y:S03]  /*7cf0*/  MOV R16, R17 ;  /* 0x0000001100107202 */ /* 0x000fe60000000f00 */
[----:B------:R3:W-:Y:S04]  /*7d00*/  STL [R1+0x44], R133 ;  /* 0x0000448501007387 */ /* 0x0007e80000100800 */
[----:B------:R3:W-:Y:S01]  /*7d10*/  STL [R1+0x4], R65 ;  /* 0x0000044101007387 */ /* 0x0007e20000100800 */
[----:B-1----:R-:W-:Y:S02]  /*7d20*/  SHF.L.U64.HI R37, R37, 0x6, R6 ;  /* 0x0000000625257819 */ /* 0x002fe40000010206 */
[-C--:B------:R-:W-:Y:S01]  /*7d30*/  IADD3 R6, P1, R16, R64.reuse, RZ ;  /* 0x0000004010067210 */ /* 0x080fe20007f3e0ff */
[----:B--2---:R-:W-:Y:S04]  /*7d40*/  IMAD.MOV.U32 R17, RZ, RZ, R133 ;  /* 0x000000ffff117224 */ /* 0x004fe800078e0085 */
[--C-:B------:R-:W-:Y:S01]  /*7d50*/  IMAD.X R7, R17, 0x1, R37.reuse, P1 ;  /* 0x0000000111077824 */ /* 0x100fe200008e0625 */
[----:B------:R-:W-:Y:S01]  /*7d60*/  @!PT LDS RZ, [RZ] ;  /* 0x00000000fffff984 */ /* 0x000fe20000000800 */
[----:B------:R-:W-:Y:S01]  /*7d70*/  @!PT LDS RZ, [RZ] ;  /* 0x00000000fffff984 */ /* 0x000fe20000000800 */
[----:B------:R-:W-:Y:S01]  /*7d80*/  @!PT LDS RZ, [RZ] ;  /* 0x00000000fffff984 */ /* 0x000fe20000000800 */
[----:B------:R-:W-:Y:S04]  /*7d90*/  LDGSTS.E.BYPASS.LTC128B.128 [R65], desc[UR8][R16.64] ;  /* 0x0000000010417fae */ /* 0x000fe8000b901d48 */
[----:B------:R1:W-:Y:S02]  /*7da0*/  LDGSTS.E.BYPASS.LTC128B.128 [R65+0x1000], desc[UR8][R6.64] ;  /* 0x0100000006417fae */ /* 0x0003e4000b901d48 */
[-C--:B-1----:R-:W-:Y:S04]  /*7db0*/  IADD3 R6, P1, R6, R64.reuse, RZ ;  /* 0x0000004006067210 */ /* 0x082fe80007f3e0ff */
[----:B------:R-:W-:Y:S05]  /*7dc0*/  IADD3.X R7, R7, R37, RZ, P1, !PT ;  /* 0x0000002507077210 */ /* 0x000fea0000ffe4ff */
[----:B------:R1:W-:Y:S02]  /*7dd0*/  LDGSTS.E.BYPASS.LTC128B.128 [R65+0x2000], desc[UR8][R6.64] ;  /* 0x0200000006417fae */ /* 0x0003e4000b901d48 */
[----:B-1----:R-:W-:Y:S05]  /*7de0*/  IADD3 R6, P1, R6, R64, RZ ;  /* 0x0000004006067210 */ /* 0x002fea0007f3e0ff */
[----:B------:R-:W-:Y:S05]  /*7df0*/  IMAD.X R7, R7, 0x1, R37, P1 ;  /* 0x0000000107077824 */ /* 0x000fea00008e0625 */
[----:B------:R3:W-:Y:S04]  /*7e00*/  LDGSTS.E.BYPASS.LTC128B.128 [R65+0x3000], desc[UR8][R6.64] ;  /* 0x0300000006417fae */ /* 0x0007e8000b901d48 */
[----:B------:R-:W0:Y:S02]  /*7e10*/  LDGDEPBAR ;  /* 0x00000000000079af */ /* 0x000e240000000000 */
.L_x_1070:
[----:B------:R-:W4:Y:S01]  /*7e20*/  LDL.LU R37, [R1] ;  /* 0x0000000001257983 */ /* 0x000f220000300800 */
[----:B-----5:R-:W-:Y:S01]  /*7e30*/  FADD.FTZ R10, -R0, R10 ;  /* 0x0000000a000a7221 */ /* 0x020fe20000010100 */
[----:B------:R-:W-:Y:S01]  /*7e40*/  FFMA.FTZ R16, -R181, R181, 1 ;  /* 0x3f800000b5107423 */ /* 0x000fe200000101b5 */
[C---:B------:R-:W-:Y:S01]  /*7e50*/  FADD.FTZ R19, -R4.reuse, R19 ;  /* 0x0000001304137221 */ /* 0x040fe20000010100 */
[----:B------:R-:W2:Y:S01]  /*7e60*/  LDL R138, [R1+0xc] ;  /* 0x00000c00018a7983 */ /* 0x000ea20000100800 */
[----:B------:R-:W-:Y:S01]  /*7e70*/  FADD.FTZ R18, -R4, R18 ;  /* 0x0000001204127221 */ /* 0x000fe20000010100 */
[----:B---3--:R-:W-:Y:S01]  /*7e80*/  FFMA.FTZ R7, -R180, R180, 1 ;  /* 0x3f800000b4077423 */ /* 0x008fe200000101b4 */
[----:B------:R-:W-:Y:S01]  /*7e90*/  FFMA.FTZ R6, -R171, R171, 1 ;  /* 0x3f800000ab067423 */ /* 0x000fe200000101ab */
[----:B------:R-:W3:Y:S01]  /*7ea0*/  LDL R137, [R1+0x14] ;  /* 0x0000140001897983 */ /* 0x000ee20000100800 */
[----:B------:R-:W-:Y:S01]  /*7eb0*/  FADD.FTZ R22, -R4, R22 ;  /* 0x0000001604167221 */ /* 0x000fe20000010100 */
[----:B------:R-:W-:Y:S01]  /*7ec0*/  FMUL.FTZ R17, R16, UR6 ;  /* 0x0000000610117c20 */ /* 0x000fe20008410000 */
[----:B------:R-:W-:Y:S01]  /*7ed0*/  FMUL.FTZ R19, R230, R19 ;  /* 0x00000013e6137220 */ /* 0x000fe20000410000 */
[----:B------:R-:W3:Y:S01]  /*7ee0*/  LDL R136, [R1+0x24] ;  /* 0x0000240001887983 */ /* 0x000ee20000100800 */
[----:B------:R-:W-:Y:S01]  /*7ef0*/  FMUL.FTZ R18, R231, R18 ;  /* 0x00000012e7127220 */ /* 0x000fe20000410000 */
[----:B------:R-:W-:Y:S01]  /*7f00*/  FMUL.FTZ R16, R7, UR6 ;  /* 0x0000000607107c20 */ /* 0x000fe20008410000 */
[----:B------:R-:W-:Y:S01]  /*7f10*/  FMUL.FTZ R22, R221, R22 ;  /* 0x00000016dd167220 */ /* 0x000fe20000410000 */
[----:B------:R-:W3:Y:S01]  /*7f20*/  LDL R134, [R1+0x20] ;  /* 0x0000200001867983 */ /* 0x000ee20000100800 */
[----:B------:R-:W-:Y:S01]  /*7f30*/  FMUL.FTZ R7, R6, UR6 ;  /* 0x0000000606077c20 */ /* 0x000fe20008410000 */
[----:B------:R-:W-:Y:S01]  /*7f40*/  FMUL.FTZ R18, R18, R17 ;  /* 0x0000001112127220 */ /* 0x000fe20000410000 */
[----:B------:R-:W-:Y:S01]  /*7f50*/  FADD.FTZ R23, -R4, R23 ;  /* 0x0000001704177221 */ /* 0x000fe20000010100 */
[----:B------:R-:W3:Y:S01]  /*7f60*/  LDL R133, [R1+0x8] ;  /* 0x0000080001857983 */ /* 0x000ee20000100800 */
[----:B------:R-:W-:Y:S01]  /*7f70*/  FMUL.FTZ R22, R22, R7 ;  /* 0x0000000716167220 */ /* 0x000fe20000410000 */
[----:B------:R-:W-:Y:S01]  /*7f80*/  FFMA.FTZ R7, -R166, R166, 1 ;  /* 0x3f800000a6077423 */ /* 0x000fe200000101a6 */
[----:B------:R-:W-:Y:S01]  /*7f90*/  FMUL.FTZ R23, R220, R23 ;  /* 0x00000017dc177220 */ /* 0x000fe20000410000 */
[----:B------:R-:W3:Y:S01]  /*7fa0*/  LDL R65, [R1+0x10] ;  /* 0x0000100001417983 */ /* 0x000ee20000100800 */
[C---:B------:R-:W-:Y:S01]  /*7fb0*/  FADD.FTZ R38, -R4.reuse, R38 ;  /* 0x0000002604267221 */ /* 0x040fe20000010100 */
[----:B------:R-:W-:Y:S01]  /*7fc0*/  FMUL.FTZ R17, R7, UR6 ;  /* 0x0000000607117c20 */ /* 0x000fe20008410000 */
[----:B------:R-:W-:Y:S01]  /*7fd0*/  FADD.FTZ R39, -R4, R39 ;  /* 0x0000002704277221 */ /* 0x000fe20000010100 */
[----:B------:R-:W3:Y:S01]  /*7fe0*/  LDL R64, [R1+0x1c] ;  /* 0x00001c0001407983 */ /* 0x000ee20000100800 */
[----:B------:R-:W-:Y:S01]  /*7ff0*/  FFMA.FTZ R7, -R160, R160, 1 ;  /* 0x3f800000a0077423 */ /* 0x000fe200000101a0 */
[----:B------:R-:W-:Y:S01]  /*8000*/  FMUL.FTZ R33, R36, R33 ;  /* 0x0000002124217220 */ /* 0x000fe20000410000 */
[----:B------:R-:W-:Y:S01]  /*8010*/  FMUL.FTZ R21, R32, R21 ;  /* 0x0000001520157220 */ /* 0x000fe20000410000 */
[----:B------:R-:W-:Y:S01]  /*8020*/  FMUL.FTZ R38, R203, R38 ;  /* 0x00000026cb267220 */ /* 0x000fe20000410000 */
[----:B------:R-:W-:Y:S01]  /*8030*/  FMUL.FTZ R39, R202, R39 ;  /* 0x00000027ca277220 */ /* 0x000fe20000410000 */
[----:B------:R-:W-:Y:S01]  /*8040*/  FMUL.FTZ R7, R7, UR6 ;  /* 0x0000000607077c20 */ /* 0x000fe20008410000 */
[C---:B------:R-:W-:Y:S01]  /*8050*/  FADD.FTZ R50, -R4.reuse, R50 ;  /* 0x0000003204327221 */ /* 0x040fe20000010100 */
[C---:B------:R-:W-:Y:S01]  /*8060*/  FADD.FTZ R51, -R4.reuse, R51 ;  /* 0x0000003304337221 */ /* 0x040fe20000010100 */
[C---:B------:R-:W-:Y:S01]  /*8070*/  FADD.FTZ R34, -R4.reuse, R34 ;  /* 0x0000002204227221 */ /* 0x040fe20000010100 */
[C---:B------:R-:W-:Y:S01]  /*8080*/  FADD.FTZ R35, -R4.reuse, R35 ;  /* 0x0000002304237221 */ /* 0x040fe20000010100 */
[----:B------:R-:W-:Y:S01]  /*8090*/  FMUL.FTZ R50, R177, R50 ;  /* 0x00000032b1327220 */ /* 0x000fe20000410000 */
[C---:B------:R-:W-:Y:S01]  /*80a0*/  FADD.FTZ R54, -R4.reuse, R54 ;  /* 0x0000003604367221 */ /* 0x040fe20000010100 */
[C---:B------:R-:W-:Y:S01]  /*80b0*/  FADD.FTZ R55, -R4.reuse, R55 ;  /* 0x0000003704377221 */ /* 0x040fe20000010100 */
[C---:B------:R-:W-:Y:S01]  /*80c0*/  FADD.FTZ R66, -R4.reuse, R66 ;  /* 0x0000004204427221 */ /* 0x040fe20000010100 */
[----:B------:R-:W-:Y:S01]  /*80d0*/  FADD.FTZ R67, -R4, R67 ;  /* 0x0000004304437221 */ /* 0x000fe20000010100 */
[----:B------:R-:W-:Y:S01]  /*80e0*/  FMUL.FTZ R51, R176, R51 ;  /* 0x00000033b0337220 */ /* 0x000fe20000410000 */
[----:B------:R-:W-:Y:S01]  /*80f0*/  FFMA.FTZ R4, -R152, R152, 1 ;  /* 0x3f80000098047423 */ /* 0x000fe20000010198 */
[----:B------:R-:W-:Y:S01]  /*8100*/  FMUL.FTZ R55, R172, R55 ;  /* 0x00000037ac377220 */ /* 0x000fe20000410000 */
[----:B------:R-:W-:Y:S01]  /*8110*/  FMUL.FTZ R67, R164, R67 ;  /* 0x00000043a4437220 */ /* 0x000fe20000410000 */
[----:B------:R-:W-:Y:S01]  /*8120*/  FMUL.FTZ R66, R165, R66 ;  /* 0x00000042a5427220 */ /* 0x000fe20000410000 */
[----:B------:R-:W-:Y:S01]  /*8130*/  FMUL.FTZ R4, R4, UR6 ;  /* 0x0000000604047c20 */ /* 0x000fe20008410000 */
[C---:B------:R-:W-:Y:S01]  /*8140*/  FADD.FTZ R8, -R2.reuse, R8 ;  /* 0x0000000802087221 */ /* 0x040fe20000010100 */
[C---:B------:R-:W-:Y:S01]  /*8150*/  FADD.FTZ R13, -R2.reuse, R13 ;  /* 0x0000000d020d7221 */ /* 0x040fe20000010100 */
[----:B------:R-:W-:Y:S01]  /*8160*/  FADD.FTZ R9, -R2, R9 ;  /* 0x0000000902097221 */ /* 0x000fe20000010100 */
        /* <DEDUP_REMOVED lines=40> */
[----:B------:R-:W-:Y:S01]  /*83f0*/  FMUL.FTZ R56, R213, R56 ;  /* 0x00000038d5387220 */ /* 0x000fe20000410000 */
[C---:B------:R-:W-:Y:S01]  /*8400*/  FADD.FTZ R27, -R0.reuse, R27 ;  /* 0x0000001b001b7221 */ /* 0x040fe20000010100 */
[----:B------:R-:W-:Y:S01]  /*8410*/  FMUL.FTZ R30, R245, R30 ;  /* 0x0000001ef51e7220 */ /* 0x000fe20000410000 */
[C---:B------:R-:W-:Y:S01]  /*8420*/  FADD.FTZ R43, -R0.reuse, R43 ;  /* 0x0000002b002b7221 */ /* 0x040fe20000010100 */
[----:B------:R-:W-:Y:S01]  /*8430*/  FADD.FTZ R46, -R0, R46 ;  /* 0x0000002e002e7221 */ /* 0x000fe20000010100 */
[----:B------:R-:W-:Y:S01]  /*8440*/  FMUL.FTZ R27, R248, R27 ;  /* 0x0000001bf81b7220 */ /* 0x000fe20000410000 */
[----:B------:R-:W-:Y:S01]  /*8450*/  FADD.FTZ R31, -R0, R31 ;  /* 0x0000001f001f7221 */ /* 0x000fe20000010100 */
[----:B------:R-:W-:Y:S01]  /*8460*/  FMUL.FTZ R43, R240, R43 ;  /* 0x0000002bf02b7220 */ /* 0x000fe20000410000 */
[----:B------:R-:W-:Y:S01]  /*8470*/  FMUL.FTZ R46, R237, R46 ;  /* 0x0000002eed2e7220 */ /* 0x000fe20000410000 */
[----:B------:R-:W-:Y:S01]  /*8480*/  FADD.FTZ R58, -R0, R58 ;  /* 0x0000003a003a7221 */ /* 0x000fe20000010100 */
[----:B------:R-:W-:Y:S01]  /*8490*/  FMUL.FTZ R31, R244, R31 ;  /* 0x0000001ff41f7220 */ /* 0x000fe20000410000 */
[C---:B------:R-:W-:Y:S01]  /*84a0*/  FADD.FTZ R59, -R0.reuse, R59 ;  /* 0x0000003b003b7221 */ /* 0x040fe20000010100 */
[C---:B------:R-:W-:Y:S01]  /*84b0*/  FADD.FTZ R47, -R0.reuse, R47 ;  /* 0x0000002f002f7221 */ /* 0x040fe20000010100 */
[----:B------:R-:W-:Y:S01]  /*84c0*/  FMUL.FTZ R58, R233, R58 ;  /* 0x0000003ae93a7220 */ /* 0x000fe20000410000 */
[----:B------:R-:W-:Y:S01]  /*84d0*/  FADD.FTZ R42, -R0, R42 ;  /* 0x0000002a002a7221 */ /* 0x000fe20000010100 */
[----:B------:R-:W-:Y:S01]  /*84e0*/  FMUL.FTZ R59, R232, R59 ;  /* 0x0000003be83b7220 */ /* 0x000fe20000410000 */
[----:B------:R-:W-:Y:S01]  /*84f0*/  FMUL.FTZ R47, R236, R47 ;  /* 0x0000002fec2f7220 */ /* 0x000fe20000410000 */
[C---:B------:R-:W-:Y:S01]  /*8500*/  FADD.FTZ R62, -R0.reuse, R62 ;  /* 0x0000003e003e7221 */ /* 0x040fe20000010100 */
[----:B------:R-:W-:Y:S01]  /*8510*/  FMUL.FTZ R42, R241, R42 ;  /* 0x0000002af12a7220 */ /* 0x000fe20000410000 */
[----:B------:R-:W-:Y:S01]  /*8520*/  FADD.FTZ R63, -R0, R63 ;  /* 0x0000003f003f7221 */ /* 0x000fe20000010100 */
[----:B------:R-:W-:Y:S01]  /*8530*/  FFMA.FTZ R0, -R174, R174, 1 ;  /* 0x3f800000ae007423 */ /* 0x000fe200000101ae */
[----:B------:R-:W-:Y:S02]  /*8540*/  FMUL.FTZ R62, R223, R62 ;  /* 0x0000003edf3e7220 */ /* 0x000fe40000410000 */
[----:B------:R-:W-:Y:S01]  /*8550*/  FMUL.FTZ R63, R222, R63 ;  /* 0x0000003fde3f7220 */ /* 0x000fe20000410000 */
[----:B------:R-:W-:Y:S01]  /*8560*/  FMUL.FTZ R0, R0, UR6 ;  /* 0x0000000600007c20 */ /* 0x000fe20008410000 */
[----:B----4-:R-:W-:Y:S02]  /*8570*/  FMUL.FTZ R10, R37, R10 ;  /* 0x0000000a250a7220 */ /* 0x010fe40000410000 */
[----:B------:R-:W4:Y:S04]  /*8580*/  LDL R37, [R1+0x18] ;  /* 0x0000180001257983 */ /* 0x000f280000100800 */
[----:B--2---:R1:W-:Y:S02]  /*8590*/  STS [R138+0x14000], R5 ;  /* 0x014000058a007388 */ /* 0x0043e40000000800 */
[----:B-1----:R-:W-:Y:S04]  /*85a0*/  FFMA.FTZ R5, -R170, R170, 1 ;  /* 0x3f800000aa057423 */ /* 0x002fe800000101aa */
[----:B------:R-:W-:Y:S01]  /*85b0*/  FMUL.FTZ R6, R5, UR6 ;  /* 0x0000000605067c20 */ /* 0x000fe20008410000 */
[----:B------:R-:W-:Y:S01]  /*85c0*/  FMUL.FTZ R5, R19, R16 ;  /* 0x0000001013057220 */ /* 0x000fe20000410000 */
[----:B------:R-:W-:Y:S02]  /*85d0*/  FFMA.FTZ R16, -R167, R167, 1 ;  /* 0x3f800000a7107423 */ /* 0x000fe400000101a7 */
[----:B------:R-:W-:Y:S01]  /*85e0*/  FMUL.FTZ R23, R23, R6 ;  /* 0x0000000617177220 */ /* 0x000fe20000410000 */
[----:B------:R-:W-:Y:S01]  /*85f0*/  F2FP.BF16.F32.PACK_AB R6, R21, R33 ;  /* 0x000000211506723e */ /* 0x000fe200000010ff */
[----:B------:R-:W-:Y:S01]  /*8600*/  FMUL.FTZ R33, R67, R4 ;  /* 0x0000000443217220 */ /* 0x000fe20000410000 */
[----:B------:R-:W-:Y:S01]  /*8610*/  F2FP.BF16.F32.PACK_AB R5, R5, R18 ;  /* 0x000000120505723e */ /* 0x000fe200000010ff */
[----:B------:R-:W-:Y:S01]  /*8620*/  FMUL.FTZ R18, R16, UR6 ;  /* 0x0000000610127c20 */ /* 0x000fe20008410000 */
[----:B------:R-:W-:Y:S01]  /*8630*/  FFMA.FTZ R16, -R161, R161, 1 ;  /* 0x3f800000a1107423 */ /* 0x000fe200000101a1 */
[----:B------:R-:W-:Y:S01]  /*8640*/  F2FP.BF16.F32.PACK_AB R36, R23, R22 ;  /* 0x000000161724723e */ /* 0x000fe200000010ff */
[----:B------:R-:W-:Y:S01]  /*8650*/  FMUL.FTZ R22, R39, R7 ;  /* 0x0000000727167220 */ /* 0x000fe20000410000 */
[----:B------:R-:W-:Y:S01]  /*8660*/  FFMA.FTZ R7, -R156, R156, 1 ;  /* 0x3f8000009c077423 */ /* 0x000fe2000001019c */
[----:B------:R-:W-:Y:S01]  /*8670*/  FMUL.FTZ R16, R16, UR6 ;  /* 0x0000000610107c20 */ /* 0x000fe20008410000 */
[----:B------:R1:W-:Y:S01]  /*8680*/  STS [R138+0x14400], R6 ;  /* 0x014400068a007388 */ /* 0x0003e20000000800 */
[----:B------:R-:W-:Y:S01]  /*8690*/  FFMA.FTZ R4, -R206, R206, 1 ;  /* 0x3f800000ce047423 */ /* 0x000fe200000101ce */
[----:B------:R-:W-:Y:S01]  /*86a0*/  FMUL.FTZ R7, R7, UR6 ;  /* 0x0000000607077c20 */ /* 0x000fe20008410000 */
[----:B------:R-:W-:Y:S01]  /*86b0*/  FMUL.FTZ R38, R38, R16 ;  /* 0x0000001026267220 */ /* 0x000fe20000410000 */
[----:B------:R-:W-:Y:S01]  /*86c0*/  FFMA.FTZ R16, -R157, R157, 1 ;  /* 0x3f8000009d107423 */ /* 0x000fe2000001019d */
[----:B------:R-:W-:Y:S01]  /*86d0*/  FMUL.FTZ R4, R4, UR6 ;  /* 0x0000000604047c20 */ /* 0x000fe20008410000 */
[----:B------:R-:W-:Y:S01]  /*86e0*/  FMUL.FTZ R21, R51, R7 ;  /* 0x0000000733157220 */ /* 0x000fe20000410000 */
[----:B------:R-:W-:Y:S01]  /*86f0*/  FFMA.FTZ R7, -R153, R153, 1 ;  /* 0x3f80000099077423 */ /* 0x000fe20000010199 */
[----:B------:R-:W-:Y:S01]  /*8700*/  FMUL.FTZ R16, R16, UR6 ;  /* 0x0000000610107c20 */ /* 0x000fe20008410000 */
[----:B---3--:R-:W-:Y:S01]  /*8710*/  STS [R137+0x14000], R20 ;  /* 0x0140001489007388 */ /* 0x008fe20000000800 */
[----:B------:R-:W-:Y:S01]  /*8720*/  FMUL.FTZ R13, R13, R4 ;  /* 0x000000040d0d7220 */ /* 0x000fe20000410000 */
[----:B------:R-:W-:Y:S01]  /*8730*/  FMUL.FTZ R7, R7, UR6 ;  /* 0x0000000607077c20 */ /* 0x000fe20008410000 */
[----:B------:R-:W-:Y:S01]  /*8740*/  FMUL.FTZ R50, R50, R16 ;  /* 0x0000001032327220 */ /* 0x000fe20000410000 */
[----:B------:R-:W-:Y:S01]  /*8750*/  FFMA.FTZ R16, -R154, R154, 1 ;  /* 0x3f8000009a107423 */ /* 0x000fe2000001019a */
[----:B------:R2:W-:Y:S01]  /*8760*/  STS [R137+0x14400], R5 ;  /* 0x0144000589007388 */ /* 0x0005e20000000800 */
[----:B------:R-:W-:Y:S01]  /*8770*/  FMUL.FTZ R66, R66, R7 ;  /* 0x0000000742427220 */ /* 0x000fe20000410000 */
[----:B------:R-:W-:Y:S01]  /*8780*/  FFMA.FTZ R7, -R210, R210, 1 ;  /* 0x3f800000d2077423 */ /* 0x000fe200000101d2 */
[----:B------:R-:W-:Y:S01]  /*8790*/  FMUL.FTZ R16, R16, UR6 ;  /* 0x0000000610107c20 */ /* 0x000fe20008410000 */
[----:B------:R-:W-:Y:S01]  /*87a0*/  FFMA.FTZ R4, -R196, R196, 1 ;  /* 0x3f800000c4047423 */ /* 0x000fe200000101c4 */
[----:B------:R-:W-:Y:S01]  /*87b0*/  FMUL.FTZ R18, R34, R18 ;  /* 0x0000001222127220 */ /* 0x000fe20000410000 */
[----:B------:R-:W-:Y:S01]  /*87c0*/  FMUL.FTZ R7, R7, UR6 ;  /* 0x0000000607077c20 */ /* 0x000fe20008410000 */
[----:B------:R-:W-:Y:S01]  /*87d0*/  FMUL.FTZ R32, R55, R16 ;  /* 0x0000001037207220 */ /* 0x000fe20000410000 */
[----:B------:R-:W-:Y:S01]  /*87e0*/  FMUL.FTZ R16, R247, R8 ;  /* 0x00000008f7107220 */ /* 0x000fe20000410000 */
[----:B------:R-:W-:Y:S01]  /*87f0*/  FFMA.FTZ R8, -R211, R211, 1 ;  /* 0x3f800000d3087423 */ /* 0x000fe200000101d3 */
[----:B------:R-:W-:Y:S01]  /*8800*/  FMUL.FTZ R23, R35, R17 ;  /* 0x0000001123177220 */ /* 0x000fe20000410000 */
[----:B------:R-:W-:Y:S01]  /*8810*/  FMUL.FTZ R9, R9, R7 ;  /* 0x0000000709097220 */ /* 0x000fe20000410000 */
[----:B------:R-:W-:Y:S01]  /*8820*/  FMUL.FTZ R4, R4, UR6 ;  /* 0x0000000604047c20 */ /* 0x000fe20008410000 */
[----:B------:R-:W-:Y:S01]  /*8830*/  FMUL.FTZ R8, R8, UR6 ;  /* 0x0000000608087c20 */ /* 0x000fe20008410000 */
[----:B-1----:R-:W-:Y:S01]  /*8840*/  FFMA.FTZ R6, -R207, R207, 1 ;  /* 0x3f800000cf067423 */ /* 0x002fe200000101cf */
[----:B------:R-:W-:Y:S01]  /*8850*/  F2FP.BF16.F32.PACK_AB R23, R23, R18 ;  /* 0x000000121717723e */ /* 0x000fe200000010ff */
[----:B------:R-:W-:Y:S01]  /*8860*/  FMUL.FTZ R18, R29, R4 ;  /* 0x000000041d127220 */ /* 0x000fe20000410000 */
[----:B------:R-:W-:Y:S01]  /*8870*/  FMUL.FTZ R16, R16, R8 ;  /* 0x0000000810107220 */ /* 0x000fe20000410000 */
[----:B------:R-:W-:Y:S01]  /*8880*/  FMUL.FTZ R6, R6, UR6 ;  /* 0x0000000606067c20 */ /* 0x000fe20008410000 */
[----:B------:R-:W-:Y:S01]  /*8890*/  FFMA.FTZ R7, -R200, R200, 1 ;  /* 0x3f800000c8077423 */ /* 0x000fe200000101c8 */
[----:B------:R-:W-:Y:S01]  /*88a0*/  FFMA.FTZ R8, -R201, R201, 1 ;  /* 0x3f800000c9087423 */ /* 0x000fe200000101c9 */
[----:B------:R-:W-:Y:S01]  /*88b0*/  FFMA.FTZ R17, -R155, R155, 1 ;  /* 0x3f8000009b117423 */ /* 0x000fe2000001019b */
[----:B------:R-:W-:Y:S01]  /*88c0*/  F2FP.BF16.F32.PACK_AB R4, R9, R16 ;  /* 0x000000100904723e */ /* 0x000fe200000010ff */
[----:B------:R-:W-:Y:S01]  /*88d0*/  FMUL.FTZ R12, R12, R6 ;  /* 0x000000060c0c7220 */ /* 0x000fe20000410000 */
[----:B------:R-:W-:Y:S01]  /*88e0*/  FMUL.FTZ R7, R7, UR6 ;  /* 0x0000000607077c20 */ /* 0x000fe20008410000 */
[----:B------:R-:W-:Y:S01]  /*88f0*/  FFMA.FTZ R6, -R197, R197, 1 ;  /* 0x3f800000c5067423 */ /* 0x000fe200000101c5 */
[----:B--2---:R-:W-:Y:S01]  /*8900*/  FFMA.FTZ R5, -R168, R168, 1 ;  /* 0x3f800000a8057423 */ /* 0x004fe200000101a8 */
[----:B------:R1:W-:Y:S01]  /*8910*/  STS [R138+0x16000], R4 ;  /* 0x016000048a007388 */ /* 0x0003e20000000800 */
[----:B------:R-:W-:Y:S01]  /*8920*/  FMUL.FTZ R19, R25, R7 ;  /* 0x0000000719137220 */ /* 0x000fe20000410000 */
[----:B------:R-:W-:Y:S01]  /*8930*/  FMUL.FTZ R6, R6, UR6 ;  /* 0x0000000606067c20 */ /* 0x000fe20008410000 */
[----:B------:R-:W-:Y:S01]  /*8940*/  FFMA.FTZ R7, -R182, R182, 1 ;  /* 0x3f800000b6077423 */ /* 0x000fe200000101b6 */
[----:B------:R-:W-:Y:S01]  /*8950*/  F2FP.BF16.F32.PACK_AB R20, R13, R12 ;  /* 0x0000000c0d14723e */ /* 0x000fe200000010ff */
        /* <DEDUP_REMOVED lines=8> */
[----:B------:R-:W-:Y:S01]  /*89e0*/  FMUL.FTZ R7, R2, UR6 ;  /* 0x0000000602077c20 */ /* 0x000fe20008410000 */
[----:B------:R-:W-:Y:S01]  /*89f0*/  FFMA.FTZ R2, -R158, R158, 1 ;  /* 0x3f8000009e027423 */ /* 0x000fe2000001019e */
[----:B------:R-:W-:Y:S01]  /*8a00*/  FMUL.FTZ R8, R8, UR6 ;  /* 0x0000000608087c20 */ /* 0x000fe20008410000 */
[----:B------:R-:W-:Y:S01]  /*8a10*/  FMUL.FTZ R44, R44, R6 ;  /* 0x000000062c2c7220 */ /* 0x000fe20000410000 */
[----:B------:R-:W-:Y:S01]  /*8a20*/  FFMA.FTZ R6, -R163, R163, 1 ;  /* 0x3f800000a3067423 */ /* 0x000fe200000101a3 */
[----:B------:R-:W-:Y:S01]  /*8a30*/  FMUL.FTZ R2, R2, UR6 ;  /* 0x0000000602027c20 */ /* 0x000fe20008410000 */
[----:B------:R-:W-:Y:S01]  /*8a40*/  FMUL.FTZ R17, R17, UR6 ;  /* 0x0000000611117c20 */ /* 0x000fe20008410000 */
[----:B------:R-:W-:Y:S01]  /*8a50*/  FMUL.FTZ R5, R5, UR6 ;  /* 0x0000000605057c20 */ /* 0x000fe20008410000 */
[----:B------:R-:W-:Y:S01]  /*8a60*/  FMUL.FTZ R6, R6, UR6 ;  /* 0x0000000606067c20 */ /* 0x000fe20008410000 */
[----:B------:R-:W-:Y:S01]  /*8a70*/  FMUL.FTZ R16, R61, R2 ;  /* 0x000000023d107220 */ /* 0x000fe20000410000 */
[----:B------:R-:W-:Y:S01]  /*8a80*/  FFMA.FTZ R2, -R227, R227, 1 ;  /* 0x3f800000e3027423 */ /* 0x000fe200000101e3 */
[----:B------:R-:W-:Y:S01]  /*8a90*/  FMUL.FTZ R24, R24, R8 ;  /* 0x0000000818187220 */ /* 0x000fe20000410000 */
[----:B-1----:R-:W-:Y:S01]  /*8aa0*/  FFMA.FTZ R4, -R229, R229, 1 ;  /* 0x3f800000e5047423 */ /* 0x002fe200000101e5 */
[----:B------:R-:W-:Y:S01]  /*8ab0*/  FMUL.FTZ R54, R54, R17 ;  /* 0x0000001136367220 */ /* 0x000fe20000410000 */
[----:B------:R-:W-:Y:S01]  /*8ac0*/  FFMA.FTZ R8, -R183, R183, 1 ;  /* 0x3f800000b7087423 */ /* 0x000fe200000101b7 */
        /* <DEDUP_REMOVED lines=35> */
[----:B------:R1:W-:Y:S01]  /*8d00*/  STS [R136+0x14400], R36 ;  /* 0x0144002488007388 */ /* 0x0003e20000000800 */
        /* <DEDUP_REMOVED lines=23> */
[----:B------:R-:W-:Y:S01]  /*8e80*/  STS [R134+0x16400], R4 ;  /* 0x0164000486007388 */ /* 0x000fe20000000800 */
        /* <DEDUP_REMOVED lines=25> */
[----:B-1----:R-:W-:Y:S03]  /*9020*/  SHF.L.U32 R36, R192, 0x1, RZ ;  /* 0x00000001c0247819 */ /* 0x002fe600000006ff */
[----:B------:R1:W-:Y:S04]  /*9030*/  STS [R65+0x16400], R0 ;  /* 0x0164000041007388 */ /* 0x0003e80000000800 */
[----:B------:R-:W-:Y:S04]  /*9040*/  STS [R64+0x14000], R49 ;  /* 0x0140003140007388 */ /* 0x000fe80000000800 */
[----:B------:R-:W-:Y:S04]  /*9050*/  STS [R64+0x14400], R32 ;  /* 0x0144002040007388 */ /* 0x000fe80000000800 */
[----:B------:R-:W3:Y:S04]  /*9060*/  LDL R39, [R1+0x68] ;  /* 0x0000680001277983 */ /* 0x000ee80000100800 */
[----:B------:R-:W3:Y:S01]  /*9070*/  LDL.LU R38, [R1+0x28] ;  /* 0x0000280001267983 */ /* 0x000ee20000300800 */
[----:B--2---:R-:W-:Y:S04]  /*9080*/  MOV R2, UR4 ;  /* 0x0000000400027c02 */ /* 0x004fe80008000f00 */
[----:B------:R-:W-:Y:S04]  /*9090*/  IADD3 R2, R36, 0x8000, R2 ;  /* 0x0000800024027810 */ /* 0x000fe80007ffe002 */
[----:B-1----:R-:W-:Y:S01]  /*90a0*/  IADD3 R0, R2, R185, RZ ;  /* 0x000000b902007210 */ /* 0x002fe20007ffe0ff */
[----:B----4-:R-:W-:Y:S04]  /*90b0*/  STS [R37+0x14000], R48 ;  /* 0x0140003025007388 */ /* 0x010fe80000000800 */
[----:B------:R-:W-:Y:S04]  /*90c0*/  STS [R37+0x14400], R33 ;  /* 0x0144002125007388 */ /* 0x000fe80000000800 */
[----:B------:R-:W-:Y:S04]  /*90d0*/  STS [R64+0x16000], R17 ;  /* 0x0160001140007388 */ /* 0x000fe80000000800 */
[----:B------:R-:W-:Y:S04]  /*90e0*/  STS [R64+0x16400], R5 ;  /* 0x0164000540007388 */ /* 0x000fe80000000800 */
[----:B------:R-:W-:Y:S04]  /*90f0*/  STS [R37+0x16000], R16 ;  /* 0x0160001025007388 */ /* 0x000fe80000000800 */
[----:B------:R1:W-:Y:S01]  /*9100*/  STS [R37+0x16400], R6 ;  /* 0x0164000625007388 */ /* 0x0003e20000000800 */
[----:B------:R-:W-:Y:S06]  /*9110*/  BAR.SYNC.DEFER_BLOCKING 0x0 ;  /* 0x0000000000007b1d */ /* 0x000fec0000010000 */
[----:B------:R-:W-:Y:S04]  /*9120*/  LDSM.16.MT88.4 R4, [R3+0x1c000] ;  /* 0x01c000000304783b */ /* 0x000fe80000004200 */
[----:B------:R-:W2:Y:S04]  /*9130*/  LDSM.16.MT88.4 R8, [R2] ;  /* 0x000000000208783b */ /* 0x000ea80000004200 */
[----:B------:R-:W4:Y:S04]  /*9140*/  LDSM.16.MT88.4 R12, [R3+0x20000] ;  /* 0x02000000030c783b */ /* 0x000f280000004200 */
[----:B------:R-:W4:Y:S04]  /*9150*/  LDSM.16.MT88.4 R16, [R0] ;  /* 0x000000000010783b */ /* 0x000f280000004200 */
[----:B-1----:R-:W3:Y:S04]  /*9160*/  LDL.LU R37, [R1+0x2c] ;  /* 0x00002c0001257983 */ /* 0x002ee80000300800 */
[----:B------:R-:W-:Y:S04]  /*9170*/  LDSM.16.MT88.4 R20, [R3+0x1c800] ;  /* 0x01c800000314783b */ /* 0x000fe80000004200 */
[----:B------:R-:W1:Y:S04]  /*9180*/  LDSM.16.MT88.4 R24, [R2+0x800] ;  /* 0x000800000218783b */ /* 0x000e680000004200 */
[----:B------:R-:W1:Y:S04]  /*9190*/  LDSM.16.MT88.4 R28, [R3+0x20800] ;  /* 0x02080000031c783b */ /* 0x000e680000004200 */
[----:B------:R-:W1:Y:S01]  /*91a0*/  LDSM.16.MT88.4 R32, [R0+0x800] ;  /* 0x000800000020783b */ /* 0x000e620000004200 */
[-C--:B--2---:R-:W-:Y:S06]  /*91b0*/  HMMA.16816.F32.BF16 R68, R4, R8.reuse, R68 ;  /* 0x000000080444723c */ /* 0x084fec0000041844 */
[C---:B----4-:R-:W-:Y:S06]  /*91c0*/  HMMA.16816.F32.BF16 R72, R12.reuse, R8, R72 ;  /* 0x000000080c48723c */ /* 0x050fec0000041848 */
        /* <DEDUP_REMOVED lines=8> */
[----:B------:R-:W2:Y:S04]  /*9250*/  LDSM.16.MT88.4 R4, [R3+0x1d000] ;  /* 0x01d000000304783b */ /* 0x000ea80000004200 */
[----:B------:R-:W4:Y:S01]  /*9260*/  LDSM.16.MT88.4 R16, [R0+0x1000] ;  /* 0x001000000010783b */ /* 0x000f220000004200 */
[-C--:B-1----:R-:W-:Y:S06]  /*9270*/  HMMA.16816.F32.BF16 R68, R20, R24.reuse, R68 ;  /* 0x000000181444723c */ /* 0x082fec0000041844 */
        /* <DEDUP_REMOVED lines=9> */
[----:B------:R-:W1:Y:S04]  /*9310*/  LDSM.16.MT88.4 R20, [R3+0x1d800] ;  /* 0x01d800000314783b */ /* 0x000e680000004200 */
[----:B------:R-:W1:Y:S01]  /*9320*/  LDSM.16.MT88.4 R32, [R0+0x1800] ;  /* 0x001800000020783b */ /* 0x000e620000004200 */
[-C--:B--2---:R-:W-:Y:S06]  /*9330*/  HMMA.16816.F32.BF16 R68, R4, R8.reuse, R68 ;  /* 0x000000080444723c */ /* 0x084fec0000041844 */
[C---:B------:R-:W-:Y:S06]  /*9340*/  HMMA.16816.F32.BF16 R72, R12.reuse, R8, R72 ;  /* 0x000000080c48723c */ /* 0x040fec0000041848 */
[-C--:B------:R-:W-:Y:S06]  /*9350*/  HMMA.16816.F32.BF16 R76, R12, R10.reuse, R76 ;  /* 0x0000000a0c4c723c */ /* 0x080fec000004184c */
[C---:B------:R-:W-:Y:S01]  /*9360*/  HMMA.16816.F32.BF16 R80, R4.reuse, R10, R80 ;  /* 0x0000000a0450723c */ /* 0x040fe20000041850 */
[----:B------:R-:W-:Y:S05]  /*9370*/  LDSM.16.MT88.4 R8, [R2+0x2000] ;  /* 0x002000000208783b */ /* 0x000fea0000004200 */
[-C--:B----4-:R-:W-:Y:S06]  /*9380*/  HMMA.16816.F32.BF16 R84, R4, R16.reuse, R84 ;  /* 0x000000100454723c */ /* 0x090fec0000041854 */
[C---:B------:R-:W-:Y:S05]  /*9390*/  HMMA.16816.F32.BF16 R88, R12.reuse, R16, R88 ;  /* 0x000000100c58723c */ /* 0x040fea0000041858 */
[----:B---3--:R-:W-:Y:S01]  /*93a0*/  LEA R145, R39, UR4, 0x1 ;  /* 0x0000000427917c11 */ /* 0x008fe2000f8e08ff */
[-C--:B------:R-:W-:Y:S01]  /*93b0*/  HMMA.16816.F32.BF16 R92, R12, R18.reuse, R92 ;  /* 0x000000120c5c723c */ /* 0x080fe2000004185c */
[----:B------:R-:W-:Y:S04]  /*93c0*/  LDSM.16.MT88.4 R12, [R3+0x22000] ;  /* 0x02200000030c783b */ /* 0x000fe80000004200 */
[----:B------:R-:W-:Y:S01]  /*93d0*/  MOV R147, R38 ;  /* 0x0000002600937202 */ /* 0x000fe20000000f00 */
[----:B------:R-:W-:Y:S01]  /*93e0*/  HMMA.16816.F32.BF16 R96, R4, R18, R96 ;  /* 0x000000120460723c */ /* 0x000fe20000041860 */
[----:B------:R-:W2:Y:S04]  /*93f0*/  LDSM.16.MT88.4 R4, [R3+0x1e000] ;  /* 0x01e000000304783b */ /* 0x000ea80000004200 */
[----:B------:R-:W3:Y:S01]  /*9400*/  LDSM.16.MT88.4 R16, [R0+0x2000] ;  /* 0x002000000010783b */ /* 0x000ee20000004200 */
        /* <DEDUP_REMOVED lines=11> */
[----:B------:R-:W4:Y:S01]  /*94c0*/  LDSM.16.MT88.4 R32, [R0+0x2800] ;  /* 0x002800000020783b */ /* 0x000f220000004200 */
[-C--:B--2---:R-:W-:Y:S06]  /*94d0*/  HMMA.16816.F32.BF16 R68, R4, R8.reuse, R68 ;  /* 0x000000080444723c */ /* 0x084fec0000041844 */
        /* <DEDUP_REMOVED lines=16> */
[-C--:B----4-:R-:W-:Y:S06]  /*95e0*/  HMMA.16816.F32.BF16 R84, R20, R32.reuse, R84 ;  /* 0x000000201454723c */ /* 0x090fec0000041854 */
[C---:B------:R-:W-:Y:S05]  /*95f0*/  HMMA.16816.F32.BF16 R88, R28.reuse, R32, R88 ;  /* 0x000000201c58723c */ /* 0x040fea0000041858 */
[----:B------:R-:W-:Y:S01]  /*9600*/  MOV R146, R37 ;  /* 0x0000002500927202 */ /* 0x000fe20000000f00 */
[-C--:B------:R-:W-:Y:S01]  /*9610*/  HMMA.16816.F32.BF16 R92, R28, R34.reuse, R92 ;  /* 0x000000221c5c723c */ /* 0x080fe2000004185c */
[----:B------:R-:W-:Y:S05]  /*9620*/  LDSM.16.MT88.4 R28, [R3+0x23800] ;  /* 0x02380000031c783b */ /* 0x000fea0000004200 */
[----:B------:R-:W-:Y:S01]  /*9630*/  HMMA.16816.F32.BF16 R96, R20, R34, R96 ;  /* 0x000000221460723c */ /* 0x000fe20000041860 */
[----:B------:R-:W1:Y:S04]  /*9640*/  LDSM.16.MT88.4 R20, [R3+0x1f800] ;  /* 0x01f800000314783b */ /* 0x000e680000004200 */
[----:B------:R-:W4:Y:S01]  /*9650*/  LDSM.16.MT88.4 R32, [R0+0x3800] ;  /* 0x003800000020783b */ /* 0x000f220000004200 */
[-C--:B--2---:R-:W-:Y:S01]  /*9660*/  HMMA.16816.F32.BF16 R68, R4, R8.reuse, R68 ;  /* 0x000000080444723c */ /* 0x084fe20000041844 */
[----:B------:R-:W-:Y:S05]  /*9670*/  BAR.SYNC.DEFER_BLOCKING 0x0 ;  /* 0x0000000000007b1d */ /* 0x000fea0000010000 */
[C---:B------:R-:W-:Y:S06]  /*9680*/  HMMA.16816.F32.BF16 R72, R12.reuse, R8, R72 ;  /* 0x000000080c48723c */ /* 0x040fec0000041848 */
[-C--:B------:R-:W-:Y:S06]  /*9690*/  HMMA.16816.F32.BF16 R76, R12, R10.reuse, R76 ;  /* 0x0000000a0c4c723c */ /* 0x080fec000004184c */
[C---:B------:R-:W-:Y:S06]  /*96a0*/  HMMA.16816.F32.BF16 R80, R4.reuse, R10, R80 ;  /* 0x0000000a0450723c */ /* 0x040fec0000041850 */
[-C--:B---3--:R-:W-:Y:S06]  /*96b0*/  HMMA.16816.F32.BF16 R84, R4, R16.reuse, R84 ;  /* 0x000000100454723c */ /* 0x088fec0000041854 */
[C---:B------:R-:W-:Y:S06]  /*96c0*/  HMMA.16816.F32.BF16 R88, R12.reuse, R16, R88 ;  /* 0x000000100c58723c */ /* 0x040fec0000041858 */
[-C--:B------:R-:W-:Y:S06]  /*96d0*/  HMMA.16816.F32.BF16 R92, R12, R18.reuse, R92 ;  /* 0x000000120c5c723c */ /* 0x080fec000004185c */
[----:B------:R-:W-:Y:S06]  /*96e0*/  HMMA.16816.F32.BF16 R96, R4, R18, R96 ;  /* 0x000000120460723c */ /* 0x000fec0000041860 */
[-C--:B-1----:R-:W-:Y:S06]  /*96f0*/  HMMA.16816.F32.BF16 R68, R20, R24.reuse, R68 ;  /* 0x000000181444723c */ /* 0x082fec0000041844 */
        /* <DEDUP_REMOVED lines=11> */
[----:B------:R-:W1:Y:S03]  /*97b0*/  LDC R7, c[0x0][0x420] ;  /* 0x00010800ff077b82 */ /* 0x000e660000000800 */
[----:B------:R-:W3:Y:S05]  /*97c0*/  LDL.LU R37, [R1+0x48] ;  /* 0x0000480001257983 */ /* 0x000eea0000300800 */
[----:B------:R-:W4:Y:S01]  /*97d0*/  LDC R11, c[0x0][0x424] ;  /* 0x00010900ff0b7b82 */ /* 0x000f220000000800 */
[----:B---3--:R-:W-:Y:S01]  /*97e0*/  IMAD.MOV.U32 R4, RZ, RZ, R37 ;  /* 0x000000ffff047224 */ /* 0x008fe200078e0025 */
[C---:B-1----:R-:W-:Y:S01]  /*97f0*/  SHF.L.U32 R10, R7.reuse, 0x6, RZ ;  /* 0x00000006070a7819 */ /* 0x042fe200000006ff */
[C---:B------:R-:W-:Y:S02]  /*9800*/  IMAD.U32 R0, R7.reuse, -0x80, RZ ;  /* 0xffffff8007007824 */ /* 0x040fe400078e00ff */
[----:B--2---:R-:W-:Y:S03]  /*9810*/  IMAD.MOV.U32 R5, RZ, RZ, R38 ;  /* 0x000000ffff057224 */ /* 0x004fe600078e0026 */
[C---:B------:R-:W-:Y:S04]  /*9820*/  LEA R6, P1, R0.reuse, R4, 0x1 ;  /* 0x0000000400067211 */ /* 0x040fe800078208ff */
[----:B------:R-:W-:Y:S01]  /*9830*/  LEA.HI.X.SX32 R8, R0, R5, 0x1, P1 ;  /* 0x0000000500087211 */ /* 0x000fe200008f0eff */
[----:B------:R-:W-:Y:S01]  /*9840*/  STL [R1+0x48], R6 ;  /* 0x0000480601007387 */ /* 0x000fe20000100800 */
[----:B----4-:R-:W-:Y:S03]  /*9850*/  SHF.L.U64.HI R0, R7, 0x6, R11 ;  /* 0x0000000607007819 */ /* 0x010fe6000001020b */
[----:B------:R1:W-:Y:S01]  /*9860*/  STL [R1+0x30], R8 ;  /* 0x0000300801007387 */ /* 0x0003e20000100800 */
[----:B------:R-:W-:Y:S02]  /*9870*/  IMAD.MOV.U32 R9, RZ, RZ, R8 ;  /* 0x000000ffff097224 */ /* 0x000fe400078e0008 */
[----:B-1----:R-:W-:Y:S05]  /*9880*/  IMAD.MOV.U32 R8, RZ, RZ, R6 ;  /* 0x000000ffff087224 */ /* 0x002fea00078e0006 */
[----:B------:R-:W-:Y:S01]  /*9890*/  @!PT LDS RZ, [RZ] ;  /* 0x00000000fffff984 */ /* 0x000fe20000000800 */
[----:B------:R-:W-:Y:S01]  /*98a0*/  @!PT LDS RZ, [RZ] ;  /* 0x00000000fffff984 */ /* 0x000fe20000000800 */
[----:B------:R-:W-:Y:S01]  /*98b0*/  @!PT LDS RZ, [RZ] ;  /* 0x00000000fffff984 */ /* 0x000fe20000000800 */
[----:B------:R1:W-:Y:S01]  /*98c0*/  LDGSTS.E.BYPASS.LTC128B.128 [R145+0x8000], desc[UR8][R8.64] ;  /* 0x0800000008917fae */ /* 0x0003e2000b901d48 */
[-C--:B------:R-:W-:Y:S04]  /*98d0*/  IADD3 R6, P1, R8, R10.reuse, RZ ;  /* 0x0000000a08067210 */ /* 0x080fe80007f3e0ff */
        /* <DEDUP_REMOVED lines=9> */
.L_x_1071:
        /* <DEDUP_REMOVED lines=493> */
.L_x_1073:
        /* <DEDUP_REMOVED lines=23> */
.L_x_1074:
        /* <DEDUP_REMOVED lines=13> */
[----:B------:R-:W-:-:S03]  /*ba80*/  SHF.R.S32.HI R17, RZ, 0x1f, R0 ;  /* 0x0000001fff117819 */ /* 0x000fc60000011400 */
[----:B------:R-:W-:Y:S01]  /*ba90*/  MOV R2, UR14 ;  /* 0x0000000e00027c02 */ /* 0x000fe20008000f00 */
[----:B------:R-:W-:Y:S01]  /*baa0*/  ULDC.64 UR14, c[0x0][0x468] ;  /* 0x00011a00000e7ab9 */ /* 0x000fe20000000a00 */
[----:B------:R-:W-:Y:S01]  /*bab0*/  IADD3 R4, P0, R4, UR16, RZ ;  /* 0x0000001004047c10 */ /* 0x000fe2000ff1e0ff */
[----:B------:R-:W-:Y:S01]  /*bac0*/  UIMAD UR16, UR20, UR14, URZ ;  /* 0x0000000e141072a4 */ /* 0x000fe2000f8e023f */
[----:B------:R-:W-:Y:S02]  /*bad0*/  VIADD R6, R0, 0x20 ;  /* 0x0000002000067836 */ /* 0x000fe40000000000 */
[----:B------:R-:W-:Y:S01]  /*bae0*/  IADD3.X R5, R5, UR22, R2, P0, !PT ;  /* 0x0000001605057c10 */ /* 0x000fe200087fe402 */
[----:B------:R-:W-:Y:S01]  /*baf0*/  IMAD.U32 R2, RZ, RZ, UR14 ;  /* 0x0000000eff027e24 */ /* 0x000fe2000f8e00ff */
[----:B------:R1:W2:Y:S01]  /*bb00*/  LDS.128 R20, [R145+0xd000] ;  /* 0x00d0000091147984 */ /* 0x0002a20000000c00 */
[----:B------:R-:W-:Y:S01]  /*bb10*/  UIMAD UR15, UR59, UR15, UR16 ;  /* 0x0000000f3b0f72a4 */ /* 0x000fe2000f8e0210 */
[----:B------:R-:W-:Y:S01]  /*bb20*/  ISETP.GE.AND P3, PT, R6, UR11, PT ;  /* 0x0000000b06007c0c */ /* 0x000fe2000bf66270 */
[----:B------:R-:W-:Y:S01]  /*bb30*/  IMAD.WIDE.U32 R4, R2, UR59, R4 ;  /* 0x0000003b02047c25 */ /* 0x000fe2000f8e0004 */
[----:B------:R1:W4:Y:S03]  /*bb40*/  LDS.128 R24, [R145+0x11000] ;  /* 0x0110000091187984 */ /* 0x0003260000000c00 */
[C---:B------:R-:W-:Y:S01]  /*bb50*/  VIADD R7, R0.reuse, 0x40 ;  /* 0x0000004000077836 */ /* 0x040fe20000000000 */
[----:B------:R1:W1:Y:S01]  /*bb60*/  LDS.128 R28, [R145+0x12000] ;  /* 0x01200000911c7984 */ /* 0x0002620000000c00 */
[----:B------:R-:W-:Y:S01]  /*bb70*/  VIADD R6, R0, 0x60 ;  /* 0x0000006000067836 */ /* 0x000fe20000000000 */
[----:B------:R-:W-:-:S02]  /*bb80*/  IADD3 R16, R5, UR15, RZ ;  /* 0x0000000f05107c10 */ /* 0x000fc4000fffe0ff */
[----:B------:R1:W1:Y:S01]  /*bb90*/  LDS.128 R32, [R145+0x13000] ;  /* 0x0130000091207984 */ /* 0x0002620000000c00 */
[----:B------:R-:W-:Y:S02]  /*bba0*/  ISETP.GE.AND P2, PT, R7, UR11, PT ;  /* 0x0000000b07007c0c */ /* 0x000fe4000bf46270 */
[----:B------:R-:W-:Y:S01]  /*bbb0*/  ISETP.GE.AND P1, PT, R6, UR11, PT ;  /* 0x0000000b06007c0c */ /* 0x000fe2000bf26270 */
[----:B------:R-:W-:-:S12]  /*bbc0*/  @P4 BRA `(.L_x_1076) ;  /* 0x00000000002c4947 */ /* 0x000fd80003800000 */
        /* <DEDUP_REMOVED lines=11> */
.L_x_1076:
[----:B------:R-:W-:Y:S05]  /*bc80*/  BSYNC B0 ;  /* 0x0000000000007941 */ /* 0x000fea0003800000 */
.L_x_1075:
        /* <DEDUP_REMOVED lines=14> */
.L_x_1078:
[----:B------:R-:W-:Y:S05]  /*bd70*/  BSYNC B0 ;  /* 0x0000000000007941 */ /* 0x000fea0003800000 */
.L_x_1077:
        /* <DEDUP_REMOVED lines=15> */
.L_x_1080:
[----:B------:R-:W-:Y:S05]  /*be70*/  BSYNC B0 ;  /* 0x0000000000007941 */ /* 0x000fea0003800000 */
.L_x_1079:
        /* <DEDUP_REMOVED lines=15> */
.L_x_1082:
[----:B------:R-:W-:Y:S05]  /*bf70*/  BSYNC B0 ;  /* 0x0000000000007941 */ /* 0x000fea0003800000 */
.L_x_1081:
        /* <DEDUP_REMOVED lines=27> */
.L_x_1084:
[----:B------:R-:W-:Y:S05]  /*c130*/  BSYNC B0 ;  /* 0x0000000000007941 */ /* 0x000fea0003800000 */
.L_x_1083:
        /* <DEDUP_REMOVED lines=14> */
.L_x_1086:
[----:B------:R-:W-:Y:S05]  /*c220*/  BSYNC B0 ;  /* 0x0000000000007941 */ /* 0x000fea0003800000 */
.L_x_1085:
        /* <DEDUP_REMOVED lines=13> */
[----:B------:R1:W-:Y:S02]  /*c300*/  STG.E.128 desc[UR8][R8.64], R28 ;  /* 0x0000001c08007986 */ /* 0x0003e4000c101d08 */
.L_x_1088:
[----:B------:R-:W-:Y:S05]  /*c310*/  BSYNC B0 ;  /* 0x0000000000007941 */ /* 0x000fea0003800000 */
.L_x_1087:
        /* <DEDUP_REMOVED lines=13> */
.L_x_1069:
[----:B------:R-:W-:Y:S05]  /*c3f0*/  BSYNC B1 ;  /* 0x0000000000017941 */ /* 0x000fea0003800000 */
.L_x_1047:
[----:B------:R-:W5:Y:S01]  /*c400*/  LDL R2, [R1+0xac] ;  /* 0x0000ac0001027983 */ /* 0x000f620000100800 */
[----:B------:R-:W-:Y:S02]  /*c410*/  ULDC UR6, c[0x0][0xc] ;  /* 0x0000030000067ab9 */ /* 0x000fe40000000800 */
[----:B------:R-:W-:Y:S01]  /*c420*/  UIADD3 UR17, UR6, UR17, URZ ;  /* 0x0000001106117290 */ /* 0x000fe2000fffe03f */
[----:B-----5:R-:W-:-:S13]  /*c430*/  R2UR UR7, R2 ;  /* 0x00000000020772ca */ /* 0x020fda00000e0000 */
[----:B------:R-:W-:-:S06]  /*c440*/  UISETP.GE.AND UP0, UPT, UR17, UR7, UPT ;  /* 0x000000071100728c */ /* 0x000fcc000bf06270 */
[----:B------:R-:W-:-:S13]  /*c450*/  PLOP3.LUT P0, PT, PT, PT, UP0, 0x80, 0x0 ;  /* 0x000000000000781c */ /* 0x000fda0003f0f008 */
[----:B------:R-:W-:Y:S05]  /*c460*/  @P0 BRA `(.L_x_1089) ;  /* 0x0000000000040947 */ /* 0x000fea0003800000 */
[----:B------:R-:W-:Y:S05]  /*c470*/  BRA `(.L_x_1090) ;  /* 0xffffff4400d87947 */ /* 0x000fea000383ffff */
.L_x_1089:
[----:B------:R-:W-:Y:S05]  /*c480*/  EXIT ;  /* 0x000000000000794d */ /* 0x000fea0003800000 */
.L_x_1091:
        /* <DEDUP_REMOVED lines=15> */
.L_x_1280:


//--------------------- .text._ZN5flash44flash_bwd_dq_dk_dv_loop_seqk_parallel_kernelI23Flash_bwd_kernel_traitsILi64ELi128ELi128ELi8ELi4ELi4ELi4ELb0ELb0EN7cutlass10bfloat16_tE19Flash_kernel_traitsILi64ELi128ELi128ELi8ES3_EELb1ELb1ELb0ELb1ELb0ELb0ELb0EEEvNS_16Flash_bwd_paramsE --------------------------
	.section	.text._ZN5flash44flash_bwd_dq_dk_dv_loop_seqk_parallel_kernelI23Flash_bwd_kernel_traitsILi64ELi128ELi128ELi8ELi4ELi4ELi4ELb0ELb0EN7cutlass10bfloat16_tE19Flash_kernel_traitsILi64ELi128ELi128ELi8ES3_EELb1ELb1ELb0ELb1ELb0ELb0ELb0EEEvNS_16Flash_bwd_paramsE,"ax",@progbits
	.align	128
        .global         _ZN5flash44flash_bwd_dq_dk_dv_loop_seqk_parallel_kernelI23Flash_bwd_kernel_traitsILi64ELi128ELi128ELi8ELi4ELi4ELi4ELb0ELb0EN7cutlass10bfloat16_tE19Flash_kernel_traitsILi64ELi128ELi128ELi8ES3_EELb1ELb1ELb0ELb1ELb0ELb0ELb0EEEvNS_16Flash_bwd_paramsE
        .type           _ZN5flash44flash_bwd_dq_dk_dv_loop_seqk_parallel_kernelI23Flash_bwd_kernel_traitsILi64ELi128ELi128ELi8ELi4ELi4ELi4ELb0ELb0EN7cutlass10bfloat16_tE19Flash_kernel_traitsILi64ELi128ELi128ELi8ES3_EELb1ELb1ELb0ELb1ELb0ELb0ELb0EEEvNS_16Flash_bwd_paramsE,@function
        .size           _ZN5flash44flash_bwd_dq_dk_dv_loop_seqk_parallel_kernelI23Flash_bwd_kernel_traitsILi64ELi128ELi128ELi8ELi4ELi4ELi4ELb0ELb0EN7cutlass10bfloat16_tE19Flash_kernel_traitsILi64ELi128ELi128ELi8ES3_EELb1ELb1ELb0ELb1ELb0ELb0ELb0EEEvNS_16Flash_bwd_paramsE,(.L_x_1281 - _ZN5flash44flash_bwd_dq_dk_dv_loop_seqk_parallel_kernelI23Flash_bwd_kernel_traitsILi64ELi128ELi128ELi8ELi4ELi4ELi4ELb0ELb0EN7cutlass10bfloat16_tE19Flash_kernel_traitsILi64ELi128ELi128ELi8ES3_EELb1ELb1ELb0ELb1ELb0ELb0ELb0EEEvNS_16Flash_bwd_paramsE)
        .other          _ZN5flash44flash_bwd_dq_dk_dv_loop_seqk_parallel_kernelI23Flash_bwd_kernel_traitsILi64ELi128ELi128ELi8ELi4ELi4ELi4ELb0ELb0EN7cutlass10bfloat16_tE19Flash_kernel_traitsILi64ELi128ELi128ELi8ES3_EELb1ELb1ELb0ELb1ELb0ELb0ELb0EEEvNS_16Flash_bwd_paramsE,@"STO_CUDA_ENTRY STV_DEFAULT"
_ZN5flash44flash_bwd_dq_dk_dv_loop_seqk_parallel_kernelI23Flash_bwd_kernel_traitsILi64ELi128ELi128ELi8ELi4ELi4ELi4ELb0ELb0EN7cutlass10bfloat16_tE19Flash_kernel_traitsILi64ELi128ELi128ELi8ES3_EELb1ELb1ELb0ELb1ELb0ELb0ELb0EEEvNS_16Flash_bwd_paramsE:
.text._ZN5flash44flash_bwd_dq_dk_dv_loop_seqk_parallel_kernelI23Flash_bwd_kernel_traitsILi64ELi128ELi128ELi8ELi4ELi4ELi4ELb0ELb0EN7cutlass10bfloat16_tE19Flash_kernel_traitsILi64ELi128ELi128ELi8ES3_EELb1ELb1ELb0ELb1ELb0ELb0ELb0EEEvNS_16Flash_bwd_paramsE:
        /* <DEDUP_REMOVED lines=15> */
[----:B------:R-:W-:Y:S01]  /*00f0*/  MOV R235, 0xfffffff0 ;  /* 0xfffffff000eb7802 */ /* 0x000fe20000000f00 */
[----:B------:R-:W-:-:S04]  /*0100*/  ULDC.64 UR16, c[0x0][0x208] ;  /* 0x0000820000107ab9 */ /* 0x000fc80000000a00 */
[----:B------:R-:W3:Y:S08]  /*0110*/  S2UR UR4, SR_CgaCtaId ;  /* 0x00000000000479c3 */ /* 0x000ef00000008800 */
[----:B------:R-:W4:Y:S01]  /*0120*/  S2UR UR48, SR_CTAID.Y ;  /* 0x00000000003079c3 */ /* 0x000f220000002600 */
[----:B--2---:R-:W-:Y:S01]  /*0130*/  USHF.R.S32.HI UR6, URZ, 0x1f, UR58 ;  /* 0x0000001f3f067899 */ /* 0x004fe2000801143a */
[----:B-1----:R-:W-:Y:S01]  /*0140*/  SHF.R.S32.HI R2, RZ, 0x1f, R11 ;  /* 0x0000001fff027819 */ /* 0x002fe2000001140b */
[----:B---3--:R-:W-:-:S03]  /*0150*/  ULEA UR4, UR4, UR5, 0x18 ;  /* 0x0000000504047291 */ /* 0x008fc6000f8ec03f */
[CC--:B------:R-:W-:Y:S02]  /*0160*/  LEA.HI R0, R2.reuse, R11.reuse, RZ, 0x5 ;  /* 0x0000000b02007211 */ /* 0x0c0fe400078f28ff */
[CC--:B------:R-:W-:Y:S02]  /*0170*/  LEA.HI R14, R2.reuse, R11.reuse, RZ, 0x3 ;  /* 0x0000000b020e7211 */ /* 0x0c0fe400078f18ff */
[CC--:B------:R-:W-:Y:S01]  /*0180*/  LEA.HI R6, R2.reuse, R11.reuse, RZ, 0x4 ;  /* 0x0000000b02067211 */ /* 0x0c0fe200078f20ff */
[----:B----4-:R-:W-:Y:S01]  /*0190*/  USHF.L.U32 UR5, UR48, 0x7, URZ ;  /* 0x0000000730057899 */ /* 0x010fe2000800063f */
[CC--:B------:R-:W-:Y:S02]  /*01a0*/  LEA.HI R13, R2.reuse, R11.reuse, RZ, 0x7 ;  /* 0x0000000b020d7211 */ /* 0x0c0fe400078f38ff */
[----:B------:R-:W-:Y:S02]  /*01b0*/  LEA.HI R2, R2, R11, RZ, 0x2 ;  /* 0x0000000b02027211 */ /* 0x000fe400078f10ff */
[----:B------:R-:W-:-:S02]  /*01c0*/  LOP3.LUT R3, R0, 0xffffffe0, RZ, 0xc0, !PT ;  /* 0xffffffe000037812 */ /* 0x000fc400078ec0ff */
[--C-:B------:R-:W-:Y:S02]  /*01d0*/  SHF.R.S32.HI R5, RZ, 0x5, R0.reuse ;  /* 0x00000005ff057819 */ /* 0x100fe40000011400 */
[----:B------:R-:W-:Y:S01]  /*01e0*/  SHF.R.S32.HI R0, RZ, 0x1f, R0 ;  /* 0x0000001fff007819 */ /* 0x000fe20000011400 */
[C---:B------:R-:W-:Y:S01]  /*01f0*/  IMAD.IADD R4, R11.reuse, 0x1, -R3 ;  /* 0x000000010b047824 */ /* 0x040fe200078e0a03 */
[----:B------:R-:W-:Y:S02]  /*0200*/  LOP3.LUT R10, R14, 0xfffffff8, RZ, 0xc0, !PT ;  /* 0xfffffff80e0a7812 */ /* 0x000fe400078ec0ff */
[--C-:B------:R-:W-:Y:S02]  /*0210*/  SHF.R.S32.HI R7, RZ, 0x2, R2.reuse ;  /* 0x00000002ff077819 */ /* 0x100fe40000011402 */
[----:B------:R-:W-:Y:S01]  /*0220*/  SHF.R.S32.HI R9, RZ, 0x1f, R2 ;  /* 0x0000001fff097819 */ /* 0x000fe20000011402 */
[----:B------:R-:W-:Y:S01]  /*0230*/  IMAD.IADD R232, R11, 0x1, -R10 ;  /* 0x000000010be87824 */ /* 0x000fe200078e0a0a */
[----:B------:R-:W-:-:S02]  /*0240*/  LOP3.LUT R12, R6, 0xfffffff0, RZ, 0xc0, !PT ;  /* 0xfffffff0060c7812 */ /* 0x000fc400078ec0ff */
[----:B------:R-:W-:Y:S02]  /*0250*/  LOP3.LUT R2, R2, 0x7ffffffc, RZ, 0xc0, !PT ;  /* 0x7ffffffc02027812 */ /* 0x000fe400078ec0ff */
[----:B------:R-:W-:Y:S01]  /*0260*/  LEA.HI R0, R0, R5, RZ, 0x2 ;  /* 0x0000000500007211 */ /* 0x000fe200078f10ff */
[C---:B------:R-:W-:Y:S01]  /*0270*/  IMAD.IADD R10, R11.reuse, 0x1, -R12 ;  /* 0x000000010b0a7824 */ /* 0x040fe200078e0a0c */
[----:B------:R-:W-:Y:S01]  /*0280*/  SHF.R.S32.HI R8, RZ, 0x4, R6 ;  /* 0x00000004ff087819 */ /* 0x000fe20000011406 */
[----:B------:R-:W-:Y:S01]  /*0290*/  IMAD.IADD R11, R11, 0x1, -R2 ;  /* 0x000000010b0b7824 */ /* 0x000fe200078e0a02 */
[----:B------:R-:W-:Y:S02]  /*02a0*/  LOP3.LUT R2, R0, 0xfffffffc, RZ, 0xc0, !PT ;  /* 0xfffffffc00027812 */ /* 0x000fe400078ec0ff */
[----:B------:R-:W-:Y:S02]  /*02b0*/  LEA.HI R0, R6, R8, RZ, 0x1 ;  /* 0x0000000806007211 */ /* 0x000fe400078f08ff */
[----:B------:R-:W-:Y:S01]  /*02c0*/  LEA.HI R3, R9, R7, RZ, 0x3 ;  /* 0x0000000709037211 */ /* 0x000fe200078f18ff */
[----:B------:R-:W-:Y:S01]  /*02d0*/  IMAD.IADD R15, R5, 0x1, -R2 ;  /* 0x00000001050f7824 */ /* 0x000fe200078e0a02 */
[----:B------:R-:W-:-:S02]  /*02e0*/  SHF.R.S32.HI R6, RZ, 0x1f, R4 ;  /* 0x0000001fff067819 */ /* 0x000fc40000011404 */
[----:B------:R-:W-:Y:S02]  /*02f0*/  LOP3.LUT R2, R0, 0xfffffffe, RZ, 0xc0, !PT ;  /* 0xfffffffe00027812 */ /* 0x000fe400078ec0ff */
[----:B------:R-:W-:Y:S01]  /*0300*/  LOP3.LUT R0, R3, 0xfffffff8, RZ, 0xc0, !PT ;  /* 0xfffffff803007812 */ /* 0x000fe200078ec0ff */
[----:B------:R-:W-:Y:S01]  /*0310*/  STL [R1+0x80], R15 ;  /* 0x0000800f01007387 */ /* 0x000fe20000100800 */
[----:B------:R-:W-:Y:S01]  /*0320*/  LEA.HI R4, R6, R4, RZ, 0x2 ;  /* 0x0000000406047211 */ /* 0x000fe200078f10ff */
[----:B------:R-:W-:Y:S01]  /*0330*/  IMAD.SHL.U32 R6, R232, 0x40, RZ ;  /* 0x00000040e8067824 */ /* 0x000fe200078e00ff */
[----:B------:R-:W-:Y:S01]  /*0340*/  SHF.R.S32.HI R5, RZ, 0x1f, R10 ;  /* 0x0000001fff057819 */ /* 0x000fe2000001140a */
[----:B------:R-:W-:Y:S01]  /*0350*/  IMAD.IADD R8, R8, 0x1, -R2 ;  /* 0x0000000108087824 */ /* 0x000fe200078e0a02 */
[----:B------:R-:W-:Y:S01]  /*0360*/  SHF.R.S32.HI R16, RZ, 0x7, R13 ;  /* 0x00000007ff107819 */ /* 0x000fe2000001140d */
[----:B------:R-:W-:Y:S02]  /*0370*/  IMAD.SHL.U32 R2, R15, 0x10, RZ ;  /* 0x000000100f027824 */ /* 0x000fe400078e00ff */
[----:B------:R-:W-:Y:S01]  /*0380*/  IMAD.IADD R3, R7, 0x1, -R0 ;  /* 0x0000000107037824 */ /* 0x000fe200078e0a00 */
[----:B------:R-:W-:Y:S01]  /*0390*/  LOP3.LUT R0, R6, 0x1c0, RZ, 0xc0, !PT ;  /* 0x000001c006007812 */ /* 0x000fe200078ec0ff */
[----:B------:R-:W-:Y:S01]  /*03a0*/  IMAD.SHL.U32 R176, R8, 0x200, RZ ;  /* 0x0000020008b07824 */ /* 0x000fe200078e00ff */
[----:B------:R-:W-:Y:S01]  /*03b0*/  LEA.HI.SX32 R4, R4, R2, 0x1e ;  /* 0x0000000204047211 */ /* 0x000fe200078ff2ff */
[----:B------:R-:W-:Y:S01]  /*03c0*/  IMAD.SHL.U32 R188, R8, 0x8, RZ ;  /* 0x0000000808bc7824 */ /* 0x000fe200078e00ff */
[----:B------:R-:W-:-:S02]  /*03d0*/  LOP3.LUT R2, R0, 0x30, R2, 0xf8, !PT ;  /* 0x0000003000027812 */ /* 0x000fc400078ef802 */
[----:B------:R-:W-:Y:S01]  /*03e0*/  LEA.HI R7, R5, R10, RZ, 0x3 ;  /* 0x0000000a05077211 */ /* 0x000fe200078f18ff */
[----:B------:R1:W-:Y:S01]  /*03f0*/  STL [R1+0x5c], R4 ;  /* 0x00005c0401007387 */ /* 0x0003e20000100800 */
[----:B------:R-:W-:Y:S01]  /*0400*/  LOP3.LUT R181, R0, 0x8, R14, 0xf8, !PT ;  /* 0x0000000800b57812 */ /* 0x000fe200078ef80e */
[----:B------:R-:W-:Y:S01]  /*0410*/  IMAD R5, R16, 0x1000, R176 ;  /* 0x0000100010057824 */ /* 0x000fe200078e02b0 */
[----:B------:R-:W-:Y:S02]  /*0420*/  SHF.R.U32.HI R0, RZ, 0x3, R0 ;  /* 0x00000003ff007819 */ /* 0x000fe40000011600 */
[----:B------:R-:W-:Y:S02]  /*0430*/  LOP3.LUT R2, R2, 0x8, R14, 0xf8, !PT ;  /* 0x0000000802027812 */ /* 0x000fe400078ef80e */
[C---:B------:R-:W-:Y:S01]  /*0440*/  LOP3.LUT R6, R7.reuse, 0xfffffff8, RZ, 0xc0, !PT ;  /* 0xfffffff807067812 */ /* 0x040fe200078ec0ff */
[----:B------:R-:W-:Y:S01]  /*0450*/  IMAD.SHL.U32 R7, R7, 0x40, RZ ;  /* 0x0000004007077824 */ /* 0x000fe200078e00ff */
[----:B------:R-:W-:-:S02]  /*0460*/  LOP3.LUT R181, R181, R0, RZ, 0x3c, !PT ;  /* 0x00000000b5b57212 */ /* 0x000fc400078e3cff */
[----:B------:R-:W-:Y:S01]  /*0470*/  LOP3.LUT R176, R176, R2, R0, 0xf6, !PT ;  /* 0x00000002b0b07212 */ /* 0x000fe200078ef600 */
[----:B------:R-:W-:Y:S02]  /*0480*/  IMAD.SHL.U32 R0, R3, 0x40, RZ ;  /* 0x0000004003007824 */ /* 0x000fe400078e00ff */
[----:B------:R-:W-:Y:S01]  /*0490*/  IMAD.IADD R10, R10, 0x1, -R6 ;  /* 0x000000010a0a7824 */ /* 0x000fe200078e0a06 */
[----:B------:R-:W-:Y:S01]  /*04a0*/  LEA R176, R176, UR4, 0x1 ;  /* 0x00000004b0b07c11 */ /* 0x000fe2000f8e08ff */
[----:B------:R-:W-:Y:S01]  /*04b0*/  IMAD.IADD R181, R5, 0x1, R181 ;  /* 0x0000000105b57824 */ /* 0x000fe200078e02b5 */
[----:B------:R-:W-:Y:S01]  /*04c0*/  LOP3.LUT R0, R0, 0x1c0, RZ, 0xc0, !PT ;  /* 0x000001c000007812 */ /* 0x000fe200078ec0ff */
[----:B------:R-:W-:Y:S01]  /*04d0*/  IMAD.SHL.U32 R5, R10, 0x40, RZ ;  /* 0x000000400a057824 */ /* 0x000fe200078e00ff */
[----:B------:R2:W-:Y:S01]  /*04e0*/  STL [R1+0x84], R10 ;  /* 0x0000840a01007387 */ /* 0x0005e20000100800 */
[----:B------:R-:W-:Y:S01]  /*04f0*/  IMAD.SHL.U32 R6, R11, 0x2, RZ ;  /* 0x000000020b067824 */ /* 0x000fe200078e00ff */
[----:B------:R-:W-:Y:S01]  /*0500*/  SHF.R.U32.HI R2, RZ, 0x3, R0 ;  /* 0x00000003ff027819 */ /* 0x000fe20000011600 */
[----:B------:R-:W-:-:S02]  /*0510*/  IMAD.SHL.U32 R181, R181, 0x2, RZ ;  /* 0x00000002b5b57824 */ /* 0x000fc400078e00ff */
[--C-:B------:R-:W-:Y:S01]  /*0520*/  IMAD R9, R16, 0x2000, R6.reuse ;  /* 0x0000200010097824 */ /* 0x100fe200078e0206 */
[----:B-1----:R-:W-:Y:S01]  /*0530*/  LOP3.LUT R4, R3, 0x1, RZ, 0xc0, !PT ;  /* 0x0000000103047812 */ /* 0x002fe200078ec0ff */
[----:B------:R-:W-:-:S03]  /*0540*/  IMAD R6, R15, 0x400, R6 ;  /* 0x000004000f067824 */ /* 0x000fc600078e0206 */
[----:B------:R-:W-:Y:S01]  /*0550*/  ISETP.NE.U32.AND P0, PT, R4, 0x1, PT ;  /* 0x000000010400780c */ /* 0x000fe20003f05070 */
[----:B------:R-:W-:-:S03]  /*0560*/  IMAD.SHL.U32 R4, R16, 0x8, RZ ;  /* 0x0000000810047824 */ /* 0x000fc600078e00ff */
[----:B------:R-:W-:Y:S01]  /*0570*/  R2P PR, R3, 0x6 ;  /* 0x0000000603007804 */ /* 0x000fe20000000000 */
[----:B------:R-:W-:Y:S01]  /*0580*/  IMAD.SHL.U32 R3, R8, 0x10, RZ ;  /* 0x0000001008037824 */ /* 0x000fe200078e00ff */
[----:B------:R-:W-:Y:S02]  /*0590*/  LOP3.LUT R4, R4, 0x8, RZ, 0xc0, !PT ;  /* 0x0000000804047812 */ /* 0x000fe400078ec0ff */
[----:B------:R-:W-:Y:S02]  /*05a0*/  LOP3.LUT P3, RZ, R232, 0x4, RZ, 0xc0, !PT ;  /* 0x00000004e8ff7812 */ /* 0x000fe4000786c0ff */
[----:B------:R-:W-:Y:S02]  /*05b0*/  LOP3.LUT R8, R2, R0, R4, 0x1e, !PT ;  /* 0x0000000002087212 */ /* 0x000fe400078e1e04 */
[C---:B------:R-:W-:Y:S01]  /*05c0*/  LOP3.LUT P4, RZ, R232.reuse, 0x2, RZ, 0xc0, !PT ;  /* 0x00000002e8ff7812 */ /* 0x040fe2000788c0ff */
[----:B------:R-:W-:Y:S01]  /*05d0*/  IMAD.SHL.U32 R232, R232, 0x8, RZ ;  /* 0x00000008e8e87824 */ /* 0x000fe200078e00ff */
[----:B------:R-:W-:Y:S01]  /*05e0*/  SEL R235, R235, 0x10, !P0 ;  /* 0x00000010ebeb7807 */ /* 0x000fe20004000000 */
[----:B------:R-:W-:Y:S01]  /*05f0*/  IMAD.IADD R6, R6, 0x1, R8 ;  /* 0x0000000106067824 */ /* 0x000fe200078e0208 */
[----:B--2---:R-:W-:Y:S01]  /*0600*/  LOP3.LUT R10, R4, 0x10, R3, 0xf8, !PT ;  /* 0x00000010040a7812 */ /* 0x004fe200078ef803 */
[----:B------:R-:W-:Y:S01]  /*0610*/  IMAD R4, R15, 0x400, R9 ;  /* 0x000004000f047824 */ /* 0x000fe200078e0209 */
[----:B------:R-:W-:-:S02]  /*0620*/  LOP3.LUT R3, R5, 0x1c0, RZ, 0xc0, !PT ;  /* 0x000001c005037812 */ /* 0x000fc400078ec0ff */
[----:B------:R-:W-:Y:S02]  /*0630*/  LOP3.LUT R5, R2, R0, RZ, 0xfc, !PT ;  /* 0x0000000002057212 */ /* 0x000fe400078efcff */
[----:B------:R-:W-:Y:S02]  /*0640*/  LOP3.LUT R188, R3, 0x8, R188, 0xf8, !PT ;  /* 0x0000000803bc7812 */ /* 0x000fe400078ef8bc */
[--C-:B------:R-:W-:Y:S01]  /*0650*/  SHF.R.U32.HI R2, RZ, 0x3, R3.reuse ;  /* 0x00000003ff027819 */ /* 0x100fe20000011603 */
[----:B------:R-:W-:Y:S01]  /*0660*/  IMAD.IADD R5, R5, 0x1, R4 ;  /* 0x0000000105057824 */ /* 0x000fe200078e0204 */
[----:B------:R-:W-:Y:S02]  /*0670*/  LOP3.LUT R0, R7, 0xfffffe00, RZ, 0xc0, !PT ;  /* 0xfffffe0007007812 */ /* 0x000fe400078ec0ff */
[----:B------:R-:W-:Y:S02]  /*0680*/  LOP3.LUT R188, R188, R2, RZ, 0x3c, !PT ;  /* 0x00000002bcbc7212 */ /* 0x000fe400078e3cff */
[----:B------:R-:W-:Y:S01]  /*0690*/  LOP3.LUT R2, R2, R10, R3, 0x1e, !PT ;  /* 0x0000000a02027212 */ /* 0x000fe200078e1e03 */
[----:B------:R-:W-:Y:S01]  /*06a0*/  IMAD R4, R15, 0x400, R0 ;  /* 0x000004000f047824 */ /* 0x000fe200078e0200 */
[----:B------:R-:W-:-:S02]  /*06b0*/  SEL R182, R237, 0xffffffe0, !P4 ;  /* 0xffffffe0edb67807 */ /* 0x000fc40006000000 */
[----:B------:R-:W-:Y:S01]  /*06c0*/  LOP3.LUT R187, R2, R0, RZ, 0xfc, !PT ;  /* 0x0000000002bb7212 */ /* 0x000fe200078efcff */
[----:B------:R-:W-:Y:S01]  /*06d0*/  IMAD.U32 R2, RZ, RZ, UR6 ;  /* 0x00000006ff027e24 */ /* 0x000fe2000f8e00ff */
[----:B------:R-:W-:Y:S01]  /*06e0*/  USHF.R.S32.HI UR6, URZ, 0x1f, UR48 ;  /* 0x0000001f3f067899 */ /* 0x000fe20008011430 */
[----:B------:R-:W-:Y:S01]  /*06f0*/  IMAD.U32 R0, RZ, RZ, UR5 ;  /* 0x00000005ff007e24 */ /* 0x000fe2000f8e00ff */
[----:B------:R-:W-:Y:S01]  /*0700*/  USHF.R.S32.HI UR5, URZ, 0x1f, UR58 ;  /* 0x0000001f3f057899 */ /* 0x000fe2000801143a */
[----:B------:R-:W-:Y:S01]  /*0710*/  IMAD.MOV.U32 R2, RZ, RZ, 0x40 ;  /* 0x00000040ff027424 */ /* 0x000fe200078e00ff */
[----:B------:R-:W-:Y:S01]  /*0720*/  SEL R237, R237, 0xffffffe0, !P1 ;  /* 0xffffffe0eded7807 */ /* 0x000fe20004800000 */
[----:B------:R-:W-:Y:S01]  /*0730*/  IMAD.IADD R188, R4, 0x1, R188 ;  /* 0x0000000104bc7824 */ /* 0x000fe200078e02bc */
[----:B------:R-:W-:Y:S01]  /*0740*/  LEA R234, R5, UR4, 0x1 ;  /* 0x0000000405ea7c11 */ /* 0x000fe2000f8e08ff */
        /* <DEDUP_REMOVED lines=11> */
[----:B------:R-:W-:Y:S01]  /*0800*/  SHF.R.S32.HI R3, RZ, 0x3, R14 ;  /* 0x00000003ff037819 */ /* 0x000fe2000001140e */
[--C-:B------:R-:W-:Y:S01]  /*0810*/  IMAD.IADD R7, R2, 0x1, R6.reuse ;  /* 0x0000000102077824 */ /* 0x100fe200078e0206 */
[C---:B------:R-:W-:Y:S01]  /*0820*/  IADD3 R4, R6.reuse, R0, RZ ;  /* 0x0000000006047210 */ /* 0x040fe20007ffe0ff */
[----:B------:R-:W-:Y:S01]  /*0830*/  IMAD.IADD R5, R237, 0x1, R6 ;  /* 0x00000001ed057824 */ /* 0x000fe200078e0206 */
[----:B------:R-:W-:Y:S01]  /*0840*/  STL [R1+0x88], R6 ;  /* 0x0000880601007387 */ /* 0x000fe20000100800 */
[C---:B------:R-:W-:Y:S01]  /*0850*/  VIADD R10, R6.reuse, 0x420 ;  /* 0x00000420060a7836 */ /* 0x040fe20000000000 */
[----:B------:R-:W-:Y:S01]  /*0860*/  UIADD3 UR5, UR4, 0xc000, URZ ;  /* 0x0000c00004057890 */ /* 0x000fe2000fffe03f */
[C---:B------:R-:W-:Y:S01]  /*0870*/  VIADD R3, R6.reuse, 0x2020 ;  /* 0x0000202006037836 */ /* 0x040fe20000000000 */
[----:B------:R-:W-:Y:S01]  /*0880*/  STL [R1+0x9c], R7 ;  /* 0x00009c0701007387 */ /* 0x000fe20000100800 */
[----:B------:R-:W-:-:S02]  /*0890*/  @P1 VIADD R10, R6, 0x3e0 ;  /* 0x000003e0060a1836 */ /* 0x000fc40000000000 */
[C---:B------:R-:W-:Y:S01]  /*08a0*/  VIADD R9, R6.reuse, 0x2420 ;  /* 0x0000242006097836 */ /* 0x040fe20000000000 */
[----:B------:R1:W-:Y:S01]  /*08b0*/  STL [R1+0xb8], R5 ;  /* 0x0000b80501007387 */ /* 0x0003e20000100800 */
[C---:B------:R-:W-:Y:S02]  /*08c0*/  @P1 VIADD R3, R6.reuse, 0x1fe0 ;  /* 0x00001fe006031836 */ /* 0x040fe40000000000 */
[C---:B------:R-:W-:Y:S01]  /*08d0*/  VIADD R8, R6.reuse, 0x2040 ;  /* 0x0000204006087836 */ /* 0x040fe20000000000 */
[----:B------:R2:W-:Y:S01]  /*08e0*/  STL [R1+0x98], R4 ;  /* 0x0000980401007387 */ /* 0x0005e20000100800 */
        /* <DEDUP_REMOVED lines=10> */
[--C-:B------:R-:W-:Y:S01]  /*0990*/  IMAD.IADD R240, R234, 0x1, R237.reuse ;  /* 0x00000001eaf07824 */ /* 0x100fe200078e02ed */
[----:B------:R-:W-:Y:S01]  /*09a0*/  STL [R1+0x94], R8 ;  /* 0x0000940801007387 */ /* 0x000fe20000100800 */
[----:B------:R-:W-:-:S02]  /*09b0*/  IMAD.IADD R239, R236, 0x1, R237 ;  /* 0x00000001ecef7824 */ /* 0x000fc400078e02ed */
[C---:B------:R-:W-:Y:S02]  /*09c0*/  IMAD.IADD R238, R237.reuse, 0x1, R231 ;  /* 0x00000001edee7824 */ /* 0x040fe400078e02e7 */
[C---:B-1----:R-:W-:Y:S02]  /*09d0*/  VIADD R5, R6.reuse, 0x2440 ;  /* 0x0000244006057836 */ /* 0x042fe40000000000 */
[----:B------:R-:W-:Y:S02]  /*09e0*/  @P2 VIADD R5, R6, 0x23c0 ;  /* 0x000023c006052836 */ /* 0x000fe40000000000 */
[C---:B--2---:R-:W-:Y:S02]  /*09f0*/  IMAD.IADD R4, R237.reuse, 0x1, R4 ;  /* 0x00000001ed047824 */ /* 0x044fe400078e0204 */
[----:B------:R-:W-:Y:S01]  /*0a00*/  IMAD.IADD R182, R182, 0x1, R180 ;  /* 0x00000001b6b67824 */ /* 0x000fe200078e02b4 */
[----:B------:R1:W-:Y:S02]  /*0a10*/  STL [R1+0x90], R5 ;  /* 0x0000900501007387 */ /* 0x0003e40000100800 */
[----:B-1----:R-:W-:-:S02]  /*0a20*/  IMAD.IADD R5, R237, 0x1, R7 ;  /* 0x00000001ed057824 */ /* 0x002fc400078e0207 */
[----:B------:R-:W-:-:S03]  /*0a30*/  IMAD.IADD R237, R237, 0x1, R235 ;  /* 0x00000001eded7824 */ /* 0x000fc600078e02eb */
[----:B------:R1:W-:Y:S04]  /*0a40*/  STL [R1+0xb4], R5 ;  /* 0x0000b40501007387 */ /* 0x0003e80000100800 */
[----:B------:R1:W-:Y:S04]  /*0a50*/  STL [R1+0xb0], R4 ;  /* 0x0000b00401007387 */ /* 0x0003e80000100800 */
[----:B------:R1:W-:Y:S04]  /*0a60*/  STL [R1+0xac], R2 ;  /* 0x0000ac0201007387 */ /* 0x0003e80000100800 */
[----:B------:R1:W-:Y:S02]  /*0a70*/  STL [R1+0xa8], R0 ;  /* 0x0000a80001007387 */ /* 0x0003e40000100800 */
.L_x_1168:
        /* <DEDUP_REMOVED lines=17> */
[----:B------:R-:W-:Y:S01]  /*0b90*/  @UP4 UIADD3.X UR13, UR6, UR9, URZ, UP1, !UPT ;  /* 0x00000009060d4290 */ /* 0x000fe20008ffe43f */
[----:B------:R-:W-:Y:S01]  /*0ba0*/  IMAD.U32 R4, RZ, RZ, UR12 ;  /* 0x0000000cff047e24 */ /* 0x000fe2000f8e00ff */
        /* <DEDUP_REMOVED lines=10> */
[----:B--234-:R-:W2:Y:S02]  /*0c50*/  @P1 LDG.E R7, desc[UR16][R4.64] ;  /* 0x0000001004071981 */ /* 0x01cea4000c1e1900 */
        /* <DEDUP_REMOVED lines=37> */
.L_x_1092:
        /* <DEDUP_REMOVED lines=18> */
[----:B------:R-:W-:Y:S02]  /*0fd0*/  USHF.R.S32.HI UR38, URZ, 0x1f, UR60 ;  /* 0x0000001f3f267899 */ /* 0x000fe4000801143c */
[----:B------:R-:W-:Y:S01]  /*0fe0*/  USHF.L.U32 UR12, UR48, 0x7, URZ ;  /* 0x00000007300c7899 */ /* 0x000fe2000800063f */
[----:B------:R-:W-:Y:S01]  /*0ff0*/  ULDC.64 UR28, c[0x0][0x240] ;  /* 0x00009000001c7ab9 */ /* 0x000fe20000000a00 */
[----:B------:R-:W-:Y:S01]  /*1000*/  ULDC UR40, c[0x0][0x2dc] ;  /* 0x0000b70000287ab9 */ /* 0x000fe20000000800 */
[----:B------:R-:W-:Y:S01]  /*1010*/  ULDC UR61, c[0x0][0x270] ;  /* 0x00009c00003d7ab9 */ /* 0x000fe20000000800 */
[----:B------:R-:W-:Y:S01]  /*1020*/  UIMAD.WIDE.U32 UR20, UR6, UR28, URZ ;  /* 0x0000001c061472a5 */ /* 0x000fe2000f8e003f */
[----:B-1----:R-:W-:Y:S01]  /*1030*/  IABS R5, R6 ;  /* 0x0000000600057213 */ /* 0x002fe20000000000 */
[----:B------:R-:W-:Y:S01]  /*1040*/  @UP1 UIADD3 UR18, UR30, UR39, URZ ;  /* 0x000000271e121290 */ /* 0x000fe2000fffe03f */
[----:B------:R-:W-:Y:S01]  /*1050*/  ISETP.NE.AND P3, PT, R6, RZ, PT ;  /* 0x000000ff0600720c */ /* 0x000fe20003f65270 */
[----:B------:R-:W-:Y:S01]  /*1060*/  UIMAD.WIDE.U32 UR14, UR48, UR60, URZ ;  /* 0x0000003c300e72a5 */ /* 0x000fe2000f8e003f */
[----:B------:R-:W1:Y:S01]  /*1070*/  I2F.RP R2, R5 ;  /* 0x0000000500027306 */ /* 0x000e620000209400 */
[----:B------:R-:W-:-:S02]  /*1080*/  USEL UR55, UR22, UR20, !UP0 ;  /* 0x0000001416377287 */ /* 0x000fc4000c000000 */
[----:B------:R-:W-:Y:S02]  /*1090*/  UIADD3 UR43, UR23, UR35, URZ ;  /* 0x00000023172b7290 */ /* 0x000fe4000fffe03f */
[----:B--2---:R-:W-:Y:S02]  /*10a0*/  UIMAD.WIDE.U32 UR32, UR7, UR10, URZ ;  /* 0x0000000a072072a5 */ /* 0x004fe4000f8e003f */
[----:B------:R-:W-:Y:S02]  /*10b0*/  UIMAD UR31, UR6, UR29, URZ ;  /* 0x0000001d061f72a4 */ /* 0x000fe4000f8e023f */
[----:B------:R-:W-:Y:S02]  /*10c0*/  UIMAD UR50, UR7, UR11, UR33 ;  /* 0x0000000b073272a4 */ /* 0x000fe4000f8e0221 */
[----:B------:R-:W-:Y:S01]  /*10d0*/  @!UP0 UIMAD UR7, UR59, UR8, URZ ;  /* 0x000000083b0782a4 */ /* 0x000fe2000f8e023f */
[----:B------:R-:W-:Y:S01]  /*10e0*/  @UP0 ULDC.64 UR10, c[0x0][0x420] ;  /* 0x00010800000a0ab9 */ /* 0x000fe20000000a00 */
[----:B------:R-:W-:Y:S01]  /*10f0*/  USEL UR33, UR12, URZ, UP2 ;  /* 0x0000003f0c217287 */ /* 0x000fe20009000000 */
[----:B-1----:R-:W1:Y:S01]  /*1100*/  MUFU.RCP R2, R2 ;  /* 0x0000000200027308 */ /* 0x002e620000001000 */
[----:B------:R-:W-:-:S02]  /*1110*/  @!UP0 UIMAD UR37, UR48, UR9, UR7 ;  /* 0x00000009302582a4 */ /* 0x000fc4000f8e0207 */
[----:B------:R-:W-:Y:S02]  /*1120*/  UIADD3 UR7, UR26, 0x7f, URZ ;  /* 0x0000007f1a077890 */ /* 0x000fe4000fffe03f */
[----:B------:R-:W-:Y:S02]  /*1130*/  @UP0 UIMAD.WIDE.U32 UR46, UR6, UR10, URZ ;  /* 0x0000000a062e02a5 */ /* 0x000fe4000f8e003f */
[----:B------:R-:W-:Y:S01]  /*1140*/  USHF.R.S32.HI UR24, URZ, 0x1f, UR7 ;  /* 0x0000001f3f187899 */ /* 0x000fe20008011407 */
[----:B------:R-:W-:Y:S01]  /*1150*/  ULDC.U8 UR10, c[0x0][0x480] ;  /* 0x00012000000a7ab9 */ /* 0x000fe20000000000 */
[----:B------:R-:W-:Y:S02]  /*1160*/  @UP0 UIMAD UR51, UR6, UR11, UR47 ;  /* 0x0000000b063302a4 */ /* 0x000fe4000f8e022f */
[----:B------:R-:W-:Y:S02]  /*1170*/  ULEA.HI UR24, UR24, UR7, URZ, 0x7 ;  /* 0x0000000718187291 */ /* 0x000fe4000f8f383f */
[----:B------:R-:W-:-:S02]  /*1180*/  UIMAD UR7, UR38, UR48, URZ ;  /* 0x00000030260772a4 */ /* 0x000fc4000f8e023f */
[----:B------:R-:W-:Y:S01]  /*1190*/  UIMAD.WIDE UR12, UR40, UR61, URZ ;  /* 0x0000003d280c72a5 */ /* 0x000fe2000f8e023f */
[----:B-1----:R-:W-:Y:S01]  /*11a0*/  VIADD R2, R2, 0xffffffe ;  /* 0x0ffffffe02027836 */ /* 0x002fe20000000000 */
[----:B------:R-:W-:Y:S02]  /*11b0*/  UISETP.NE.AND UP4, UPT, UR10, URZ, UPT ;  /* 0x0000003f0a00728c */ /* 0x000fe4000bf85270 */
[----:B------:R-:W-:Y:S01]  /*11c0*/  UIMAD UR7, UR59, UR60, UR7 ;  /* 0x0000003c3b0772a4 */ /* 0x000fe2000f8e0207 */
[----:B------:R-:W1:Y:S01]  /*11d0*/  F2I.FTZ.U32.TRUNC.NTZ R3, R2 ;  /* 0x0000000200037305 */ /* 0x000e62000021f000 */
[----:B------:R-:W-:Y:S01]  /*11e0*/  @UP1 ULDC.64 UR10, c[0x0][0x248] ;  /* 0x00009200000a1ab9 */ /* 0x000fe20000000a00 */
[----:B------:R-:W-:Y:S02]  /*11f0*/  @UP0 UIADD3 UR43, UR21, UR31, URZ ;  /* 0x0000001f152b0290 */ /* 0x000fe4000fffe03f */
[----:B------:R-:W-:Y:S02]  /*1200*/  @UP1 UIMAD.WIDE.U32 UR22, UR18, UR10, URZ ;  /* 0x0000000a121612a5 */ /* 0x000fe4000f8e003f */
[----:B------:R-:W-:-:S02]  /*1210*/  @UP1 UIMAD UR35, UR18, UR11, URZ ;  /* 0x0000000b122312a4 */ /* 0x000fc4000f8e023f */
[----:B------:R-:W-:Y:S02]  /*1220*/  UIMAD UR18, UR13, UR14, URZ ;  /* 0x0000000e0d1272a4 */ /* 0x000fe4000f8e023f */
[----:B------:R-:W-:Y:S02]  /*1230*/  UIADD3 UR7, UR15, UR7, URZ ;  /* 0x000000070f077290 */ /* 0x000fe4000fffe03f */
[----:B------:R-:W-:Y:S02]  /*1240*/  UIMAD.WIDE.U32 UR20, UR12, UR14, URZ ;  /* 0x0000000e0c1472a5 */ /* 0x000fe4000f8e003f */
[----:B------:R-:W-:Y:S01]  /*1250*/  UIMAD UR7, UR12, UR7, UR18 ;  /* 0x000000070c0772a4 */ /* 0x000fe2000f8e0212 */
[----:B-1----:R-:W-:Y:S01]  /*1260*/  IMAD.MOV R0, RZ, RZ, -R3 ;  /* 0x000000ffff007224 */ /* 0x002fe200078e0a03 */
[----:B------:R-:W-:Y:S01]  /*1270*/  ULOP3.LUT UR18, UR24, 0xffffff80, URZ, 0xc0, !UPT ;  /* 0xffffff8018127892 */ /* 0x000fe2000f8ec03f */
[----:B------:R-:W-:Y:S01]  /*1280*/  IMAD.MOV.U32 R2, RZ, RZ, RZ ;  /* 0x000000ffff027224 */ /* 0x000fe200078e00ff */
[----:B------:R-:W-:Y:S01]  /*1290*/  @!UP0 UIMAD.WIDE.U32 UR44, UR48, UR8, URZ ;  /* 0x00000008302c82a5 */ /* 0x000fe2000f8e003f */
[----:B------:R-:W-:Y:S01]  /*12a0*/  IMAD R0, R0, R5, RZ ;  /* 0x0000000500007224 */ /* 0x000fe200078e02ff */
[----:B------:R-:W-:-:S02]  /*12b0*/  USHF.L.U64.HI UR8, UR48, 0x7, UR59 ;  /* 0x0000000730087899 */ /* 0x000fc4000801023b */
[----:B------:R-:W-:Y:S01]  /*12c0*/  UIADD3 UR49, UR21, UR7, URZ ;  /* 0x0000000715317290 */ /* 0x000fe2000fffe03f */
[----:B------:R-:W-:Y:S01]  /*12d0*/  IMAD.HI.U32 R0, R3, R0, R2 ;  /* 0x0000000003007227 */ /* 0x000fe200078e0002 */
[----:B------:R-:W-:Y:S01]  /*12e0*/  MOV R2, R4 ;  /* 0x0000000400027202 */ /* 0x000fe20000000f00 */
[----:B------:R-:W-:Y:S01]  /*12f0*/  ULDC.U8 UR9, c[0x0][0x3d8] ;  /* 0x0000f60000097ab9 */ /* 0x000fe20000000000 */
[----:B------:R-:W-:Y:S02]  /*1300*/  UIADD3 UR7, UR18, -0x80, URZ ;  /* 0xffffff8012077890 */ /* 0x000fe4000fffe03f */
[----:B------:R-:W-:Y:S01]  /*1310*/  UISETP.NE.AND UP3, UPT, UR9, URZ, UPT ;  /* 0x0000003f0900728c */ /* 0x000fe2000bf65270 */
[----:B------:R-:W-:Y:S01]  /*1320*/  IMAD.HI.U32 R0, R0, R2, RZ ;  /* 0x0000000200007227 */ /* 0x000fe200078e00ff */
[----:B------:R-:W-:Y:S02]  /*1330*/  UIMAD.WIDE.U32 UR14, UR12, UR6, URZ ;  /* 0x000000060c0e72a5 */ /* 0x000fe4000f8e003f */
[----:B------:R-:W-:Y:S01]  /*1340*/  USEL UR36, UR8, URZ, UP2 ;  /* 0x0000003f08247287 */ /* 0x000fe20009000000 */
[----:B------:R-:W-:Y:S01]  /*1350*/  IMAD.MOV R3, RZ, RZ, -R0 ;  /* 0x000000ffff037224 */ /* 0x000fe200078e0a00 */
[----:B------:R-:W-:-:S02]  /*1360*/  USHF.R.S32.HI UR38, URZ, 0x1f, UR7 ;  /* 0x0000001f3f267899 */ /* 0x000fc40008011407 */
[----:B------:R-:W-:Y:S01]  /*1370*/  UIADD3 UR18, UP2, UR7, UR33, URZ ;  /* 0x0000002107127290 */ /* 0x000fe2000ff5e03f */
[C---:B------:R-:W-:Y:S01]  /*1380*/  IMAD R2, R5.reuse, R3, R2 ;  /* 0x0000000305027224 */ /* 0x040fe200078e0202 */
[----:B------:R-:W-:Y:S02]  /*1390*/  USEL UR57, UR20, UR14, !UP0 ;  /* 0x0000000e14397287 */ /* 0x000fe4000c000000 */
[----:B------:R-:W-:Y:S02]  /*13a0*/  UIMAD UR14, UR13, UR6, URZ ;  /* 0x000000060d0e72a4 */ /* 0x000fe4000f8e023f */
[----:B------:R-:W-:Y:S01]  /*13b0*/  ISETP.GT.U32.AND P1, PT, R5, R2, PT ;  /* 0x000000020500720c */ /* 0x000fe20003f24070 */
[----:B------:R-:W-:Y:S02]  /*13c0*/  UIADD3.X UR20, UR38, UR36, URZ, UP2, !UPT ;  /* 0x0000002426147290 */ /* 0x000fe400097fe43f */
[----:B------:R-:W-:Y:S01]  /*13d0*/  UIMAD UR13, UR13, UR18, URZ ;  /* 0x000000120d0d72a4 */ /* 0x000fe2000f8e023f */
[----:B------:R-:W-:Y:S01]  /*13e0*/  ULDC UR31, c[0x0][0x2c4] ;  /* 0x0000b100001f7ab9 */ /* 0x000fe20000000800 */
[----:B------:R-:W-:-:S02]  /*13f0*/  @UP1 UIADD3 UR27, UR30, UR39, URZ ;  /* 0x000000271e1b1290 */ /* 0x000fc4000fffe03f */
[----:B------:R-:W-:Y:S02]  /*1400*/  UIMAD UR21, UR12, UR20, UR13 ;  /* 0x000000140c1572a4 */ /* 0x000fe4000f8e020d */
[----:B------:R-:W-:Y:S01]  /*1410*/  @UP3 UIMAD UR20, UR48, UR31, URZ ;  /* 0x0000001f301432a4 */ /* 0x000fe2000f8e023f */
[----:B------:R-:W-:-:S03]  /*1420*/  @UP1 ULDC.64 UR8, c[0x0][0x250] ;  /* 0x0000940000081ab9 */ /* 0x000fc60000000a00 */
[----:B------:R-:W-:Y:S01]  /*1430*/  @!P1 IMAD.IADD R2, R2, 0x1, -R5 ;  /* 0x0000000102029824 */ /* 0x000fe200078e0a05 */
[----:B------:R-:W-:Y:S01]  /*1440*/  @!P1 IADD3 R0, R0, 0x1, RZ ;  /* 0x0000000100009810 */ /* 0x000fe20007ffe0ff */
[----:B------:R-:W-:Y:S01]  /*1450*/  UIMAD UR52, UR58, UR40, URZ ;  /* 0x000000283a3472a4 */ /* 0x000fe2000f8e023f */
[----:B------:R-:W-:Y:S01]  /*1460*/  PLOP3.LUT P1, PT, PT, PT, UP1, 0x80, 0x0 ;  /* 0x000000000000781c */ /* 0x000fe20003f2f018 */
[----:B------:R-:W-:Y:S01]  /*1470*/  @UP0 UIADD3 UR49, UR15, UR14, URZ ;  /* 0x0000000e0f310290 */ /* 0x000fe2000fffe03f */
[----:B------:R-:W-:Y:S01]  /*1480*/  ISETP.GE.U32.AND P0, PT, R2, R5, PT ;  /* 0x000000050200720c */ /* 0x000fe20003f06070 */
[----:B------:R-:W-:Y:S01]  /*1490*/  @UP1 UIMAD.WIDE.U32 UR14, UR27, UR8, URZ ;  /* 0x000000081b0e12a5 */ /* 0x000fe2000f8e003f */
[----:B------:R-:W-:Y:S01]  /*14a0*/  LOP3.LUT R2, R6, UR58, RZ, 0x3c, !PT ;  /* 0x0000003a06027c12 */ /* 0x000fe2000f8e3cff */
[----:B------:R-:W-:Y:S02]  /*14b0*/  UIMAD.WIDE.U32 UR40, UR12, UR18, URZ ;  /* 0x000000120c2872a5 */ /* 0x000fe4000f8e003f */
[----:B------:R-:W-:Y:S01]  /*14c0*/  @UP3 USEL UR18, UR20, UR6, !UP0 ;  /* 0x0000000614123287 */ /* 0x000fe2000c000000 */
[----:B------:R-:W-:Y:S01]  /*14d0*/  ISETP.GE.AND P2, PT, R2, RZ, PT ;  /* 0x000000ff0200720c */ /* 0x000fe20003f46270 */
[----:B------:R-:W-:-:S02]  /*14e0*/  @!UP3 UIMAD UR13, UR48, UR61, UR58 ;  /* 0x0000003d300db2a4 */ /* 0x000fc4000f8e023a */
[----:B------:R-:W-:Y:S01]  /*14f0*/  @UP1 UIMAD UR27, UR27, UR9, URZ ;  /* 0x000000091b1b12a4 */ /* 0x000fe2000f8e023f */
[----:B------:R-:W-:Y:S01]  /*1500*/  @UP3 ULDC UR12, c[0x0][0x2e4] ;  /* 0x0000b900000c3ab9 */ /* 0x000fe20000000800 */
[----:B------:R-:W-:Y:S02]  /*1510*/  @!UP0 UIADD3 UR51, UR45, UR37, URZ ;  /* 0x000000252d338290 */ /* 0x000fe4000fffe03f */
[----:B------:R-:W-:Y:S01]  /*1520*/  @P0 VIADD R0, R0, 0x1 ;  /* 0x0000000100000836 */ /* 0x000fe20000000000 */
[----:B------:R-:W-:Y:S01]  /*1530*/  @UP3 UIMAD UR20, UR58, UR12, UR18 ;  /* 0x0000000c3a1432a4 */ /* 0x000fe2000f8e0212 */
[----:B------:R-:W-:Y:S01]  /*1540*/  PLOP3.LUT P0, PT, PT, PT, UP3, 0x80, 0x0 ;  /* 0x000000000000781c */ /* 0x000fe20003f0f038 */
[----:B------:R-:W-:Y:S01]  /*1550*/  USEL UR53, UR50, URZ, UP4 ;  /* 0x0000003f32357287 */ /* 0x000fe2000a000000 */
[----:B------:R-:W-:Y:S01]  /*1560*/  IMAD.MOV.U32 R11, RZ, RZ, R0 ;  /* 0x000000ffff0b7224 */ /* 0x000fe200078e0000 */
[----:B------:R-:W-:Y:S02]  /*1570*/  @!UP3 UIMAD UR20, UR13, UR31, URZ ;  /* 0x0000001f0d14b2a4 */ /* 0x000fe4000f8e023f */
[----:B------:R-:W-:-:S02]  /*1580*/  USHF.R.S32.HI UR42, URZ, 0x1f, UR34 ;  /* 0x0000001f3f2a7899 */ /* 0x000fc40008011422 */
[----:B------:R-:W-:Y:S01]  /*1590*/  USEL UR56, UR32, URZ, UP4 ;  /* 0x0000003f20387287 */ /* 0x000fe2000a000000 */
[----:B------:R-:W-:Y:S01]  /*15a0*/  @!P2 IADD3 R11, -R11, RZ, RZ ;  /* 0x000000ff0b0ba210 */ /* 0x000fe20007ffe1ff */
[----:B------:R-:W-:Y:S01]  /*15b0*/  USHF.R.S32.HI UR54, URZ, 0x1f, UR52 ;  /* 0x0000001f3f367899 */ /* 0x000fe20008011434 */
[----:B------:R-:W-:Y:S01]  /*15c0*/  @!P3 LOP3.LUT R11, RZ, R6, RZ, 0x33, !PT ;  /* 0x00000006ff0bb212 */ /* 0x000fe200078e33ff */
        /* <DEDUP_REMOVED lines=19> */
.L_x_1094:
        /* <DEDUP_REMOVED lines=13> */
.L_x_1095:
        /* <DEDUP_REMOVED lines=11> */
.L_x_1096:
[----:B------:R-:W-:-:S04]  /*1880*/  UIMAD UR6, UR48, UR61, UR58 ;  /* 0x0000003d300672a4 */ /* 0x000fc8000f8e023a */
[----:B------:R-:W-:-:S12]  /*1890*/  UIMAD UR6, UR6, UR60, URZ ;  /* 0x0000003c060672a4 */ /* 0x000fd8000f8e023f */
.L_x_1097:
[----:B------:R-:W1:Y:S01]  /*18a0*/  S2R R21, SR_TID.X ;  /* 0x0000000000157919 */ /* 0x000e620000002100 */
[----:B------:R-:W2:Y:S01]  /*18b0*/  LDC.64 R6, c[0x0][0x420] ;  /* 0x00010800ff067b82 */ /* 0x000ea20000000a00 */
[----:B------:R-:W-:Y:S01]  /*18c0*/  SHF.R.S32.HI R233, RZ, 0x1f, R232 ;  /* 0x0000001fffe97819 */ /* 0x000fe200000114e8 */
[----:B------:R-:W-:Y:S01]  /*18d0*/  UIADD3 UR22, UR7, UR20, URZ ;  /* 0x0000001407167290 */ /* 0x000fe2000fffe03f */
[----:B------:R-:W3:Y:S01]  /*18e0*/  S2R R22, SR_TID.X ;  /* 0x0000000000167919 */ /* 0x000ee20000002100 */
[----:B------:R-:W-:Y:S01]  /*18f0*/  USHF.R.S32.HI UR27, URZ, 0x1f, UR58 ;  /* 0x0000001f3f1b7899 */ /* 0x000fe2000801143a */
[----:B------:R-:W-:Y:S01]  /*1900*/  BSSY B1, `(.L_x_1093) ;  /* 0x0000c62000017945 */ /* 0x000fe20003800000 */
[----:B------:R-:W-:Y:S01]  /*1910*/  ULDC.64 UR20, c[0x0][0x2b0] ;  /* 0x0000ac0000147ab9 */ /* 0x000fe20000000a00 */
[----:B------:R-:W4:Y:S01]  /*1920*/  S2R R14, SR_TID.X ;  /* 0x00000000000e7919 */ /* 0x000f220000002100 */
[----:B------:R-:W-:Y:S02]  /*1930*/  UIADD3 UR18, UR7, UR6, URZ ;  /* 0x0000000607127290 */ /* 0x000fe4000fffe03f */
[----:B------:R-:W-:-:S02]  /*1940*/  UIMAD.WIDE UR22, UR22, 0x4, UR20 ;  /* 0x00000004161678a5 */ /* 0x000fc4000f8e0214 */
[----:B------:R-:W-:Y:S01]  /*1950*/  UIADD3 UR6, -UR19, UR26, UR34 ;  /* 0x0000001a13067290 */ /* 0x000fe2000fffe122 */
[----:B------:R-:W-:Y:S01]  /*1960*/  ULDC.64 UR20, c[0x0][0x428] ;  /* 0x00010a0000147ab9 */ /* 0x000fe20000000a00 */
[----:B------:R-:W-:Y:S01]  /*1970*/  ULDC UR15, c[0x0][0x398] ;  /* 0x0000e600000f7ab9 */ /* 0x000fe20000000800 */
[----:B------:R-:W-:Y:S01]  /*1980*/  ULDC UR13, c[0x0][0x2dc] ;  /* 0x0000b700000d7ab9 */ /* 0x000fe20000000800 */
[----:B------:R-:W-:Y:S01]  /*1990*/  UIADD3 UR6, UR6, -UR15, URZ ;  /* 0x8000000f06067290 */ /* 0x000fe2000fffe03f */
[----:B------:R-:W-:Y:S01]  /*19a0*/  ULDC.64 UR32, c[0x0][0x258] ;  /* 0x0000960000207ab9 */ /* 0x000fe20000000a00 */
[----:B------:R-:W-:Y:S01]  /*19b0*/  UIMAD UR13, UR13, UR61, URZ ;  /* 0x0000003d0d0d72a4 */ /* 0x000fe2000f8e023f */
[----:B------:R-:W-:Y:S01]  /*19c0*/  IMAD.U32 R8, RZ, RZ, UR32 ;  /* 0x00000020ff087e24 */ /* 0x000fe2000f8e00ff */
[----:B------:R-:W-:Y:S01]  /*19d0*/  ULDC.64 UR46, c[0x0][0x210] ;  /* 0x00008400002e7ab9 */ /* 0x000fe20000000a00 */
[----:B------:R-:W-:Y:S01]  /*19e0*/  ULDC.64 UR44, c[0x0][0x3e0] ;  /* 0x0000f800002c7ab9 */ /* 0x000fe20000000a00 */
[----:B------:R-:W-:Y:S01]  /*19f0*/  UIADD3 UR14, UR24, -0x1, URZ ;  /* 0xffffffff180e7890 */ /* 0x000fe2000fffe03f */
[----:B-1----:R-:W-:-:S04]  /*1a00*/  SHF.R.S32.HI R21, RZ, 0x1f, R21 ;  /* 0x0000001fff157819 */ /* 0x002fc80000011415 */
[----:B---3--:R-:W-:-:S04]  /*1a10*/  LEA.HI R21, R21, R22, RZ, 0x3 ;  /* 0x0000001615157211 */ /* 0x008fc800078f18ff */
[----:B------:R-:W-:Y:S02]  /*1a20*/  SHF.R.S32.HI R21, RZ, 0x3, R21 ;  /* 0x00000003ff157819 */ /* 0x000fe40000011415 */
[----:B----4-:R-:W-:Y:S02]  /*1a30*/  SHF.R.S32.HI R15, RZ, 0x1f, R14 ;  /* 0x0000001fff0f7819 */ /* 0x010fe4000001140e */
[----:B------:R-:W-:Y:S02]  /*1a40*/  SHF.R.S32.HI R19, RZ, 0x1f, R21 ;  /* 0x0000001fff137819 */ /* 0x000fe40000011415 */
[----:B------:R-:W-:Y:S02]  /*1a50*/  IADD3 R2, P0, R21, UR7, RZ ;  /* 0x0000000715027c10 */ /* 0x000fe4000ff1e0ff */
[----:B------:R-:W-:Y:S02]  /*1a60*/  LEA.HI R9, R15, R14, RZ, 0x5 ;  /* 0x0000000e0f097211 */ /* 0x000fe400078f28ff */
[----:B------:R-:W-:-:S05]  /*1a70*/  IADD3.X R0, R19, UR38, RZ, P0, !PT ;  /* 0x0000002613007c10 */ /* 0x000fca00087fe4ff */
[----:B------:R-:W-:-:S04]  /*1a80*/  IMAD R0, R0, UR28, RZ ;  /* 0x0000001c00007c24 */ /* 0x000fc8000f8e02ff */
[C---:B------:R-:W-:Y:S02]  /*1a90*/  IMAD R0, R2.reuse, UR29, R0 ;  /* 0x0000001d02007c24 */ /* 0x040fe4000f8e0200 */
[----:B------:R-:W-:-:S03]  /*1aa0*/  IMAD.WIDE.U32 R2, R2, UR28, R232 ;  /* 0x0000001c02027c25 */ /* 0x000fc6000f8e00e8 */
[----:B------:R-:W-:-:S04]  /*1ab0*/  IADD3 R4, P0, R2, UR55, RZ ;  /* 0x0000003702047c10 */ /* 0x000fc8000ff1e0ff */
[----:B------:R-:W-:Y:S01]  /*1ac0*/  IADD3.X R5, R3, UR43, R0, P0, !PT ;  /* 0x0000002b03057c10 */ /* 0x000fe200087fe400 */
[----:B--2---:R-:W-:Y:S01]  /*1ad0*/  IMAD R0, R6, UR38, RZ ;  /* 0x0000002606007c24 */ /* 0x004fe2000f8e02ff */
[----:B------:R-:W-:Y:S01]  /*1ae0*/  IADD3 R2, P0, R232, UR12, RZ ;  /* 0x0000000ce8027c10 */ /* 0x000fe2000ff1e0ff */
[----:B------:R-:W-:Y:S02]  /*1af0*/  USHF.L.U32 UR12, UR13, 0x7, URZ ;  /* 0x000000070d0c7899 */ /* 0x000fe4000800063f */
[----:B------:R-:W-:Y:S01]  /*1b00*/  IMAD R0, R7, UR7, R0 ;  /* 0x0000000707007c24 */ /* 0x000fe2000f8e0200 */
[----:B------:R-:W-:Y:S01]  /*1b10*/  IADD3.X R3, R233, UR51, RZ, P0, !PT ;  /* 0x00000033e9037c10 */ /* 0x000fe200087fe4ff */
[----:B------:R-:W-:Y:S01]  /*1b20*/  UIADD3 UR15, UP2, UP0, UR40, UR12, UR52 ;  /* 0x0000000c280f7290 */ /* 0x000fe2000f85e034 */
[----:B------:R-:W-:Y:S01]  /*1b30*/  IMAD.WIDE.U32 R4, R8, UR58, R4 ;  /* 0x0000003a08047c25 */ /* 0x000fe2000f8e0004 */
[----:B------:R-:W-:Y:S01]  /*1b40*/  USHF.R.S32.HI UR12, URZ, 0x1f, UR12 ;  /* 0x0000001f3f0c7899 */ /* 0x000fe2000801140c */
[----:B------:R-:W-:-:S02]  /*1b50*/  ULDC.64 UR40, c[0x0][0x400] ;  /* 0x0001000000287ab9 */ /* 0x000fc40000000a00 */
[----:B------:R-:W-:Y:S01]  /*1b60*/  IMAD.WIDE.U32 R2, R6, UR7, R2 ;  /* 0x0000000706027c25 */ /* 0x000fe2000f8e0002 */
[----:B------:R-:W-:Y:S01]  /*1b70*/  UIMAD UR7, UR27, UR20, URZ ;  /* 0x000000141b0772a4 */ /* 0x000fe2000f8e023f */
[----:B------:R-:W-:Y:S02]  /*1b80*/  LEA R242, P4, R4, UR46, 0x1 ;  /* 0x0000002e04f27c11 */ /* 0x000fe4000f8808ff */
[----:B------:R-:W-:Y:S01]  /*1b90*/  IMAD.IADD R3, R3, 0x1, R0 ;  /* 0x0000000103037824 */ /* 0x000fe200078e0200 */
[----:B------:R-:W-:Y:S01]  /*1ba0*/  UIMAD UR21, UR58, UR21, UR7 ;  /* 0x000000153a1572a4 */ /* 0x000fe2000f8e0207 */
[----:B------:R-:W-:Y:S01]  /*1bb0*/  IMAD.U32 R0, RZ, RZ, UR20 ;  /* 0x00000014ff007e24 */ /* 0x000fe2000f8e00ff */
[----:B------:R-:W-:Y:S02]  /*1bc0*/  UIMAD UR7, UR27, UR32, URZ ;  /* 0x000000201b0772a4 */ /* 0x000fe4000f8e023f */
        /* <DEDUP_REMOVED lines=18> */
[C---:B------:R-:W-:Y:S01]  /*1cf0*/  IADD3 R8, P0, R0.reuse, UR7, RZ ;  /* 0x0000000700087c10 */ /* 0x040fe2000ff1e0ff */
[----:B------:R-:W-:Y:S01]  /*1d00*/  ULDC.64 UR54, c[0x0][0x478] ;  /* 0x00011e0000367ab9 */ /* 0x000fe20000000a00 */
[----:B------:R-:W-:Y:S01]  /*1d10*/  UISETP.GT.AND UP0, UPT, UR24, UR27, UPT ;  /* 0x0000001b1800728c */ /* 0x000fe2000bf04270 */
[----:B------:R-:W-:Y:S01]  /*1d20*/  IMAD R9, R21, R7, R9 ;  /* 0x0000000715097224 */ /* 0x000fe200078e0209 */
[----:B------:R-:W-:Y:S01]  /*1d30*/  LEA.HI.X.SX32 R10, R0, UR12, 0x1, P0 ;  /* 0x0000000c000a7c11 */ /* 0x000fe200080f0eff */
[----:B------:R-:W-:Y:S01]  /*1d40*/  UIMAD.WIDE UR6, UR18, 0x4, UR54 ;  /* 0x00000004120678a5 */ /* 0x000fe2000f8e0236 */
[----:B------:R-:W-:Y:S01]  /*1d50*/  LEA R192, P2, R8, UR40, 0x2 ;  /* 0x0000002808c07c11 */ /* 0x000fe2000f8410ff */
[----:B------:R-:W-:Y:S01]  /*1d60*/  IMAD.IADD R0, R3, 0x1, R9 ;  /* 0x0000000103007824 */ /* 0x000fe200078e0209 */
[----:B------:R-:W-:-:S02]  /*1d70*/  PLOP3.LUT P0, PT, PT, PT, UP0, 0x80, 0x0 ;  /* 0x000000000000781c */ /* 0x000fc40003f0f008 */
[----:B------:R-:W-:Y:S02]  /*1d80*/  LEA R244, P3, R2, UR44, 0x1 ;  /* 0x0000002c02f47c11 */ /* 0x000fe4000f8608ff */
[----:B------:R-:W-:Y:S01]  /*1d90*/  LEA.HI.X R193, R8, UR41, R10, 0x2, P2 ;  /* 0x0000002908c17c11 */ /* 0x000fe200090f140a */
[----:B------:R-:W-:Y:S01]  /*1da0*/  UMOV UR24, UR6 ;  /* 0x0000000600187c82 */ /* 0x000fe20008000000 */
[----:B------:R-:W-:Y:S01]  /*1db0*/  LEA.HI.X R241, R4, UR47, R5, 0x1, P4 ;  /* 0x0000002f04f17c11 */ /* 0x000fe2000a0f0c05 */
[----:B------:R-:W-:Y:S01]  /*1dc0*/  UMOV UR21, UR7 ;  /* 0x0000000700157c82 */ /* 0x000fe20008000000 */
[----:B------:R-:W-:-:S05]  /*1dd0*/  LEA.HI.X R243, R2, UR45, R0, 0x1, P3 ;  /* 0x0000002d02f37c11 */ /* 0x000fca00098f0c00 */
        /* <DEDUP_REMOVED lines=20> */
.L_x_1099:
        /* <DEDUP_REMOVED lines=20> */
.L_x_1100:
        /* <DEDUP_REMOVED lines=35> */
.L_x_1102:
[----:B------:R-:W-:Y:S05]  /*2290*/  BSYNC B0 ;  /* 0x0000000000007941 */ /* 0x000fea0003800000 */
.L_x_1101:
        /* <DEDUP_REMOVED lines=14> */
.L_x_1104:
[----:B------:R-:W-:Y:S05]  /*2380*/  BSYNC B0 ;  /* 0x0000000000007941 */ /* 0x000fea0003800000 */
.L_x_1103:
        /* <DEDUP_REMOVED lines=14> */
.L_x_1106:
[----:B------:R-:W-:Y:S05]  /*2470*/  BSYNC B0 ;  /* 0x0000000000007941 */ /* 0x000fea0003800000 */
.L_x_1105:
        /* <DEDUP_REMOVED lines=14> */
.L_x_1108:
[----:B------:R-:W-:Y:S05]  /*2560*/  BSYNC B0 ;  /* 0x0000000000007941 */ /* 0x000fea0003800000 */
.L_x_1107:
        /* <DEDUP_REMOVED lines=26> */
.L_x_1110:
[----:B------:R-:W-:Y:S05]  /*2710*/  BSYNC B0 ;  /* 0x0000000000007941 */ /* 0x000fea0003800000 */
.L_x_1109:
        /* <DEDUP_REMOVED lines=14> */
.L_x_1112:
[----:B------:R-:W-:Y:S05]  /*2800*/  BSYNC B0 ;  /* 0x0000000000007941 */ /* 0x000fea0003800000 */
.L_x_1111:
        /* <DEDUP_REMOVED lines=14> */
.L_x_1114:
[----:B------:R-:W-:Y:S05]  /*28f0*/  BSYNC B0 ;  /* 0x0000000000007941 */ /* 0x000fea0003800000 */
.L_x_1113:
        /* <DEDUP_REMOVED lines=14> */
.L_x_1098:
[----:B------:R-:W-:Y:S01]  /*29e0*/  PLOP3.LUT P1, PT, PT, PT, UP4, 0x80, 0x0 ;  /* 0x000000000000781c */ /* 0x000fe20003f2f048 */
[----:B------:R-:W-:Y:S01]  /*29f0*/  IMAD.SHL.U32 R0, R21, 0x40, RZ ;  /* 0x0000004015007824 */ /* 0x000fe200078e00ff */
[----:B------:R-:W-:Y:S01]  /*2a00*/  ULEA.HI UR6, UR14, UR14, URZ, 0x1 ;  /* 0x0000000e0e067291 */ /* 0x000fe2000f8f083f */
[----:B------:R-:W-:Y:S01]  /*2a10*/  LEA.HI R2, R15, R14, RZ, 0x6 ;  /* 0x0000000e0f027211 */ /* 0x000fe200078f30ff */
[C---:B------:R-:W-:Y:S01]  /*2a20*/  VIADD R16, R21.reuse, 0x20 ;  /* 0x0000002015107836 */ /* 0x040fe20000000000 */
[----:B------:R-:W-:Y:S01]  /*2a30*/  BSSY B0, `(.L_x_1116) ;  /* 0x0000024000007945 */ /* 0x000fe20003800000 */
[----:B------:R-:W-:Y:S01]  /*2a40*/  LOP3.LUT R0, R0, 0x1c0, RZ, 0xc0, !PT ;  /* 0x000001c000007812 */ /* 0x000fe200078ec0ff */
[----:B------:R-:W-:Y:S01]  /*2a50*/  ULOP3.LUT UR6, UR6, 0xfffffffe, URZ, 0xc0, !UPT ;  /* 0xfffffffe06067892 */ /* 0x000fe2000f8ec03f */
[----:B------:R-:W-:Y:S02]  /*2a60*/  IMAD.SHL.U32 R2, R2, 0x8, RZ ;  /* 0x0000000802027824 */ /* 0x000fe400078e00ff */
[----:B------:R-:W-:Y:S01]  /*2a70*/  LOP3.LUT R3, R0, 0x38, R232, 0xf8, !PT ;  /* 0x0000003800037812 */ /* 0x000fe200078ef8e8 */
[----:B------:R-:W-:Y:S01]  /*2a80*/  UIADD3 UR7, UR14, -UR6, URZ ;  /* 0x800000060e077290 */ /* 0x000fe2000fffe03f */
[----:B------:R-:W-:Y:S01]  /*2a90*/  SHF.R.U32.HI R0, RZ, 0x3, R0 ;  /* 0x00000003ff007819 */ /* 0x000fe20000011600 */
[----:B------:R-:W-:Y:S01]  /*2aa0*/  @P1 BAR.SYNC.DEFER_BLOCKING 0x0 ;  /* 0x0000000000001b1d */ /* 0x000fe20000010000 */
[----:B------:R-:W-:Y:S01]  /*2ab0*/  UIMAD UR6, UR14, -0x80, UR26 ;  /* 0xffffff800e0678a4 */ /* 0x000fe2000f8e021a */
[----:B------:R-:W-:Y:S01]  /*2ac0*/  VIADD R17, R21, 0x40 ;  /* 0x0000004015117836 */ /* 0x000fe20000000000 */
[----:B------:R-:W-:Y:S01]  /*2ad0*/  LOP3.LUT R0, R3, R0, RZ, 0x3c, !PT ;  /* 0x0000000003007212 */ /* 0x000fe200078e3cff */
[----:B------:R-:W-:Y:S01]  /*2ae0*/  UISETP.NE.AND UP0, UPT, UR7, 0x1, UPT ;  /* 0x000000010700788c */ /* 0x000fe2000bf05270 */
[----:B------:R-:W-:-:S02]  /*2af0*/  VIADD R18, R21, 0x60 ;  /* 0x0000006015127836 */ /* 0x000fc40000000000 */
[----:B------:R-:W-:Y:S01]  /*2b00*/  LOP3.LUT R0, R0, 0xfffffe00, R2, 0xf8, !PT ;  /* 0xfffffe0000007812 */ /* 0x000fe200078ef802 */
[----:B------:R-:W-:Y:S01]  /*2b10*/  IMAD.U32 R5, RZ, RZ, UR10 ;  /* 0x0000000aff057e24 */ /* 0x000fe2000f8e00ff */
[----:B------:R-:W-:Y:S02]  /*2b20*/  ISETP.GE.AND P5, PT, R21, UR6, PT ;  /* 0x0000000615007c0c */ /* 0x000fe4000bfa6270 */
[----:B------:R-:W-:Y:S01]  /*2b30*/  PLOP3.LUT P0, PT, PT, PT, UP0, 0x80, 0x0 ;  /* 0x000000000000781c */ /* 0x000fe20003f0f008 */
[----:B------:R-:W-:Y:S01]  /*2b40*/  VIADD R2, R0, 0x2000 ;  /* 0x0000200000027836 */ /* 0x000fe20000000000 */
[----:B------:R-:W-:Y:S02]  /*2b50*/  ISETP.GE.AND P4, PT, R16, UR6, PT ;  /* 0x0000000610007c0c */ /* 0x000fe4000bf86270 */
[----:B------:R-:W-:Y:S02]  /*2b60*/  ISETP.GE.AND P3, PT, R17, UR6, PT ;  /* 0x0000000611007c0c */ /* 0x000fe4000bf66270 */
[----:B------:R-:W-:-:S02]  /*2b70*/  SEL R2, R2, R0, !P0 ;  /* 0x0000000002027207 */ /* 0x000fc40004000000 */
[----:B------:R-:W-:Y:S02]  /*2b80*/  LEA R0, R0, UR4, 0x1 ;  /* 0x0000000400007c11 */ /* 0x000fe4000f8e08ff */
[----:B------:R-:W-:Y:S02]  /*2b90*/  ISETP.GE.AND P2, PT, R18, UR6, PT ;  /* 0x0000000612007c0c */ /* 0x000fe4000bf46270 */
[----:B------:R-:W-:Y:S01]  /*2ba0*/  LEA R229, R2, UR4, 0x1 ;  /* 0x0000000402e57c11 */ /* 0x000fe2000f8e08ff */
[----:B------:R1:W-:Y:S01]  /*2bb0*/  @P5 STS.128 [R0+0x8000], RZ ;  /* 0x008000ff00005388 */ /* 0x0003e20000000c00 */
[----:B------:R-:W-:Y:S09]  /*2bc0*/  @P5 BRA `(.L_x_1117) ;  /* 0x0000000000285947 */ /* 0x000ff20003800000 */
        /* <DEDUP_REMOVED lines=10> */
.L_x_1117:
[----:B------:R-:W-:Y:S05]  /*2c70*/  BSYNC B0 ;  /* 0x0000000000007941 */ /* 0x000fea0003800000 */
.L_x_1116:
        /* <DEDUP_REMOVED lines=13> */
.L_x_1119:
[----:B------:R-:W-:Y:S05]  /*2d50*/  BSYNC B0 ;  /* 0x0000000000007941 */ /* 0x000fea0003800000 */
.L_x_1118:
        /* <DEDUP_REMOVED lines=13> */
.L_x_1121:
[----:B------:R-:W-:Y:S05]  /*2e30*/  BSYNC B0 ;  /* 0x0000000000007941 */ /* 0x000fea0003800000 */
.L_x_1120:
        /* <DEDUP_REMOVED lines=16> */
.L_x_1123:
[----:B------:R-:W-:Y:S05]  /*2f40*/  BSYNC B0 ;  /* 0x0000000000007941 */ /* 0x000fea0003800000 */
.L_x_1122:
        /* <DEDUP_REMOVED lines=19> */
.L_x_1125:
[----:B------:R-:W-:Y:S05]  /*3080*/  BSYNC B0 ;  /* 0x0000000000007941 */ /* 0x000fea0003800000 */
.L_x_1124:
        /* <DEDUP_REMOVED lines=21> */
.L_x_1127:
[----:B------:R-:W-:Y:S05]  /*31e0*/  BSYNC B0 ;  /* 0x0000000000007941 */ /* 0x000fea0003800000 */
.L_x_1126:
        /* <DEDUP_REMOVED lines=21> */
.L_x_1129:
[----:B------:R-:W-:Y:S05]  /*3340*/  BSYNC B0 ;  /* 0x0000000000007941 */ /* 0x000fea0003800000 */
.L_x_1128:
        /* <DEDUP_REMOVED lines=23> */
.L_x_1131:
[----:B------:R-:W-:Y:S05]  /*34c0*/  BSYNC B0 ;  /* 0x0000000000007941 */ /* 0x000fea0003800000 */
.L_x_1130:
        /* <DEDUP_REMOVED lines=19> */
[C---:B------:R-:W-:Y:S01]  /*3600*/  VIADD R5, R20.reuse, 0x40 ;  /* 0x0000004014057836 */ /* 0x040fe20000000000 */
        /* <DEDUP_REMOVED lines=24> */
.L_x_1133:
[----:B------:R-:W-:Y:S05]  /*3790*/  BSYNC B0 ;  /* 0x0000000000007941 */ /* 0x000fea0003800000 */
.L_x_1132:
        /* <DEDUP_REMOVED lines=23> */
.L_x_1135:
[----:B------:R-:W-:Y:S05]  /*3910*/  BSYNC B0 ;  /* 0x0000000000007941 */ /* 0x000fea0003800000 */
.L_x_1134:
        /* <DEDUP_REMOVED lines=23> */
.L_x_1137:
[----:B------:R-:W-:Y:S05]  /*3a90*/  BSYNC B0 ;  /* 0x0000000000007941 */ /* 0x000fea0003800000 */
.L_x_1136:
        /* <DEDUP_REMOVED lines=23> */
.L_x_1139:
[----:B------:R-:W-:Y:S05]  /*3c10*/  BSYNC B0 ;  /* 0x0000000000007941 */ /* 0x000fea0003800000 */
.L_x_1138:
        /* <DEDUP_REMOVED lines=32> */
.L_x_1141:
[----:B------:R-:W-:Y:S05]  /*3e20*/  BSYNC B0 ;  /* 0x0000000000007941 */ /* 0x000fea0003800000 */
.L_x_1140:
        /* <DEDUP_REMOVED lines=22> */
.L_x_1143:
[----:B------:R-:W-:Y:S05]  /*3f90*/  BSYNC B0 ;  /* 0x0000000000007941 */ /* 0x000fea0003800000 */
.L_x_1142:
        /* <DEDUP_REMOVED lines=22> */
.L_x_1145:
[----:B------:R-:W-:Y:S05]  /*4100*/  BSYNC B0 ;  /* 0x0000000000007941 */ /* 0x000fea0003800000 */
.L_x_1144:
        /* <DEDUP_REMOVED lines=22> */
.L_x_1147:
[----:B------:R-:W-:Y:S05]  /*4270*/  BSYNC B0 ;  /* 0x0000000000007941 */ /* 0x000fea0003800000 */
.L_x_1146:
[----:B------:R-:W-:Y:S01]  /*4280*/  ISETP.NE.AND P2, PT, R10, RZ, PT ;  /* 0x000000ff0a00720c */ /* 0x000fe20003f45270 */
[----:B-1----:R-:W-:Y:S01]  /*4290*/  IMAD.MOV.U32 R6, RZ, RZ, 0x4 ;  /* 0x00000004ff067424 */ /* 0x002fe200078e00ff */
[----:B------:R-:W1:Y:S01]  /*42a0*/  LDC.64 R10, c[0x0][0x3b8] ;  /* 0x0000ee00ff0a7b82 */ /* 0x000e620000000a00 */
[----:B--234-:R-:W-:Y:S01]  /*42b0*/  IMAD.MOV.U32 R0, RZ, RZ, 0x7f800000 ;  /* 0x7f800000ff007424 */ /* 0x01cfe200078e00ff */
[----:B------:R-:W-:Y:S01]  /*42c0*/  ULDC.64 UR8, c[0x0][0x3c8] ;  /* 0x0000f20000087ab9 */ /* 0x000fe20000000a00 */
[----:B------:R-:W-:Y:S01]  /*42d0*/  USHF.R.S32.HI UR6, URZ, 0x1f, UR58 ;  /* 0x0000001f3f067899 */ /* 0x000fe2000801143a */
[----:B------:R-:W-:Y:S01]  /*42e0*/  ISETP.NE.AND P4, PT, R14, RZ, PT ;  /* 0x000000ff0e00720c */ /* 0x000fe20003f85270 */
[----:B------:R-:W-:Y:S01]  /*42f0*/  UISETP.NE.U32.AND UP1, UPT, UR8, URZ, UPT ;  /* 0x0000003f0800728c */ /* 0x000fe2000bf25070 */
[----:B------:R-:W-:Y:S01]  /*4300*/  ISETP.NE.AND P3, PT, R15, RZ, PT ;  /* 0x000000ff0f00720c */ /* 0x000fe20003f65270 */
[----:B------:R-:W-:Y:S01]  /*4310*/  IMAD.MOV.U32 R16, RZ, RZ, 0x7f800000 ;  /* 0x7f800000ff107424 */ /* 0x000fe200078e00ff */
[----:B------:R-:W0:Y:S01]  /*4320*/  LDGDEPBAR ;  /* 0x00000000000079af */ /* 0x000e220000000000 */
[----:B------:R-:W-:Y:S01]  /*4330*/  @!P6 IMAD.WIDE R6, R9, R6, UR22 ;  /* 0x000000160906ee25 */ /* 0x000fe2000f8e0206 */
[----:B------:R-:W-:-:S03]  /*4340*/  UISETP.NE.AND.EX UP1, UPT, UR9, URZ, UPT, UP1 ;  /* 0x0000003f0900728c */ /* 0x000fc6000bf25310 */
[----:B------:R-:W-:Y:S01]  /*4350*/  IMAD.MOV.U32 R13, RZ, RZ, 0x7f800000 ;  /* 0x7f800000ff0d7424 */ /* 0x000fe200078e00ff */
[----:B------:R2:W3:Y:S01]  /*4360*/  @!P6 LDG.E R0, desc[UR16][R6.64] ;  /* 0x000000100600e981 */ /* 0x0004e2000c1e1900 */
[----:B------:R-:W-:Y:S01]  /*4370*/  IMAD.MOV.U32 R190, RZ, RZ, 0x20 ;  /* 0x00000020ffbe7424 */ /* 0x000fe200078e00ff */
[----:B------:R-:W-:Y:S01]  /*4380*/  PLOP3.LUT P1, PT, PT, PT, UP1, 0x80, 0x0 ;  /* 0x000000000000781c */ /* 0x000fe20003f2f018 */
[----:B------:R-:W-:Y:S01]  /*4390*/  IMAD.MOV.U32 R189, RZ, RZ, 0x40 ;  /* 0x00000040ffbd7424 */ /* 0x000fe200078e00ff */
[----:B------:R-:W-:Y:S01]  /*43a0*/  CS2R R126, SRZ ;  /* 0x00000000007e7805 */ /* 0x000fe2000001ff00 */
[C---:B------:R-:W-:Y:S01]  /*43b0*/  IMAD.SHL.U32 R186, R188.reuse, 0x2, RZ ;  /* 0x00000002bcba7824 */ /* 0x040fe200078e00ff */
[----:B------:R-:W-:Y:S01]  /*43c0*/  CS2R R124, SRZ ;  /* 0x00000000007c7805 */ /* 0x000fe2000001ff00 */
[----:B------:R-:W-:Y:S01]  /*43d0*/  @UP1 ULDC.64 UR10, c[0x0][0x3d0] ;  /* 0x0000f400000a1ab9 */ /* 0x000fe20000000a00 */
[----:B------:R-:W-:Y:S01]  /*43e0*/  @UP1 UMOV UR7, UR6 ;  /* 0x0000000600071c82 */ /* 0x000fe20008000000 */
[----:B------:R-:W-:Y:S01]  /*43f0*/  @UP1 UIMAD UR12, UR59, UR10, URZ ;  /* 0x0000000a3b0c12a4 */ /* 0x000fe2000f8e023f */
[----:B-1----:R-:W4:Y:S01]  /*4400*/  LDG.E.64 R4, desc[UR16][R10.64+0x8] ;  /* 0x000008100a047981 */ /* 0x002f22000c1e1b00 */
[----:B------:R-:W-:Y:S01]  /*4410*/  @UP1 UMOV UR6, UR58 ;  /* 0x0000003a00061c82 */ /* 0x000fe20008000000 */
[----:B------:R-:W-:Y:S01]  /*4420*/  IMAD.SHL.U32 R185, R188, 0x2, RZ ;  /* 0x00000002bcb97824 */ /* 0x000fe200078e00ff */
[----:B------:R-:W-:-:S02]  /*4430*/  @UP1 UIMAD.WIDE.U32 UR6, UR48, UR10, UR6 ;  /* 0x0000000a300612a5 */ /* 0x000fc4000f8e0006 */
[----:B------:R-:W-:Y:S02]  /*4440*/  @UP1 UIMAD UR11, UR48, UR11, UR12 ;  /* 0x0000000b300b12a4 */ /* 0x000fe4000f8e020c */
[----:B------:R-:W-:Y:S02]  /*4450*/  @UP1 ULEA UR8, UP0, UR6, UR8, 0x2 ;  /* 0x0000000806081291 */ /* 0x000fe4000f80103f */
[----:B------:R-:W-:Y:S01]  /*4460*/  @UP1 UIADD3 UR7, UR7, UR11, URZ ;  /* 0x0000000b07071290 */ /* 0x000fe2000fffe03f */
[----:B------:R-:W-:Y:S01]  /*4470*/  IMAD.MOV.U32 R14, RZ, RZ, 0x7f800000 ;  /* 0x7f800000ff0e7424 */ /* 0x000fe200078e00ff */
[----:B------:R-:W1:Y:S01]  /*4480*/  S2R R9, SR_TID.X ;  /* 0x0000000000097919 */ /* 0x000e620000002100 */
[----:B------:R-:W-:Y:S01]  /*4490*/  CS2R R130, SRZ ;  /* 0x0000000000827805 */ /* 0x000fe2000001ff00 */
[----:B------:R-:W-:Y:S01]  /*44a0*/  @UP1 ULEA.HI.X UR9, UR6, UR9, UR7, 0x2, UP0 ;  /* 0x0000000906091291 */ /* 0x000fe200080f1407 */
[----:B------:R-:W-:Y:S01]  /*44b0*/  IMAD.U32 R2, RZ, RZ, UR8 ;  /* 0x00000008ff027e24 */ /* 0x000fe2000f8e00ff */
[----:B--2---:R-:W2:Y:S01]  /*44c0*/  S2R R6, SR_TID.X ;  /* 0x0000000000067919 */ /* 0x004ea20000002100 */
[----:B------:R-:W-:Y:S01]  /*44d0*/  @UP1 ULDC UR6, c[0x0][0x2e8] ;  /* 0x0000ba0000061ab9 */ /* 0x000fe20000000800 */
[----:B------:R-:W-:-:S02]  /*44e0*/  CS2R R128, SRZ ;  /* 0x0000000000807805 */ /* 0x000fc4000001ff00 */
[----:B------:R-:W-:Y:S01]  /*44f0*/  CS2R R122, SRZ ;  /* 0x00000000007a7805 */ /* 0x000fe2000001ff00 */
[----:B------:R-:W-:Y:S01]  /*4500*/  IMAD.U32 R3, RZ, RZ, UR9 ;  /* 0x00000009ff037e24 */ /* 0x000fe2000f8e00ff */
[----:B------:R-:W-:Y:S02]  /*4510*/  CS2R R120, SRZ ;  /* 0x0000000000787805 */ /* 0x000fe4000001ff00 */
[----:B------:R-:W-:Y:S02]  /*4520*/  CS2R R118, SRZ ;  /* 0x0000000000767805 */ /* 0x000fe4000001ff00 */
[----:B------:R-:W-:Y:S02]  /*4530*/  CS2R R116, SRZ ;  /* 0x0000000000747805 */ /* 0x000fe4000001ff00 */
[----:B------:R-:W-:Y:S01]  /*4540*/  CS2R R110, SRZ ;  /* 0x00000000006e7805 */ /* 0x000fe2000001ff00 */
[----:B------:R5:W2:Y:S01]  /*4550*/  @P1 LDG.E R8, desc[UR16][R2.64] ;  /* 0x0000001002081981 */ /* 0x000aa2000c1e1900 */
[----:B------:R-:W-:-:S02]  /*4560*/  CS2R R108, SRZ ;  /* 0x00000000006c7805 */ /* 0x000fc4000001ff00 */
[----:B------:R-:W-:Y:S02]  /*4570*/  CS2R R114, SRZ ;  /* 0x0000000000727805 */ /* 0x000fe4000001ff00 */
[----:B------:R-:W-:Y:S01]  /*4580*/  CS2R R112, SRZ ;  /* 0x0000000000707805 */ /* 0x000fe2000001ff00 */
[----:B------:R-:W2:Y:S01]  /*4590*/  LDG.E.64 R10, desc[UR16][R10.64] ;  /* 0x000000100a0a7981 */ /* 0x000ea2000c1e1b00 */
        /* <DEDUP_REMOVED lines=19> */
[----:B------:R-:W-:Y:S01]  /*46d0*/  CS2R R68, SRZ ;  /* 0x0000000000447805 */ /* 0x000fe2000001ff00 */
[----:B-----5:R-:W-:Y:S01]  /*46e0*/  IMAD.MOV.U32 R2, RZ, RZ, 0x4 ;  /* 0x00000004ff027424 */ /* 0x020fe200078e00ff */
[----:B------:R-:W-:Y:S01]  /*46f0*/  ULDC UR28, c[0x0][0x2d0] ;  /* 0x0000b400001c7ab9 */ /* 0x000fe20000000800 */
[----:B------:R-:W-:Y:S01]  /*4700*/  IMAD.MOV.U32 R230, RZ, RZ, R229 ;  /* 0x000000ffffe67224 */ /* 0x000fe200078e00e5 */
[----:B------:R-:W-:Y:S01]  /*4710*/  ULDC UR31, c[0x0][0x2dc] ;  /* 0x0000b700001f7ab9 */ /* 0x000fe20000000800 */
[----:B------:R-:W-:Y:S01]  /*4720*/  IMAD.WIDE R2, R20, R2, UR22 ;  /* 0x0000001614027e25 */ /* 0x000fe2000f8e0202 */
[----:B------:R-:W-:Y:S01]  /*4730*/  ULDC UR29, c[0x0][0x270] ;  /* 0x00009c00001d7ab9 */ /* 0x000fe20000000800 */
[----:B------:R-:W-:Y:S01]  /*4740*/  ULDC.U8 UR13, c[0x0][0x388] ;  /* 0x0000e200000d7ab9 */ /* 0x000fe20000000000 */
[----:B------:R-:W-:-:S02]  /*4750*/  ULDC UR12, c[0x0][0x2ec] ;  /* 0x0000bb00000c7ab9 */ /* 0x000fc40000000800 */
[----:B------:R-:W5:Y:S04]  /*4760*/  @!P4 LDG.E R16, desc[UR16][R2.64] ;  /* 0x000000100210c981 */ /* 0x000f68000c1e1900 */
[----:B------:R-:W5:Y:S04]  /*4770*/  @!P3 LDG.E R14, desc[UR16][R2.64+0x20] ;  /* 0x00002010020eb981 */ /* 0x000f68000c1e1900 */
[----:B------:R1:W5:Y:S02]  /*4780*/  @!P2 LDG.E R13, desc[UR16][R2.64+0x100] ;  /* 0x00010010020da981 */ /* 0x000364000c1e1900 */
[----:B-1----:R-:W-:Y:S01]  /*4790*/  SHF.R.S32.HI R2, RZ, 0x1f, R12 ;  /* 0x0000001fff027819 */ /* 0x002fe2000001140c */
[----:B------:R-:W-:-:S05]  /*47a0*/  VIADD R3, R187, 0x2000 ;  /* 0x00002000bb037836 */ /* 0x000fca0000000000 */
[----:B------:R-:W-:-:S04]  /*47b0*/  SEL R3, R3, R187, !P0 ;  /* 0x000000bb03037207 */ /* 0x000fc80004000000 */
[----:B------:R-:W-:Y:S01]  /*47c0*/  LEA R177, R3, UR4, 0x1 ;  /* 0x0000000403b17c11 */ /* 0x000fe2000f8e08ff */
[----:B---3--:R1:W-:Y:S02]  /*47d0*/  STL [R1+0x64], R0 ;  /* 0x0000640001007387 */ /* 0x0083e40000100800 */
[----:B-1----:R-:W2:Y:S01]  /*47e0*/  @P1 MUFU.RCP R0, UR6 ;  /* 0x0000000600001d08 */ /* 0x002ea20008001000 */
[----:B------:R-:W-:-:S04]  /*47f0*/  UIMAD UR6, UR48, UR61, UR58 ;  /* 0x0000003d300672a4 */ /* 0x000fc8000f8e023a */
[----:B------:R-:W-:-:S04]  /*4800*/  USHF.L.U32 UR6, UR6, 0x5, URZ ;  /* 0x0000000506067899 */ /* 0x000fc8000800063f */
[----:B------:R-:W-:Y:S02]  /*4810*/  USHF.R.S32.HI UR7, URZ, 0x1f, UR6 ;  /* 0x0000001f3f077899 */ /* 0x000fe40008011406 */
[----:B----4-:R-:W-:-:S04]  /*4820*/  IADD3 R12, P3, P2, R4, UR6, R12 ;  /* 0x00000006040c7c10 */ /* 0x010fc8000fa7e00c */
[----:B------:R-:W-:Y:S02]  /*4830*/  IADD3.X R4, R5, UR7, R2, P3, P2 ;  /* 0x0000000705047c10 */ /* 0x000fe40009fe4402 */
[----:B------:R-:W1:Y:S01]  /*4840*/  S2R R5, SR_TID.X ;  /* 0x0000000000057919 */ /* 0x000e620000002100 */
[----:B--2---:R-:W-:-:S05]  /*4850*/  @P1 FMUL.FTZ R0, R8, R0 ;  /* 0x0000000008001220 */ /* 0x004fca0000410000 */
[----:B------:R-:W-:Y:S01]  /*4860*/  @P1 R2UR UR8, R0 ;  /* 0x00000000000812ca */ /* 0x000fe200000e0000 */
[----:B------:R-:W-:-:S05]  /*4870*/  IMAD.SHL.U32 R0, R9, 0x2, RZ ;  /* 0x0000000209007824 */ /* 0x000fca00078e00ff */
[----:B------:R-:W-:Y:S01]  /*4880*/  LOP3.LUT R0, R0, 0x6, RZ, 0xc0, !PT ;  /* 0x0000000600007812 */ /* 0x000fe200078ec0ff */
[----:B------:R-:W-:Y:S01]  /*4890*/  VIADD R2, R188, 0x2000 ;  /* 0x00002000bc027836 */ /* 0x000fe20000000000 */
[----:B-1----:R-:W-:-:S04]  /*48a0*/  SHF.R.S32.HI R5, RZ, 0x1f, R5 ;  /* 0x0000001fff057819 */ /* 0x002fc80000011405 */
[----:B------:R-:W-:-:S04]  /*48b0*/  LEA.HI R5, R5, R6, RZ, 0x7 ;  /* 0x0000000605057211 */ /* 0x000fc800078f38ff */
[----:B------:R-:W-:-:S05]  /*48c0*/  SHF.R.S32.HI R5, RZ, 0x7, R5 ;  /* 0x00000007ff057819 */ /* 0x000fca0000011405 */
[----:B------:R-:W-:Y:S01]  /*48d0*/  IMAD R0, R5, 0x40, R0 ;  /* 0x0000004005007824 */ /* 0x000fe200078e0200 */
[----:B-----5:R-:W-:Y:S03]  /*48e0*/  STL [R1+0x68], R16 ;  /* 0x0000681001007387 */ /* 0x020fe60000100800 */
[----:B------:R-:W-:Y:S01]  /*48f0*/  VIADD R0, R0, UR34 ;  /* 0x0000002200007c36 */ /* 0x000fe20008000000 */
[----:B------:R-:W-:Y:S01]  /*4900*/  STL [R1+0x6c], R14 ;  /* 0x00006c0e01007387 */ /* 0x000fe20000100800 */
[----:B------:R-:W-:Y:S02]  /*4910*/  R2UR UR15, R11 ;  /* 0x000000000b0f72ca */ /* 0x000fe400000e0000 */
[C---:B------:R-:W-:Y:S01]  /*4920*/  VIADD R6, R0.reuse, 0x1 ;  /* 0x0000000100067836 */ /* 0x040fe20000000000 */
[----:B------:R1:W-:Y:S01]  /*4930*/  STL [R1+0x60], R13 ;  /* 0x0000600d01007387 */ /* 0x0003e20000100800 */
[----:B------:R-:W-:Y:S01]  /*4940*/  VIADD R7, R0, 0x28 ;  /* 0x0000002800077836 */ /* 0x000fe20000000000 */
[----:B------:R-:W-:Y:S01]  /*4950*/  R2UR UR20, R10 ;  /* 0x000000000a1472ca */ /* 0x000fe200000e0000 */
[----:B------:R-:W-:Y:S01]  /*4960*/  VIADD R8, R0, 0x29 ;  /* 0x0000002900087836 */ /* 0x000fe20000000000 */
[----:B------:R-:W-:Y:S01]  /*4970*/  SEL R2, R2, R188, !P0 ;  /* 0x000000bc02027207 */ /* 0x000fe20004000000 */
[----:B------:R-:W-:-:S02]  /*4980*/  VIADD R9, R0, 0x30 ;  /* 0x0000003000097836 */ /* 0x000fc40000000000 */
[C---:B------:R-:W-:Y:S01]  /*4990*/  VIADD R11, R0.reuse, 0x38 ;  /* 0x00000038000b7836 */ /* 0x040fe20000000000 */
[----:B------:R-:W-:Y:S01]  /*49a0*/  STL [R1], R6 ;  /* 0x0000000601007387 */ /* 0x000fe20000100800 */
[C---:B------:R-:W-:Y:S01]  /*49b0*/  VIADD R10, R0.reuse, 0x31 ;  /* 0x00000031000a7836 */ /* 0x040fe20000000000 */
[----:B------:R-:W-:Y:S01]  /*49c0*/  I2FP.F32.S32 R5, R0 ;  /* 0x0000000000057245 */ /* 0x000fe20000201400 */
[C---:B------:R-:W-:Y:S01]  /*49d0*/  VIADD R252, R0.reuse, 0x8 ;  /* 0x0000000800fc7836 */ /* 0x040fe20000000000 */
[----:B------:R-:W-:Y:S01]  /*49e0*/  STL [R1+0x8], R7 ;  /* 0x0000080701007387 */ /* 0x000fe20000100800 */
[----:B------:R-:W-:Y:S01]  /*49f0*/  VIADD R251, R0, 0x9 ;  /* 0x0000000900fb7836 */ /* 0x000fe20000000000 */
[----:B------:R-:W-:Y:S01]  /*4a00*/  LEA R184, R2, UR4, 0x1 ;  /* 0x0000000402b87c11 */ /* 0x000fe2000f8e08ff */
[C---:B------:R-:W-:Y:S01]  /*4a10*/  VIADD R250, R0.reuse, 0x10 ;  /* 0x0000001000fa7836 */ /* 0x040fe20000000000 */
[----:B------:R-:W-:Y:S01]  /*4a20*/  STL [R1+0x4], R8 ;  /* 0x0000040801007387 */ /* 0x000fe20000100800 */
[----:B------:R-:W-:-:S02]  /*4a30*/  VIADD R249, R0, 0x11 ;  /* 0x0000001100f97836 */ /* 0x000fc40000000000 */
[C---:B------:R-:W-:Y:S02]  /*4a40*/  VIADD R248, R0.reuse, 0x18 ;  /* 0x0000001800f87836 */ /* 0x040fe40000000000 */
[C---:B------:R-:W-:Y:S02]  /*4a50*/  VIADD R247, R0.reuse, 0x19 ;  /* 0x0000001900f77836 */ /* 0x040fe40000000000 */
[C---:B-1----:R-:W-:Y:S02]  /*4a60*/  VIADD R13, R0.reuse, 0x39 ;  /* 0x00000039000d7836 */ /* 0x042fe40000000000 */
[C---:B------:R-:W-:Y:S02]  /*4a70*/  VIADD R246, R0.reuse, 0x20 ;  /* 0x0000002000f67836 */ /* 0x040fe40000000000 */
[----:B------:R-:W-:Y:S01]  /*4a80*/  VIADD R245, R0, 0x21 ;  /* 0x0000002100f57836 */ /* 0x000fe20000000000 */
[----:B------:R-:W-:Y:S01]  /*4a90*/  I2FP.F32.S32 R0, R13 ;  /* 0x0000000d00007245 */ /* 0x000fe20000201400 */
[----:B------:R-:W-:Y:S01]  /*4aa0*/  STL [R1+0x10], R9 ;  /* 0x0000100901007387 */ /* 0x000fe20000100800 */
[----:B------:R-:W-:-:S03]  /*4ab0*/  I2FP.F32.S32 R2, R11 ;  /* 0x0000000b00027245 */ /* 0x000fc60000201400 */
[----:B------:R-:W-:Y:S01]  /*4ac0*/  STL [R1+0xc], R10 ;  /* 0x00000c0a01007387 */ /* 0x000fe20000100800 */
[----:B------:R-:W-:-:S03]  /*4ad0*/  I2FP.F32.S32 R3, R10 ;  /* 0x0000000a00037245 */ /* 0x000fc60000201400 */
[----:B------:R-:W-:Y:S04]  /*4ae0*/  STL [R1+0x18], R13 ;  /* 0x0000180d01007387 */ /* 0x000fe80000100800 */
[----:B------:R-:W-:Y:S04]  /*4af0*/  STL [R1+0x14], R11 ;  /* 0x0000140b01007387 */ /* 0x000fe80000100800 */
[----:B------:R1:W-:Y:S04]  /*4b00*/  STL [R1+0x58], R0 ;  /* 0x0000580001007387 */ /* 0x0003e80000100800 */
[----:B------:R2:W-:Y:S04]  /*4b10*/  STL [R1+0x54], R2 ;  /* 0x0000540201007387 */ /* 0x0005e80000100800 */
[----:B------:R3:W-:Y:S01]  /*4b20*/  STL [R1+0x50], R3 ;  /* 0x0000500301007387 */ /* 0x0007e20000100800 */
[----:B-1----:R-:W-:-:S02]  /*4b30*/  I2FP.F32.S32 R0, R9 ;  /* 0x0000000900007245 */ /* 0x002fc40000201400 */
[----:B--2---:R-:W-:-:S03]  /*4b40*/  I2FP.F32.S32 R2, R8 ;  /* 0x0000000800027245 */ /* 0x004fc60000201400 */
[----:B------:R1:W-:Y:S01]  /*4b50*/  STL [R1+0x4c], R0 ;  /* 0x00004c0001007387 */ /* 0x0003e20000100800 */
[----:B---3--:R-:W-:-:S03]  /*4b60*/  I2FP.F32.S32 R3, R7 ;  /* 0x0000000700037245 */ /* 0x008fc60000201400 */
[----:B------:R2:W-:Y:S04]  /*4b70*/  STL [R1+0x48], R2 ;  /* 0x0000480201007387 */ /* 0x0005e80000100800 */
[----:B------:R3:W-:Y:S01]  /*4b80*/  STL [R1+0x44], R3 ;  /* 0x0000440301007387 */ /* 0x0007e20000100800 */
[----:B-1----:R-:W-:Y:S02]  /*4b90*/  I2FP.F32.S32 R0, R245 ;  /* 0x000000f500007245 */ /* 0x002fe40000201400 */
[----:B--2---:R-:W-:-:S03]  /*4ba0*/  I2FP.F32.S32 R2, R246 ;  /* 0x000000f600027245 */ /* 0x004fc60000201400 */
[----:B------:R1:W-:Y:S01]  /*4bb0*/  STL [R1+0x40], R0 ;  /* 0x0000400001007387 */ /* 0x0003e20000100800 */
[----:B---3--:R-:W-:-:S03]  /*4bc0*/  I2FP.F32.S32 R3, R247 ;  /* 0x000000f700037245 */ /* 0x008fc60000201400 */
[----:B------:R2:W-:Y:S04]  /*4bd0*/  STL [R1+0x3c], R2 ;  /* 0x00003c0201007387 */ /* 0x0005e80000100800 */
[----:B------:R3:W-:Y:S01]  /*4be0*/  STL [R1+0x38], R3 ;  /* 0x0000380301007387 */ /* 0x0007e20000100800 */
[----:B------:R-:W-:Y:S01]  /*4bf0*/  UMOV UR6, URZ ;  /* 0x0000003f00067c82 */ /* 0x000fe20008000000 */
[----:B-1----:R-:W-:Y:S02]  /*4c00*/  I2FP.F32.S32 R0, R248 ;  /* 0x000000f800007245 */ /* 0x002fe40000201400 */
[----:B--2---:R-:W-:-:S03]  /*4c10*/  I2FP.F32.S32 R2, R249 ;  /* 0x000000f900027245 */ /* 0x004fc60000201400 */
[----:B------:R1:W-:Y:S01]  /*4c20*/  STL [R1+0x34], R0 ;  /* 0x0000340001007387 */ /* 0x0003e20000100800 */
[----:B---3--:R-:W-:-:S03]  /*4c30*/  I2FP.F32.S32 R3, R250 ;  /* 0x000000fa00037245 */ /* 0x008fc60000201400 */
[----:B------:R2:W-:Y:S04]  /*4c40*/  STL [R1+0x30], R2 ;  /* 0x0000300201007387 */ /* 0x0005e80000100800 */
[----:B------:R-:W-:Y:S01]  /*4c50*/  STL [R1+0x2c], R3 ;  /* 0x00002c0301007387 */ /* 0x000fe20000100800 */
[----:B------:R-:W-:Y:S01]  /*4c60*/  @UP1 UMOV UR6, UR8 ;  /* 0x0000000800061c82 */ /* 0x000fe20008000000 */
[----:B-1----:R-:W-:Y:S02]  /*4c70*/  I2FP.F32.S32 R0, R251 ;  /* 0x000000fb00007245 */ /* 0x002fe40000201400 */
[----:B--2---:R-:W-:-:S03]  /*4c80*/  I2FP.F32.S32 R2, R252 ;  /* 0x000000fc00027245 */ /* 0x004fc60000201400 */
[----:B------:R1:W-:Y:S04]  /*4c90*/  STL [R1+0x28], R0 ;  /* 0x0000280001007387 */ /* 0x0003e80000100800 */
[----:B------:R2:W-:Y:S01]  /*4ca0*/  STL [R1+0x24], R2 ;  /* 0x0000240201007387 */ /* 0x0005e20000100800 */
[----:B-1----:R-:W-:Y:S02]  /*4cb0*/  I2FP.F32.S32 R0, R6 ;  /* 0x0000000600007245 */ /* 0x002fe40000201400 */
[----:B--2---:R-:W-:-:S03]  /*4cc0*/  LOP3.LUT R2, R4, UR20, RZ, 0x3c, !PT ;  /* 0x0000001404027c12 */ /* 0x004fc6000f8e3cff */
[----:B------:R1:W-:Y:S04]  /*4cd0*/  STL [R1+0x20], R0 ;  /* 0x0000200001007387 */ /* 0x0003e80000100800 */
[----:B------:R2:W-:Y:S01]  /*4ce0*/  STL [R1+0x70], R2 ;  /* 0x0000700201007387 */ /* 0x0005e20000100800 */
[----:B-1----:R-:W-:Y:S01]  /*4cf0*/  FMUL.FTZ R0, R5, UR6 ;  /* 0x0000000605007c20 */ /* 0x002fe20008410000 */
[----:B--2---:R-:W-:-:S04]  /*4d00*/  IMAD.WIDE.U32 R2, R12, -0x2daee0ad, RZ ;  /* 0xd2511f530c027825 */ /* 0x004fc800078e00ff */
[----:B------:R1:W-:Y:S04]  /*4d10*/  STL [R1+0x1c], R0 ;  /* 0x00001c0001007387 */ /* 0x0003e80000100800 */
[----:B------:R1:W-:Y:S02]  /*4d20*/  STL.64 [R1+0x78], R2 ;  /* 0x0000780201007387 */ /* 0x0003e40000100a00 */
.L_x_1150:
[----:B-1----:R-:W2:Y:S01]  /*4d30*/  LDL R0, [R1+0x84] ;  /* 0x0000840001007983 */ /* 0x002ea20000100800 */
[----:B------:R-:W-:Y:S02]  /*4d40*/  USHF.L.U32 UR10, UR25, 0x7, URZ ;  /* 0x00000007190a7899 */ /* 0x000fe4000800063f */
[----:B------:R-:W-:Y:S01]  /*4d50*/  UIADD3 UR8, UR20, -0x61c88647, URZ ;  /* 0x9e3779b914087890 */ /* 0x000fe2000fffe03f */
[----:B------:R-:W0:Y:S01]  /*4d60*/  LDGDEPBAR ;  /* 0x00000000000079af */ /* 0x000e220000000000 */
[----:B------:R-:W-:Y:S02]  /*4d70*/  USHF.L.U32 UR9, UR14, 0x7, URZ ;  /* 0x000000070e097899 */ /* 0x000fe4000800063f */
[----:B------:R-:W-:Y:S05]  /*4d80*/  UIADD3 UR7, UR26, 0x80, UR10 ;  /* 0x000000801a077890 */ /* 0x000fea000fffe00a */
[----:B------:R-:W3:Y:S01]  /*4d90*/  LDL R2, [R1+0x80] ;  /* 0x0000800001027983 */ /* 0x000ee20000100800 */
[----:B------:R-:W-:Y:S02]  /*4da0*/  UIADD3 UR11, UR10, 0x80, URZ ;  /* 0x000000800a0b7890 */ /* 0x000fe4000fffe03f */
[----:B------:R-:W-:Y:S01]  /*4db0*/  UIADD3 UR7, UR7, -UR19, URZ ;  /* 0x8000001307077290 */ /* 0x000fe2000fffe03f */
[----:B------:R-:W4:Y:S01]  /*4dc0*/  LDL R195, [R1+0x70] ;  /* 0x0000700001c37983 */ /* 0x000f220000100800 */
[----:B------:R-:W-:Y:S02]  /*4dd0*/  UISETP.GT.AND UP3, UPT, UR14, UR27, UPT ;  /* 0x0000001b0e00728c */ /* 0x000fe4000bf64270 */
[----:B------:R-:W-:Y:S01]  /*4de0*/  UISETP.GE.AND UP0, UPT, UR9, UR7, UPT ;  /* 0x000000070900728c */ /* 0x000fe2000bf06270 */
[----:B------:R-:W4:Y:S01]  /*4df0*/  LDL.64 R196, [R1+0x78] ;  /* 0x0000780001c47983 */ /* 0x000f220000100a00 */
[----:B------:R-:W-:Y:S02]  /*4e00*/  UIADD3 UR7, UR15, -0x4498517b, URZ ;  /* 0xbb67ae850f077890 */ /* 0x000fe4000fffe03f */
[----:B------:R-:W-:Y:S01]  /*4e10*/  UISETP.LT.AND UP0, UPT, UR11, UR19, UP0 ;  /* 0x000000130b00728c */ /* 0x000fe20008701270 */
[----:B------:R-:W1:Y:S01]  /*4e20*/  S2R R194, SR_TID.X ;  /* 0x0000000000c27919 */ /* 0x000e620000002100 */
[----:B------:R-:W1:Y:S02]  /*4e30*/  S2R R191, SR_TID.X ;  /* 0x0000000000bf7919 */ /* 0x000e640000002100 */
[----:B-1----:R-:W-:Y:S01]  /*4e40*/  SHF.R.S32.HI R191, RZ, 0x1f, R191 ;  /* 0x0000001fffbf7819 */ /* 0x002fe200000114bf */
[----:B------:R-:W-:Y:S04]  /*4e50*/  DEPBAR.LE SB0, 0x0 ;  /* 0x000080000000791a */ /* 0x000fe80000000000 */
[----:B------:R-:W-:Y:S01]  /*4e60*/  LEA.HI R191, R191, R194, RZ, 0x7 ;  /* 0x000000c2bfbf7211 */ /* 0x000fe200078f38ff */
[----:B------:R-:W-:Y:S03]  /*4e70*/  BAR.SYNC.DEFER_BLOCKING 0x0 ;  /* 0x0000000000007b1d */ /* 0x000fe60000010000 */
[----:B------:R-:W-:Y:S03]  /*4e80*/  SHF.R.S32.HI R191, RZ, 0x7, R191 ;  /* 0x00000007ffbf7819 */ /* 0x000fe600000114bf */
[----:B------:R-:W-:Y:S08]  /*4e90*/  LDSM.16.M88.4 R64, [R184] ;  /* 0x00000000b840783b */ /* 0x000ff00000000200 */
[----:B------:R-:W1:Y:S08]  /*4ea0*/  LDSM.16.M88.4 R16, [R181+UR4+0xc000] ;  /* 0x00c00004b510783b */ /* 0x000e700008000200 */
[----:B------:R-:W1:Y:S08]  /*4eb0*/  LDSM.16.M88.4 R60, [R184+0x2000] ;  /* 0x00200000b83c783b */ /* 0x000e700000000200 */
[----:B------:R-:W1:Y:S08]  /*4ec0*/  LDSM.16.M88.4 R32, [R181+UR4+0xc800] ;  /* 0x00c80004b520783b */ /* 0x000e700008000200 */
[----:B------:R-:W1:Y:S08]  /*4ed0*/  LDSM.16.M88.4 R48, [R181+UR4+0xd000] ;  /* 0x00d00004b530783b */ /* 0x000e700008000200 */
[----:B------:R-:W1:Y:S02]  /*4ee0*/  LDSM.16.M88.4 R132, [R181+UR4+0xd800] ;  /* 0x00d80004b584783b */ /* 0x000e640008000200 */
[-C--:B-1----:R-:W-:Y:S06]  /*4ef0*/  HMMA.16816.F32.BF16 R4, R64, R16.reuse, RZ ;  /* 0x000000104004723c */ /* 0x082fec00000418ff */
[----:B------:R-:W-:Y:S01]  /*4f00*/  LDSM.16.M88.4 R140, [R183] ;  /* 0x00000000b78c783b */ /* 0x000fe20000000200 */
[C---:B------:R-:W-:Y:S07]  /*4f10*/  HMMA.16816.F32.BF16 R8, R60.reuse, R16, RZ ;  /* 0x000000103c08723c */ /* 0x040fee00000418ff */
[----:B------:R-:W-:Y:S01]  /*4f20*/  LDSM.16.M88.4 R148, [R183+0x800] ;  /* 0x00080000b794783b */ /* 0x000fe20000000200 */
[-C--:B------:R-:W-:Y:S07]  /*4f30*/  HMMA.16816.F32.BF16 R12, R60, R18.reuse, RZ ;  /* 0x000000123c0c723c */ /* 0x080fee00000418ff */
[----:B------:R-:W-:Y:S01]  /*4f40*/  LDSM.16.M88.4 R152, [R183+0x1000] ;  /* 0x00100000b798783b */ /* 0x000fe20000000200 */
[C---:B------:R-:W-:Y:S07]  /*4f50*/  HMMA.16816.F32.BF16 R16, R64.reuse, R18, RZ ;  /* 0x000000124010723c */ /* 0x040fee00000418ff */
[----:B------:R-:W-:Y:S01]  /*4f60*/  LDSM.16.M88.4 R160, [R180] ;  /* 0x00000000b4a0783b */ /* 0x000fe20000000200 */
[-C--:B------:R-:W-:Y:S06]  /*4f70*/  HMMA.16816.F32.BF16 R20, R64, R32.reuse, RZ ;  /* 0x000000204014723c */ /* 0x080fec00000418ff */
[C---:B------:R-:W-:Y:S01]  /*4f80*/  HMMA.16816.F32.BF16 R24, R60.reuse, R32, RZ ;  /* 0x000000203c18723c */ /* 0x040fe200000418ff */
[----:B------:R-:W-:Y:S05]  /*4f90*/  LDSM.16.M88.4 R168, [R180+0x800] ;  /* 0x00080000b4a8783b */ /* 0x000fea0000000200 */
[-C--:B------:R-:W-:Y:S03]  /*4fa0*/  HMMA.16816.F32.BF16 R28, R60, R34.reuse, RZ ;  /* 0x000000223c1c723c */ /* 0x080fe600000418ff */
[----:B------:R-:W-:Y:S03]  /*4fb0*/  LDSM.16.M88.4 R172, [R180+0x1800] ;  /* 0x00180000b4ac783b */ /* 0x000fe60000000200 */
[C---:B------:R-:W-:Y:S05]  /*4fc0*/  HMMA.16816.F32.BF16 R32, R64.reuse, R34, RZ ;  /* 0x000000224020723c */ /* 0x040fea00000418ff */
[----:B------:R-:W4:Y:S01]  /*4fd0*/  LDL R194, [R1+0x8] ;  /* 0x0000080001c27983 */ /* 0x000f220000100800 */
[-C--:B------:R-:W-:Y:S06]  /*4fe0*/  HMMA.16816.F32.BF16 R36, R64, R48.reuse, RZ ;  /* 0x000000304024723c */ /* 0x080fec00000418ff */
[C---:B------:R-:W-:Y:S06]  /*4ff0*/  HMMA.16816.F32.BF16 R40, R60.reuse, R48, RZ ;  /* 0x000000303c28723c */ /* 0x040fec00000418ff */
[-C--:B------:R-:W-:Y:S06]  /*5000*/  HMMA.16816.F32.BF16 R44, R60, R50.reuse, RZ ;  /* 0x000000323c2c723c */ /* 0x080fec00000418ff */
[C---:B------:R-:W-:Y:S06]  /*5010*/  HMMA.16816.F32.BF16 R48, R64.reuse, R50, RZ ;  /* 0x000000324030723c */ /* 0x040fec00000418ff */
[-C--:B------:R-:W-:Y:S06]  /*5020*/  HMMA.16816.F32.BF16 R52, R64, R132.reuse, RZ ;  /* 0x000000844034723c */ /* 0x080fec00000418ff */
[C---:B------:R-:W-:Y:S06]  /*5030*/  HMMA.16816.F32.BF16 R56, R60.reuse, R132, RZ ;  /* 0x000000843c38723c */ /* 0x040fec00000418ff */
[-C--:B------:R-:W-:Y:S06]  /*5040*/  HMMA.16816.F32.BF16 R60, R60, R134.reuse, RZ ;  /* 0x000000863c3c723c */ /* 0x080fec00000418ff */
[----:B------:R-:W-:Y:S01]  /*5050*/  HMMA.16816.F32.BF16 R64, R64, R134, RZ ;  /* 0x000000864040723c */ /* 0x000fe200000418ff */
[----:B------:R-:W-:Y:S01]  /*5060*/  LDSM.16.M88.4 R132, [R183+0x1800] ;  /* 0x00180000b784783b */ /* 0x000fe20000000200 */
[----:B--2---:R-:W-:Y:S02]  /*5070*/  R2P PR, R0, 0x6 ;  /* 0x0000000600007804 */ /* 0x004fe40000000000 */
[----:B------:R-:W-:Y:S03]  /*5080*/  PLOP3.LUT P5, PT, PT, PT, UP0, 0x80, 0x0 ;  /* 0x000000000000781c */ /* 0x000fe60003faf008 */
[----:B------:R-:W-:Y:S04]  /*5090*/  SEL R179, R190, 0xffffffe0, !P1 ;  /* 0xffffffe0beb37807 */ /* 0x000fe80004800000 */
[----:B------:R-:W-:Y:S01]  /*50a0*/  SEL R178, R189, 0xffffffc0, !P2 ;  /* 0xffffffc0bdb27807 */ /* 0x000fe20005000000 */
[----:B------:R-:W2:Y:S01]  /*50b0*/  LDL R190, [R1+0x5c] ;  /* 0x00005c0001be7983 */ /* 0x000ea20000100800 */
[C---:B------:R-:W-:Y:S03]  /*50c0*/  IMAD.IADD R0, R184.reuse, 0x1, R179 ;  /* 0x00000001b8007824 */ /* 0x040fe600078e02b3 */
[----:B------:R-:W-:Y:S02]  /*50d0*/  IMAD.IADD R164, R184, 0x1, R178 ;  /* 0x00000001b8a47824 */ /* 0x000fe400078e02b2 */
[----:B------:R-:W1:Y:S08]  /*50e0*/  LDSM.16.M88.4 R136, [R0] ;  /* 0x000000000088783b */ /* 0x000e700000000200 */
[----:B------:R-:W3:Y:S08]  /*50f0*/  LDSM.16.M88.4 R144, [R0+0x2000] ;  /* 0x002000000090783b */ /* 0x000ef00000000200 */
[----:B------:R-:W3:Y:S08]  /*5100*/  LDSM.16.M88.4 R156, [R164] ;  /* 0x00000000a49c783b */ /* 0x000ef00000000200 */
[----:B------:R-:W4:Y:S01]  /*5110*/  LDSM.16.M88.4 R164, [R164+0x2000] ;  /* 0x00200000a4a4783b */ /* 0x000f220000000200 */
[-C--:B-1----:R-:W-:Y:S06]  /*5120*/  HMMA.16816.F32.BF16 R4, R136, R140.reuse, R4 ;  /* 0x0000008c8804723c */ /* 0x082fec0000041804 */
[C---:B---3--:R-:W-:Y:S06]  /*5130*/  HMMA.16816.F32.BF16 R8, R144.reuse, R140, R8 ;  /* 0x0000008c9008723c */ /* 0x048fec0000041808 */
[-C--:B------:R-:W-:Y:S06]  /*5140*/  HMMA.16816.F32.BF16 R12, R144, R142.reuse, R12 ;  /* 0x0000008e900c723c */ /* 0x080fec000004180c */
[C---:B------:R-:W-:Y:S01]  /*5150*/  HMMA.16816.F32.BF16 R16, R136.reuse, R142, R16 ;  /* 0x0000008e8810723c */ /* 0x040fe20000041810 */
[----:B------:R-:W1:Y:S05]  /*5160*/  LDSM.16.M88.4 R140, [R180+0x1000] ;  /* 0x00100000b48c783b */ /* 0x000e6a0000000200 */
[-C--:B------:R-:W-:Y:S06]  /*5170*/  HMMA.16816.F32.BF16 R20, R136, R148.reuse, R20 ;  /* 0x000000948814723c */ /* 0x080fec0000041814 */
[C---:B------:R-:W-:Y:S06]  /*5180*/  HMMA.16816.F32.BF16 R24, R144.reuse, R148, R24 ;  /* 0x000000949018723c */ /* 0x040fec0000041818 */
[-C--:B------:R-:W-:Y:S01]  /*5190*/  HMMA.16816.F32.BF16 R28, R144, R150.reuse, R28 ;  /* 0x00000096901c723c */ /* 0x080fe2000004181c */
[----:B------:R-:W-:Y:S04]  /*51a0*/  IMAD.U32 R148, RZ, RZ, UR14 ;  /* 0x0000000eff947e24 */ /* 0x000fe8000f8e00ff */
[----:B------:R-:W-:Y:S01]  /*51b0*/  IMAD R148, R148, 0x8, R2 ;  /* 0x0000000894947824 */ /* 0x000fe200078e0202 */
[C---:B------:R-:W-:Y:S06]  /*51c0*/  HMMA.16816.F32.BF16 R32, R136.reuse, R150, R32 ;  /* 0x000000968820723c */ /* 0x040fec0000041820 */
[-C--:B------:R-:W-:Y:S06]  /*51d0*/  HMMA.16816.F32.BF16 R36, R136, R152.reuse, R36 ;  /* 0x000000988824723c */ /* 0x080fec0000041824 */
[C---:B------:R-:W-:Y:S06]  /*51e0*/  HMMA.16816.F32.BF16 R40, R144.reuse, R152, R40 ;  /* 0x000000989028723c */ /* 0x040fec0000041828 */
[-C--:B------:R-:W-:Y:S06]  /*51f0*/  HMMA.16816.F32.BF16 R44, R144, R154.reuse, R44 ;  /* 0x0000009a902c723c */ /* 0x080fec000004182c */
[C---:B------:R-:W-:Y:S06]  /*5200*/  HMMA.16816.F32.BF16 R48, R136.reuse, R154, R48 ;  /* 0x0000009a8830723c */ /* 0x040fec0000041830 */
[-C--:B------:R-:W-:Y:S05]  /*5210*/  HMMA.16816.F32.BF16 R52, R136, R132.reuse, R52 ;  /* 0x000000848834723c */ /* 0x080fea0000041834 */
[C---:B------:R-:W-:Y:S01]  /*5220*/  VIADD R154, R148.reuse, 0x4 ;  /* 0x00000004949a7836 */ /* 0x040fe20000000000 */
[C---:B------:R-:W-:Y:S05]  /*5230*/  HMMA.16816.F32.BF16 R56, R144.reuse, R132, R56 ;  /* 0x000000849038723c */ /* 0x040fea0000041838 */
[----:B------:R-:W-:Y:S01]  /*5240*/  IMAD.WIDE.U32 R148, R148, -0x326172a9, RZ ;  /* 0xcd9e8d5794947825 */ /* 0x000fe200078e00ff */
[-C--:B------:R-:W-:Y:S01]  /*5250*/  HMMA.16816.F32.BF16 R60, R144, R134.reuse, R60 ;  /* 0x00000086903c723c */ /* 0x080fe2000004183c */
[----:B------:R-:W-:Y:S04]  /*5260*/  LDSM.16.M88.4 R144, [R182+0x800] ;  /* 0x00080000b690783b */ /* 0x000fe80000000200 */
[----:B------:R-:W-:Y:S01]  /*5270*/  IMAD.WIDE.U32 R154, R154, -0x326172a9, RZ ;  /* 0xcd9e8d579a9a7825 */ /* 0x000fe200078e00ff */
[----:B------:R-:W-:Y:S03]  /*5280*/  HMMA.16816.F32.BF16 R64, R136, R134, R64 ;  /* 0x000000868840723c */ /* 0x000fe60000041840 */
[----:B------:R-:W-:Y:S03]  /*5290*/  LDSM.16.M88.4 R136, [R182] ;  /* 0x00000000b688783b */ /* 0x000fe60000000200 */
[-C--:B------:R-:W-:Y:S06]  /*52a0*/  HMMA.16816.F32.BF16 R4, R156, R160.reuse, R4 ;  /* 0x000000a09c04723c */ /* 0x080fec0000041804 */
[C---:B----4-:R-:W-:Y:S06]  /*52b0*/  HMMA.16816.F32.BF16 R8, R164.reuse, R160, R8 ;  /* 0x000000a0a408723c */ /* 0x050fec0000041808 */
[-C--:B------:R-:W-:Y:S06]  /*52c0*/  HMMA.16816.F32.BF16 R12, R164, R162.reuse, R12 ;  /* 0x000000a2a40c723c */ /* 0x080fec000004180c */
[C---:B------:R-:W-:Y:S06]  /*52d0*/  HMMA.16816.F32.BF16 R16, R156.reuse, R162, R16 ;  /* 0x000000a29c10723c */ /* 0x040fec0000041810 */
[-C--:B------:R-:W-:Y:S06]  /*52e0*/  HMMA.16816.F32.BF16 R20, R156, R168.reuse, R20 ;  /* 0x000000a89c14723c */ /* 0x080fec0000041814 */
[C---:B------:R-:W-:Y:S06]  /*52f0*/  HMMA.16816.F32.BF16 R24, R164.reuse, R168, R24 ;  /* 0x000000a8a418723c */ /* 0x040fec0000041818 */
[-C--:B------:R-:W-:Y:S06]  /*5300*/  HMMA.16816.F32.BF16 R28, R164, R170.reuse, R28 ;  /* 0x000000aaa41c723c */ /* 0x080fec000004181c */
[C---:B------:R-:W-:Y:S06]  /*5310*/  HMMA.16816.F32.BF16 R32, R156.reuse, R170, R32 ;  /* 0x000000aa9c20723c */ /* 0x040fec0000041820 */
[-C--:B-1----:R-:W-:Y:S06]  /*5320*/  HMMA.16816.F32.BF16 R36, R156, R140.reuse, R36 ;  /* 0x0000008c9c24723c */ /* 0x082fec0000041824 */
[C---:B------:R-:W-:Y:S06]  /*5330*/  HMMA.16816.F32.BF16 R40, R164.reuse, R140, R40 ;  /* 0x0000008ca428723c */ /* 0x040fec0000041828 */
[-C--:B------:R-:W-:Y:S05]  /*5340*/  HMMA.16816.F32.BF16 R44, R164, R142.reuse, R44 ;  /* 0x0000008ea42c723c */ /* 0x080fea000004182c */
[----:B------:R-:W-:Y:S01]  /*5350*/  IMAD.IADD R140, R0, 0x1, R178 ;  /* 0x00000001008c7824 */ /* 0x000fe200078e02b2 */
[C---:B------:R-:W-:Y:S01]  /*5360*/  HMMA.16816.F32.BF16 R48, R156.reuse, R142, R48 ;  /* 0x0000008e9c30723c */ /* 0x040fe20000041830 */
[----:B------:R-:W-:Y:S03]  /*5370*/  IMAD.U32 R0, RZ, RZ, UR25 ;  /* 0x00000019ff007e24 */ /* 0x000fe6000f8e00ff */
[----:B------:R-:W1:Y:S01]  /*5380*/  LDSM.16.M88.4 R132, [R140] ;  /* 0x000000008c84783b */ /* 0x000e620000000200 */
[----:B------:R-:W-:Y:S01]  /*5390*/  IMAD R0, R0, 0x2, R191 ;  /* 0x0000000200007824 */ /* 0x000fe200078e02bf */
[-C--:B------:R-:W-:Y:S05]  /*53a0*/  HMMA.16816.F32.BF16 R52, R156, R172.reuse, R52 ;  /* 0x000000ac9c34723c */ /* 0x080fea0000041834 */
[----:B------:R-:W-:Y:S01]  /*53b0*/  IMAD.SHL.U32 R0, R0, 0x2, RZ ;  /* 0x0000000200007824 */ /* 0x000fe200078e00ff */
[----:B------:R-:W3:Y:S01]  /*53c0*/  LDSM.16.M88.4 R140, [R140+0x2000] ;  /* 0x002000008c8c783b */ /* 0x000ee20000000200 */
[C---:B------:R-:W-:Y:S04]  /*53d0*/  HMMA.16816.F32.BF16 R56, R164.reuse, R172, R56 ;  /* 0x000000aca438723c */ /* 0x040fe80000041838 */
[C---:B------:R-:W-:Y:S01]  /*53e0*/  LOP3.LUT R3, R197.reuse, UR15, R0, 0x96, !PT ;  /* 0x0000000fc5037c12 */ /* 0x040fe2000f8e9600 */
[----:B------:R-:W-:Y:S01]  /*53f0*/  VIADD R2, R0, 0x1 ;  /* 0x0000000100027836 */ /* 0x000fe20000000000 */
[----:B------:R-:W-:Y:S01]  /*5400*/  LOP3.LUT R0, R196, UR7, RZ, 0x3c, !PT ;  /* 0x00000007c4007c12 */ /* 0x000fe2000f8e3cff */
[-C--:B------:R-:W-:Y:S01]  /*5410*/  HMMA.16816.F32.BF16 R60, R164, R174.reuse, R60 ;  /* 0x000000aea43c723c */ /* 0x080fe2000004183c */
[----:B------:R-:W4:Y:S01]  /*5420*/  LDL R196, [R1+0x44] ;  /* 0x0000440001c47983 */ /* 0x000f220000100800 */
[----:B------:R-:W-:Y:S02]  /*5430*/  UIADD3 UR7, UR20, 0x3c6ef372, URZ ;  /* 0x3c6ef37214077890 */ /* 0x000fe4000fffe03f */
[----:B------:R-:W-:Y:S01]  /*5440*/  LOP3.LUT R152, R197, UR15, R2, 0x96, !PT ;  /* 0x0000000fc5987c12 */ /* 0x000fe2000f8e9602 */
[----:B------:R-:W-:Y:S01]  /*5450*/  IMAD.WIDE.U32 R2, R3, -0x326172a9, RZ ;  /* 0xcd9e8d5703027825 */ /* 0x000fe200078e00ff */
[----:B------:R-:W-:Y:S01]  /*5460*/  HMMA.16816.F32.BF16 R64, R156, R174, R64 ;  /* 0x000000ae9c40723c */ /* 0x000fe20000041840 */
[----:B------:R-:W4:Y:S04]  /*5470*/  LDL R174, [R1+0x1c] ;  /* 0x00001c0001ae7983 */ /* 0x000f280000100800 */
[--C-:B------:R-:W-:Y:S01]  /*5480*/  LOP3.LUT R168, R3, UR8, R154.reuse, 0x96, !PT ;  /* 0x0000000803a87c12 */ /* 0x100fe2000f8e969a */
[----:B------:R-:W-:Y:S01]  /*5490*/  IMAD.WIDE.U32 R152, R152, -0x326172a9, RZ ;  /* 0xcd9e8d5798987825 */ /* 0x000fe200078e00ff */
[-C--:B------:R-:W-:Y:S01]  /*54a0*/  LOP3.LUT R156, R149, R195.reuse, RZ, 0x3c, !PT ;  /* 0x000000c3959c7212 */ /* 0x080fe200078e3cff */
[----:B------:R-:W2:Y:S03]  /*54b0*/  S2R R165, SR_TID.X ;  /* 0x0000000000a57919 */ /* 0x000ea60000002100 */
[----:B------:R-:W-:Y:S01]  /*54c0*/  LOP3.LUT R158, R155, R195, RZ, 0x3c, !PT ;  /* 0x000000c39b9e7212 */ /* 0x000fe200078e3cff */
[----:B------:R-:W-:Y:S01]  /*54d0*/  IMAD.WIDE.U32 R156, R156, -0x2daee0ad, RZ ;  /* 0xd2511f539c9c7825 */ /* 0x000fe200078e00ff */
[----:B------:R-:W-:Y:S01]  /*54e0*/  LOP3.LUT R170, R153, UR8, R154, 0x96, !PT ;  /* 0x0000000899aa7c12 */ /* 0x000fe2000f8e969a */
[----:B------:R-:W4:Y:S01]  /*54f0*/  LDL R155, [R1+0x30] ;  /* 0x00003000019b7983 */ /* 0x000f220000100800 */
[--C-:B------:R-:W-:Y:S01]  /*5500*/  LOP3.LUT R166, R3, UR8, R148.reuse, 0x96, !PT ;  /* 0x0000000803a67c12 */ /* 0x100fe2000f8e9694 */
[----:B------:R-:W-:Y:S01]  /*5510*/  IMAD.WIDE.U32 R158, R158, -0x2daee0ad, RZ ;  /* 0xd2511f539e9e7825 */ /* 0x000fe200078e00ff */
[C---:B------:R-:W-:Y:S01]  /*5520*/  LOP3.LUT R162, R0.reuse, R157, RZ, 0x3c, !PT ;  /* 0x0000009d00a27212 */ /* 0x040fe200078e3cff */
[-C--:B-1----:R-:W-:Y:S01]  /*5530*/  HMMA.16816.F32.BF16 R4, R132, R136.reuse, R4 ;  /* 0x000000888404723c */ /* 0x082fe20000041804 */
[----:B------:R-:W4:Y:S01]  /*5540*/  LDL R195, [R1+0x48] ;  /* 0x0000480001c37983 */ /* 0x000f220000100800 */
[----:B------:R-:W-:Y:S03]  /*5550*/  IMAD.MOV.U32 R175, RZ, RZ, 0x8 ;  /* 0x00000008ffaf7424 */ /* 0x000fe600078e00ff */
[----:B------:R-:W-:Y:S01]  /*5560*/  LOP3.LUT R160, R0, R159, RZ, 0x3c, !PT ;  /* 0x0000009f00a07212 */ /* 0x000fe200078e3cff */
[----:B------:R-:W-:Y:S01]  /*5570*/  IMAD.WIDE.U32 R162, R162, -0x326172a9, RZ ;  /* 0xcd9e8d57a2a27825 */ /* 0x000fe200078e00ff */
[----:B------:R-:W-:Y:S01]  /*5580*/  LOP3.LUT R164, R153, UR8, R148, 0x96, !PT ;  /* 0x0000000899a47c12 */ /* 0x000fe2000f8e9694 */
[C---:B---3--:R-:W-:Y:S01]  /*5590*/  HMMA.16816.F32.BF16 R8, R140.reuse, R136, R8 ;  /* 0x000000888c08723c */ /* 0x048fe20000041808 */
[----:B------:R-:W3:Y:S01]  /*55a0*/  LDL R137, [R1+0x20] ;  /* 0x0000200001897983 */ /* 0x000ee20000100800 */
[----:B------:R-:W-:Y:S01]  /*55b0*/  UIADD3 UR8, UR20, 0x78dde6e4, URZ ;  /* 0x78dde6e414087890 */ /* 0x000fe2000fffe03f */
[----:B------:R-:W-:Y:S01]  /*55c0*/  IMAD.U32 R0, RZ, RZ, UR9 ;  /* 0x00000009ff007e24 */ /* 0x000fe2000f8e00ff */
[C---:B------:R-:W-:Y:S01]  /*55d0*/  LOP3.LUT R154, R163.reuse, UR7, R2, 0x96, !PT ;  /* 0x00000007a39a7c12 */ /* 0x040fe2000f8e9602 */
[----:B------:R-:W-:Y:S01]  /*55e0*/  IMAD.WIDE.U32 R160, R160, -0x326172a9, RZ ;  /* 0xcd9e8d57a0a07825 */ /* 0x000fe200078e00ff */
[----:B------:R-:W-:Y:S01]  /*55f0*/  LOP3.LUT R157, R163, UR7, R152, 0x96, !PT ;  /* 0x00000007a39d7c12 */ /* 0x000fe2000f8e9698 */
[----:B------:R-:W1:Y:S01]  /*5600*/  LDSM.16.M88.4 R148, [R182+0x1000] ;  /* 0x00100000b694783b */ /* 0x000e620000000200 */
[-C--:B------:R-:W-:Y:S01]  /*5610*/  HMMA.16816.F32.BF16 R12, R140, R138.reuse, R12 ;  /* 0x0000008a8c0c723c */ /* 0x080fe2000004180c */
[----:B------:R-:W-:Y:S02]  /*5620*/  UIADD3 UR9, UR20, -0x255992d5, URZ ;  /* 0xdaa66d2b14097890 */ /* 0x000fe4000fffe03f */
[C---:B------:R-:W-:Y:S01]  /*5630*/  LOP3.LUT R173, R161.reuse, UR7, R2, 0x96, !PT ;  /* 0x00000007a1ad7c12 */ /* 0x040fe2000f8e9602 */
[----:B------:R-:W-:Y:S01]  /*5640*/  IMAD.U32 R136, RZ, RZ, UR26 ;  /* 0x0000001aff887e24 */ /* 0x000fe2000f8e00ff */
[----:B------:R-:W-:Y:S01]  /*5650*/  LOP3.LUT R172, R161, UR7, R152, 0x96, !PT ;  /* 0x00000007a1ac7c12 */ /* 0x000fe2000f8e9698 */
[C---:B------:R-:W-:Y:S01]  /*5660*/  HMMA.16816.F32.BF16 R16, R132.reuse, R138, R16 ;  /* 0x0000008a8410723c */ /* 0x040fe20000041810 */
[----:B------:R-:W3:Y:S01]  /*5670*/  LDL R2, [R1+0x28] ;  /* 0x0000280001027983 */ /* 0x000ee20000100800 */
[----:B------:R-:W-:Y:S03]  /*5680*/  UIADD3 UR7, UR15, 0x76cf5d0a, URZ ;  /* 0x76cf5d0a0f077890 */ /* 0x000fe6000fffe03f */
[----:B------:R-:W3:Y:S01]  /*5690*/  LDL R139, [R1+0x34] ;  /* 0x00003400018b7983 */ /* 0x000ee20000100800 */
[----:B------:R-:W-:Y:S01]  /*56a0*/  IMAD.WIDE.U32 R166, R166, -0x2daee0ad, RZ ;  /* 0xd2511f53a6a67825 */ /* 0x000fe200078e00ff */
[-C--:B------:R-:W-:Y:S02]  /*56b0*/  HMMA.16816.F32.BF16 R20, R132, R144.reuse, R20 ;  /* 0x000000908414723c */ /* 0x080fe40000041814 */
[----:B------:R-:W3:Y:S02]  /*56c0*/  LDL R138, [R1+0x38] ;  /* 0x00003800018a7983 */ /* 0x000ee40000100800 */
[----:B------:R-:W-:Y:S01]  /*56d0*/  LOP3.LUT R161, R167, UR7, R156, 0x96, !PT ;  /* 0x00000007a7a17c12 */ /* 0x000fe2000f8e969c */
[----:B------:R-:W-:Y:S01]  /*56e0*/  IMAD.WIDE.U32 R168, R168, -0x2daee0ad, RZ ;  /* 0xd2511f53a8a87825 */ /* 0x000fe200078e00ff */
[C---:B------:R-:W-:Y:S05]  /*56f0*/  HMMA.16816.F32.BF16 R24, R140.reuse, R144, R24 ;  /* 0x000000908c18723c */ /* 0x040fea0000041818 */
[----:B------:R-:W-:Y:S01]  /*5700*/  LOP3.LUT R159, R169, UR7, R158, 0x96, !PT ;  /* 0x00000007a99f7c12 */ /* 0x000fe2000f8e969e */
[-C--:B------:R-:W-:Y:S05]  /*5710*/  HMMA.16816.F32.BF16 R28, R140, R146.reuse, R28 ;  /* 0x000000928c1c723c */ /* 0x080fea000004181c */
[----:B--2---:R-:W-:Y:S01]  /*5720*/  @!P5 IADD3 R136, -R136, 0x1, R190 ;  /* 0x000000018888d810 */ /* 0x004fe20007ffe1be */
[C---:B------:R-:W-:Y:S01]  /*5730*/  HMMA.16816.F32.BF16 R32, R132.reuse, R146, R32 ;  /* 0x000000928420723c */ /* 0x040fe20000041820 */
[----:B------:R-:W2:Y:S04]  /*5740*/  LDL R147, [R1] ;  /* 0x0000000001937983 */ /* 0x000ea80000100800 */
[----:B------:R-:W-:Y:S01]  /*5750*/  @!P5 IADD3 R3, R0, UR19, R136 ;  /* 0x000000130003dc10 */ /* 0x000fe2000fffe088 */
[----:B------:R-:W-:Y:S01]  /*5760*/  @!P5 IMAD.SHL.U32 R0, R165, 0x2, RZ ;  /* 0x00000002a500d824 */ /* 0x000fe200078e00ff */
[----:B------:R-:W2:Y:S01]  /*5770*/  LDL R136, [R1+0x24] ;  /* 0x0000240001887983 */ /* 0x000ea20000100800 */
[-C--:B-1----:R-:W-:Y:S03]  /*5780*/  HMMA.16816.F32.BF16 R36, R132, R148.reuse, R36 ;  /* 0x000000948424723c */ /* 0x082fe60000041824 */
[----:B------:R-:W-:Y:S01]  /*5790*/  @!P5 LOP3.LUT R0, R0, 0x6, RZ, 0xc0, !PT ;  /* 0x000000060000d812 */ /* 0x000fe200078ec0ff */
[----:B------:R-:W-:Y:S01]  /*57a0*/  IMAD.WIDE.U32 R164, R164, -0x2daee0ad, RZ ;  /* 0xd2511f53a4a47825 */ /* 0x000fe200078e00ff */
[C---:B------:R-:W-:Y:S01]  /*57b0*/  @!P5 VIADDMNMX R152, R3.reuse, R175, UR19, PT ;  /* 0x000000130398de46 */ /* 0x040fe2000b8001af */
[C---:B------:R-:W-:Y:S01]  /*57c0*/  HMMA.16816.F32.BF16 R40, R140.reuse, R148, R40 ;  /* 0x000000948c28723c */ /* 0x040fe20000041828 */
[----:B------:R-:W2:Y:S01]  /*57d0*/  LDL R149, [R1+0x50] ;  /* 0x0000500001957983 */ /* 0x000ea20000100800 */
[----:B------:R-:W-:Y:S03]  /*57e0*/  IMAD.MOV.U32 R175, RZ, RZ, 0x48 ;  /* 0x00000048ffaf7424 */ /* 0x000fe600078e00ff */
[----:B------:R-:W-:Y:S01]  /*57f0*/  @!P5 VIMNMX R153, R3, UR19, PT ;  /* 0x000000130399dc48 */ /* 0x000fe2000bfe0100 */
[----:B------:R-:W-:Y:S01]  /*5800*/  @!P5 IMAD R0, R191, 0x40, R0 ;  /* 0x00000040bf00d824 */ /* 0x000fe200078e0200 */
[C---:B------:R-:W-:Y:S01]  /*5810*/  @!P5 VIADDMNMX R145, R3.reuse, R175, UR19, PT ;  /* 0x000000130391de46 */ /* 0x040fe2000b8001af */
[----:B------:R-:W-:Y:S01]  /*5820*/  IMAD.MOV.U32 R191, RZ, RZ, 0x40 ;  /* 0x00000040ffbf7424 */ /* 0x000fe200078e00ff */
[----:B------:R-:W2:Y:S01]  /*5830*/  LDL R175, [R1+0x10] ;  /* 0x0000100001af7983 */ /* 0x000ea20000100800 */
[-C--:B------:R-:W-:Y:S03]  /*5840*/  HMMA.16816.F32.BF16 R44, R140, R150.reuse, R44 ;  /* 0x000000968c2c723c */ /* 0x080fe6000004182c */
[----:B------:R-:W-:Y:S01]  /*5850*/  @!P5 VIADDMNMX R144, R3, R191, UR19, PT ;  /* 0x000000130390de46 */ /* 0x000fe2000b8001bf */
[----:B------:R-:W-:Y:S01]  /*5860*/  @!P5 VIADD R0, R0, UR10 ;  /* 0x0000000a0000dc36 */ /* 0x000fe20008000000 */
[----:B------:R-:W-:Y:S01]  /*5870*/  LOP3.LUT R163, R165, UR7, R156, 0x96, !PT ;  /* 0x00000007a5a37c12 */ /* 0x000fe2000f8e969c */
[----:B------:R-:W2:Y:S01]  /*5880*/  LDL R3, [R1+0x40] ;  /* 0x0000400001037983 */ /* 0x000ea20000100800 */
[C---:B------:R-:W-:Y:S03]  /*5890*/  HMMA.16816.F32.BF16 R48, R132.reuse, R150, R48 ;  /* 0x000000968430723c */ /* 0x040fe60000041830 */
[----:B------:R-:W2:Y:S01]  /*58a0*/  LDL R156, [R1+0x2c] ;  /* 0x00002c00019c7983 */ /* 0x000ea20000100800 */
[----:B------:R-:W-:Y:S01]  /*58b0*/  @!P5 ISETP.GE.AND P4, PT, R0, R153, PT ;  /* 0x000000990000d20c */ /* 0x000fe20003f86270 */
[----:B------:R-:W-:Y:S01]  /*58c0*/  IMAD.WIDE.U32 R170, R170, -0x2daee0ad, RZ ;  /* 0xd2511f53aaaa7825 */ /* 0x000fe200078e00ff */
[C---:B------:R-:W-:Y:S01]  /*58d0*/  @!P5 ISETP.GE.AND P1, PT, R0.reuse, R152, PT ;  /* 0x000000980000d20c */ /* 0x040fe20003f26270 */
[----:B------:R-:W2:Y:S01]  /*58e0*/  LDL R191, [R1+0x4] ;  /* 0x0000040001bf7983 */ /* 0x000ea20000100800 */
[CC--:B------:R-:W-:Y:S02]  /*58f0*/  @!P5 ISETP.GE.AND P3, PT, R0.reuse, R144.reuse, PT ;  /* 0x000000900000d20c */ /* 0x0c0fe40003f66270 */
[-C--:B------:R-:W-:Y:S01]  /*5900*/  @!P5 ISETP.GE.AND P0, PT, R0, R145.reuse, PT ;  /* 0x000000910000d20c */ /* 0x080fe20003f06270 */
[----:B------:R-:W2:Y:S01]  /*5910*/  LDL R151, [R1+0x4c] ;  /* 0x00004c0001977983 */ /* 0x000ea20000100800 */
[----:B------:R-:W-:Y:S01]  /*5920*/  LOP3.LUT R158, R171, UR7, R158, 0x96, !PT ;  /* 0x00000007ab9e7c12 */ /* 0x000fe2000f8e969e */
[----:B------:R-:W-:Y:S02]  /*5930*/  UIADD3 UR7, UR15, 0x32370b8f, URZ ;  /* 0x32370b8f0f077890 */ /* 0x000fe4000fffe03f */
[----:B------:R-:W2:Y:S04]  /*5940*/  LDL R0, [R1+0x60] ;  /* 0x0000600001007983 */ /* 0x000ea80000100800 */
[----:B------:R-:W2:Y:S04]  /*5950*/  LDL R148, [R1+0x14] ;  /* 0x0000140001947983 */ /* 0x000ea80000100800 */
[----:B------:R-:W2:Y:S01]  /*5960*/  LDL R165, [R1+0x58] ;  /* 0x0000580001a57983 */ /* 0x000ea20000100800 */
[C---:B----4-:R-:W-:Y:S01]  /*5970*/  FFMA.FTZ R44, R196.reuse, UR6, R44 ;  /* 0x00000006c42c7c23 */ /* 0x050fe2000801002c */
[C---:B------:R-:W-:Y:S01]  /*5980*/  FFMA.FTZ R46, R196.reuse, UR6, R46 ;  /* 0x00000006c42e7c23 */ /* 0x040fe2000801002e */
[C---:B------:R-:W-:Y:S01]  /*5990*/  FFMA.FTZ R48, R196.reuse, UR6, R48 ;  /* 0x00000006c4307c23 */ /* 0x040fe20008010030 */
[----:B------:R-:W-:Y:S01]  /*59a0*/  FFMA.FTZ R50, R196, UR6, R50 ;  /* 0x00000006c4327c23 */ /* 0x000fe20008010032 */
[C---:B------:R-:W-:Y:S01]  /*59b0*/  FADD.FTZ R146, R174.reuse, R4 ;  /* 0x00000004ae927221 */ /* 0x040fe20000010000 */
[C---:B------:R-:W-:Y:S01]  /*59c0*/  FADD.FTZ R6, R174.reuse, R6 ;  /* 0x00000006ae067221 */ /* 0x040fe20000010000 */
[----:B------:R-:W4:Y:S01]  /*59d0*/  LDL R4, [R1+0x68] ;  /* 0x0000680001047983 */ /* 0x000f220000100800 */
[C---:B------:R-:W-:Y:S01]  /*59e0*/  FADD.FTZ R8, R174.reuse, R8 ;  /* 0x00000008ae087221 */ /* 0x040fe20000010000 */
[----:B------:R-:W-:Y:S01]  /*59f0*/  FADD.FTZ R10, R174, R10 ;  /* 0x0000000aae0a7221 */ /* 0x000fe20000010000 */
[----:B------:R-:W-:Y:S01]  /*5a00*/  @!P5 FSEL R146, R146, -INF , !P4 ;  /* 0xff8000009292d808 */ /* 0x000fe20006000000 */
[----:B------:R-:W4:Y:S01]  /*5a10*/  LDL R174, [R1+0xc] ;  /* 0x00000c0001ae7983 */ /* 0x000f220000100800 */
[----:B------:R-:W-:Y:S02]  /*5a20*/  @!P5 FSEL R6, R6, -INF , !P1 ;  /* 0xff8000000606d808 */ /* 0x000fe40004800000 */
[-C--:B------:R-:W-:Y:S02]  /*5a30*/  @!P5 ISETP.GE.AND P1, PT, R252, R144.reuse, PT ;  /* 0x00000090fc00d20c */ /* 0x080fe40003f26270 */
[----:B------:R-:W-:Y:S02]  /*5a40*/  @!P5 FSEL R8, R8, -INF , !P3 ;  /* 0xff8000000808d808 */ /* 0x000fe40005800000 */
[----:B------:R-:W-:Y:S01]  /*5a50*/  @!P5 ISETP.GE.AND P3, PT, R252, R145, PT ;  /* 0x00000091fc00d20c */ /* 0x000fe20003f66270 */
[C---:B------:R-:W-:Y:S01]  /*5a60*/  FFMA.FTZ R21, R155.reuse, UR6, R21 ;  /* 0x000000069b157c23 */ /* 0x040fe20008010015 */
[----:B------:R-:W-:Y:S01]  /*5a70*/  @!P5 FSEL R10, R10, -INF , !P0 ;  /* 0xff8000000a0ad808 */ /* 0x000fe20004000000 */
[C---:B------:R-:W-:Y:S01]  /*5a80*/  FFMA.FTZ R23, R155.reuse, UR6, R23 ;  /* 0x000000069b177c23 */ /* 0x040fe20008010017 */
[----:B------:R-:W-:Y:S01]  /*5a90*/  @!P5 ISETP.GE.AND P0, PT, R252, R153, PT ;  /* 0x00000099fc00d20c */ /* 0x000fe20003f06270 */
[C---:B------:R-:W-:Y:S01]  /*5aa0*/  FFMA.FTZ R25, R155.reuse, UR6, R25 ;  /* 0x000000069b197c23 */ /* 0x040fe20008010019 */
[----:B------:R-:W-:Y:S01]  /*5ab0*/  FFMA.FTZ R27, R155, UR6, R27 ;  /* 0x000000069b1b7c23 */ /* 0x000fe2000801001b */
[----:B------:R-:W-:Y:S04]  /*5ac0*/  IMAD.WIDE.U32 R154, R154, -0x2daee0ad, RZ ;  /* 0xd2511f539a9a7825 */ /* 0x000fe800078e00ff */
[C---:B------:R-:W-:Y:S01]  /*5ad0*/  FFMA.FTZ R49, R195.reuse, UR6, R49 ;  /* 0x00000006c3317c23 */ /* 0x040fe20008010031 */
[C---:B------:R-:W-:Y:S01]  /*5ae0*/  FFMA.FTZ R51, R195.reuse, UR6, R51 ;  /* 0x00000006c3337c23 */ /* 0x040fe20008010033 */
[----:B------:R-:W-:Y:S01]  /*5af0*/  FFMA.FTZ R45, R195, UR6, R45 ;  /* 0x00000006c32d7c23 */ /* 0x000fe2000801002d */
[----:B------:R-:W-:Y:S01]  /*5b00*/  LOP3.LUT R150, R155, UR7, R166, 0x96, !PT ;  /* 0x000000079b967c12 */ /* 0x000fe2000f8e96a6 */
[C---:B---3--:R-:W-:Y:S01]  /*5b10*/  FFMA.FTZ R5, R137.reuse, UR6, R5 ;  /* 0x0000000689057c23 */ /* 0x048fe20008010005 */
[C---:B------:R-:W-:Y:S01]  /*5b20*/  FFMA.FTZ R7, R137.reuse, UR6, R7 ;  /* 0x0000000689077c23 */ /* 0x040fe20008010007 */
[C---:B------:R-:W-:Y:S01]  /*5b30*/  FFMA.FTZ R9, R137.reuse, UR6, R9 ;  /* 0x0000000689097c23 */ /* 0x040fe20008010009 */
[----:B------:R-:W-:Y:S01]  /*5b40*/  FFMA.FTZ R11, R137, UR6, R11 ;  /* 0x00000006890b7c23 */ /* 0x000fe2000801000b */
[----:B------:R-:W3:Y:S01]  /*5b50*/  LDL R166, [R1+0x54] ;  /* 0x0000540001a67983 */ /* 0x000ee20000100800 */
[----:B------:R-:W-:Y:S03]  /*5b60*/  FFMA.FTZ R47, R195, UR6, R47 ;  /* 0x00000006c32f7c23 */ /* 0x000fe6000801002f */
[----:B------:R-:W3:Y:S01]  /*5b70*/  LDL R137, [R1+0x3c] ;  /* 0x00003c0001897983 */ /* 0x000ee20000100800 */
[C---:B------:R-:W-:Y:S01]  /*5b80*/  FFMA.FTZ R13, R2.reuse, UR6, R13 ;  /* 0x00000006020d7c23 */ /* 0x040fe2000801000d */
[C---:B------:R-:W-:Y:S01]  /*5b90*/  FFMA.FTZ R15, R2.reuse, UR6, R15 ;  /* 0x00000006020f7c23 */ /* 0x040fe2000801000f */
[C---:B------:R-:W-:Y:S01]  /*5ba0*/  FFMA.FTZ R17, R2.reuse, UR6, R17 ;  /* 0x0000000602117c23 */ /* 0x040fe20008010011 */
[----:B------:R-:W-:Y:S01]  /*5bb0*/  FFMA.FTZ R19, R2, UR6, R19 ;  /* 0x0000000602137c23 */ /* 0x000fe20008010013 */
[C---:B------:R-:W-:Y:S01]  /*5bc0*/  FFMA.FTZ R28, R139.reuse, UR6, R28 ;  /* 0x000000068b1c7c23 */ /* 0x040fe2000801001c */
[----:B------:R-:W3:Y:S01]  /*5bd0*/  LDL R2, [R1+0x6c] ;  /* 0x00006c0001027983 */ /* 0x000ee20000100800 */
[C---:B------:R-:W-:Y:S01]  /*5be0*/  FFMA.FTZ R30, R139.reuse, UR6, R30 ;  /* 0x000000068b1e7c23 */ /* 0x040fe2000801001e */
[C---:B------:R-:W-:Y:S01]  /*5bf0*/  FFMA.FTZ R32, R139.reuse, UR6, R32 ;  /* 0x000000068b207c23 */ /* 0x040fe20008010020 */
[C---:B------:R-:W-:Y:S01]  /*5c00*/  FFMA.FTZ R29, R138.reuse, UR6, R29 ;  /* 0x000000068a1d7c23 */ /* 0x040fe2000801001d */
[C---:B------:R-:W-:Y:S01]  /*5c10*/  FFMA.FTZ R31, R138.reuse, UR6, R31 ;  /* 0x000000068a1f7c23 */ /* 0x040fe2000801001f */
[C---:B------:R-:W-:Y:S01]  /*5c20*/  FFMA.FTZ R33, R138.reuse, UR6, R33 ;  /* 0x000000068a217c23 */ /* 0x040fe20008010021 */
[----:B------:R-:W-:Y:S01]  /*5c30*/  FFMA.FTZ R34, R139, UR6, R34 ;  /* 0x000000068b227c23 */ /* 0x000fe20008010022 */
[----:B------:R-:W-:Y:S01]  /*5c40*/  FFMA.FTZ R35, R138, UR6, R35 ;  /* 0x000000068a237c23 */ /* 0x000fe20008010023 */
[----:B--2---:R-:W-:Y:S04]  /*5c50*/  @!P5 ISETP.GE.AND P4, PT, R147, R144, PT ;  /* 0x000000909300d20c */ /* 0x004fe80003f86270 */
[----:B------:R-:W-:Y:S02]  /*5c60*/  @!P5 FSEL R9, R9, -INF , !P4 ;  /* 0xff8000000909d808 */ /* 0x000fe40006000000 */
[----:B------:R-:W-:Y:S01]  /*5c70*/  @!P5 ISETP.GE.AND P4, PT, R251, R145, PT ;  /* 0x00000091fb00d20c */ /* 0x000fe20003f86270 */
[C---:B------:R-:W-:Y:S01]  /*5c80*/  FFMA.FTZ R12, R136.reuse, UR6, R12 ;  /* 0x00000006880c7c23 */ /* 0x040fe2000801000c */
[C---:B------:R-:W-:Y:S01]  /*5c90*/  FFMA.FTZ R14, R136.reuse, UR6, R14 ;  /* 0x00000006880e7c23 */ /* 0x040fe2000801000e */
[C---:B------:R-:W-:Y:S01]  /*5ca0*/  FFMA.FTZ R16, R136.reuse, UR6, R16 ;  /* 0x0000000688107c23 */ /* 0x040fe20008010010 */
[----:B------:R-:W-:Y:S01]  /*5cb0*/  @!P5 FSEL R15, R15, -INF , !P4 ;  /* 0xff8000000f0fd808 */ /* 0x000fe20006000000 */
[----:B------:R-:W-:Y:S01]  /*5cc0*/  FFMA.FTZ R18, R136, UR6, R18 ;  /* 0x0000000688127c23 */ /* 0x000fe20008010012 */
[-C--:B------:R-:W-:Y:S01]  /*5cd0*/  @!P5 ISETP.GE.AND P4, PT, R249, R153.reuse, PT ;  /* 0x00000099f900d20c */ /* 0x080fe20003f86270 */
[----:B------:R-:W2:Y:S01]  /*5ce0*/  LDL R136, [R1+0x64] ;  /* 0x0000640001887983 */ /* 0x000ea20000100800 */
[----:B------:R-:W-:Y:S02]  /*5cf0*/  @!P5 FSEL R14, R14, -INF , !P3 ;  /* 0xff8000000e0ed808 */ /* 0x000fe40005800000 */
[----:B------:R-:W-:Y:S02]  /*5d00*/  @!P5 ISETP.GE.AND P3, PT, R250, R153, PT ;  /* 0x00000099fa00d20c */ /* 0x000fe40003f66270 */
[----:B------:R-:W-:Y:S02]  /*5d10*/  @!P5 FSEL R21, R21, -INF , !P4 ;  /* 0xff8000001515d808 */ /* 0x000fe40006000000 */
[----:B------:R-:W-:Y:S02]  /*5d20*/  @!P5 ISETP.GE.AND P4, PT, R249, R145, PT ;  /* 0x00000091f900d20c */ /* 0x000fe40003f86270 */
[----:B------:R-:W-:Y:S02]  /*5d30*/  @!P5 FSEL R12, R12, -INF , !P1 ;  /* 0xff8000000c0cd808 */ /* 0x000fe40004800000 */
[----:B------:R-:W-:Y:S02]  /*5d40*/  @!P5 FSEL R27, R27, -INF , !P4 ;  /* 0xff8000001b1bd808 */ /* 0x000fe40006000000 */
[----:B------:R-:W-:Y:S02]  /*5d50*/  @!P5 ISETP.GE.AND P4, PT, R247, R153, PT ;  /* 0x00000099f700d20c */ /* 0x000fe40003f86270 */
[-C--:B------:R-:W-:Y:S01]  /*5d60*/  @!P5 ISETP.GE.AND P1, PT, R252, R152.reuse, PT ;  /* 0x00000098fc00d20c */ /* 0x080fe20003f26270 */
[----:B------:R-:W-:Y:S01]  /*5d70*/  FFMA.FTZ R37, R3, UR6, R37 ;  /* 0x0000000603257c23 */ /* 0x000fe20008010025 */
[----:B------:R-:W-:Y:S01]  /*5d80*/  @!P5 FSEL R33, R33, -INF , !P4 ;  /* 0xff8000002121d808 */ /* 0x000fe20006000000 */
[----:B------:R-:W-:Y:S01]  /*5d90*/  FFMA.FTZ R39, R3, UR6, R39 ;  /* 0x0000000603277c23 */ /* 0x000fe20008010027 */
[----:B------:R-:W-:Y:S01]  /*5da0*/  @!P5 ISETP.GE.AND P4, PT, R245, R152, PT ;  /* 0x00000098f500d20c */ /* 0x000fe20003f86270 */
[C---:B------:R-:W-:Y:S01]  /*5db0*/  FFMA.FTZ R41, R3.reuse, UR6, R41 ;  /* 0x0000000603297c23 */ /* 0x040fe20008010029 */
[----:B------:R-:W-:Y:S01]  /*5dc0*/  @!P5 FSEL R16, R16, -INF , !P0 ;  /* 0xff8000001010d808 */ /* 0x000fe20004000000 */
[----:B------:R-:W-:Y:S01]  /*5dd0*/  FFMA.FTZ R43, R3, UR6, R43 ;  /* 0x00000006032b7c23 */ /* 0x000fe2000801002b */
[----:B------:R-:W-:Y:S01]  /*5de0*/  @!P5 FSEL R39, R39, -INF , !P4 ;  /* 0xff8000002727d808 */ /* 0x000fe20006000000 */
[C---:B------:R-:W-:Y:S01]  /*5df0*/  FFMA.FTZ R20, R156.reuse, UR6, R20 ;  /* 0x000000069c147c23 */ /* 0x040fe20008010014 */
[----:B------:R-:W-:Y:S01]  /*5e00*/  @!P5 ISETP.GE.AND P4, PT, R191, R144, PT ;  /* 0x00000090bf00d20c */ /* 0x000fe20003f86270 */
[----:B------:R-:W-:Y:S01]  /*5e10*/  FFMA.FTZ R26, R156, UR6, R26 ;  /* 0x000000069c1a7c23 */ /* 0x000fe2000801001a */
[-C--:B------:R-:W-:Y:S01]  /*5e20*/  @!P5 ISETP.GE.AND P0, PT, R250, R152.reuse, PT ;  /* 0x00000098fa00d20c */ /* 0x080fe20003f06270 */
[----:B------:R-:W-:Y:S01]  /*5e30*/  FFMA.FTZ R22, R156, UR6, R22 ;  /* 0x000000069c167c23 */ /* 0x000fe20008010016 */
[----:B------:R-:W-:Y:S01]  /*5e40*/  @!P5 FSEL R20, R20, -INF , !P3 ;  /* 0xff8000001414d808 */ /* 0x000fe20005800000 */
[----:B------:R-:W-:Y:S01]  /*5e50*/  FFMA.FTZ R24, R156, UR6, R24 ;  /* 0x000000069c187c23 */ /* 0x000fe20008010018 */
[----:B------:R-:W-:Y:S01]  /*5e60*/  @!P5 ISETP.GE.AND P3, PT, R250, R145, PT ;  /* 0x00000091fa00d20c */ /* 0x000fe20003f66270 */
[----:B------:R-:W-:Y:S01]  /*5e70*/  IMAD.WIDE.U32 R156, R157, -0x2daee0ad, RZ ;  /* 0xd2511f539d9c7825 */ /* 0x000fe200078e00ff */
[----:B------:R-:W-:Y:S02]  /*5e80*/  @!P5 FSEL R45, R45, -INF , !P4 ;  /* 0xff8000002d2dd808 */ /* 0x000fe40006000000 */
[----:B------:R-:W-:Y:S02]  /*5e90*/  @!P5 FSEL R26, R26, -INF , !P3 ;  /* 0xff8000001a1ad808 */ /* 0x000fe40005800000 */
[----:B------:R-:W-:Y:S02]  /*5ea0*/  @!P5 ISETP.GE.AND P3, PT, R248, R153, PT ;  /* 0x00000099f800d20c */ /* 0x000fe40003f66270 */
[----:B------:R-:W-:Y:S02]  /*5eb0*/  @!P5 ISETP.GE.AND P4, PT, R191, R145, PT ;  /* 0x00000091bf00d20c */ /* 0x000fe40003f86270 */
[----:B------:R-:W-:Y:S02]  /*5ec0*/  @!P5 FSEL R32, R32, -INF , !P3 ;  /* 0xff8000002020d808 */ /* 0x000fe40005800000 */
[----:B------:R-:W-:Y:S02]  /*5ed0*/  @!P5 ISETP.GE.AND P3, PT, R246, R152, PT ;  /* 0x00000098f600d20c */ /* 0x000fe40003f66270 */
[----:B------:R-:W-:Y:S02]  /*5ee0*/  @!P5 FSEL R18, R18, -INF , !P1 ;  /* 0xff8000001212d808 */ /* 0x000fe40004800000 */
[-C--:B------:R-:W-:Y:S02]  /*5ef0*/  @!P5 ISETP.GE.AND P1, PT, R250, R144.reuse, PT ;  /* 0x00000090fa00d20c */ /* 0x080fe40003f26270 */
[----:B------:R-:W-:Y:S02]  /*5f00*/  @!P5 FSEL R22, R22, -INF , !P0 ;  /* 0xff8000001616d808 */ /* 0x000fe40004000000 */
[----:B------:R-:W-:Y:S02]  /*5f10*/  @!P5 ISETP.GE.AND P0, PT, R248, R144, PT ;  /* 0x00000090f800d20c */ /* 0x000fe40003f06270 */
[----:B------:R-:W-:Y:S02]  /*5f20*/  @!P5 FSEL R47, R47, -INF , !P4 ;  /* 0xff8000002f2fd808 */ /* 0x000fe40006000000 */
[----:B------:R-:W-:Y:S02]  /*5f30*/  @!P5 ISETP.GE.AND P4, PT, R191, R153, PT ;  /* 0x00000099bf00d20c */ /* 0x000fe40003f86270 */
[----:B------:R-:W-:Y:S02]  /*5f40*/  @!P5 FSEL R24, R24, -INF , !P1 ;  /* 0xff8000001818d808 */ /* 0x000fe40004800000 */
[----:B------:R-:W-:Y:S02]  /*5f50*/  @!P5 ISETP.GE.AND P1, PT, R248, R145, PT ;  /* 0x00000091f800d20c */ /* 0x000fe40003f26270 */
[----:B------:R-:W-:Y:S02]  /*5f60*/  @!P5 FSEL R28, R28, -INF , !P0 ;  /* 0xff8000001c1cd808 */ /* 0x000fe40004000000 */
[----:B------:R-:W-:Y:S02]  /*5f70*/  @!P5 FSEL R49, R49, -INF , !P4 ;  /* 0xff8000003131d808 */ /* 0x000fe40006000000 */
[-C--:B------:R-:W-:Y:S02]  /*5f80*/  @!P5 ISETP.GE.AND P0, PT, R248, R152.reuse, PT ;  /* 0x00000098f800d20c */ /* 0x080fe40003f06270 */
[----:B------:R-:W-:Y:S02]  /*5f90*/  @!P5 ISETP.GE.AND P4, PT, R191, R152, PT ;  /* 0x00000098bf00d20c */ /* 0x000fe40003f86270 */
[----:B------:R-:W-:Y:S02]  /*5fa0*/  @!P5 FSEL R30, R30, -INF , !P1 ;  /* 0xff8000001e1ed808 */ /* 0x000fe40004800000 */
[-C--:B------:R-:W-:Y:S02]  /*5fb0*/  @!P5 ISETP.GE.AND P1, PT, R246, R153.reuse, PT ;  /* 0x00000099f600d20c */ /* 0x080fe40003f26270 */
[----:B------:R-:W-:Y:S02]  /*5fc0*/  @!P5 FSEL R34, R34, -INF , !P0 ;  /* 0xff8000002222d808 */ /* 0x000fe40004000000 */
[----:B------:R-:W-:Y:S02]  /*5fd0*/  @!P5 FSEL R51, R51, -INF , !P4 ;  /* 0xff8000003333d808 */ /* 0x000fe40006000000 */
[-C--:B------:R-:W-:Y:S02]  /*5fe0*/  @!P5 ISETP.GE.AND P0, PT, R246, R144.reuse, PT ;  /* 0x00000090f600d20c */ /* 0x080fe40003f06270 */
[----:B------:R-:W-:Y:S02]  /*5ff0*/  LOP3.LUT R164, R157, UR7, R164, 0x96, !PT ;  /* 0x000000079da47c12 */ /* 0x000fe4000f8e96a4 */
[C---:B----4-:R-:W-:Y:S01]  /*6000*/  FSETP.NEU.FTZ.AND P6, PT, R4.reuse, -INF , PT ;  /* 0xff8000000400780b */ /* 0x050fe20003fdd000 */
[----:B------:R-:W-:Y:S01]  /*6010*/  FMUL.FTZ R4, R4, 1.4426950216293334961 ;  /* 0x3fb8aa3b04047820 */ /* 0x000fe20000410000 */
[----:B------:R-:W-:Y:S04]  /*6020*/  @!P5 ISETP.GE.AND P4, PT, R174, R153, PT ;  /* 0x00000099ae00d20c */ /* 0x000fe80003f86270 */
[----:B------:R-:W-:Y:S02]  /*6030*/  FSEL R4, R4, RZ, P6 ;  /* 0x000000ff04047208 */ /* 0x000fe40003000000 */
[----:B------:R-:W-:Y:S03]  /*6040*/  FSETP.NEU.FTZ.AND P6, PT, R0, -INF , PT ;  /* 0xff8000000000780b */ /* 0x000fe60003fdd000 */
[--C-:B------:R-:W-:Y:S01]  /*6050*/  FFMA.FTZ R32, R32, UR12, -R4.reuse ;  /* 0x0000000c20207c23 */ /* 0x100fe20008010804 */
[--C-:B------:R-:W-:Y:S01]  /*6060*/  FFMA.FTZ R49, R49, UR12, -R4.reuse ;  /* 0x0000000c31317c23 */ /* 0x100fe20008010804 */
[--C-:B------:R-:W-:Y:S01]  /*6070*/  FFMA.FTZ R33, R33, UR12, -R4.reuse ;  /* 0x0000000c21217c23 */ /* 0x100fe20008010804 */
[--C-:B------:R-:W-:Y:S01]  /*6080*/  FFMA.FTZ R146, R146, UR12, -R4.reuse ;  /* 0x0000000c92927c23 */ /* 0x100fe20008010804 */
[--C-:B------:R-:W-:Y:S01]  /*6090*/  FFMA.FTZ R16, R16, UR12, -R4.reuse ;  /* 0x0000000c10107c23 */ /* 0x100fe20008010804 */
[--C-:B------:R-:W-:Y:S01]  /*60a0*/  FFMA.FTZ R20, R20, UR12, -R4.reuse ;  /* 0x0000000c14147c23 */ /* 0x100fe20008010804 */
[----:B------:R-:W-:Y:S01]  /*60b0*/  FFMA.FTZ R21, R21, UR12, -R4 ;  /* 0x0000000c15157c23 */ /* 0x000fe20008010804 */
[----:B------:R-:W1:Y:S10]  /*60c0*/  MUFU.EX2 R195, R146 ;  /* 0x0000009200c37308 */ /* 0x000e740000000800 */
[----:B------:R-:W-:Y:S01]  /*60d0*/  MUFU.EX2 R200, R16 ;  /* 0x0000001000c87308 */ /* 0x000fe20000000800 */
[C---:B---3--:R-:W-:Y:S01]  /*60e0*/  FFMA.FTZ R36, R137.reuse, UR6, R36 ;  /* 0x0000000689247c23 */ /* 0x048fe20008010024 */
[C---:B------:R-:W-:Y:S01]  /*60f0*/  FFMA.FTZ R38, R137.reuse, UR6, R38 ;  /* 0x0000000689267c23 */ /* 0x040fe20008010026 */
[C---:B------:R-:W-:Y:S01]  /*6100*/  FFMA.FTZ R40, R137.reuse, UR6, R40 ;  /* 0x0000000689287c23 */ /* 0x040fe20008010028 */
[----:B------:R-:W-:Y:S02]  /*6110*/  FFMA.FTZ R42, R137, UR6, R42 ;  /* 0x00000006892a7c23 */ /* 0x000fe4000801002a */
[----:B------:R-:W-:Y:S02]  /*6120*/  @!P5 FSEL R36, R36, -INF , !P1 ;  /* 0xff8000002424d808 */ /* 0x000fe40004800000 */
[-C--:B------:R-:W-:Y:S02]  /*6130*/  @!P5 ISETP.GE.AND P1, PT, R246, R145.reuse, PT ;  /* 0x00000091f600d20c */ /* 0x080fe40003f26270 */
[----:B------:R-:W-:Y:S01]  /*6140*/  @!P5 FSEL R38, R38, -INF , !P3 ;  /* 0xff8000002626d808 */ /* 0x000fe20005800000 */
[----:B------:R-:W-:Y:S01]  /*6150*/  FFMA.FTZ R36, R36, UR12, -R4 ;  /* 0x0000000c24247c23 */ /* 0x000fe20008010804 */
[C---:B------:R-:W-:Y:S01]  /*6160*/  FSETP.NEU.FTZ.AND P2, PT, R2.reuse, -INF , PT ;  /* 0xff8000000200780b */ /* 0x040fe20003f5d000 */
[----:B------:R-:W-:Y:S01]  /*6170*/  FMUL.FTZ R3, R2, 1.4426950216293334961 ;  /* 0x3fb8aa3b02037820 */ /* 0x000fe20000410000 */
[----:B------:R-:W-:Y:S01]  /*6180*/  @!P5 ISETP.GE.AND P3, PT, R194, R144, PT ;  /* 0x00000090c200d20c */ /* 0x000fe20003f66270 */
[----:B------:R-:W-:Y:S01]  /*6190*/  FMUL.FTZ R2, R0, 1.4426950216293334961 ;  /* 0x3fb8aa3b00027820 */ /* 0x000fe20000410000 */
[----:B------:R-:W-:Y:S01]  /*61a0*/  @!P5 FSEL R40, R40, -INF , !P0 ;  /* 0xff8000002828d808 */ /* 0x000fe20004000000 */
[----:B------:R-:W-:Y:S01]  /*61b0*/  MUFU.EX2 R157, R36 ;  /* 0x00000024009d7308 */ /* 0x000fe20000000800 */
[----:B------:R-:W-:Y:S02]  /*61c0*/  FSEL R3, R3, RZ, P2 ;  /* 0x000000ff03037208 */ /* 0x000fe40001000000 */
[----:B------:R-:W-:Y:S02]  /*61d0*/  FSEL R2, R2, RZ, P6 ;  /* 0x000000ff02027208 */ /* 0x000fe40003000000 */
[----:B------:R-:W-:Y:S01]  /*61e0*/  @!P5 ISETP.GE.AND P6, PT, R147, R152, PT ;  /* 0x000000989300d20c */ /* 0x000fe20003fc6270 */
[--C-:B------:R-:W-:Y:S01]  /*61f0*/  FFMA.FTZ R34, R34, UR12, -R3.reuse ;  /* 0x0000000c22227c23 */ /* 0x100fe20008010803 */
[----:B------:R-:W-:Y:S01]  /*6200*/  @!P5 FSEL R44, R44, -INF , !P3 ;  /* 0xff8000002c2cd808 */ /* 0x000fe20005800000 */
[--C-:B------:R-:W-:Y:S01]  /*6210*/  FFMA.FTZ R51, R51, UR12, -R3.reuse ;  /* 0x0000000c33337c23 */ /* 0x100fe20008010803 */
[----:B------:R-:W-:Y:S01]  /*6220*/  @!P5 FSEL R7, R7, -INF , !P6 ;  /* 0xff8000000707d808 */ /* 0x000fe20007000000 */
[----:B------:R-:W-:Y:S01]  /*6230*/  MUFU.EX2 R191, R34 ;  /* 0x0000002200bf7308 */ /* 0x000fe20000000800 */
[----:B------:R-:W-:Y:S01]  /*6240*/  @!P5 ISETP.GE.AND P6, PT, R251, R144, PT ;  /* 0x00000090fb00d20c */ /* 0x000fe20003fc6270 */
[--C-:B------:R-:W-:Y:S01]  /*6250*/  FFMA.FTZ R6, R6, UR12, -R3.reuse ;  /* 0x0000000c06067c23 */ /* 0x100fe20008010803 */
[----:B------:R-:W-:Y:S01]  /*6260*/  @!P5 ISETP.GE.AND P3, PT, R194, R145, PT ;  /* 0x00000091c200d20c */ /* 0x000fe20003f66270 */
[--C-:B------:R-:W-:Y:S01]  /*6270*/  FFMA.FTZ R7, R7, UR12, -R3.reuse ;  /* 0x0000000c07077c23 */ /* 0x100fe20008010803 */
[----:B------:R-:W-:Y:S01]  /*6280*/  @!P5 FSEL R13, R13, -INF , !P6 ;  /* 0xff8000000d0dd808 */ /* 0x000fe20007000000 */
[--C-:B------:R-:W-:Y:S01]  /*6290*/  FFMA.FTZ R8, R8, UR12, -R2.reuse ;  /* 0x0000000c08087c23 */ /* 0x100fe20008010802 */
[----:B------:R-:W-:Y:S01]  /*62a0*/  @!P5 ISETP.GE.AND P6, PT, R251, R152, PT ;  /* 0x00000098fb00d20c */ /* 0x000fe20003fc6270 */
[--C-:B------:R-:W-:Y:S01]  /*62b0*/  FFMA.FTZ R9, R9, UR12, -R2.reuse ;  /* 0x0000000c09097c23 */ /* 0x100fe20008010802 */
[----:B------:R-:W-:Y:S01]  /*62c0*/  @!P5 FSEL R46, R46, -INF , !P3 ;  /* 0xff8000002e2ed808 */ /* 0x000fe20005800000 */
[--C-:B------:R-:W-:Y:S01]  /*62d0*/  FFMA.FTZ R12, R12, UR12, -R2.reuse ;  /* 0x0000000c0c0c7c23 */ /* 0x100fe20008010802 */
[-C--:B------:R-:W-:Y:S01]  /*62e0*/  @!P5 ISETP.GE.AND P3, PT, R194, R153.reuse, PT ;  /* 0x00000099c200d20c */ /* 0x080fe20003f66270 */
[--C-:B------:R-:W-:Y:S01]  /*62f0*/  FFMA.FTZ R13, R13, UR12, -R2.reuse ;  /* 0x0000000c0d0d7c23 */ /* 0x100fe20008010802 */
[----:B------:R-:W-:Y:S01]  /*6300*/  @!P5 FSEL R19, R19, -INF , !P6 ;  /* 0xff8000001313d808 */ /* 0x000fe20007000000 */
[--C-:B------:R-:W-:Y:S01]  /*6310*/  FFMA.FTZ R18, R18, UR12, -R3.reuse ;  /* 0x0000000c12127c23 */ /* 0x100fe20008010803 */
[----:B------:R-:W-:Y:S01]  /*6320*/  @!P5 ISETP.GE.AND P6, PT, R249, R144, PT ;  /* 0x00000090f900d20c */ /* 0x000fe20003fc6270 */
[--C-:B------:R-:W-:Y:S01]  /*6330*/  FFMA.FTZ R22, R22, UR12, -R3.reuse ;  /* 0x0000000c16167c23 */ /* 0x100fe20008010803 */
[----:B------:R-:W-:Y:S01]  /*6340*/  @!P5 FSEL R48, R48, -INF , !P3 ;  /* 0xff8000003030d808 */ /* 0x000fe20005800000 */
[C---:B--2---:R-:W-:Y:S01]  /*6350*/  FMUL.FTZ R0, R136.reuse, 1.4426950216293334961 ;  /* 0x3fb8aa3b88007820 */ /* 0x044fe20000410000 */
[----:B------:R-:W-:Y:S01]  /*6360*/  FSETP.NEU.FTZ.AND P2, PT, R136, -INF , PT ;  /* 0xff8000008800780b */ /* 0x000fe20003f5d000 */
[----:B------:R-:W-:Y:S01]  /*6370*/  FFMA.FTZ R24, R24, UR12, -R2 ;  /* 0x0000000c18187c23 */ /* 0x000fe20008010802 */
[-C--:B------:R-:W-:Y:S01]  /*6380*/  @!P5 ISETP.GE.AND P3, PT, R194, R152.reuse, PT ;  /* 0x00000098c200d20c */ /* 0x080fe20003f66270 */
[----:B------:R-:W2:Y:S01]  /*6390*/  LDSM.16.M88.4 R136, [R182+0x1800] ;  /* 0x00180000b688783b */ /* 0x000ea20000000200 */
[----:B------:R-:W-:Y:S01]  /*63a0*/  FSEL R0, R0, RZ, P2 ;  /* 0x000000ff00007208 */ /* 0x000fe20001000000 */
[----:B------:R-:W-:Y:S01]  /*63b0*/  FFMA.FTZ R48, R48, UR12, -R4 ;  /* 0x0000000c30307c23 */ /* 0x000fe20008010804 */
[----:B------:R-:W-:Y:S01]  /*63c0*/  @!P5 ISETP.GE.AND P2, PT, R147, R153, PT ;  /* 0x000000999300d20c */ /* 0x000fe20003f46270 */
[----:B------:R-:W-:Y:S01]  /*63d0*/  FFMA.FTZ R28, R28, UR12, -R2 ;  /* 0x0000000c1c1c7c23 */ /* 0x000fe20008010802 */
[----:B------:R-:W-:Y:S01]  /*63e0*/  @!P5 FSEL R25, R25, -INF , !P6 ;  /* 0xff8000001919d808 */ /* 0x000fe20007000000 */
[--C-:B------:R-:W-:Y:S01]  /*63f0*/  FFMA.FTZ R10, R10, UR12, -R0.reuse ;  /* 0x0000000c0a0a7c23 */ /* 0x100fe20008010800 */
[-C--:B------:R-:W-:Y:S01]  /*6400*/  @!P5 ISETP.GE.AND P6, PT, R247, R145.reuse, PT ;  /* 0x00000091f700d20c */ /* 0x080fe20003fc6270 */
[--C-:B------:R-:W-:Y:S01]  /*6410*/  FFMA.FTZ R14, R14, UR12, -R0.reuse ;  /* 0x0000000c0e0e7c23 */ /* 0x100fe20008010800 */
[----:B------:R-:W-:Y:S01]  /*6420*/  @!P5 FSEL R5, R5, -INF , !P2 ;  /* 0xff8000000505d808 */ /* 0x000fe20005000000 */
[--C-:B------:R-:W-:Y:S01]  /*6430*/  FFMA.FTZ R15, R15, UR12, -R0.reuse ;  /* 0x0000000c0f0f7c23 */ /* 0x100fe20008010800 */
[----:B------:R-:W-:Y:S01]  /*6440*/  @!P5 ISETP.GE.AND P2, PT, R147, R145, PT ;  /* 0x000000919300d20c */ /* 0x000fe20003f46270 */
[----:B------:R-:W-:Y:S01]  /*6450*/  FFMA.FTZ R27, R27, UR12, -R0 ;  /* 0x0000000c1b1b7c23 */ /* 0x000fe20008010800 */
[----:B------:R-:W-:Y:S01]  /*6460*/  @!P5 FSEL R50, R50, -INF , !P3 ;  /* 0xff8000003232d808 */ /* 0x000fe20005800000 */
[----:B------:R-:W3:Y:S01]  /*6470*/  LDL R147, [R1+0x18] ;  /* 0x0000180001937983 */ /* 0x000ee20000100800 */
[----:B------:R-:W-:Y:S01]  /*6480*/  @!P5 FSEL R11, R11, -INF , !P2 ;  /* 0xff8000000b0bd808 */ /* 0x000fe20005000000 */
[----:B------:R-:W-:Y:S01]  /*6490*/  FFMA.FTZ R5, R5, UR12, -R4 ;  /* 0x0000000c05057c23 */ /* 0x000fe20008010804 */
[-C--:B------:R-:W-:Y:S01]  /*64a0*/  @!P5 ISETP.GE.AND P2, PT, R251, R153.reuse, PT ;  /* 0x00000099fb00d20c */ /* 0x080fe20003f46270 */
[--C-:B------:R-:W-:Y:S01]  /*64b0*/  FFMA.FTZ R50, R50, UR12, -R3.reuse ;  /* 0x0000000c32327c23 */ /* 0x100fe20008010803 */
[-C--:B------:R-:W-:Y:S01]  /*64c0*/  @!P5 ISETP.GE.AND P3, PT, R175, R153.reuse, PT ;  /* 0x00000099af00d20c */ /* 0x080fe20003f66270 */
[----:B------:R-:W-:Y:S01]  /*64d0*/  FFMA.FTZ R11, R11, UR12, -R0 ;  /* 0x0000000c0b0b7c23 */ /* 0x000fe20008010800 */
[----:B------:R-:W-:Y:S01]  /*64e0*/  @!P5 FSEL R17, R17, -INF , !P2 ;  /* 0xff8000001111d808 */ /* 0x000fe20005000000 */
[----:B------:R-:W-:Y:S01]  /*64f0*/  FFMA.FTZ R25, R25, UR12, -R2 ;  /* 0x0000000c19197c23 */ /* 0x000fe20008010802 */
[----:B------:R-:W-:Y:S01]  /*6500*/  @!P5 ISETP.GE.AND P2, PT, R249, R152, PT ;  /* 0x00000098f900d20c */ /* 0x000fe20003f46270 */
[----:B------:R-:W-:Y:S01]  /*6510*/  FFMA.FTZ R26, R26, UR12, -R0 ;  /* 0x0000000c1a1a7c23 */ /* 0x000fe20008010800 */
[----:B------:R-:W-:Y:S01]  /*6520*/  @!P5 FSEL R31, R31, -INF , !P6 ;  /* 0xff8000001f1fd808 */ /* 0x000fe20007000000 */
[----:B------:R-:W-:Y:S01]  /*6530*/  FFMA.FTZ R17, R17, UR12, -R4 ;  /* 0x0000000c11117c23 */ /* 0x000fe20008010804 */
[----:B------:R-:W-:Y:S01]  /*6540*/  @!P5 FSEL R23, R23, -INF , !P2 ;  /* 0xff8000001717d808 */ /* 0x000fe20005000000 */
[--C-:B------:R-:W-:Y:S01]  /*6550*/  FFMA.FTZ R30, R30, UR12, -R0.reuse ;  /* 0x0000000c1e1e7c23 */ /* 0x100fe20008010800 */
[----:B------:R-:W-:Y:S01]  /*6560*/  @!P5 ISETP.GE.AND P2, PT, R247, R144, PT ;  /* 0x00000090f700d20c */ /* 0x000fe20003f46270 */
[----:B------:R-:W-:Y:S01]  /*6570*/  MUFU.EX2 R228, R10 ;  /* 0x0000000a00e47308 */ /* 0x000fe20000000800 */
[----:B------:R-:W-:Y:S01]  /*6580*/  @!P5 ISETP.GE.AND P6, PT, R245, R153, PT ;  /* 0x00000099f500d20c */ /* 0x000fe20003fc6270 */
[--C-:B------:R-:W-:Y:S01]  /*6590*/  FFMA.FTZ R23, R23, UR12, -R3.reuse ;  /* 0x0000000c17177c23 */ /* 0x100fe20008010803 */
[----:B------:R-:W-:Y:S01]  /*65a0*/  @!P5 FSEL R29, R29, -INF , !P2 ;  /* 0xff8000001d1dd808 */ /* 0x000fe20005000000 */
[----:B------:R-:W-:Y:S01]  /*65b0*/  FFMA.FTZ R31, R31, UR12, -R0 ;  /* 0x0000000c1f1f7c23 */ /* 0x000fe20008010800 */
[----:B------:R-:W-:Y:S01]  /*65c0*/  @!P5 ISETP.GE.AND P2, PT, R247, R152, PT ;  /* 0x00000098f700d20c */ /* 0x000fe20003f46270 */
[--C-:B------:R-:W-:Y:S01]  /*65d0*/  FFMA.FTZ R38, R38, UR12, -R3.reuse ;  /* 0x0000000c26267c23 */ /* 0x100fe20008010803 */
[----:B------:R-:W-:Y:S03]  /*65e0*/  @!P5 FSEL R37, R37, -INF , !P6 ;  /* 0xff8000002525d808 */ /* 0x000fe60007000000 */
[----:B------:R4:W-:Y:S01]  /*65f0*/  MUFU.EX2 R227, R11 ;  /* 0x0000000b00e37308 */ /* 0x0009e20000000800 */
[----:B------:R-:W-:Y:S01]  /*6600*/  @!P5 FSEL R35, R35, -INF , !P2 ;  /* 0xff8000002323d808 */ /* 0x000fe20005000000 */
[-C--:B--2---:R-:W-:Y:S03]  /*6610*/  HMMA.16816.F32.BF16 R52, R132, R136.reuse, R52 ;  /* 0x000000888434723c */ /* 0x084fe60000041834 */
[-C--:B------:R-:W-:Y:S01]  /*6620*/  @!P5 ISETP.GE.AND P2, PT, R245, R144.reuse, PT ;  /* 0x00000090f500d20c */ /* 0x080fe20003f46270 */
[----:B------:R-:W-:Y:S01]  /*6630*/  FFMA.FTZ R35, R35, UR12, -R3 ;  /* 0x0000000c23237c23 */ /* 0x000fe20008010803 */
[-C--:B------:R-:W-:Y:S01]  /*6640*/  @!P5 ISETP.GE.AND P6, PT, R245, R145.reuse, PT ;  /* 0x00000091f500d20c */ /* 0x080fe20003fc6270 */
[C---:B------:R-:W-:Y:S02]  /*6650*/  HMMA.16816.F32.BF16 R56, R140.reuse, R136, R56 ;  /* 0x000000888c38723c */ /* 0x040fe40000041838 */
[----:B------:R-:W-:Y:S02]  /*6660*/  MUFU.EX2 R220, R6 ;  /* 0x0000000600dc7308 */ /* 0x000fe40000000800 */
[-C--:B------:R-:W-:Y:S01]  /*6670*/  @!P5 ISETP.GE.AND P0, PT, R175, R144.reuse, PT ;  /* 0x00000090af00d20c */ /* 0x080fe20003f06270 */
[----:B------:R-:W-:Y:S01]  /*6680*/  FFMA.FTZ R29, R29, UR12, -R2 ;  /* 0x0000000c1d1d7c23 */ /* 0x000fe20008010802 */
[----:B------:R-:W-:Y:S01]  /*6690*/  @!P5 FSEL R41, R41, -INF , !P2 ;  /* 0xff8000002929d808 */ /* 0x000fe20005000000 */
[-C--:B------:R-:W-:Y:S05]  /*66a0*/  HMMA.16816.F32.BF16 R60, R140, R138.reuse, R60 ;  /* 0x0000008a8c3c723c */ /* 0x080fea000004183c */
[----:B------:R2:W1:Y:S01]  /*66b0*/  MUFU.EX2 R219, R7 ;  /* 0x0000000700db7308 */ /* 0x0004620000000800 */
[-C--:B------:R-:W-:Y:S05]  /*66c0*/  @!P5 ISETP.GE.AND P2, PT, R174, R144.reuse, PT ;  /* 0x00000090ae00d20c */ /* 0x080fea0003f46270 */
[----:B----4-:R-:W-:Y:S01]  /*66d0*/  IMAD.WIDE.U32 R10, R161, -0x326172a9, RZ ;  /* 0xcd9e8d57a10a7825 */ /* 0x010fe200078e00ff */
[----:B------:R-:W-:Y:S01]  /*66e0*/  @!P5 FSEL R42, R42, -INF , !P1 ;  /* 0xff8000002a2ad808 */ /* 0x000fe20004800000 */
[----:B------:R-:W-:Y:S04]  /*66f0*/  HMMA.16816.F32.BF16 R64, R132, R138, R64 ;  /* 0x0000008a8440723c */ /* 0x000fe80000041840 */
[----:B------:R-:W-:Y:S01]  /*6700*/  @!P5 ISETP.GE.AND P1, PT, R148, R144, PT ;  /* 0x000000909400d20c */ /* 0x000fe20003f26270 */
[----:B------:R-:W4:Y:S01]  /*6710*/  MUFU.EX2 R223, R8 ;  /* 0x0000000800df7308 */ /* 0x000f220000000800 */
[----:B------:R-:W-:Y:S01]  /*6720*/  @!P5 FSEL R43, R43, -INF , !P6 ;  /* 0xff8000002b2bd808 */ /* 0x000fe20007000000 */
[----:B------:R-:W-:Y:S01]  /*6730*/  FFMA.FTZ R52, R151, UR6, R52 ;  /* 0x0000000697347c23 */ /* 0x000fe20008010034 */
[----:B------:R-:W-:Y:S03]  /*6740*/  LOP3.LUT R140, R11, UR9, R162, 0x96, !PT ;  /* 0x000000090b8c7c12 */ /* 0x000fe6000f8e96a2 */
[----:B------:R-:W-:Y:S01]  /*6750*/  FFMA.FTZ R53, R149, UR6, R53 ;  /* 0x0000000695357c23 */ /* 0x000fe20008010035 */
[----:B------:R-:W-:Y:S03]  /*6760*/  @!P5 FSEL R52, R52, -INF , !P3 ;  /* 0xff8000003434d808 */ /* 0x000fe60005800000 */
[----:B------:R1:W-:Y:S01]  /*6770*/  MUFU.EX2 R224, R9 ;  /* 0x0000000900e07308 */ /* 0x0003e20000000800 */
[-C--:B------:R-:W-:Y:S01]  /*6780*/  @!P5 ISETP.GE.AND P3, PT, R175, R152.reuse, PT ;  /* 0x00000098af00d20c */ /* 0x080fe20003f66270 */
[----:B------:R-:W-:Y:S01]  /*6790*/  FFMA.FTZ R54, R151, UR6, R54 ;  /* 0x0000000697367c23 */ /* 0x000fe20008010036 */
[----:B------:R-:W-:Y:S01]  /*67a0*/  @!P5 FSEL R53, R53, -INF , !P4 ;  /* 0xff8000003535d808 */ /* 0x000fe20006000000 */
[----:B------:R-:W-:Y:S01]  /*67b0*/  FFMA.FTZ R55, R149, UR6, R55 ;  /* 0x0000000695377c23 */ /* 0x000fe20008010037 */
[-C--:B------:R-:W-:Y:S01]  /*67c0*/  @!P5 ISETP.GE.AND P4, PT, R174, R152.reuse, PT ;  /* 0x00000098ae00d20c */ /* 0x080fe20003f86270 */
[----:B------:R-:W-:Y:S01]  /*67d0*/  FFMA.FTZ R56, R151, UR6, R56 ;  /* 0x0000000697387c23 */ /* 0x000fe20008010038 */
[----:B------:R-:W-:Y:S03]  /*67e0*/  @!P5 FSEL R54, R54, -INF , !P3 ;  /* 0xff8000003636d808 */ /* 0x000fe60005800000 */
[----:B------:R4:W-:Y:S01]  /*67f0*/  MUFU.EX2 R222, R12 ;  /* 0x0000000c00de7308 */ /* 0x0009e20000000800 */
[-C--:B------:R-:W-:Y:S01]  /*6800*/  @!P5 ISETP.GE.AND P3, PT, R175, R145.reuse, PT ;  /* 0x00000091af00d20c */ /* 0x080fe20003f66270 */
[----:B------:R-:W-:Y:S01]  /*6810*/  FFMA.FTZ R57, R149, UR6, R57 ;  /* 0x0000000695397c23 */ /* 0x000fe20008010039 */
[----:B------:R-:W-:Y:S01]  /*6820*/  @!P5 FSEL R55, R55, -INF , !P4 ;  /* 0xff8000003737d808 */ /* 0x000fe20006000000 */
[----:B------:R-:W-:Y:S01]  /*6830*/  FFMA.FTZ R60, R166, UR6, R60 ;  /* 0x00000006a63c7c23 */ /* 0x000fe2000801003c */
[----:B------:R-:W-:Y:S01]  /*6840*/  @!P5 FSEL R56, R56, -INF , !P0 ;  /* 0xff8000003838d808 */ /* 0x000fe20004000000 */
[----:B------:R-:W-:Y:S01]  /*6850*/  IMAD.WIDE.U32 R136, R173, -0x2daee0ad, RZ ;  /* 0xd2511f53ad887825 */ /* 0x000fe200078e00ff */
[----:B------:R-:W-:Y:S03]  /*6860*/  @!P5 FSEL R57, R57, -INF , !P2 ;  /* 0xff8000003939d808 */ /* 0x000fe60005000000 */
[----:B------:R-:W3:Y:S01]  /*6870*/  MUFU.EX2 R204, R5 ;  /* 0x0000000500cc7308 */ /* 0x000ee20000000800 */
[-C--:B------:R-:W-:Y:S01]  /*6880*/  @!P5 ISETP.GE.AND P4, PT, R174, R145.reuse, PT ;  /* 0x00000091ae00d20c */ /* 0x080fe20003f86270 */
[----:B------:R-:W-:Y:S01]  /*6890*/  FFMA.FTZ R58, R151, UR6, R58 ;  /* 0x00000006973a7c23 */ /* 0x000fe2000801003a */
[----:B------:R-:W-:Y:S01]  /*68a0*/  @!P5 ISETP.GE.AND P0, PT, R148, R145, PT ;  /* 0x000000919400d20c */ /* 0x000fe20003f06270 */
[----:B--2---:R-:W-:Y:S01]  /*68b0*/  IMAD.WIDE.U32 R6, R159, -0x326172a9, RZ ;  /* 0xcd9e8d579f067825 */ /* 0x004fe200078e00ff */
[----:B------:R-:W-:Y:S02]  /*68c0*/  @!P5 FSEL R60, R60, -INF , !P1 ;  /* 0xff8000003c3cd808 */ /* 0x000fe40004800000 */
[----:B------:R-:W-:Y:S03]  /*68d0*/  @!P5 FSEL R58, R58, -INF , !P3 ;  /* 0xff8000003a3ad808 */ /* 0x000fe60005800000 */
[----:B------:R-:W-:Y:S01]  /*68e0*/  MUFU.EX2 R226, R14 ;  /* 0x0000000e00e27308 */ /* 0x000fe20000000800 */
[----:B------:R-:W-:Y:S01]  /*68f0*/  LOP3.LUT R146, R137, UR7, R168, 0x96, !PT ;  /* 0x0000000789927c12 */ /* 0x000fe2000f8e96a8 */
[----:B------:R-:W-:Y:S01]  /*6900*/  FFMA.FTZ R60, R60, UR12, -R2 ;  /* 0x0000000c3c3c7c23 */ /* 0x000fe20008010802 */
[C---:B------:R-:W-:Y:S01]  /*6910*/  @!P5 ISETP.GE.AND P3, PT, R148.reuse, R153, PT ;  /* 0x000000999400d20c */ /* 0x040fe20003f66270 */
[----:B------:R-:W-:Y:S01]  /*6920*/  FFMA.FTZ R61, R165, UR6, R61 ;  /* 0x00000006a53d7c23 */ /* 0x000fe2000801003d */
[----:B------:R-:W-:Y:S01]  /*6930*/  @!P5 ISETP.GE.AND P1, PT, R148, R152, PT ;  /* 0x000000989400d20c */ /* 0x000fe20003f26270 */
[----:B-1----:R-:W-:Y:S01]  /*6940*/  IMAD.WIDE.U32 R8, R163, -0x326172a9, RZ ;  /* 0xcd9e8d57a3087825 */ /* 0x002fe200078e00ff */
[----:B------:R-:W-:Y:S03]  /*6950*/  LOP3.LUT R148, R7, UR9, R160, 0x96, !PT ;  /* 0x0000000907947c12 */ /* 0x000fe6000f8e96a0 */
[----:B------:R1:W2:Y:S01]  /*6960*/  MUFU.EX2 R221, R13 ;  /* 0x0000000d00dd7308 */ /* 0x0002a20000000800 */
[----:B------:R-:W-:Y:S01]  /*6970*/  FFMA.FTZ R65, R165, UR6, R65 ;  /* 0x00000006a5417c23 */ /* 0x000fe20008010041 */
[----:B------:R-:W-:Y:S01]  /*6980*/  IMAD.WIDE.U32 R142, R158, -0x326172a9, RZ ;  /* 0xcd9e8d579e8e7825 */ /* 0x000fe200078e00ff */
[----:B------:R-:W-:Y:S03]  /*6990*/  LOP3.LUT R162, R9, UR9, R162, 0x96, !PT ;  /* 0x0000000909a27c12 */ /* 0x000fe6000f8e96a2 */
[----:B------:R-:W-:Y:S01]  /*69a0*/  FFMA.FTZ R63, R165, UR6, R63 ;  /* 0x00000006a53f7c23 */ /* 0x000fe2000801003f */
[----:B------:R-:W-:Y:S01]  /*69b0*/  IMAD.WIDE.U32 R140, R140, -0x2daee0ad, RZ ;  /* 0xd2511f538c8c7825 */ /* 0x000fe200078e00ff */
[----:B----4-:R-:W-:Y:S02]  /*69c0*/  LOP3.LUT R12, R143, UR9, R160, 0x96, !PT ;  /* 0x000000098f0c7c12 */ /* 0x010fe4000f8e96a0 */
[----:B------:R-:W-:Y:S01]  /*69d0*/  MUFU.EX2 R163, R32 ;  /* 0x0000002000a37308 */ /* 0x000fe20000000800 */
[----:B------:R-:W-:Y:S01]  /*69e0*/  UIADD3 UR9, UR15, -0x56f99767, URZ ;  /* 0xa90668990f097890 */ /* 0x000fe2000fffe03f */
[----:B------:R-:W-:Y:S01]  /*69f0*/  FFMA.FTZ R67, R165, UR6, R67 ;  /* 0x00000006a5437c23 */ /* 0x000fe20008010043 */
[----:B------:R-:W-:Y:S01]  /*6a00*/  FFMA.FTZ R37, R37, UR12, -R4 ;  /* 0x0000000c25257c23 */ /* 0x000fe20008010804 */
[----:B------:R-:W-:Y:S01]  /*6a10*/  FFMA.FTZ R41, R41, UR12, -R2 ;  /* 0x0000000c29297c23 */ /* 0x000fe20008010802 */
[----:B------:R-:W-:Y:S01]  /*6a20*/  FFMA.FTZ R42, R42, UR12, -R0 ;  /* 0x0000000c2a2a7c23 */ /* 0x000fe20008010800 */
[--C-:B------:R-:W-:Y:S01]  /*6a30*/  FFMA.FTZ R39, R39, UR12, -R3.reuse ;  /* 0x0000000c27277c23 */ /* 0x100fe20008010803 */
[----:B------:R-:W-:Y:S03]  /*6a40*/  FFMA.FTZ R40, R40, UR12, -R2 ;  /* 0x0000000c28287c23 */ /* 0x000fe60008010802 */
[----:B------:R-:W-:Y:S01]  /*6a50*/  MUFU.EX2 R175, R35 ;  /* 0x0000002300af7308 */ /* 0x000fe20000000800 */
[--C-:B------:R-:W-:Y:S01]  /*6a60*/  FFMA.FTZ R46, R46, UR12, -R0.reuse ;  /* 0x0000000c2e2e7c23 */ /* 0x100fe20008010800 */
[--C-:B------:R-:W-:Y:S01]  /*6a70*/  FFMA.FTZ R43, R43, UR12, -R0.reuse ;  /* 0x0000000c2b2b7c23 */ /* 0x100fe20008010800 */
[----:B------:R-:W-:Y:S01]  /*6a80*/  FFMA.FTZ R47, R47, UR12, -R0 ;  /* 0x0000000c2f2f7c23 */ /* 0x000fe20008010800 */
[--C-:B------:R-:W-:Y:S01]  /*6a90*/  FFMA.FTZ R52, R52, UR12, -R4.reuse ;  /* 0x0000000c34347c23 */ /* 0x100fe20008010804 */
[----:B------:R-:W-:Y:S01]  /*6aa0*/  FFMA.FTZ R53, R53, UR12, -R4 ;  /* 0x0000000c35357c23 */ /* 0x000fe20008010804 */
[--C-:B------:R-:W-:Y:S01]  /*6ab0*/  FFMA.FTZ R57, R57, UR12, -R2.reuse ;  /* 0x0000000c39397c23 */ /* 0x100fe20008010802 */
[----:B------:R-:W-:Y:S03]  /*6ac0*/  FFMA.FTZ R44, R44, UR12, -R2 ;  /* 0x0000000c2c2c7c23 */ /* 0x000fe60008010802 */
[----:B------:R-:W-:Y:S01]  /*6ad0*/  MUFU.EX2 R165, R50 ;  /* 0x0000003200a57308 */ /* 0x000fe20000000800 */
[--C-:B------:R-:W-:Y:S01]  /*6ae0*/  FFMA.FTZ R55, R55, UR12, -R3.reuse ;  /* 0x0000000c37377c23 */ /* 0x100fe20008010803 */
[----:B------:R-:W-:Y:S01]  /*6af0*/  FFMA.FTZ R58, R58, UR12, -R0 ;  /* 0x0000000c3a3a7c23 */ /* 0x000fe20008010800 */
[--C-:B------:R-:W-:Y:S01]  /*6b00*/  FFMA.FTZ R45, R45, UR12, -R2.reuse ;  /* 0x0000000c2d2d7c23 */ /* 0x100fe20008010802 */
[----:B------:R-:W-:Y:S01]  /*6b10*/  FFMA.FTZ R56, R56, UR12, -R2 ;  /* 0x0000000c38387c23 */ /* 0x000fe20008010802 */
[----:B------:R-:W-:Y:S01]  /*6b20*/  FFMA.FTZ R54, R54, UR12, -R3 ;  /* 0x0000000c36367c23 */ /* 0x000fe20008010803 */
[----:B-1----:R-:W-:Y:S04]  /*6b30*/  IMAD.WIDE.U32 R12, R12, -0x2daee0ad, RZ ;  /* 0xd2511f530c0c7825 */ /* 0x002fe800078e00ff */
[C---:B------:R-:W-:Y:S01]  /*6b40*/  FFMA.FTZ R64, R166.reuse, UR6, R64 ;  /* 0x00000006a6407c23 */ /* 0x040fe20008010040 */
[----:B------:R-:W-:Y:S01]  /*6b50*/  MUFU.EX2 R161, R60 ;  /* 0x0000003c00a17308 */ /* 0x000fe20000000800 */
[----:B------:R-:W-:Y:S01]  /*6b60*/  FFMA.FTZ R62, R166, UR6, R62 ;  /* 0x00000006a63e7c23 */ /* 0x000fe2000801003e */
[----:B------:R-:W-:Y:S04]  /*6b70*/  IMAD.WIDE.U32 R150, R150, -0x326172a9, RZ ;  /* 0xcd9e8d5796967825 */ /* 0x000fe800078e00ff */
[----:B------:R-:W-:Y:S01]  /*6b80*/  FFMA.FTZ R66, R166, UR6, R66 ;  /* 0x00000006a6427c23 */ /* 0x000fe20008010042 */
[----:B------:R-:W-:Y:S01]  /*6b90*/  @!P5 FSEL R64, R64, -INF , !P3 ;  /* 0xff8000004040d808 */ /* 0x000fe20005800000 */
[----:B------:R-:W-:Y:S01]  /*6ba0*/  FFMA.FTZ R59, R149, UR6, R59 ;  /* 0x00000006953b7c23 */ /* 0x000fe2000801003b */
[----:B------:R-:W-:Y:S01]  /*6bb0*/  LOP3.LUT R137, R151, UR8, R10, 0x96, !PT ;  /* 0x0000000897897c12 */ /* 0x000fe2000f8e960a */
[----:B------:R-:W-:Y:S01]  /*6bc0*/  MUFU.EX2 R167, R57 ;  /* 0x0000003900a77308 */ /* 0x000fe20000000800 */
[----:B------:R-:W-:Y:S01]  /*6bd0*/  @!P5 FSEL R62, R62, -INF , !P0 ;  /* 0xff8000003e3ed808 */ /* 0x000fe20004000000 */
[----:B------:R-:W-:Y:S01]  /*6be0*/  FFMA.FTZ R64, R64, UR12, -R4 ;  /* 0x0000000c40407c23 */ /* 0x000fe20008010804 */
[----:B------:R-:W-:Y:S01]  /*6bf0*/  @!P5 FSEL R59, R59, -INF , !P4 ;  /* 0xff8000003b3bd808 */ /* 0x000fe20006000000 */
[----:B------:R-:W-:Y:S01]  /*6c00*/  IMAD.WIDE.U32 R148, R148, -0x2daee0ad, RZ ;  /* 0xd2511f5394947825 */ /* 0x000fe200078e00ff */
[----:B------:R-:W-:Y:S03]  /*6c10*/  @!P5 FSEL R66, R66, -INF , !P1 ;  /* 0xff8000004242d808 */ /* 0x000fe60004800000 */
[--C-:B------:R-:W-:Y:S02]  /*6c20*/  FFMA.FTZ R62, R62, UR12, -R0.reuse ;  /* 0x0000000c3e3e7c23 */ /* 0x100fe40008010800 */
[----:B------:R-:W-:Y:S01]  /*6c30*/  MUFU.EX2 R151, R52 ;  /* 0x0000003400977308 */ /* 0x000fe20000000800 */
[----:B------:R-:W-:Y:S01]  /*6c40*/  FFMA.FTZ R59, R59, UR12, -R0 ;  /* 0x0000000c3b3b7c23 */ /* 0x000fe20008010800 */
[--C-:B------:R-:W-:Y:S08]  /*6c50*/  FFMA.FTZ R66, R66, UR12, -R3.reuse ;  /* 0x0000000c42427c23 */ /* 0x100ff00008010803 */
[----:B------:R-:W-:Y:S10]  /*6c60*/  MUFU.EX2 R168, R62 ;  /* 0x0000003e00a87308 */ /* 0x000ff40000000800 */
[----:B------:R-:W-:Y:S10]  /*6c70*/  MUFU.EX2 R159, R55 ;  /* 0x00000037009f7308 */ /* 0x000ff40000000800 */
[----:B------:R-:W-:Y:S10]  /*6c80*/  MUFU.EX2 R194, R58 ;  /* 0x0000003a00c27308 */ /* 0x000ff40000000800 */
[----:B------:R-:W-:Y:S10]  /*6c90*/  MUFU.EX2 R160, R54 ;  /* 0x0000003600a07308 */ /* 0x000ff40000000800 */
[----:B------:R-:W-:Y:S10]  /*6ca0*/  MUFU.EX2 R169, R56 ;  /* 0x0000003800a97308 */ /* 0x000ff40000000800 */
[----:B------:R1:W-:Y:S10]  /*6cb0*/  MUFU.EX2 R225, R15 ;  /* 0x0000000f00e17308 */ /* 0x0003f40000000800 */
[----:B------:R4:W-:Y:S10]  /*6cc0*/  MUFU.EX2 R198, R17 ;  /* 0x0000001100c67308 */ /* 0x0009f40000000800 */
[----:B------:R2:W-:Y:S10]  /*6cd0*/  MUFU.EX2 R213, R18 ;  /* 0x0000001200d57308 */ /* 0x0005f40000000800 */
[----:B------:R2:W-:Y:S10]  /*6ce0*/  MUFU.EX2 R174, R20 ;  /* 0x0000001400ae7308 */ /* 0x0005f40000000800 */
[----:B------:R2:W-:Y:S10]  /*6cf0*/  MUFU.EX2 R173, R21 ;  /* 0x0000001500ad7308 */ /* 0x0005f40000000800 */
[----:B------:R2:W-:Y:S10]  /*6d00*/  MUFU.EX2 R206, R23 ;  /* 0x0000001700ce7308 */ /* 0x0005f40000000800 */
[----:B------:R-:W-:Y:S10]  /*6d10*/  MUFU.EX2 R205, R22 ;  /* 0x0000001600cd7308 */ /* 0x000ff40000000800 */
[----:B------:R-:W-:Y:S10]  /*6d20*/  MUFU.EX2 R212, R24 ;  /* 0x0000001800d47308 */ /* 0x000ff40000000800 */
[----:B------:R-:W-:Y:S10]  /*6d30*/  MUFU.EX2 R217, R27 ;  /* 0x0000001b00d97308 */ /* 0x000ff40000000800 */
[----:B------:R-:W-:Y:S10]  /*6d40*/  MUFU.EX2 R214, R25 ;  /* 0x0000001900d67308 */ /* 0x000ff40000000800 */
[----:B------:R-:W-:Y:S10]  /*6d50*/  MUFU.EX2 R218, R26 ;  /* 0x0000001a00da7308 */ /* 0x000ff40000000800 */
[----:B------:R-:W-:Y:S10]  /*6d60*/  MUFU.EX2 R210, R28 ;  /* 0x0000001c00d27308 */ /* 0x000ff40000000800 */
[----:B------:R-:W-:Y:S10]  /*6d70*/  MUFU.EX2 R209, R29 ;  /* 0x0000001d00d17308 */ /* 0x000ff40000000800 */
[----:B------:R-:W-:Y:S10]  /*6d80*/  MUFU.EX2 R216, R30 ;  /* 0x0000001e00d87308 */ /* 0x000ff40000000800 */
[----:B------:R-:W-:Y:S01]  /*6d90*/  MUFU.EX2 R215, R31 ;  /* 0x0000001f00d77308 */ /* 0x000fe20000000800 */
[C---:B---3--:R-:W-:Y:S02]  /*6da0*/  @!P5 ISETP.GE.AND P6, PT, R147.reuse, R144, PT ;  /* 0x000000909300d20c */ /* 0x048fe40003fc6270 */
[----:B------:R-:W-:Y:S01]  /*6db0*/  @!P5 ISETP.GE.AND P2, PT, R147, R145, PT ;  /* 0x000000919300d20c */ /* 0x000fe20003f46270 */
[----:B------:R-:W-:Y:S01]  /*6dc0*/  IMAD.WIDE.U32 R144, R172, -0x2daee0ad, RZ ;  /* 0xd2511f53ac907825 */ /* 0x000fe200078e00ff */
[----:B------:R-:W-:Y:S02]  /*6dd0*/  @!P5 FSEL R61, R61, -INF , !P6 ;  /* 0xff8000003d3dd808 */ /* 0x000fe40007000000 */
[C---:B------:R-:W-:Y:S03]  /*6de0*/  @!P5 ISETP.GE.AND P4, PT, R147.reuse, R153, PT ;  /* 0x000000999300d20c */ /* 0x040fe60003f86270 */
[----:B------:R-:W-:Y:S01]  /*6df0*/  MUFU.EX2 R172, R38 ;  /* 0x0000002600ac7308 */ /* 0x000fe20000000800 */
[----:B------:R-:W-:Y:S01]  /*6e00*/  @!P5 ISETP.GE.AND P6, PT, R147, R152, PT ;  /* 0x000000989300d20c */ /* 0x000fe20003fc6270 */
[----:B------:R-:W-:Y:S01]  /*6e10*/  FFMA.FTZ R2, R61, UR12, -R2 ;  /* 0x0000000c3d027c23 */ /* 0x000fe20008010802 */
[----:B------:R-:W-:Y:S01]  /*6e20*/  LOP3.LUT R145, R145, UR7, R170, 0x96, !PT ;  /* 0x0000000791917c12 */ /* 0x000fe2000f8e96aa */
[----:B------:R-:W-:Y:S01]  /*6e30*/  UIADD3 UR7, UR15, -0x126145ec, URZ ;  /* 0xed9eba140f077890 */ /* 0x000fe2000fffe03f */
[----:B------:R-:W-:Y:S01]  /*6e40*/  @!P5 FSEL R65, R65, -INF , !P4 ;  /* 0xff8000004141d808 */ /* 0x000fe20006000000 */
[----:B------:R-:W-:Y:S01]  /*6e50*/  IMAD.WIDE.U32 R146, R146, -0x326172a9, RZ ;  /* 0xcd9e8d5792927825 */ /* 0x000fe200078e00ff */
[----:B------:R-:W-:Y:S03]  /*6e60*/  @!P5 FSEL R63, R63, -INF , !P2 ;  /* 0xff8000003f3fd808 */ /* 0x000fe60005000000 */
[----:B------:R-:W-:Y:S01]  /*6e70*/  MUFU.EX2 R158, R2 ;  /* 0x00000002009e7308 */ /* 0x000fe20000000800 */
[----:B------:R-:W-:Y:S01]  /*6e80*/  @!P5 FSEL R67, R67, -INF , !P6 ;  /* 0xff8000004343d808 */ /* 0x000fe20007000000 */
[----:B------:R-:W-:Y:S01]  /*6e90*/  FFMA.FTZ R4, R65, UR12, -R4 ;  /* 0x0000000c41047c23 */ /* 0x000fe20008010804 */
[----:B------:R-:W-:Y:S01]  /*6ea0*/  LOP3.LUT R5, R147, UR8, R6, 0x96, !PT ;  /* 0x0000000893057c12 */ /* 0x000fe2000f8e9606 */
[----:B------:R-:W-:Y:S01]  /*6eb0*/  IMAD.WIDE.U32 R10, R145, -0x326172a9, RZ ;  /* 0xcd9e8d57910a7825 */ /* 0x000fe200078e00ff */
[----:B------:R-:W-:Y:S02]  /*6ec0*/  LOP3.LUT R14, R141, UR7, R154, 0x96, !PT ;  /* 0x000000078d0e7c12 */ /* 0x000fe4000f8e969a */
[----:B------:R-:W-:Y:S01]  /*6ed0*/  LOP3.LUT R141, R149, UR7, R136, 0x96, !PT ;  /* 0x00000007958d7c12 */ /* 0x000fe2000f8e9688 */
[----:B------:R-:W-:Y:S01]  /*6ee0*/  IMAD.WIDE.U32 R6, R162, -0x2daee0ad, RZ ;  /* 0xd2511f53a2067825 */ /* 0x000fe200078e00ff */
[----:B------:R-:W-:Y:S01]  /*6ef0*/  LOP3.LUT R145, R11, UR8, R142, 0x96, !PT ;  /* 0x000000080b917c12 */ /* 0x000fe2000f8e968e */
        /* <DEDUP_REMOVED lines=8> */
[----:B------:R-:W-:Y:S01]  /*6f80*/  MUFU.EX2 R164, R51 ;  /* 0x0000003300a47308 */ /* 0x000fe20000000800 */
[----:B------:R-:W-:Y:S01]  /*6f90*/  UIADD3 UR8, UR20, -0x4ab325aa, URZ ;  /* 0xb54cda5614087890 */ /* 0x000fe2000fffe03f */
[----:B------:R-:W-:Y:S01]  /*6fa0*/  IMAD.WIDE.U32 R142, R142, -0x326172a9, RZ ;  /* 0xcd9e8d578e8e7825 */ /* 0x000fe200078e00ff */
[----:B------:R-:W-:Y:S03]  /*6fb0*/  LOP3.LUT R8, R137, UR9, R140, 0x96, !PT ;  /* 0x0000000989087c12 */ /* 0x000fe6000f8e968c */
[----:B-1----:R-:W-:Y:S04]  /*6fc0*/  IMAD.WIDE.U32 R14, R14, -0x326172a9, RZ ;  /* 0xcd9e8d570e0e7825 */ /* 0x002fe800078e00ff */
[----:B------:R-:W-:Y:S01]  /*6fd0*/  MUFU.EX2 R166, R0 ;  /* 0x0000000000a67308 */ /* 0x000fe20000000800 */
[----:B------:R-:W-:Y:S01]  /*6fe0*/  IMAD.WIDE.U32 R140, R141, -0x326172a9, RZ ;  /* 0xcd9e8d578d8c7825 */ /* 0x000fe200078e00ff */
[----:B------:R-:W-:Y:S02]  /*6ff0*/  LOP3.LUT R11, R15, UR7, R150, 0x96, !PT ;  /* 0x000000070f0b7c12 */ /* 0x000fe4000f8e9696 */
[----:B------:R-:W-:Y:S01]  /*7000*/  LOP3.LUT R150, R143, UR7, R10, 0x96, !PT ;  /* 0x000000078f967c12 */ /* 0x000fe2000f8e960a */
[----:B----4-:R-:W-:Y:S01]  /*7010*/  IMAD.WIDE.U32 R16, R5, -0x2daee0ad, RZ ;  /* 0xd2511f5305107825 */ /* 0x010fe200078e00ff */
[----:B------:R-:W-:Y:S04]  /*7020*/  LOP3.LUT R7, R141, UR7, R146, 0x96, !PT ;  /* 0x000000078d077c12 */ /* 0x000fe8000f8e9692 */
[----:B------:R-:W-:Y:S01]  /*7030*/  MUFU.EX2 R170, R59 ;  /* 0x0000003b00aa7308 */ /* 0x000fe20000000800 */
[--C-:B------:R-:W-:Y:S01]  /*7040*/  FFMA.FTZ R5, R19, UR12, -R3.reuse ;  /* 0x0000000c13057c23 */ /* 0x100fe20008010803 */
[----:B--2---:R-:W-:Y:S01]  /*7050*/  IMAD.WIDE.U32 R18, R156, -0x326172a9, RZ ;  /* 0xcd9e8d579c127825 */ /* 0x004fe200078e00ff */
[----:B------:R-:W-:Y:S03]  /*7060*/  LOP3.LUT R148, R17, UR9, R148, 0x96, !PT ;  /* 0x0000000911947c12 */ /* 0x000fe6000f8e9694 */
[----:B------:R-:W-:Y:S01]  /*7070*/  FFMA.FTZ R3, R67, UR12, -R3 ;  /* 0x0000000c43037c23 */ /* 0x000fe20008010803 */
[----:B------:R-:W-:Y:S01]  /*7080*/  IMAD.WIDE.U32 R154, R154, -0x2daee0ad, RZ ;  /* 0xd2511f539a9a7825 */ /* 0x000fe200078e00ff */
[----:B------:R-:W-:Y:S01]  /*7090*/  LOP3.LUT R152, R19, UR7, R152, 0x96, !PT ;  /* 0x0000000713987c12 */ /* 0x000fe2000f8e9698 */
[----:B------:R-:W-:Y:S01]  /*70a0*/  UIADD3 UR7, UR15, 0x646e171e, URZ ;  /* 0x646e171e0f077890 */ /* 0x000fe2000fffe03f */
[----:B------:R1:W2:Y:S01]  /*70b0*/  MUFU.EX2 R211, R5 ;  /* 0x0000000500d37308 */ /* 0x0002a20000000800 */
[----:B------:R-:W-:Y:S01]  /*70c0*/  IMAD.WIDE.U32 R144, R145, -0x2daee0ad, RZ ;  /* 0xd2511f5391907825 */ /* 0x000fe200078e00ff */
[----:B------:R-:W-:Y:S03]  /*70d0*/  LOP3.LUT R137, R155, UR9, R6, 0x96, !PT ;  /* 0x000000099b897c12 */ /* 0x000fe6000f8e9606 */
[----:B------:R-:W-:Y:S01]  /*70e0*/  IMAD.WIDE.U32 R8, R8, -0x326172a9, RZ ;  /* 0xcd9e8d5708087825 */ /* 0x000fe200078e00ff */
[----:B------:R-:W-:Y:S04]  /*70f0*/  LOP3.LUT R146, R145, UR9, R12, 0x96, !PT ;  /* 0x0000000991927c12 */ /* 0x000fe8000f8e960c */
[----:B------:R-:W-:Y:S01]  /*7100*/  MUFU.EX2 R155, R66 ;  /* 0x00000042009b7308 */ /* 0x000fe20000000800 */
[----:B------:R-:W-:Y:S01]  /*7110*/  IMAD.WIDE.U32 R10, R11, -0x2daee0ad, RZ ;  /* 0xd2511f530b0a7825 */ /* 0x000fe200078e00ff */
[----:B------:R-:W-:Y:S02]  /*7120*/  LOP3.LUT R13, R9, UR8, R14, 0x96, !PT ;  /* 0x00000008090d7c12 */ /* 0x000fe4000f8e960e */
[C---:B------:R-:W-:Y:S01]  /*7130*/  LOP3.LUT R17, R8.reuse, 0xff, RZ, 0xc0, !PT ;  /* 0x000000ff08117812 */ /* 0x040fe200078ec0ff */
[----:B------:R-:W-:Y:S01]  /*7140*/  IMAD.WIDE.U32 R6, R7, -0x2daee0ad, RZ ;  /* 0xd2511f5307067825 */ /* 0x000fe200078e00ff */
[--C-:B------:R-:W-:Y:S02]  /*7150*/  SHF.R.U32.HI R19, RZ, 0x18, R8.reuse ;  /* 0x00000018ff137819 */ /* 0x100fe40000011608 */
[----:B------:R-:W-:Y:S02]  /*7160*/  LOP3.LUT R143, R8, 0xffff, RZ, 0xc0, !PT ;  /* 0x0000ffff088f7812 */ /* 0x000fe400078ec0ff */
[----:B------:R-:W-:Y:S01]  /*7170*/  MUFU.EX2 R153, R3 ;  /* 0x0000000300997308 */ /* 0x000fe20000000800 */
[C---:B------:R-:W-:Y:S02]  /*7180*/  LOP3.LUT R147, R6.reuse, 0xffff, RZ, 0xc0, !PT ;  /* 0x0000ffff06937812 */ /* 0x040fe400078ec0ff */
[----:B------:R-:W-:Y:S01]  /*7190*/  SHF.R.U32.HI R145, RZ, 0x10, R8 ;  /* 0x00000010ff917819 */ /* 0x000fe20000011608 */
[----:B------:R-:W-:Y:S01]  /*71a0*/  IMAD.WIDE.U32 R8, R137, -0x326172a9, RZ ;  /* 0xcd9e8d5789087825 */ /* 0x000fe200078e00ff */
[----:B------:R-:W-:Y:S02]  /*71b0*/  LOP3.LUT R14, R11, UR7, R136, 0x96, !PT ;  /* 0x000000070b0e7c12 */ /* 0x000fe4000f8e9688 */
[----:B------:R-:W-:Y:S03]  /*71c0*/  LOP3.LUT R15, R7, UR7, R16, 0x96, !PT ;  /* 0x00000007070f7c12 */ /* 0x000fe6000f8e9610 */
[----:B------:R-:W-:Y:S01]  /*71d0*/  MUFU.EX2 R156, R37 ;  /* 0x00000025009c7308 */ /* 0x000fe20000000800 */
[----:B------:R-:W-:Y:S02]  /*71e0*/  LOP3.LUT R136, R6, 0xff, RZ, 0xc0, !PT ;  /* 0x000000ff06887812 */ /* 0x000fe400078ec0ff */
[--C-:B------:R-:W-:Y:S02]  /*71f0*/  SHF.R.U32.HI R141, RZ, 0x18, R6.reuse ;  /* 0x00000018ff8d7819 */ /* 0x100fe40000011606 */
[----:B------:R-:W-:Y:S01]  /*7200*/  SHF.R.U32.HI R149, RZ, 0x10, R6 ;  /* 0x00000010ff957819 */ /* 0x000fe20000011606 */
[----:B------:R-:W-:Y:S01]  /*7210*/  IMAD.WIDE.U32 R6, R148, -0x326172a9, RZ ;  /* 0xcd9e8d5794067825 */ /* 0x000fe200078e00ff */
[C---:B------:R-:W-:Y:S03]  /*7220*/  LOP3.LUT R20, R10.reuse, 0xff, RZ, 0xc0, !PT ;  /* 0x000000ff0a147812 */ /* 0x040fe600078ec0ff */
[----:B------:R-:W-:Y:S01]  /*7230*/  MUFU.EX2 R199, R41 ;  /* 0x0000002900c77308 */ /* 0x000fe20000000800 */
[--C-:B------:R-:W-:Y:S02]  /*7240*/  SHF.R.U32.HI R21, RZ, 0x18, R10.reuse ;  /* 0x00000018ff157819 */ /* 0x100fe4000001160a */
[----:B------:R-:W-:Y:S02]  /*7250*/  LOP3.LUT R132, R10, 0xffff, RZ, 0xc0, !PT ;  /* 0x0000ffff0a847812 */ /* 0x000fe400078ec0ff */
[----:B------:R-:W-:Y:S02]  /*7260*/  SHF.R.U32.HI R133, RZ, 0x10, R10 ;  /* 0x00000010ff857819 */ /* 0x000fe4000001160a */
[----:B------:R-:W-:Y:S03]  /*7270*/  LOP3.LUT R12, R9, UR8, R18, 0x96, !PT ;  /* 0x00000008090c7c12 */ /* 0x000fe6000f8e9612 */
[----:B------:R-:W-:Y:S01]  /*7280*/  MUFU.EX2 R208, R42 ;  /* 0x0000002a00d07308 */ /* 0x000fe20000000800 */
[----:B------:R-:W-:Y:S02]  /*7290*/  LOP3.LUT R135, R8, 0xffff, RZ, 0xc0, !PT ;  /* 0x0000ffff08877812 */ /* 0x000fe400078ec0ff */
[C---:B------:R-:W-:Y:S02]  /*72a0*/  LOP3.LUT R9, R6.reuse, 0xffff, RZ, 0xc0, !PT ;  /* 0x0000ffff06097812 */ /* 0x040fe400078ec0ff */
[----:B------:R-:W-:Y:S02]  /*72b0*/  LOP3.LUT R16, R6, 0xff, RZ, 0xc0, !PT ;  /* 0x000000ff06107812 */ /* 0x000fe400078ec0ff */
[--C-:B------:R-:W-:Y:S03]  /*72c0*/  SHF.R.U32.HI R11, RZ, 0x10, R6.reuse ;  /* 0x00000010ff0b7819 */ /* 0x100fe60000011606 */
[----:B------:R-:W-:Y:S01]  /*72d0*/  MUFU.EX2 R171, R39 ;  /* 0x0000002700ab7308 */ /* 0x000fe20000000800 */
[----:B------:R-:W-:Y:S02]  /*72e0*/  SHF.R.U32.HI R10, RZ, 0x18, R6 ;  /* 0x00000018ff0a7819 */ /* 0x000fe40000011606 */
[C---:B------:R-:W-:Y:S02]  /*72f0*/  LOP3.LUT R6, R13.reuse, 0xff, RZ, 0xc0, !PT ;  /* 0x000000ff0d067812 */ /* 0x040fe400078ec0ff */
[----:B------:R-:W-:Y:S02]  /*7300*/  LOP3.LUT R18, R8, 0xff, RZ, 0xc0, !PT ;  /* 0x000000ff08127812 */ /* 0x000fe400078ec0ff */
[----:B------:R-:W-:Y:S03]  /*7310*/  ISETP.LE.U32.AND P3, PT, R6, UR13, PT ;  /* 0x0000000d06007c0c */ /* 0x000fe6000bf63070 */
[----:B------:R-:W-:Y:S01]  /*7320*/  MUFU.EX2 R201, R40 ;  /* 0x0000002800c97308 */ /* 0x000fe20000000800 */
[--C-:B------:R-:W-:Y:S02]  /*7330*/  SHF.R.U32.HI R23, RZ, 0x18, R8.reuse ;  /* 0x00000018ff177819 */ /* 0x100fe40000011608 */
[--C-:B------:R-:W-:Y:S02]  /*7340*/  SHF.R.U32.HI R6, RZ, 0x18, R13.reuse ;  /* 0x00000018ff067819 */ /* 0x100fe4000001160d */
[----:B------:R-:W-:Y:S02]  /*7350*/  SHF.R.U32.HI R134, RZ, 0x10, R8 ;  /* 0x00000010ff867819 */ /* 0x000fe40000011608 */
[----:B------:R-:W-:Y:S03]  /*7360*/  LOP3.LUT R8, R13, 0xffff, RZ, 0xc0, !PT ;  /* 0x0000ffff0d087812 */ /* 0x000fe600078ec0ff */
[----:B------:R-:W-:Y:S01]  /*7370*/  MUFU.EX2 R203, R46 ;  /* 0x0000002e00cb7308 */ /* 0x000fe20000000800 */
[----:B------:R-:W-:Y:S02]  /*7380*/  ISETP.LE.U32.AND P4, PT, R6, UR13, PT ;  /* 0x0000000d06007c0c */ /* 0x000fe4000bf83070 */
[----:B------:R-:W-:Y:S01]  /*7390*/  SHF.R.U32.HI R6, RZ, 0x8, R8 ;  /* 0x00000008ff067819 */ /* 0x000fe20000011608 */
[----:B------:R-:W-:Y:S01]  /*73a0*/  @!P3 FADD.FTZ R195, -R195, -RZ ;  /* 0x800000ffc3c3b221 */ /* 0x000fe20000010100 */
[----:B-1----:R-:W-:Y:S02]  /*73b0*/  LOP3.LUT R5, R7, UR8, R140, 0x96, !PT ;  /* 0x0000000807057c12 */ /* 0x002fe4000f8e968c */
[----:B------:R-:W-:Y:S03]  /*73c0*/  LOP3.LUT R6, R6, 0xffff, RZ, 0xc0, !PT ;  /* 0x0000ffff06067812 */ /* 0x000fe600078ec0ff */
[----:B------:R-:W-:Y:S01]  /*73d0*/  MUFU.EX2 R207, R43 ;  /* 0x0000002b00cf7308 */ /* 0x000fe20000000800 */
[----:B------:R-:W-:Y:S02]  /*73e0*/  LOP3.LUT R8, R5, 0xff, RZ, 0xc0, !PT ;  /* 0x000000ff05087812 */ /* 0x000fe400078ec0ff */
[----:B------:R-:W-:Y:S02]  /*73f0*/  SHF.R.U32.HI R7, RZ, 0x10, R13 ;  /* 0x00000010ff077819 */ /* 0x000fe4000001160d */
[----:B------:R-:W-:Y:S01]  /*7400*/  ISETP.LE.U32.AND P6, PT, R8, UR13, PT ;  /* 0x0000000d08007c0c */ /* 0x000fe2000bfc3070 */
[----:B------:R-:W-:Y:S01]  /*7410*/  @!P4 FADD.FTZ R219, -R219, -RZ ;  /* 0x800000ffdbdbc221 */ /* 0x000fe20000010100 */
[----:B------:R-:W-:Y:S03]  /*7420*/  ISETP.LE.U32.AND P5, PT, R6, UR13, PT ;  /* 0x0000000d06007c0c */ /* 0x000fe6000bfa3070 */
[----:B------:R-:W-:Y:S01]  /*7430*/  MUFU.EX2 R202, R47 ;  /* 0x0000002f00ca7308 */ /* 0x000fe20000000800 */
[----:B------:R-:W-:Y:S02]  /*7440*/  LOP3.LUT R6, R5, 0xffff, RZ, 0xc0, !PT ;  /* 0x0000ffff05067812 */ /* 0x000fe400078ec0ff */
[----:B------:R-:W-:Y:S02]  /*7450*/  LOP3.LUT R7, R7, 0xff, RZ, 0xc0, !PT ;  /* 0x000000ff07077812 */ /* 0x000fe400078ec0ff */
[----:B------:R-:W-:Y:S02]  /*7460*/  SHF.R.U32.HI R6, RZ, 0x8, R6 ;  /* 0x00000008ff067819 */ /* 0x000fe40000011606 */
[----:B------:R-:W-:Y:S03]  /*7470*/  SHF.R.U32.HI R13, RZ, 0x8, R147 ;  /* 0x00000008ff0d7819 */ /* 0x000fe60000011693 */
[----:B------:R-:W-:Y:S01]  /*7480*/  MUFU.EX2 R148, R4 ;  /* 0x0000000400947308 */ /* 0x000fe20000000800 */
[----:B------:R-:W-:Y:S01]  /*7490*/  ISETP.LE.U32.AND P1, PT, R7, UR13, PT ;  /* 0x0000000d07007c0c */ /* 0x000fe2000bf23070 */
[----:B------:R-:W-:Y:S01]  /*74a0*/  @!P6 FADD.FTZ R223, -R223, -RZ ;  /* 0x800000ffdfdfe221 */ /* 0x000fe20000010100 */
[--C-:B------:R-:W-:Y:S01]  /*74b0*/  SHF.R.U32.HI R7, RZ, 0x10, R5.reuse ;  /* 0x00000010ff077819 */ /* 0x100fe20000011605 */
[----:B------:R-:W-:Y:S01]  /*74c0*/  @!P5 FADD.FTZ R204, -R204, -RZ ;  /* 0x800000ffccccd221 */ /* 0x000fe20000010100 */
[----:B------:R-:W-:Y:S02]  /*74d0*/  LOP3.LUT R6, R6, 0xffff, RZ, 0xc0, !PT ;  /* 0x0000ffff06067812 */ /* 0x000fe400078ec0ff */
[----:B------:R-:W-:Y:S03]  /*74e0*/  LOP3.LUT R7, R7, 0xff, RZ, 0xc0, !PT ;  /* 0x000000ff07077812 */ /* 0x000fe600078ec0ff */
[----:B------:R-:W-:Y:S01]  /*74f0*/  MUFU.EX2 R197, R44 ;  /* 0x0000002c00c57308 */ /* 0x000fe20000000800 */
[----:B------:R-:W-:Y:S02]  /*7500*/  ISETP.LE.U32.AND P5, PT, R6, UR13, PT ;  /* 0x0000000d06007c0c */ /* 0x000fe4000bfa3070 */
[----:B------:R-:W-:Y:S02]  /*7510*/  SHF.R.U32.HI R6, RZ, 0x18, R5 ;  /* 0x00000018ff067819 */ /* 0x000fe40000011605 */
[----:B------:R-:W-:Y:S01]  /*7520*/  SHF.R.U32.HI R5, RZ, 0x8, R9 ;  /* 0x00000008ff057819 */ /* 0x000fe20000011609 */
[----:B------:R-:W-:Y:S01]  /*7530*/  @!P1 FADD.FTZ R220, -R220, -RZ ;  /* 0x800000ffdcdc9221 */ /* 0x000fe20000010100 */
[----:B------:R-:W-:Y:S03]  /*7540*/  ISETP.LE.U32.AND P1, PT, R6, UR13, PT ;  /* 0x0000000d06007c0c */ /* 0x000fe6000bf23070 */
[----:B------:R-:W-:Y:S01]  /*7550*/  MUFU.EX2 R196, R45 ;  /* 0x0000002d00c47308 */ /* 0x000fe20000000800 */
[----:B------:R-:W-:Y:S02]  /*7560*/  LOP3.LUT R5, R5, 0xffff, RZ, 0xc0, !PT ;  /* 0x0000ffff05057812 */ /* 0x000fe400078ec0ff */
[----:B------:R-:W-:Y:S02]  /*7570*/  ISETP.LE.U32.AND P3, PT, R7, UR13, PT ;  /* 0x0000000d07007c0c */ /* 0x000fe4000bf63070 */
[----:B------:R-:W-:Y:S01]  /*7580*/  ISETP.LE.U32.AND P6, PT, R5, UR13, PT ;  /* 0x0000000d05007c0c */ /* 0x000fe2000bfc3070 */
[----:B------:R-:W-:Y:S01]  /*7590*/  @!P5 FADD.FTZ R224, -R224, -RZ ;  /* 0x800000ffe0e0d221 */ /* 0x000fe20000010100 */
[----:B------:R-:W-:Y:S01]  /*75a0*/  LOP3.LUT R6, R145, 0xff, RZ, 0xc0, !PT ;  /* 0x000000ff91067812 */ /* 0x000fe200078ec0ff */
[----:B------:R-:W-:Y:S01]  /*75b0*/  IMAD.U32 R145, RZ, RZ, UR21 ;  /* 0x00000015ff917e24 */ /* 0x000fe2000f8e00ff */
[----:B------:R-:W-:Y:S02]  /*75c0*/  LOP3.LUT R5, R11, 0xff, RZ, 0xc0, !PT ;  /* 0x000000ff0b057812 */ /* 0x000fe400078ec0ff */
[----:B------:R-:W-:Y:S01]  /*75d0*/  ISETP.LE.U32.AND P2, PT, R19, UR13, PT ;  /* 0x0000000d13007c0c */ /* 0x000fe2000bf43070 */
[----:B------:R-:W-:Y:S01]  /*75e0*/  @!P1 FADD.FTZ R227, -R227, -RZ ;  /* 0x800000ffe3e39221 */ /* 0x000fe20000010100 */
[----:B------:R-:W-:Y:S02]  /*75f0*/  ISETP.LE.U32.AND P1, PT, R10, UR13, PT ;  /* 0x0000000d0a007c0c */ /* 0x000fe4000bf23070 */
[----:B------:R-:W-:Y:S01]  /*7600*/  LOP3.LUT R8, R14, 0xff, RZ, 0xc0, !PT ;  /* 0x000000ff0e087812 */ /* 0x000fe200078ec0ff */
[----:B------:R-:W-:Y:S01]  /*7610*/  @!P3 FADD.FTZ R228, -R228, -RZ ;  /* 0x800000ffe4e4b221 */ /* 0x000fe20000010100 */
[----:B------:R-:W-:Y:S01]  /*7620*/  ISETP.LE.U32.AND P3, PT, R5, UR13, PT ;  /* 0x0000000d05007c0c */ /* 0x000fe2000bf63070 */
[----:B------:R-:W-:Y:S01]  /*7630*/  @!P6 FADD.FTZ R221, -R221, -RZ ;  /* 0x800000ffdddde221 */ /* 0x000fe20000010100 */
[----:B------:R-:W-:Y:S02]  /*7640*/  SHF.R.U32.HI R5, RZ, 0x8, R143 ;  /* 0x00000008ff057819 */ /* 0x000fe4000001168f */
[----:B------:R-:W-:Y:S02]  /*7650*/  ISETP.LE.U32.AND P0, PT, R17, UR13, PT ;  /* 0x0000000d11007c0c */ /* 0x000fe4000bf03070 */
[----:B------:R-:W-:Y:S01]  /*7660*/  LOP3.LUT R5, R5, 0xffff, RZ, 0xc0, !PT ;  /* 0x0000ffff05057812 */ /* 0x000fe200078ec0ff */
[----:B--2---:R-:W-:Y:S01]  /*7670*/  @!P2 FADD.FTZ R211, -R211, -RZ ;  /* 0x800000ffd3d3a221 */ /* 0x004fe20000010100 */
[----:B------:R-:W-:Y:S01]  /*7680*/  ISETP.LE.U32.AND P4, PT, R16, UR13, PT ;  /* 0x0000000d10007c0c */ /* 0x000fe2000bf83070 */
[----:B------:R-:W-:Y:S01]  /*7690*/  @!P1 FADD.FTZ R225, -R225, -RZ ;  /* 0x800000ffe1e19221 */ /* 0x000fe20000010100 */
[----:B------:R-:W-:Y:S01]  /*76a0*/  ISETP.LE.U32.AND P1, PT, R6, UR13, PT ;  /* 0x0000000d06007c0c */ /* 0x000fe2000bf23070 */
[----:B------:R-:W-:Y:S01]  /*76b0*/  IMAD.WIDE.U32 R6, R146, -0x326172a9, RZ ;  /* 0xcd9e8d5792067825 */ /* 0x000fe200078e00ff */
[----:B------:R-:W-:Y:S02]  /*76c0*/  ISETP.LE.U32.AND P6, PT, R20, UR13, PT ;  /* 0x0000000d14007c0c */ /* 0x000fe4000bfc3070 */
[----:B------:R-:W-:Y:S01]  /*76d0*/  ISETP.LE.U32.AND P5, PT, R136, UR13, PT ;  /* 0x0000000d88007c0c */ /* 0x000fe2000bfa3070 */
[----:B------:R-:W-:Y:S01]  /*76e0*/  @!P3 FADD.FTZ R226, -R226, -RZ ;  /* 0x800000ffe2e2b221 */ /* 0x000fe20000010100 */
[----:B------:R-:W-:Y:S01]  /*76f0*/  ISETP.LE.U32.AND P3, PT, R5, UR13, PT ;  /* 0x0000000d05007c0c */ /* 0x000fe2000bf63070 */
[----:B------:R-:W-:Y:S01]  /*7700*/  @!P0 FADD.FTZ R200, -R200, -RZ ;  /* 0x800000ffc8c88221 */ /* 0x000fe20000010100 */
[----:B------:R-:W-:Y:S02]  /*7710*/  LOP3.LUT R5, R14, 0xffff, RZ, 0xc0, !PT ;  /* 0x0000ffff0e057812 */ /* 0x000fe400078ec0ff */
[----:B------:R-:W-:Y:S01]  /*7720*/  LOP3.LUT R16, R6, 0xff, RZ, 0xc0, !PT ;  /* 0x000000ff06107812 */ /* 0x000fe200078ec0ff */
[----:B------:R-:W-:Y:S01]  /*7730*/  @!P4 FADD.FTZ R222, -R222, -RZ ;  /* 0x800000ffdedec221 */ /* 0x000fe20000010100 */
[----:B------:R-:W-:Y:S01]  /*7740*/  SHF.R.U32.HI R5, RZ, 0x8, R5 ;  /* 0x00000008ff057819 */ /* 0x000fe20000011605 */
[----:B------:R-:W-:Y:S01]  /*7750*/  @!P1 FADD.FTZ R213, -R213, -RZ ;  /* 0x800000ffd5d59221 */ /* 0x000fe20000010100 */
[----:B------:R-:W-:Y:S01]  /*7760*/  LOP3.LUT R17, R6, 0xffff, RZ, 0xc0, !PT ;  /* 0x0000ffff06117812 */ /* 0x000fe200078ec0ff */
[----:B------:R-:W-:Y:S01]  /*7770*/  @!P6 FADD.FTZ R163, -R163, -RZ ;  /* 0x800000ffa3a3e221 */ /* 0x000fe20000010100 */
[----:B------:R-:W-:Y:S01]  /*7780*/  LOP3.LUT R5, R5, 0xffff, RZ, 0xc0, !PT ;  /* 0x0000ffff05057812 */ /* 0x000fe200078ec0ff */
[----:B------:R-:W-:Y:S01]  /*7790*/  @!P5 FADD.FTZ R210, -R210, -RZ ;  /* 0x800000ffd2d2d221 */ /* 0x000fe20000010100 */
[----:B------:R-:W-:Y:S01]  /*77a0*/  SHF.R.U32.HI R22, RZ, 0x18, R6 ;  /* 0x00000018ff167819 */ /* 0x000fe20000011606 */
[----:B------:R-:W-:Y:S01]  /*77b0*/  @!P3 FADD.FTZ R198, -R198, -RZ ;  /* 0x800000ffc6c6b221 */ /* 0x000fe20000010100 */
[----:B------:R-:W-:Y:S02]  /*77c0*/  ISETP.LE.U32.AND P1, PT, R5, UR13, PT ;  /* 0x0000000d05007c0c */ /* 0x000fe4000bf23070 */
[----:B------:R-:W-:Y:S01]  /*77d0*/  ISETP.LE.U32.AND P3, PT, R8, UR13, PT ;  /* 0x0000000d08007c0c */ /* 0x000fe2000bf63070 */
[----:B------:R-:W-:Y:S01]  /*77e0*/  IMAD.WIDE.U32 R8, R152, -0x2daee0ad, RZ ;  /* 0xd2511f5398087825 */ /* 0x000fe200078e00ff */
[----:B------:R-:W-:Y:S01]  /*77f0*/  SHF.R.U32.HI R5, RZ, 0x10, R14 ;  /* 0x00000010ff057819 */ /* 0x000fe2000001160e */
[----:B------:R-:W-:Y:S01]  /*7800*/  MUFU.EX2 R152, R49 ;  /* 0x0000003100987308 */ /* 0x000fe20000000800 */
[----:B------:R-:W-:Y:S02]  /*7810*/  SHF.R.U32.HI R20, RZ, 0x10, R6 ;  /* 0x00000010ff147819 */ /* 0x000fe40000011606 */
[----:B------:R-:W-:Y:S02]  /*7820*/  LOP3.LUT R5, R5, 0xff, RZ, 0xc0, !PT ;  /* 0x000000ff05057812 */ /* 0x000fe400078ec0ff */
[----:B------:R-:W-:Y:S02]  /*7830*/  LOP3.LUT R6, R15, 0xff, RZ, 0xc0, !PT ;  /* 0x000000ff0f067812 */ /* 0x000fe400078ec0ff */
[----:B------:R-:W-:Y:S01]  /*7840*/  ISETP.LE.U32.AND P2, PT, R5, UR13, PT ;  /* 0x0000000d05007c0c */ /* 0x000fe2000bf43070 */
[----:B------:R-:W-:Y:S01]  /*7850*/  @!P1 FADD.FTZ R173, -R173, -RZ ;  /* 0x800000ffadad9221 */ /* 0x000fe20000010100 */
[----:B------:R-:W-:Y:S01]  /*7860*/  SHF.R.U32.HI R14, RZ, 0x18, R14 ;  /* 0x00000018ff0e7819 */ /* 0x000fe2000001160e */
[----:B------:R-:W-:Y:S01]  /*7870*/  @!P3 FADD.FTZ R174, -R174, -RZ ;  /* 0x800000ffaeaeb221 */ /* 0x000fe20000010100 */
[----:B------:R-:W-:Y:S02]  /*7880*/  ISETP.LE.U32.AND P1, PT, R6, UR13, PT ;  /* 0x0000000d06007c0c */ /* 0x000fe4000bf23070 */
[----:B------:R-:W-:Y:S02]  /*7890*/  LOP3.LUT R5, R15, 0xffff, RZ, 0xc0, !PT ;  /* 0x0000ffff0f057812 */ /* 0x000fe400078ec0ff */
[----:B------:R-:W-:Y:S02]  /*78a0*/  ISETP.LE.U32.AND P3, PT, R14, UR13, PT ;  /* 0x0000000d0e007c0c */ /* 0x000fe4000bf63070 */
[----:B------:R-:W-:Y:S02]  /*78b0*/  SHF.R.U32.HI R5, RZ, 0x8, R5 ;  /* 0x00000008ff057819 */ /* 0x000fe40000011605 */
[--C-:B------:R-:W-:Y:S01]  /*78c0*/  SHF.R.U32.HI R6, RZ, 0x10, R15.reuse ;  /* 0x00000010ff067819 */ /* 0x100fe2000001160f */
[----:B------:R-:W-:Y:S01]  /*78d0*/  @!P2 FADD.FTZ R205, -R205, -RZ ;  /* 0x800000ffcdcda221 */ /* 0x000fe20000010100 */
[----:B------:R-:W-:Y:S02]  /*78e0*/  LOP3.LUT R5, R5, 0xffff, RZ, 0xc0, !PT ;  /* 0x0000ffff05057812 */ /* 0x000fe400078ec0ff */
[----:B------:R-:W-:Y:S01]  /*78f0*/  SHF.R.U32.HI R15, RZ, 0x18, R15 ;  /* 0x00000018ff0f7819 */ /* 0x000fe2000001160f */
[----:B------:R-:W-:Y:S01]  /*7900*/  @!P1 FADD.FTZ R212, -R212, -RZ ;  /* 0x800000ffd4d49221 */ /* 0x000fe20000010100 */
[----:B------:R-:W-:Y:S02]  /*7910*/  ISETP.LE.U32.AND P2, PT, R5, UR13, PT ;  /* 0x0000000d05007c0c */ /* 0x000fe4000bf43070 */
[----:B------:R-:W-:Y:S01]  /*7920*/  LOP3.LUT R5, R6, 0xff, RZ, 0xc0, !PT ;  /* 0x000000ff06057812 */ /* 0x000fe200078ec0ff */
[----:B------:R-:W-:Y:S01]  /*7930*/  @!P3 FADD.FTZ R206, -R206, -RZ ;  /* 0x800000ffceceb221 */ /* 0x000fe20000010100 */
[----:B------:R-:W-:Y:S02]  /*7940*/  ISETP.LE.U32.AND P1, PT, R15, UR13, PT ;  /* 0x0000000d0f007c0c */ /* 0x000fe4000bf23070 */
[----:B------:R-:W-:Y:S02]  /*7950*/  ISETP.LE.U32.AND P3, PT, R5, UR13, PT ;  /* 0x0000000d05007c0c */ /* 0x000fe4000bf63070 */
[----:B------:R-:W-:Y:S02]  /*7960*/  LOP3.LUT R13, R13, 0xffff, RZ, 0xc0, !PT ;  /* 0x0000ffff0d0d7812 */ /* 0x000fe400078ec0ff */
[----:B------:R-:W-:Y:S01]  /*7970*/  LOP3.LUT R11, R7, UR8, R142, 0x96, !PT ;  /* 0x00000008070b7c12 */ /* 0x000fe2000f8e968e */
[----:B------:R-:W-:Y:S01]  /*7980*/  IMAD.WIDE.U32 R6, R150, -0x2daee0ad, RZ ;  /* 0xd2511f5396067825 */ /* 0x000fe200078e00ff */
[----:B------:R-:W-:Y:S01]  /*7990*/  ISETP.LE.U32.AND P4, PT, R141, UR13, PT ;  /* 0x0000000d8d007c0c */ /* 0x000fe2000bf83070 */
[----:B------:R-:W-:Y:S02]  /*79a0*/  MUFU.EX2 R150, R53 ;  /* 0x0000003500967308 */ /* 0x000fe40000000800 */
[----:B------:R-:W-:Y:S01]  /*79b0*/  @!P2 FADD.FTZ R214, -R214, -RZ ;  /* 0x800000ffd6d6a221 */ /* 0x000fe20000010100 */
[----:B------:R-:W-:Y:S01]  /*79c0*/  ISETP.LE.U32.AND P2, PT, R18, UR13, PT ;  /* 0x0000000d12007c0c */ /* 0x000fe2000bf43070 */
[----:B------:R-:W-:Y:S01]  /*79d0*/  @!P1 FADD.FTZ R217, -R217, -RZ ;  /* 0x800000ffd9d99221 */ /* 0x000fe20000010100 */
[----:B------:R-:W-:Y:S01]  /*79e0*/  ISETP.LE.U32.AND P1, PT, R13, UR13, PT ;  /* 0x0000000d0d007c0c */ /* 0x000fe2000bf23070 */
[----:B------:R-:W-:Y:S01]  /*79f0*/  @!P3 FADD.FTZ R218, -R218, -RZ ;  /* 0x800000ffdadab221 */ /* 0x000fe20000010100 */
[----:B------:R-:W-:Y:S02]  /*7a00*/  LOP3.LUT R13, R149, 0xff, RZ, 0xc0, !PT ;  /* 0x000000ff950d7812 */ /* 0x000fe400078ec0ff */
[----:B------:R-:W-:Y:S01]  /*7a10*/  ISETP.LE.U32.AND P3, PT, R23, UR13, PT ;  /* 0x0000000d17007c0c */ /* 0x000fe2000bf63070 */
[----:B------:R-:W-:Y:S01]  /*7a20*/  MUFU.EX2 R149, R64 ;  /* 0x0000004000957308 */ /* 0x000fe20000000800 */
[C---:B------:R-:W-:Y:S01]  /*7a30*/  LOP3.LUT R18, R8.reuse, 0xffff, RZ, 0xc0, !PT ;  /* 0x0000ffff08127812 */ /* 0x040fe200078ec0ff */
[----:B------:R-:W-:Y:S01]  /*7a40*/  @!P4 FADD.FTZ R215, -R215, -RZ ;  /* 0x800000ffd7d7c221 */ /* 0x000fe20000010100 */
[----:B------:R-:W-:Y:S02]  /*7a50*/  LOP3.LUT R14, R8, 0xff, RZ, 0xc0, !PT ;  /* 0x000000ff080e7812 */ /* 0x000fe400078ec0ff */
[--C-:B------:R-:W-:Y:S02]  /*7a60*/  SHF.R.U32.HI R15, RZ, 0x18, R8.reuse ;  /* 0x00000018ff0f7819 */ /* 0x100fe40000011608 */
[----:B------:R-:W-:Y:S01]  /*7a70*/  SHF.R.U32.HI R23, RZ, 0x10, R8 ;  /* 0x00000010ff177819 */ /* 0x000fe20000011608 */
[----:B------:R-:W-:Y:S01]  /*7a80*/  @!P1 FADD.FTZ R209, -R209, -RZ ;  /* 0x800000ffd1d19221 */ /* 0x000fe20000010100 */
[----:B------:R-:W-:Y:S02]  /*7a90*/  ISETP.LE.U32.AND P5, PT, R13, UR13, PT ;  /* 0x0000000d0d007c0c */ /* 0x000fe4000bfa3070 */
[----:B------:R-:W-:Y:S01]  /*7aa0*/  SHF.R.U32.HI R8, RZ, 0x8, R132 ;  /* 0x00000008ff087819 */ /* 0x000fe20000011684 */
[----:B------:R-:W-:Y:S01]  /*7ab0*/  @!P3 FADD.FTZ R164, -R164, -RZ ;  /* 0x800000ffa4a4b221 */ /* 0x000fe20000010100 */
[----:B------:R-:W-:Y:S02]  /*7ac0*/  ISETP.LE.U32.AND P0, PT, R21, UR13, PT ;  /* 0x0000000d15007c0c */ /* 0x000fe4000bf03070 */
[----:B------:R-:W-:Y:S01]  /*7ad0*/  LOP3.LUT R5, R7, UR7, R144, 0x96, !PT ;  /* 0x0000000707057c12 */ /* 0x000fe2000f8e9690 */
[----:B------:R-:W-:Y:S01]  /*7ae0*/  IMAD.U32 R144, RZ, RZ, UR24 ;  /* 0x00000018ff907e24 */ /* 0x000fe2000f8e00ff */
[----:B------:R-:W-:Y:S02]  /*7af0*/  LOP3.LUT R21, R6, 0xffff, RZ, 0xc0, !PT ;  /* 0x0000ffff06157812 */ /* 0x000fe400078ec0ff */
[----:B------:R-:W-:Y:S02]  /*7b00*/  LOP3.LUT R7, R8, 0xffff, RZ, 0xc0, !PT ;  /* 0x0000ffff08077812 */ /* 0x000fe400078ec0ff */
[----:B------:R-:W-:Y:S01]  /*7b10*/  LOP3.LUT R10, R9, UR7, R154, 0x96, !PT ;  /* 0x00000007090a7c12 */ /* 0x000fe2000f8e969a */
[----:B------:R-:W-:Y:S01]  /*7b20*/  @!P5 FADD.FTZ R216, -R216, -RZ ;  /* 0x800000ffd8d8d221 */ /* 0x000fe20000010100 */
[--C-:B------:R-:W-:Y:S01]  /*7b30*/  SHF.R.U32.HI R19, RZ, 0x18, R6.reuse ;  /* 0x00000018ff137819 */ /* 0x100fe20000011606 */
[----:B------:R-:W1:Y:S01]  /*7b40*/  MUFU.EX2 R154, R48 ;  /* 0x00000030009a7308 */ /* 0x000e620000000800 */
[----:B------:R-:W-:Y:S01]  /*7b50*/  ISETP.LE.U32.AND P1, PT, R7, UR13, PT ;  /* 0x0000000d07007c0c */ /* 0x000fe2000bf23070 */
[----:B------:R-:W-:Y:S01]  /*7b60*/  @!P0 FADD.FTZ R175, -R175, -RZ ;  /* 0x800000ffafaf8221 */ /* 0x000fe20000010100 */
[----:B------:R-:W-:Y:S02]  /*7b70*/  LOP3.LUT R13, R6, 0xff, RZ, 0xc0, !PT ;  /* 0x000000ff060d7812 */ /* 0x000fe400078ec0ff */
[----:B------:R-:W-:Y:S02]  /*7b80*/  SHF.R.U32.HI R9, RZ, 0x10, R6 ;  /* 0x00000010ff097819 */ /* 0x000fe40000011606 */
[----:B------:R-:W-:Y:S02]  /*7b90*/  LOP3.LUT R7, R133, 0xff, RZ, 0xc0, !PT ;  /* 0x000000ff85077812 */ /* 0x000fe400078ec0ff */
[----:B------:R-:W-:Y:S02]  /*7ba0*/  LOP3.LUT R6, R12, 0xff, RZ, 0xc0, !PT ;  /* 0x000000ff0c067812 */ /* 0x000fe400078ec0ff */
[----:B------:R-:W-:Y:S02]  /*7bb0*/  ISETP.LE.U32.AND P5, PT, R7, UR13, PT ;  /* 0x0000000d07007c0c */ /* 0x000fe4000bfa3070 */
[----:B------:R-:W-:Y:S01]  /*7bc0*/  ISETP.LE.U32.AND P4, PT, R6, UR13, PT ;  /* 0x0000000d06007c0c */ /* 0x000fe2000bf83070 */
[----:B------:R-:W-:Y:S01]  /*7bd0*/  @!P1 FADD.FTZ R162, -R162, -RZ ;  /* 0x800000ffa2a29221 */ /* 0x000fe20000010100 */
[----:B------:R-:W-:Y:S02]  /*7be0*/  SHF.R.U32.HI R6, RZ, 0x18, R12 ;  /* 0x00000018ff067819 */ /* 0x000fe4000001160c */
[----:B------:R-:W-:Y:S01]  /*7bf0*/  LOP3.LUT R8, R12, 0xffff, RZ, 0xc0, !PT ;  /* 0x0000ffff0c087812 */ /* 0x000fe200078ec0ff */
[----:B-1----:R-:W-:Y:S01]  /*7c00*/  @!P2 FADD.FTZ R154, -R154, -RZ ;  /* 0x800000ff9a9aa221 */ /* 0x002fe20000010100 */
[----:B------:R-:W-:Y:S02]  /*7c10*/  ISETP.LE.U32.AND P6, PT, R6, UR13, PT ;  /* 0x0000000d06007c0c */ /* 0x000fe4000bfc3070 */
[----:B------:R-:W-:Y:S02]  /*7c20*/  SHF.R.U32.HI R6, RZ, 0x8, R8 ;  /* 0x00000008ff067819 */ /* 0x000fe40000011608 */
[----:B------:R-:W-:Y:S01]  /*7c30*/  SHF.R.U32.HI R7, RZ, 0x10, R12 ;  /* 0x00000010ff077819 */ /* 0x000fe2000001160c */
[----:B------:R-:W-:Y:S01]  /*7c40*/  @!P5 FADD.FTZ R191, -R191, -RZ ;  /* 0x800000ffbfbfd221 */ /* 0x000fe20000010100 */
[----:B------:R-:W-:Y:S01]  /*7c50*/  LOP3.LUT R6, R6, 0xffff, RZ, 0xc0, !PT ;  /* 0x0000ffff06067812 */ /* 0x000fe200078ec0ff */
[----:B------:R-:W-:Y:S01]  /*7c60*/  @!P4 FADD.FTZ R157, -R157, -RZ ;  /* 0x800000ff9d9dc221 */ /* 0x000fe20000010100 */
[----:B------:R-:W-:Y:S02]  /*7c70*/  LOP3.LUT R7, R7, 0xff, RZ, 0xc0, !PT ;  /* 0x000000ff07077812 */ /* 0x000fe400078ec0ff */
[----:B------:R-:W-:Y:S02]  /*7c80*/  ISETP.LE.U32.AND P5, PT, R6, UR13, PT ;  /* 0x0000000d06007c0c */ /* 0x000fe4000bfa3070 */
[----:B------:R-:W-:Y:S01]  /*7c90*/  LOP3.LUT R6, R11, 0xffff, RZ, 0xc0, !PT ;  /* 0x0000ffff0b067812 */ /* 0x000fe200078ec0ff */
[----:B------:R-:W-:Y:S01]  /*7ca0*/  @!P6 FADD.FTZ R171, -R171, -RZ ;  /* 0x800000ffababe221 */ /* 0x000fe20000010100 */
[----:B------:R-:W-:Y:S02]  /*7cb0*/  ISETP.LE.U32.AND P0, PT, R7, UR13, PT ;  /* 0x0000000d07007c0c */ /* 0x000fe4000bf03070 */
[----:B------:R-:W-:Y:S02]  /*7cc0*/  SHF.R.U32.HI R6, RZ, 0x8, R6 ;  /* 0x00000008ff067819 */ /* 0x000fe40000011606 */
[----:B------:R-:W-:Y:S02]  /*7cd0*/  LOP3.LUT R7, R11, 0xff, RZ, 0xc0, !PT ;  /* 0x000000ff0b077812 */ /* 0x000fe400078ec0ff */
[----:B------:R-:W-:Y:S02]  /*7ce0*/  LOP3.LUT R6, R6, 0xffff, RZ, 0xc0, !PT ;  /* 0x0000ffff06067812 */ /* 0x000fe400078ec0ff */
[----:B------:R-:W-:Y:S01]  /*7cf0*/  SHF.R.U32.HI R8, RZ, 0x10, R11 ;  /* 0x00000010ff087819 */ /* 0x000fe2000001160b */
[----:B------:R-:W-:Y:S01]  /*7d00*/  @!P5 FADD.FTZ R156, -R156, -RZ ;  /* 0x800000ff9c9cd221 */ /* 0x000fe20000010100 */
[----:B------:R-:W-:Y:S02]  /*7d10*/  ISETP.LE.U32.AND P5, PT, R6, UR13, PT ;  /* 0x0000000d06007c0c */ /* 0x000fe4000bfa3070 */
[----:B------:R-:W-:Y:S01]  /*7d20*/  ISETP.LE.U32.AND P4, PT, R7, UR13, PT ;  /* 0x0000000d07007c0c */ /* 0x000fe2000bf83070 */
[----:B------:R-:W-:Y:S01]  /*7d30*/  @!P0 FADD.FTZ R172, -R172, -RZ ;  /* 0x800000ffacac8221 */ /* 0x000fe20000010100 */
[----:B------:R-:W-:Y:S02]  /*7d40*/  LOP3.LUT R7, R8, 0xff, RZ, 0xc0, !PT ;  /* 0x000000ff08077812 */ /* 0x000fe400078ec0ff */
[----:B------:R-:W-:Y:S02]  /*7d50*/  SHF.R.U32.HI R6, RZ, 0x8, R17 ;  /* 0x00000008ff067819 */ /* 0x000fe40000011611 */
[----:B------:R-:W-:Y:S02]  /*7d60*/  ISETP.LE.U32.AND P0, PT, R7, UR13, PT ;  /* 0x0000000d07007c0c */ /* 0x000fe4000bf03070 */
[----:B------:R-:W-:Y:S02]  /*7d70*/  LOP3.LUT R6, R6, 0xffff, RZ, 0xc0, !PT ;  /* 0x0000ffff06067812 */ /* 0x000fe400078ec0ff */
[----:B------:R-:W-:Y:S01]  /*7d80*/  SHF.R.U32.HI R11, RZ, 0x18, R11 ;  /* 0x00000018ff0b7819 */ /* 0x000fe2000001160b */
[----:B------:R-:W-:Y:S01]  /*7d90*/  @!P5 FADD.FTZ R199, -R199, -RZ ;  /* 0x800000ffc7c7d221 */ /* 0x000fe20000010100 */
[----:B------:R-:W-:Y:S01]  /*7da0*/  ISETP.LE.U32.AND P5, PT, R6, UR13, PT ;  /* 0x0000000d06007c0c */ /* 0x000fe2000bfa3070 */
[----:B------:R-:W-:Y:S01]  /*7db0*/  @!P4 FADD.FTZ R201, -R201, -RZ ;  /* 0x800000ffc9c9c221 */ /* 0x000fe20000010100 */
[----:B------:R-:W-:Y:S02]  /*7dc0*/  LOP3.LUT R6, R20, 0xff, RZ, 0xc0, !PT ;  /* 0x000000ff14067812 */ /* 0x000fe400078ec0ff */
[----:B------:R-:W-:Y:S02]  /*7dd0*/  ISETP.LE.U32.AND P6, PT, R11, UR13, PT ;  /* 0x0000000d0b007c0c */ /* 0x000fe4000bfc3070 */
[----:B------:R-:W-:Y:S01]  /*7de0*/  ISETP.LE.U32.AND P4, PT, R22, UR13, PT ;  /* 0x0000000d16007c0c */ /* 0x000fe2000bf83070 */
[----:B------:R-:W-:Y:S01]  /*7df0*/  @!P0 FADD.FTZ R208, -R208, -RZ ;  /* 0x800000ffd0d08221 */ /* 0x000fe20000010100 */
[----:B------:R-:W-:Y:S02]  /*7e00*/  ISETP.LE.U32.AND P0, PT, R6, UR13, PT ;  /* 0x0000000d06007c0c */ /* 0x000fe4000bf03070 */
[----:B------:R-:W-:Y:S02]  /*7e10*/  SHF.R.U32.HI R6, RZ, 0x8, R135 ;  /* 0x00000008ff067819 */ /* 0x000fe40000011687 */
[----:B------:R-:W-:Y:S01]  /*7e20*/  LOP3.LUT R7, R134, 0xff, RZ, 0xc0, !PT ;  /* 0x000000ff86077812 */ /* 0x000fe200078ec0ff */
[----:B------:R-:W-:Y:S01]  /*7e30*/  @!P5 FADD.FTZ R196, -R196, -RZ ;  /* 0x800000ffc4c4d221 */ /* 0x000fe20000010100 */
[----:B------:R-:W-:Y:S02]  /*7e40*/  LOP3.LUT R6, R6, 0xffff, RZ, 0xc0, !PT ;  /* 0x0000ffff06067812 */ /* 0x000fe400078ec0ff */
[----:B------:R-:W-:Y:S01]  /*7e50*/  LOP3.LUT R8, R10, 0xffff, RZ, 0xc0, !PT ;  /* 0x0000ffff0a087812 */ /* 0x000fe200078ec0ff */
[----:B------:R-:W-:Y:S01]  /*7e60*/  @!P6 FADD.FTZ R207, -R207, -RZ ;  /* 0x800000ffcfcfe221 */ /* 0x000fe20000010100 */
[----:B------:R-:W-:Y:S01]  /*7e70*/  ISETP.LE.U32.AND P6, PT, R7, UR13, PT ;  /* 0x0000000d07007c0c */ /* 0x000fe2000bfc3070 */
[----:B------:R-:W-:Y:S01]  /*7e80*/  @!P4 FADD.FTZ R202, -R202, -RZ ;  /* 0x800000ffcacac221 */ /* 0x000fe20000010100 */
[----:B------:R-:W-:Y:S01]  /*7e90*/  LOP3.LUT R7, R10, 0xff, RZ, 0xc0, !PT ;  /* 0x000000ff0a077812 */ /* 0x000fe200078ec0ff */
[----:B------:R-:W-:Y:S01]  /*7ea0*/  @!P0 FADD.FTZ R203, -R203, -RZ ;  /* 0x800000ffcbcb8221 */ /* 0x000fe20000010100 */
[----:B------:R-:W-:Y:S02]  /*7eb0*/  ISETP.LE.U32.AND P0, PT, R6, UR13, PT ;  /* 0x0000000d06007c0c */ /* 0x000fe4000bf03070 */
[----:B------:R-:W-:Y:S02]  /*7ec0*/  SHF.R.U32.HI R6, RZ, 0x18, R10 ;  /* 0x00000018ff067819 */ /* 0x000fe4000001160a */
[----:B------:R-:W-:Y:S02]  /*7ed0*/  SHF.R.U32.HI R8, RZ, 0x8, R8 ;  /* 0x00000008ff087819 */ /* 0x000fe40000011608 */
[----:B------:R-:W-:Y:S02]  /*7ee0*/  ISETP.LE.U32.AND P2, PT, R6, UR13, PT ;  /* 0x0000000d06007c0c */ /* 0x000fe4000bf43070 */
[----:B------:R-:W-:Y:S01]  /*7ef0*/  LOP3.LUT R6, R5, 0xff, RZ, 0xc0, !PT ;  /* 0x000000ff05067812 */ /* 0x000fe200078ec0ff */
[----:B------:R-:W-:Y:S01]  /*7f00*/  @!P6 FADD.FTZ R165, -R165, -RZ ;  /* 0x800000ffa5a5e221 */ /* 0x000fe20000010100 */
[----:B------:R-:W-:Y:S02]  /*7f10*/  ISETP.LE.U32.AND P4, PT, R7, UR13, PT ;  /* 0x0000000d07007c0c */ /* 0x000fe4000bf83070 */
[----:B------:R-:W-:Y:S01]  /*7f20*/  SHF.R.U32.HI R7, RZ, 0x10, R10 ;  /* 0x00000010ff077819 */ /* 0x000fe2000001160a */
[----:B------:R-:W-:Y:S01]  /*7f30*/  @!P0 FADD.FTZ R152, -R152, -RZ ;  /* 0x800000ff98988221 */ /* 0x000fe20000010100 */
[----:B------:R-:W-:Y:S02]  /*7f40*/  ISETP.LE.U32.AND P0, PT, R6, UR13, PT ;  /* 0x0000000d06007c0c */ /* 0x000fe4000bf03070 */
[----:B------:R-:W-:Y:S02]  /*7f50*/  LOP3.LUT R6, R8, 0xffff, RZ, 0xc0, !PT ;  /* 0x0000ffff08067812 */ /* 0x000fe400078ec0ff */
[----:B------:R-:W-:Y:S01]  /*7f60*/  LOP3.LUT R8, R5, 0xffff, RZ, 0xc0, !PT ;  /* 0x0000ffff05087812 */ /* 0x000fe200078ec0ff */
[----:B------:R-:W-:Y:S01]  /*7f70*/  @!P2 FADD.FTZ R159, -R159, -RZ ;  /* 0x800000ff9f9fa221 */ /* 0x000fe20000010100 */
[----:B------:R-:W-:Y:S02]  /*7f80*/  ISETP.LE.U32.AND P6, PT, R6, UR13, PT ;  /* 0x0000000d06007c0c */ /* 0x000fe4000bfc3070 */
[----:B------:R-:W-:Y:S01]  /*7f90*/  SHF.R.U32.HI R6, RZ, 0x8, R8 ;  /* 0x00000008ff067819 */ /* 0x000fe20000011608 */
[----:B------:R-:W-:Y:S01]  /*7fa0*/  @!P4 FADD.FTZ R151, -R151, -RZ ;  /* 0x800000ff9797c221 */ /* 0x000fe20000010100 */
[----:B------:R-:W-:Y:S02]  /*7fb0*/  LOP3.LUT R7, R7, 0xff, RZ, 0xc0, !PT ;  /* 0x000000ff07077812 */ /* 0x000fe400078ec0ff */
[----:B------:R-:W-:Y:S01]  /*7fc0*/  LOP3.LUT R6, R6, 0xffff, RZ, 0xc0, !PT ;  /* 0x0000ffff06067812 */ /* 0x000fe200078ec0ff */
[----:B------:R-:W-:Y:S01]  /*7fd0*/  @!P0 FADD.FTZ R169, -R169, -RZ ;  /* 0x800000ffa9a98221 */ /* 0x000fe20000010100 */
[----:B------:R-:W-:Y:S02]  /*7fe0*/  ISETP.LE.U32.AND P3, PT, R7, UR13, PT ;  /* 0x0000000d07007c0c */ /* 0x000fe4000bf63070 */
[----:B------:R-:W-:Y:S02]  /*7ff0*/  ISETP.LE.U32.AND P4, PT, R6, UR13, PT ;  /* 0x0000000d06007c0c */ /* 0x000fe4000bf83070 */
[--C-:B------:R-:W-:Y:S01]  /*8000*/  SHF.R.U32.HI R7, RZ, 0x10, R5.reuse ;  /* 0x00000010ff077819 */ /* 0x100fe20000011605 */
[----:B------:R-:W-:Y:S01]  /*8010*/  @!P6 FADD.FTZ R150, -R150, -RZ ;  /* 0x800000ff9696e221 */ /* 0x000fe20000010100 */
[----:B------:R-:W-:Y:S02]  /*8020*/  SHF.R.U32.HI R5, RZ, 0x18, R5 ;  /* 0x00000018ff057819 */ /* 0x000fe40000011605 */
[----:B------:R-:W-:Y:S02]  /*8030*/  SHF.R.U32.HI R4, RZ, 0x8, R21 ;  /* 0x00000008ff047819 */ /* 0x000fe40000011615 */
[----:B------:R-:W-:Y:S02]  /*8040*/  ISETP.LE.U32.AND P1, PT, R16, UR13, PT ;  /* 0x0000000d10007c0c */ /* 0x000fe4000bf23070 */
[----:B------:R-:W-:Y:S01]  /*8050*/  LOP3.LUT R6, R7, 0xff, RZ, 0xc0, !PT ;  /* 0x000000ff07067812 */ /* 0x000fe200078ec0ff */
[----:B------:R-:W-:Y:S01]  /*8060*/  @!P3 FADD.FTZ R160, -R160, -RZ ;  /* 0x800000ffa0a0b221 */ /* 0x000fe20000010100 */
[----:B------:R-:W-:Y:S01]  /*8070*/  SHF.R.U32.HI R7, RZ, 0x8, R18 ;  /* 0x00000008ff077819 */ /* 0x000fe20000011612 */
[----:B------:R-:W-:Y:S01]  /*8080*/  @!P4 FADD.FTZ R167, -R167, -RZ ;  /* 0x800000ffa7a7c221 */ /* 0x000fe20000010100 */
[----:B------:R-:W-:Y:S02]  /*8090*/  ISETP.LE.U32.AND P4, PT, R5, UR13, PT ;  /* 0x0000000d05007c0c */ /* 0x000fe4000bf83070 */
[----:B------:R-:W-:Y:S02]  /*80a0*/  LOP3.LUT R5, R4, 0xffff, RZ, 0xc0, !PT ;  /* 0x0000ffff04057812 */ /* 0x000fe400078ec0ff */
[----:B------:R-:W-:Y:S02]  /*80b0*/  F2FP.RELU.BF16.F32.PACK_AB R4, R204, R195 ;  /* 0x000000c3cc04723e */ /* 0x000fe400000018ff */
[----:B------:R-:W-:Y:S01]  /*80c0*/  ISETP.LE.U32.AND P6, PT, R6, UR13, PT ;  /* 0x0000000d06007c0c */ /* 0x000fe2000bfc3070 */
[----:B------:R-:W-:Y:S01]  /*80d0*/  @!P1 FADD.FTZ R197, -R197, -RZ ;  /* 0x800000ffc5c59221 */ /* 0x000fe20000010100 */
[----:B------:R-:W-:Y:S01]  /*80e0*/  ISETP.LE.U32.AND P1, PT, R14, UR13, PT ;  /* 0x0000000d0e007c0c */ /* 0x000fe2000bf23070 */
[----:B------:R1:W-:Y:S01]  /*80f0*/  STS [R234+0x1c000], R4 ;  /* 0x01c00004ea007388 */ /* 0x0003e20000000800 */
[----:B------:R-:W-:Y:S02]  /*8100*/  LOP3.LUT R6, R7, 0xffff, RZ, 0xc0, !PT ;  /* 0x0000ffff07067812 */ /* 0x000fe400078ec0ff */
[----:B------:R-:W-:Y:S01]  /*8110*/  F2FP.RELU.BF16.F32.PACK_AB R2, R175, R191 ;  /* 0x000000bfaf02723e */ /* 0x000fe200000018ff */
[----:B------:R-:W-:Y:S01]  /*8120*/  @!P4 FADD.FTZ R170, -R170, -RZ ;  /* 0x800000ffaaaac221 */ /* 0x000fe20000010100 */
[----:B------:R-:W-:Y:S02]  /*8130*/  ISETP.LE.U32.AND P2, PT, R6, UR13, PT ;  /* 0x0000000d06007c0c */ /* 0x000fe4000bf43070 */
[----:B------:R-:W-:Y:S02]  /*8140*/  LOP3.LUT R6, R23, 0xff, RZ, 0xc0, !PT ;  /* 0x000000ff17067812 */ /* 0x000fe400078ec0ff */
[----:B------:R-:W-:Y:S01]  /*8150*/  F2FP.RELU.BF16.F32.PACK_AB R3, R207, R208 ;  /* 0x000000d0cf03723e */ /* 0x000fe200000018ff */
[----:B------:R-:W-:Y:S01]  /*8160*/  @!P6 FADD.FTZ R194, -R194, -RZ ;  /* 0x800000ffc2c2e221 */ /* 0x000fe20000010100 */
[----:B------:R-:W-:Y:S01]  /*8170*/  ISETP.LE.U32.AND P6, PT, R6, UR13, PT ;  /* 0x0000000d06007c0c */ /* 0x000fe2000bfc3070 */
[----:B------:R-:W-:Y:S01]  /*8180*/  @!P1 FADD.FTZ R149, -R149, -RZ ;  /* 0x800000ff95959221 */ /* 0x000fe20000010100 */
[----:B------:R-:W-:Y:S02]  /*8190*/  LOP3.LUT R6, R9, 0xff, RZ, 0xc0, !PT ;  /* 0x000000ff09067812 */ /* 0x000fe400078ec0ff */
[----:B------:R-:W-:Y:S02]  /*81a0*/  ISETP.LE.U32.AND P5, PT, R15, UR13, PT ;  /* 0x0000000d0f007c0c */ /* 0x000fe4000bfa3070 */
[----:B------:R-:W-:Y:S01]  /*81b0*/  ISETP.LE.U32.AND P1, PT, R6, UR13, PT ;  /* 0x0000000d06007c0c */ /* 0x000fe2000bf23070 */
[----:B------:R-:W-:Y:S01]  /*81c0*/  @!P2 FADD.FTZ R148, -R148, -RZ ;  /* 0x800000ff9494a221 */ /* 0x000fe20000010100 */
[----:B------:R-:W-:Y:S02]  /*81d0*/  F2FP.RELU.BF16.F32.PACK_AB R6, R219, R220 ;  /* 0x000000dcdb06723e */ /* 0x000fe400000018ff */
[----:B------:R-:W-:Y:S02]  /*81e0*/  ISETP.LE.U32.AND P2, PT, R5, UR13, PT ;  /* 0x0000000d05007c0c */ /* 0x000fe4000bf43070 */
[----:B------:R-:W-:Y:S01]  /*81f0*/  F2FP.RELU.BF16.F32.PACK_AB R5, R198, R200 ;  /* 0x000000c8c605723e */ /* 0x000fe200000018ff */
[----:B------:R2:W-:Y:S01]  /*8200*/  STS [R234+0x1c400], R6 ;  /* 0x01c40006ea007388 */ /* 0x0005e20000000800 */
[----:B-1----:R-:W-:Y:S01]  /*8210*/  F2FP.RELU.BF16.F32.PACK_AB R4, R211, R213 ;  /* 0x000000d5d304723e */ /* 0x002fe200000018ff */
[----:B------:R-:W-:Y:S01]  /*8220*/  @!P6 FADD.FTZ R155, -R155, -RZ ;  /* 0x800000ff9b9be221 */ /* 0x000fe20000010100 */
[----:B------:R-:W-:Y:S01]  /*8230*/  F2FP.RELU.BF16.F32.PACK_AB R0, R148, R149 ;  /* 0x000000959400723e */ /* 0x000fe200000018ff */
[----:B------:R1:W-:Y:S01]  /*8240*/  STS [R236+0x1c000], R5 ;  /* 0x01c00005ec007388 */ /* 0x0003e20000000800 */
[----:B------:R-:W-:Y:S01]  /*8250*/  ISETP.LE.U32.AND P0, PT, R19, UR13, PT ;  /* 0x0000000d13007c0c */ /* 0x000fe2000bf03070 */
[----:B------:R-:W-:Y:S01]  /*8260*/  @!P5 FADD.FTZ R153, -R153, -RZ ;  /* 0x800000ff9999d221 */ /* 0x000fe20000010100 */
[----:B------:R-:W-:Y:S01]  /*8270*/  ISETP.LE.U32.AND P3, PT, R13, UR13, PT ;  /* 0x0000000d0d007c0c */ /* 0x000fe2000bf63070 */
[----:B------:R3:W-:Y:S01]  /*8280*/  STS [R236+0x1c400], R4 ;  /* 0x01c40004ec007388 */ /* 0x0007e20000000800 */
[----:B------:R-:W-:Y:S01]  /*8290*/  @!P1 FADD.FTZ R168, -R168, -RZ ;  /* 0x800000ffa8a89221 */ /* 0x000fe20000010100 */
[----:B------:R-:W-:Y:S01]  /*82a0*/  @!P2 FADD.FTZ R158, -R158, -RZ ;  /* 0x800000ff9e9ea221 */ /* 0x000fe20000010100 */
[----:B------:R-:W-:Y:S02]  /*82b0*/  FSETP.GE.FTZ.AND P2, PT, R198, RZ, PT ;  /* 0x000000ffc600720b */ /* 0x000fe40003f56000 */
[----:B------:R-:W-:Y:S02]  /*82c0*/  FSETP.GE.FTZ.AND P1, PT, R174, RZ, PT ;  /* 0x000000ffae00720b */ /* 0x000fe40003f36000 */
[----:B------:R-:W-:Y:S03]  /*82d0*/  FSETP.GE.FTZ.AND P4, PT, R154, RZ, PT ;  /* 0x000000ff9a00720b */ /* 0x000fe60003f96000 */
[----:B------:R-:W-:Y:S01]  /*82e0*/  @!P0 FADD.FTZ R166, -R166, -RZ ;  /* 0x800000ffa6a68221 */ /* 0x000fe20000010100 */
[----:B------:R-:W-:Y:S01]  /*82f0*/  LEA R146, P0, R190, R144, 0x2 ;  /* 0x00000090be927211 */ /* 0x000fe200078010ff */
[----:B------:R-:W-:Y:S01]  /*8300*/  @!P3 FADD.FTZ R161, -R161, -RZ ;  /* 0x800000ffa1a1b221 */ /* 0x000fe20000010100 */
[----:B------:R-:W-:Y:S02]  /*8310*/  FSETP.GE.FTZ.AND P3, PT, R200, RZ, PT ;  /* 0x000000ffc800720b */ /* 0x000fe40003f76000 */
[----:B------:R-:W-:Y:S01]  /*8320*/  LEA.HI.X.SX32 R147, R190, R145, 0x2, P0 ;  /* 0x00000091be937211 */ /* 0x000fe200000f16ff */
[----:B------:R-:W-:Y:S01]  /*8330*/  IMAD.MOV.U32 R190, RZ, RZ, 0x20 ;  /* 0x00000020ffbe7424 */ /* 0x000fe200078e00ff */
[----:B--2---:R-:W-:Y:S02]  /*8340*/  F2FP.RELU.BF16.F32.PACK_AB R6, R224, R223 ;  /* 0x000000dfe006723e */ /* 0x004fe400000018ff */
[----:B------:R-:W-:Y:S01]  /*8350*/  FSETP.GE.FTZ.AND P0, PT, R195, RZ, PT ;  /* 0x000000ffc300720b */ /* 0x000fe20003f16000 */
[----:B------:R-:W2:Y:S01]  /*8360*/  LDG.E R144, desc[UR16][R146.64] ;  /* 0x0000001092907981 */ /* 0x000ea2000c1e1900 */
[----:B-1----:R-:W-:Y:S03]  /*8370*/  F2FP.RELU.BF16.F32.PACK_AB R5, R225, R226 ;  /* 0x000000e2e105723e */ /* 0x002fe600000018ff */
[----:B------:R1:W-:Y:S01]  /*8380*/  STS [R234+0x1e000], R6 ;  /* 0x01e00006ea007388 */ /* 0x0003e20000000800 */
[----:B---3--:R-:W-:Y:S05]  /*8390*/  F2FP.RELU.BF16.F32.PACK_AB R4, R227, R228 ;  /* 0x000000e4e304723e */ /* 0x008fea00000018ff */
[----:B------:R3:W-:Y:S04]  /*83a0*/  STS [R234+0x1e400], R4 ;  /* 0x01e40004ea007388 */ /* 0x0007e80000000800 */
[----:B------:R4:W-:Y:S01]  /*83b0*/  STS [R236+0x1e400], R5 ;  /* 0x01e40005ec007388 */ /* 0x0009e20000000800 */
[----:B-1----:R-:W-:Y:S05]  /*83c0*/  F2FP.RELU.BF16.F32.PACK_AB R6, R221, R222 ;  /* 0x000000dedd06723e */ /* 0x002fea00000018ff */
[----:B------:R1:W-:Y:S01]  /*83d0*/  STS [R236+0x1e000], R6 ;  /* 0x01e00006ec007388 */ /* 0x0003e20000000800 */
[----:B---3--:R-:W-:Y:S02]  /*83e0*/  F2FP.RELU.BF16.F32.PACK_AB R4, R173, R174 ;  /* 0x000000aead04723e */ /* 0x008fe400000018ff */
[----:B----4-:R-:W-:Y:S03]  /*83f0*/  F2FP.RELU.BF16.F32.PACK_AB R5, R206, R205 ;  /* 0x000000cdce05723e */ /* 0x010fe600000018ff */
[----:B------:R3:W-:Y:S04]  /*8400*/  STS [R240+0x1c000], R4 ;  /* 0x01c00004f0007388 */ /* 0x0007e80000000800 */
[----:B------:R4:W-:Y:S04]  /*8410*/  STS [R240+0x1c400], R5 ;  /* 0x01c40005f0007388 */ /* 0x0009e80000000800 */
[----:B------:R4:W-:Y:S01]  /*8420*/  STS [R239+0x1c400], R2 ;  /* 0x01c40002ef007388 */ /* 0x0009e20000000800 */
[----:B-1----:R-:W-:Y:S02]  /*8430*/  F2FP.RELU.BF16.F32.PACK_AB R6, R171, R172 ;  /* 0x000000acab06723e */ /* 0x002fe400000018ff */
[----:B---3--:R-:W-:Y:S02]  /*8440*/  F2FP.RELU.BF16.F32.PACK_AB R4, R162, R163 ;  /* 0x000000a3a204723e */ /* 0x008fe400000018ff */
[----:B----4-:R-:W-:Y:S03]  /*8450*/  F2FP.RELU.BF16.F32.PACK_AB R5, R214, R212 ;  /* 0x000000d4d605723e */ /* 0x010fe600000018ff */
[----:B------:R1:W-:Y:S01]  /*8460*/  STS [R239+0x1c000], R4 ;  /* 0x01c00004ef007388 */ /* 0x0003e20000000800 */
[----:B------:R-:W-:Y:S03]  /*8470*/  F2FP.RELU.BF16.F32.PACK_AB R2, R217, R218 ;  /* 0x000000dad902723e */ /* 0x000fe600000018ff */
[----:B------:R3:W-:Y:S04]  /*8480*/  STS [R240+0x1e000], R5 ;  /* 0x01e00005f0007388 */ /* 0x0007e80000000800 */
[----:B------:R4:W-:Y:S01]  /*8490*/  STS [R240+0x1e400], R2 ;  /* 0x01e40002f0007388 */ /* 0x0009e20000000800 */
[----:B-1----:R-:W-:Y:S02]  /*84a0*/  F2FP.RELU.BF16.F32.PACK_AB R4, R215, R216 ;  /* 0x000000d8d704723e */ /* 0x002fe400000018ff */
[----:B---3--:R-:W-:Y:S03]  /*84b0*/  F2FP.RELU.BF16.F32.PACK_AB R5, R209, R210 ;  /* 0x000000d2d105723e */ /* 0x008fe600000018ff */
[----:B------:R1:W-:Y:S01]  /*84c0*/  STS [R239+0x1e400], R4 ;  /* 0x01e40004ef007388 */ /* 0x0003e20000000800 */
[----:B----4-:R-:W-:Y:S03]  /*84d0*/  F2FP.RELU.BF16.F32.PACK_AB R2, R156, R157 ;  /* 0x0000009d9c02723e */ /* 0x010fe600000018ff */
[----:B------:R3:W-:Y:S04]  /*84e0*/  STS [R239+0x1e000], R5 ;  /* 0x01e00005ef007388 */ /* 0x0007e80000000800 */
[----:B------:R4:W-:Y:S04]  /*84f0*/  STS [R231+0x1c000], R2 ;  /* 0x01c00002e7007388 */ /* 0x0009e80000000800 */
[----:B------:R-:W-:Y:S01]  /*8500*/  STS [R231+0x1c400], R6 ;  /* 0x01c40006e7007388 */ /* 0x000fe20000000800 */
[----:B-1----:R-:W-:Y:S02]  /*8510*/  F2FP.RELU.BF16.F32.PACK_AB R4, R152, R154 ;  /* 0x0000009a9804723e */ /* 0x002fe400000018ff */
[----:B---3--:R-:W-:Y:S03]  /*8520*/  F2FP.RELU.BF16.F32.PACK_AB R5, R199, R201 ;  /* 0x000000c9c705723e */ /* 0x008fe600000018ff */
[----:B------:R1:W-:Y:S01]  /*8530*/  STS [R235+0x1c000], R4 ;  /* 0x01c00004eb007388 */ /* 0x0003e20000000800 */
[----:B----4-:R-:W-:Y:S05]  /*8540*/  F2FP.RELU.BF16.F32.PACK_AB R2, R164, R165 ;  /* 0x000000a5a402723e */ /* 0x010fea00000018ff */
[----:B------:R3:W-:Y:S04]  /*8550*/  STS [R235+0x1c400], R2 ;  /* 0x01c40002eb007388 */ /* 0x0007e80000000800 */
[----:B------:R4:W-:Y:S04]  /*8560*/  STS [R231+0x1e000], R5 ;  /* 0x01e00005e7007388 */ /* 0x0009e80000000800 */
[----:B------:R4:W-:Y:S01]  /*8570*/  STS [R231+0x1e400], R3 ;  /* 0x01e40003e7007388 */ /* 0x0009e20000000800 */
[----:B-1----:R-:W-:Y:S05]  /*8580*/  F2FP.RELU.BF16.F32.PACK_AB R4, R202, R203 ;  /* 0x000000cbca04723e */ /* 0x002fea00000018ff */
[----:B------:R1:W-:Y:S01]  /*8590*/  STS [R235+0x1e400], R4 ;  /* 0x01e40004eb007388 */ /* 0x0003e20000000800 */
[----:B---3--:R-:W-:Y:S02]  /*85a0*/  F2FP.RELU.BF16.F32.PACK_AB R2, R159, R160 ;  /* 0x000000a09f02723e */ /* 0x008fe400000018ff */
[----:B----4-:R-:W-:Y:S02]  /*85b0*/  F2FP.RELU.BF16.F32.PACK_AB R5, R196, R197 ;  /* 0x000000c5c405723e */ /* 0x010fe400000018ff */
[----:B------:R-:W-:Y:S03]  /*85c0*/  F2FP.RELU.BF16.F32.PACK_AB R3, R150, R151 ;  /* 0x000000979603723e */ /* 0x000fe600000018ff */
[----:B------:R3:W-:Y:S04]  /*85d0*/  STS [R235+0x1e000], R5 ;  /* 0x01e00005eb007388 */ /* 0x0007e80000000800 */
[----:B------:R4:W-:Y:S04]  /*85e0*/  STS [R238+0x1c000], R3 ;  /* 0x01c00003ee007388 */ /* 0x0009e80000000800 */
[----:B------:R4:W-:Y:S04]  /*85f0*/  STS [R238+0x1c400], R2 ;  /* 0x01c40002ee007388 */ /* 0x0009e80000000800 */
[----:B------:R4:W-:Y:S01]  /*8600*/  STS [R237+0x1c000], R0 ;  /* 0x01c00000ed007388 */ /* 0x0009e20000000800 */
[----:B-1----:R-:W-:Y:S02]  /*8610*/  F2FP.RELU.BF16.F32.PACK_AB R4, R170, R194 ;  /* 0x000000c2aa04723e */ /* 0x002fe400000018ff */
[----:B---3--:R-:W-:Y:S02]  /*8620*/  F2FP.RELU.BF16.F32.PACK_AB R5, R167, R169 ;  /* 0x000000a9a705723e */ /* 0x008fe400000018ff */
[----:B----4-:R-:W-:Y:S02]  /*8630*/  F2FP.RELU.BF16.F32.PACK_AB R3, R153, R155 ;  /* 0x0000009b9903723e */ /* 0x010fe400000018ff */
[----:B------:R-:W-:Y:S03]  /*8640*/  F2FP.RELU.BF16.F32.PACK_AB R2, R158, R161 ;  /* 0x000000a19e02723e */ /* 0x000fe600000018ff */
[----:B------:R-:W-:Y:S01]  /*8650*/  STS [R237+0x1c400], R3 ;  /* 0x01c40003ed007388 */ /* 0x000fe20000000800 */
[----:B------:R-:W-:Y:S03]  /*8660*/  F2FP.RELU.BF16.F32.PACK_AB R0, R166, R168 ;  /* 0x000000a8a600723e */ /* 0x000fe600000018ff */
[----:B------:R-:W-:Y:S04]  /*8670*/  STS [R238+0x1e000], R5 ;  /* 0x01e00005ee007388 */ /* 0x000fe80000000800 */
[----:B------:R-:W-:Y:S04]  /*8680*/  STS [R238+0x1e400], R4 ;  /* 0x01e40004ee007388 */ /* 0x000fe80000000800 */
[----:B------:R1:W-:Y:S04]  /*8690*/  STS [R237+0x1e000], R2 ;  /* 0x01e00002ed007388 */ /* 0x0003e80000000800 */
[----:B------:R3:W-:Y:S04]  /*86a0*/  STS [R237+0x1e400], R0 ;  /* 0x01e40000ed007388 */ /* 0x0007e80000000800 */
[----:B------:R-:W-:Y:S08]  /*86b0*/  LDSM.16.M88.4 R64, [R186+UR4+0x8000] ;  /* 0x00800004ba40783b */ /* 0x000ff00008000200 */
[----:B------:R-:W4:Y:S08]  /*86c0*/  LDSM.16.M88.4 R16, [R181+UR4+0x10000] ;  /* 0x01000004b510783b */ /* 0x000f300008000200 */
[----:B------:R-:W4:Y:S01]  /*86d0*/  LDSM.16.M88.4 R60, [R186+UR4+0xa000] ;  /* 0x00a00004ba3c783b */ /* 0x000f220008000200 */
[----:B-1----:R-:W-:Y:S05]  /*86e0*/  IMAD.U32 R2, RZ, RZ, UR4 ;  /* 0x00000004ff027e24 */ /* 0x002fea000f8e00ff */
[----:B---3--:R-:W-:Y:S02]  /*86f0*/  IADD3 R0, R186, 0x8000, R2 ;  /* 0x00008000ba007810 */ /* 0x008fe40007ffe002 */
[----:B------:R-:W1:Y:S08]  /*8700*/  LDSM.16.M88.4 R32, [R181+UR4+0x10800] ;  /* 0x01080004b520783b */ /* 0x000e700008000200 */
[----:B------:R-:W3:Y:S08]  /*8710*/  LDSM.16.M88.4 R48, [R181+UR4+0x11000] ;  /* 0x01100004b530783b */ /* 0x000ef00008000200 */
[----:B------:R-:W2:Y:S01]  /*8720*/  LDSM.16.M88.4 R132, [R181+UR4+0x11800] ;  /* 0x01180004b584783b */ /* 0x000ea20008000200 */
[-C--:B----4-:R-:W-:Y:S07]  /*8730*/  HMMA.16816.F32.BF16 R4, R64, R16.reuse, RZ ;  /* 0x000000104004723c */ /* 0x090fee00000418ff */
[----:B------:R-:W-:Y:S01]  /*8740*/  LDSM.16.M88.4 R140, [R183+0x4000] ;  /* 0x00400000b78c783b */ /* 0x000fe20000000200 */
[C---:B------:R-:W-:Y:S07]  /*8750*/  HMMA.16816.F32.BF16 R8, R60.reuse, R16, RZ ;  /* 0x000000103c08723c */ /* 0x040fee00000418ff */
[----:B------:R4:W5:Y:S01]  /*8760*/  LDG.E R3, desc[UR16][R146.64+0x100] ;  /* 0x0001001092037981 */ /* 0x000962000c1e1900 */
[-C--:B------:R-:W-:Y:S06]  /*8770*/  HMMA.16816.F32.BF16 R12, R60, R18.reuse, RZ ;  /* 0x000000123c0c723c */ /* 0x080fec00000418ff */
[C---:B------:R-:W-:Y:S06]  /*8780*/  HMMA.16816.F32.BF16 R16, R64.reuse, R18, RZ ;  /* 0x000000124010723c */ /* 0x040fec00000418ff */
[-C--:B-1----:R-:W-:Y:S06]  /*8790*/  HMMA.16816.F32.BF16 R20, R64, R32.reuse, RZ ;  /* 0x000000204014723c */ /* 0x082fec00000418ff */
[C---:B------:R-:W-:Y:S06]  /*87a0*/  HMMA.16816.F32.BF16 R24, R60.reuse, R32, RZ ;  /* 0x000000203c18723c */ /* 0x040fec00000418ff */
[-C--:B------:R-:W-:Y:S06]  /*87b0*/  HMMA.16816.F32.BF16 R28, R60, R34.reuse, RZ ;  /* 0x000000223c1c723c */ /* 0x080fec00000418ff */
[C---:B------:R-:W-:Y:S06]  /*87c0*/  HMMA.16816.F32.BF16 R32, R64.reuse, R34, RZ ;  /* 0x000000224020723c */ /* 0x040fec00000418ff */
[-C--:B---3--:R-:W-:Y:S06]  /*87d0*/  HMMA.16816.F32.BF16 R36, R64, R48.reuse, RZ ;  /* 0x000000304024723c */ /* 0x088fec00000418ff */
[C---:B------:R-:W-:Y:S06]  /*87e0*/  HMMA.16816.F32.BF16 R40, R60.reuse, R48, RZ ;  /* 0x000000303c28723c */ /* 0x040fec00000418ff */
[-C--:B------:R-:W-:Y:S06]  /*87f0*/  HMMA.16816.F32.BF16 R44, R60, R50.reuse, RZ ;  /* 0x000000323c2c723c */ /* 0x080fec00000418ff */
[C---:B------:R-:W-:Y:S06]  /*8800*/  HMMA.16816.F32.BF16 R48, R64.reuse, R50, RZ ;  /* 0x000000324030723c */ /* 0x040fec00000418ff */
[-C--:B--2---:R-:W-:Y:S06]  /*8810*/  HMMA.16816.F32.BF16 R52, R64, R132.reuse, RZ ;  /* 0x000000844034723c */ /* 0x084fec00000418ff */
        /* <DEDUP_REMOVED lines=118> */
[C---:B------:R-:W-:Y:S01]  /*8f80*/  FADD.FTZ R20, -R144.reuse, R48 ;  /* 0x0000003090147221 */ /* 0x040fe20000010100 */
        /* <DEDUP_REMOVED lines=26> */
[----:B----4-:R-:W-:Y:S06]  /*9130*/  @!P0 BRA `(.L_x_1148) ;  /* 0x0000000400a08947 */ /* 0x010fec0003800000 */
[----:B------:R-:W-:Y:S01]  /*9140*/  ULOP3.LUT UR7, UR14, 0x1, URZ, 0xc0, !UPT ;  /* 0x000000010e077892 */ /* 0x000fe2000f8ec03f */
[----:B------:R-:W-:Y:S01]  /*9150*/  ISETP.GE.AND P4, PT, R232, UR28, PT ;  /* 0x0000001ce8007c0c */ /* 0x000fe2000bf86270 */
[----:B------:R-:W1:Y:S01]  /*9160*/  LDC R52, c[0x0][0x240] ;  /* 0x00009000ff347b82 */ /* 0x000e620000000800 */
[----:B------:R-:W-:Y:S01]  /*9170*/  PLOP3.LUT P2, PT, PT, PT, PT, 0x8, 0x0 ;  /* 0x000000000000781c */ /* 0x000fe20003f4e170 */
[----:B------:R-:W-:Y:S01]  /*9180*/  UISETP.NE.U32.AND UP0, UPT, UR7, 0x1, UPT ;  /* 0x000000010700788c */ /* 0x000fe2000bf05070 */
[----:B------:R-:W-:Y:S01]  /*9190*/  PLOP3.LUT P3, PT, PT, PT, PT, 0x8, 0x0 ;  /* 0x000000000000781c */ /* 0x000fe20003f6e170 */
[----:B------:R-:W-:Y:S04]  /*91a0*/  IMAD.MOV.U32 R17, RZ, RZ, R241 ;  /* 0x000000ffff117224 */ /* 0x000fe800078e00f1 */
[----:B------:R-:W-:Y:S02]  /*91b0*/  PLOP3.LUT P5, PT, PT, PT, UP0, 0x80, 0x0 ;  /* 0x000000000000781c */ /* 0x000fe40003faf008 */
[----:B------:R-:W-:Y:S02]  /*91c0*/  PLOP3.LUT P1, PT, PT, PT, UP0, 0x80, 0x0 ;  /* 0x000000000000781c */ /* 0x000fe40003f2f008 */
[----:B------:R-:W-:Y:S01]  /*91d0*/  @P4 PLOP3.LUT P2, PT, P5, PT, PT, 0x80, 0x0 ;  /* 0x000000000000481c */ /* 0x000fe20002f4f070 */
[C---:B------:R-:W-:Y:S01]  /*91e0*/  @P4 VIADD R16, R229.reuse, 0xffffc000 ;  /* 0xffffc000e5104836 */ /* 0x040fe20000000000 */
[----:B------:R-:W-:Y:S01]  /*91f0*/  @!P4 PLOP3.LUT P5, PT, P1, PT, PT, 0x80, 0x0 ;  /* 0x000000000000c81c */ /* 0x000fe20000faf070 */
[C---:B------:R-:W-:Y:S01]  /*9200*/  @!P4 VIADD R7, R230.reuse, 0xffffc000 ;  /* 0xffffc000e607c836 */ /* 0x040fe20000000000 */
[----:B------:R-:W2:Y:S01]  /*9210*/  @!P4 LDC R20, c[0x0][0x244] ;  /* 0x00009100ff14cb82 */ /* 0x000ea20000000800 */
[C---:B------:R-:W-:Y:S01]  /*9220*/  @P4 VIADD R5, R229.reuse, 0xffffc000 ;  /* 0xffffc000e5054836 */ /* 0x040fe20000000000 */
[----:B------:R-:W-:Y:S07]  /*9230*/  @!P4 PLOP3.LUT P3, PT, P5, PT, PT, 0x80, 0x0 ;  /* 0x000000000000c81c */ /* 0x000fee0002f6f070 */
[C---:B------:R-:W-:Y:S01]  /*9240*/  @P2 VIADD R16, R229.reuse, 0x4000 ;  /* 0x00004000e5102836 */ /* 0x040fe20000000000 */
[----:B------:R-:W-:Y:S02]  /*9250*/  PLOP3.LUT P2, PT, PT, PT, PT, 0x8, 0x0 ;  /* 0x000000000000781c */ /* 0x000fe40003f4e170 */
[----:B------:R-:W-:Y:S02]  /*9260*/  @P4 PLOP3.LUT P2, PT, P5, PT, PT, 0x80, 0x0 ;  /* 0x000000000000481c */ /* 0x000fe40002f4f070 */
[----:B------:R-:W-:Y:S01]  /*9270*/  @P4 STS [R16], RZ ;  /* 0x000000ff10004388 */ /* 0x000fe20000000800 */
[----:B------:R-:W-:Y:S03]  /*9280*/  @P3 VIADD R7, R230, 0x4000 ;  /* 0x00004000e6073836 */ /* 0x000fe60000000000 */
[----:B------:R-:W-:Y:S04]  /*9290*/  @P4 STS [R16+0x4], RZ ;  /* 0x000004ff10004388 */ /* 0x000fe80000000800 */
[----:B------:R-:W-:Y:S03]  /*92a0*/  @P4 STS [R16+0x8], RZ ;  /* 0x000008ff10004388 */ /* 0x000fe60000000800 */
[----:B------:R-:W-:Y:S01]  /*92b0*/  @P2 VIADD R5, R229, 0x4000 ;  /* 0x00004000e5052836 */ /* 0x000fe20000000000 */
[----:B------:R3:W-:Y:S01]  /*92c0*/  @P4 STS [R16+0xc], RZ ;  /* 0x00000cff10004388 */ /* 0x0007e20000000800 */
[----:B-1----:R-:W-:Y:S04]  /*92d0*/  IMAD.SHL.U32 R6, R52, 0x80, RZ ;  /* 0x0000008034067824 */ /* 0x002fe800078e00ff */
[----:B------:R-:W-:Y:S02]  /*92e0*/  IMAD.MOV R6, RZ, RZ, -R6 ;  /* 0x000000ffff067224 */ /* 0x000fe400078e0a06 */
[----:B---3--:R-:W-:Y:S05]  /*92f0*/  IMAD.MOV.U32 R16, RZ, RZ, R242 ;  /* 0x000000ffff107224 */ /* 0x008fea00078e00f2 */
[C---:B------:R-:W-:Y:S04]  /*9300*/  LEA R16, P1, R6.reuse, R16, 0x1 ;  /* 0x0000001006107211 */ /* 0x040fe800078208ff */
[----:B------:R-:W-:Y:S05]  /*9310*/  LEA.HI.X.SX32 R17, R6, R17, 0x1, P1 ;  /* 0x0000001106117211 */ /* 0x000fea00008f0eff */
[----:B------:R-:W-:Y:S01]  /*9320*/  @!PT LDS RZ, [RZ] ;  /* 0x00000000fffff984 */ /* 0x000fe20000000800 */
[----:B------:R-:W-:Y:S01]  /*9330*/  @!PT LDS RZ, [RZ] ;  /* 0x00000000fffff984 */ /* 0x000fe20000000800 */
[----:B------:R-:W-:Y:S01]  /*9340*/  @!PT LDS RZ, [RZ] ;  /* 0x00000000fffff984 */ /* 0x000fe20000000800 */
[----:B------:R1:W-:Y:S04]  /*9350*/  @!P4 LDGSTS.E.BYPASS.LTC128B.128 [R7], desc[UR16][R16.64] ;  /* 0x000000001007cfae */ /* 0x0003e8000b901d50 */
[----:B------:R-:W-:Y:S04]  /*9360*/  @P4 STS [R5+0x1000], RZ ;  /* 0x001000ff05004388 */ /* 0x000fe80000000800 */
[----:B------:R-:W-:Y:S04]  /*9370*/  @P4 STS [R5+0x1004], RZ ;  /* 0x001004ff05004388 */ /* 0x000fe80000000800 */
[----:B------:R-:W-:Y:S04]  /*9380*/  @P4 STS [R5+0x1008], RZ ;  /* 0x001008ff05004388 */ /* 0x000fe80000000800 */
[----:B------:R3:W-:Y:S01]  /*9390*/  @P4 STS [R5+0x100c], RZ ;  /* 0x00100cff05004388 */ /* 0x0007e20000000800 */
[----:B-1----:R-:W-:Y:S02]  /*93a0*/  @!P4 SHF.R.S32.HI R7, RZ, 0x1f, R6 ;  /* 0x0000001fff07c819 */ /* 0x002fe40000011406 */
[C---:B------:R-:W-:Y:S04]  /*93b0*/  @!P4 LEA R5, P1, R52.reuse, R6, 0x5 ;  /* 0x000000063405c211 */ /* 0x040fe800078228ff */
[----:B--2---:R-:W-:Y:S02]  /*93c0*/  @!P4 LEA.HI.X R7, R52, R7, R20, 0x5, P1 ;  /* 0x000000073407c211 */ /* 0x004fe400008f2c14 */
[C---:B------:R-:W-:Y:S04]  /*93d0*/  @!P4 LEA R20, P1, R5.reuse, R242, 0x1 ;  /* 0x000000f20514c211 */ /* 0x040fe800078208ff */
[----:B------:R-:W-:Y:S01]  /*93e0*/  @!P4 LEA.HI.X R21, R5, R241, R7, 0x1, P1 ;  /* 0x000000f10515c211 */ /* 0x000fe200008f0c07 */
[C---:B------:R-:W-:Y:S01]  /*93f0*/  @!P4 VIADD R5, R230.reuse, 0xffffc000 ;  /* 0xffffc000e605c836 */ /* 0x040fe20000000000 */
[----:B------:R-:W-:Y:S02]  /*9400*/  PLOP3.LUT P1, PT, PT, PT, PT, 0x8, 0x0 ;  /* 0x000000000000781c */ /* 0x000fe40003f2e170 */
[----:B------:R-:W-:Y:S02]  /*9410*/  @!P4 PLOP3.LUT P1, PT, P5, PT, PT, 0x80, 0x0 ;  /* 0x000000000000c81c */ /* 0x000fe40002f2f070 */
[----:B------:R-:W-:Y:S11]  /*9420*/  @!P4 SHF.R.S32.HI R7, RZ, 0x1f, R6 ;  /* 0x0000001fff07c819 */ /* 0x000ff60000011406 */
[----:B---3--:R-:W-:Y:S01]  /*9430*/  @P1 VIADD R5, R230, 0x4000 ;  /* 0x00004000e6051836 */ /* 0x008fe20000000000 */
[----:B------:R-:W-:Y:S02]  /*9440*/  PLOP3.LUT P1, PT, PT, PT, PT, 0x8, 0x0 ;  /* 0x000000000000781c */ /* 0x000fe40003f2e170 */
[----:B------:R-:W-:Y:S02]  /*9450*/  @P4 PLOP3.LUT P1, PT, P5, PT, PT, 0x80, 0x0 ;  /* 0x000000000000481c */ /* 0x000fe40002f2f070 */
[----:B------:R-:W-:Y:S01]  /*9460*/  @!PT LDS RZ, [RZ] ;  /* 0x00000000fffff984 */ /* 0x000fe20000000800 */
[----:B------:R-:W-:Y:S01]  /*9470*/  @!PT LDS RZ, [RZ] ;  /* 0x00000000fffff984 */ /* 0x000fe20000000800 */
[----:B------:R-:W-:Y:S01]  /*9480*/  @!PT LDS RZ, [RZ] ;  /* 0x00000000fffff984 */ /* 0x000fe20000000800 */
[----:B------:R1:W-:Y:S01]  /*9490*/  @!P4 LDGSTS.E.BYPASS.LTC128B.128 [R5+0x1000], desc[UR16][R20.64] ;  /* 0x010000001405cfae */ /* 0x0003e2000b901d50 */
[C---:B------:R-:W-:Y:S01]  /*94a0*/  @P4 VIADD R5, R229.reuse, 0xffffc000 ;  /* 0xffffc000e5054836 */ /* 0x040fe20000000000 */
[----:B-1----:R-:W1:Y:S09]  /*94b0*/  @!P4 LDC R20, c[0x0][0x244] ;  /* 0x00009100ff14cb82 */ /* 0x002e720000000800 */
[----:B------:R-:W-:Y:S05]  /*94c0*/  @P1 VIADD R5, R229, 0x4000 ;  /* 0x00004000e5051836 */ /* 0x000fea0000000000 */
[----:B------:R-:W-:Y:S04]  /*94d0*/  @P4 STS [R5+0x2000], RZ ;  /* 0x002000ff05004388 */ /* 0x000fe80000000800 */
[----:B------:R-:W-:Y:S04]  /*94e0*/  @P4 STS [R5+0x2004], RZ ;  /* 0x002004ff05004388 */ /* 0x000fe80000000800 */
[----:B------:R-:W-:Y:S04]  /*94f0*/  @P4 STS [R5+0x2008], RZ ;  /* 0x002008ff05004388 */ /* 0x000fe80000000800 */
[----:B------:R2:W-:Y:S01]  /*9500*/  @P4 STS [R5+0x200c], RZ ;  /* 0x00200cff05004388 */ /* 0x0005e20000000800 */
[C---:B------:R-:W-:Y:S04]  /*9510*/  @!P4 LEA R5, P1, R52.reuse, R6, 0x6 ;  /* 0x000000063405c211 */ /* 0x040fe800078230ff */
[----:B-1----:R-:W-:Y:S02]  /*9520*/  @!P4 LEA.HI.X R7, R52, R7, R20, 0x6, P1 ;  /* 0x000000073407c211 */ /* 0x002fe400008f3414 */
[CC--:B------:R-:W-:Y:S04]  /*9530*/  @!P4 LEA R20, P1, R5.reuse, R242.reuse, 0x1 ;  /* 0x000000f20514c211 */ /* 0x0c0fe800078208ff */
[-C--:B------:R-:W-:Y:S01]  /*9540*/  @!P4 LEA.HI.X R21, R5, R241.reuse, R7, 0x1, P1 ;  /* 0x000000f10515c211 */ /* 0x080fe200008f0c07 */
[----:B------:R-:W-:Y:S01]  /*9550*/  @!P4 VIADD R5, R230, 0xffffc000 ;  /* 0xffffc000e605c836 */ /* 0x000fe20000000000 */
[----:B------:R-:W-:Y:S02]  /*9560*/  PLOP3.LUT P1, PT, PT, PT, PT, 0x8, 0x0 ;  /* 0x000000000000781c */ /* 0x000fe40003f2e170 */
[----:B------:R-:W-:Y:S02]  /*9570*/  @!P4 PLOP3.LUT P1, PT, P5, PT, PT, 0x80, 0x0 ;  /* 0x000000000000c81c */ /* 0x000fe40002f2f070 */
[--C-:B------:R-:W-:Y:S03]  /*9580*/  @!P4 SHF.R.S32.HI R7, RZ, 0x1f, R6.reuse ;  /* 0x0000001fff07c819 */ /* 0x100fe60000011406 */
[----:B------:R-:W-:Y:S08]  /*9590*/  @!P4 IMAD.WIDE.U32 R6, R52, 0x60, R6 ;  /* 0x000000603406c825 */ /* 0x000ff000078e0006 */
[----:B--2---:R-:W-:Y:S01]  /*95a0*/  @P1 VIADD R5, R230, 0x4000 ;  /* 0x00004000e6051836 */ /* 0x004fe20000000000 */
[----:B------:R-:W-:Y:S02]  /*95b0*/  PLOP3.LUT P1, PT, PT, PT, PT, 0x8, 0x0 ;  /* 0x000000000000781c */ /* 0x000fe40003f2e170 */
[----:B------:R-:W-:Y:S02]  /*95c0*/  @P4 PLOP3.LUT P1, PT, P5, PT, PT, 0x80, 0x0 ;  /* 0x000000000000481c */ /* 0x000fe40002f2f070 */
[----:B------:R-:W-:Y:S01]  /*95d0*/  @!PT LDS RZ, [RZ] ;  /* 0x00000000fffff984 */ /* 0x000fe20000000800 */
[----:B------:R-:W-:Y:S01]  /*95e0*/  @!PT LDS RZ, [RZ] ;  /* 0x00000000fffff984 */ /* 0x000fe20000000800 */
[----:B------:R-:W-:Y:S01]  /*95f0*/  @!PT LDS RZ, [RZ] ;  /* 0x00000000fffff984 */ /* 0x000fe20000000800 */
[----:B------:R1:W-:Y:S02]  /*9600*/  @!P4 LDGSTS.E.BYPASS.LTC128B.128 [R5+0x2000], desc[UR16][R20.64] ;  /* 0x020000001405cfae */ /* 0x0003e4000b901d50 */
[----:B-1----:R-:W1:Y:S01]  /*9610*/  @!P4 LDC R21, c[0x0][0x244] ;  /* 0x00009100ff15cb82 */ /* 0x002e620000000800 */
[C---:B------:R-:W-:Y:S01]  /*9620*/  @P4 VIADD R5, R229.reuse, 0xffffc000 ;  /* 0xffffc000e5054836 */ /* 0x040fe20000000000 */
[C---:B------:R-:W-:Y:S07]  /*9630*/  @!P4 LEA R20, P2, R6.reuse, R242, 0x1 ;  /* 0x000000f20614c211 */ /* 0x040fee00078408ff */
[----:B------:R-:W-:Y:S01]  /*9640*/  @P1 VIADD R5, R229, 0x4000 ;  /* 0x00004000e5051836 */ /* 0x000fe20000000000 */
[----:B------:R-:W-:Y:S01]  /*9650*/  PLOP3.LUT P1, PT, PT, PT, PT, 0x8, 0x0 ;  /* 0x000000000000781c */ /* 0x000fe20003f2e170 */
[----:B------:R-:W-:Y:S01]  /*9660*/  IMAD.MOV.U32 R242, RZ, RZ, R16 ;  /* 0x000000fffff27224 */ /* 0x000fe200078e0010 */
[----:B------:R-:W-:Y:S02]  /*9670*/  @!P4 PLOP3.LUT P1, PT, P5, PT, PT, 0x80, 0x0 ;  /* 0x000000000000c81c */ /* 0x000fe40002f2f070 */
[----:B------:R-:W-:Y:S04]  /*9680*/  @P4 STS [R5+0x3000], RZ ;  /* 0x003000ff05004388 */ /* 0x000fe80000000800 */
[----:B------:R-:W-:Y:S04]  /*9690*/  @P4 STS [R5+0x3004], RZ ;  /* 0x003004ff05004388 */ /* 0x000fe80000000800 */
[----:B------:R-:W-:Y:S04]  /*96a0*/  @P4 STS [R5+0x3008], RZ ;  /* 0x003008ff05004388 */ /* 0x000fe80000000800 */
[----:B------:R2:W-:Y:S01]  /*96b0*/  @P4 STS [R5+0x300c], RZ ;  /* 0x00300cff05004388 */ /* 0x0005e20000000800 */
[----:B-1----:R-:W-:Y:S04]  /*96c0*/  @!P4 IMAD R21, R21, 0x60, RZ ;  /* 0x000000601515c824 */ /* 0x002fe800078e02ff */
[----:B------:R-:W-:Y:S05]  /*96d0*/  @!P4 IMAD.IADD R7, R7, 0x1, R21 ;  /* 0x000000010707c824 */ /* 0x000fea00078e0215 */
[----:B------:R-:W-:Y:S01]  /*96e0*/  @!P4 LEA.HI.X R21, R6, R241, R7, 0x1, P2 ;  /* 0x000000f10615c211 */ /* 0x000fe200010f0c07 */
[----:B------:R-:W-:Y:S02]  /*96f0*/  IMAD.MOV.U32 R241, RZ, RZ, R17 ;  /* 0x000000fffff17224 */ /* 0x000fe400078e0011 */
[C---:B------:R-:W-:Y:S02]  /*9700*/  @!P4 VIADD R5, R230.reuse, 0xffffc000 ;  /* 0xffffc000e605c836 */ /* 0x040fe40000000000 */
[----:B--2---:R-:W-:Y:S05]  /*9710*/  @P1 VIADD R5, R230, 0x4000 ;  /* 0x00004000e6051836 */ /* 0x004fea0000000000 */
        /* <DEDUP_REMOVED lines=9> */
[----:B------:R-:W-:Y:S07]  /*97b0*/  IMAD.IADD R230, R230, 0x1, R5 ;  /* 0x00000001e6e67824 */ /* 0x000fee00078e0205 */
.L_x_1148:
[----:B------:R-:W-:Y:S01]  /*97c0*/  FMUL.FTZ R5, R220, R33 ;  /* 0x00000021dc057220 */ /* 0x000fe20000410000 */
[----:B------:R-:W-:Y:S01]  /*97d0*/  FMUL.FTZ R6, R219, R32 ;  /* 0x00000020db067220 */ /* 0x000fe20000410000 */
[C---:B------:R-:W-:Y:S01]  /*97e0*/  FADD.FTZ R22, -R4.reuse, R22 ;  /* 0x0000001604167221 */ /* 0x040fe20000010100 */
[C---:B------:R-:W-:Y:S01]  /*97f0*/  FADD.FTZ R19, -R4.reuse, R19 ;  /* 0x0000001304137221 */ /* 0x040fe20000010100 */
[----:B------:R-:W-:Y:S01]  /*9800*/  FSETP.GE.FTZ.AND P1, PT, R205, RZ, PT ;  /* 0x000000ffcd00720b */ /* 0x000fe20003f36000 */
[C---:B------:R-:W-:Y:S01]  /*9810*/  FADD.FTZ R18, -R4.reuse, R18 ;  /* 0x0000001204127221 */ /* 0x040fe20000010100 */
[----:B------:R-:W-:Y:S01]  /*9820*/  FSETP.GE.FTZ.AND P2, PT, R211, RZ, PT ;  /* 0x000000ffd300720b */ /* 0x000fe20003f56000 */
[C---:B------:R-:W-:Y:S01]  /*9830*/  FADD.FTZ R7, -R4.reuse, R23 ;  /* 0x0000001704077221 */ /* 0x040fe20000010100 */
        /* <DEDUP_REMOVED lines=105> */
[----:B------:R-:W2:Y:S01]  /*9ed0*/  S2R R145, SR_TID.X ;  /* 0x0000000000917919 */ /* 0x000ea20000002100 */
        /* <DEDUP_REMOVED lines=14> */
[----:B------:R-:W1:Y:S01]  /*9fc0*/  S2R R146, SR_TID.X ;  /* 0x0000000000927919 */ /* 0x000e620000002100 */
[----:B------:R-:W-:Y:S01]  /*9fd0*/  FSETP.GE.FTZ.AND P4, PT, R169, RZ, PT ;  /* 0x000000ffa900720b */ /* 0x000fe20003f96000 */
[----:B------:R-:W-:Y:S01]  /*9fe0*/  UIMAD UR7, UR31, UR29, URZ ;  /* 0x0000001d1f0772a4 */ /* 0x000fe2000f8e023f */
[----:B------:R-:W-:Y:S02]  /*9ff0*/  FSETP.GE.FTZ.AND P3, PT, R167, RZ, PT ;  /* 0x000000ffa700720b */ /* 0x000fe40003f76000 */
[----:B------:R-:W-:Y:S01]  /*a000*/  FSETP.GE.FTZ.AND P2, PT, R161, RZ, PT ;  /* 0x000000ffa100720b */ /* 0x000fe20003f56000 */
[----:B------:R-:W-:Y:S01]  /*a010*/  ULEA UR8, -UR7, URZ, 0x7 ;  /* 0x0000003f07087291 */ /* 0x000fe2000f8e393f */
        /* <DEDUP_REMOVED lines=50> */
[----:B------:R-:W-:Y:S01]  /*a340*/  FSETP.GE.FTZ.AND P2, PT, R203, RZ, PT ;  /* 0x000000ffcb00720b */ /* 0x000fe20003f56000 */
[----:B------:R-:W-:Y:S01]  /*a350*/  STS [R236+0x16000], R20 ;  /* 0x01600014ec007388 */ /* 0x000fe20000000800 */
[----:B------:R-:W-:Y:S01]  /*a360*/  FSEL R27, R27, R0, P1 ;  /* 0x000000001b1b7208 */ /* 0x000fe20000800000 */
[----:B------:R-:W-:Y:S01]  /*a370*/  FMUL.FTZ R42, R208, R42 ;  /* 0x0000002ad02a7220 */ /* 0x000fe20000410000 */
[----:B------:R-:W-:Y:S01]  /*a380*/  FSETP.GE.FTZ.AND P1, PT, R215, RZ, PT ;  /* 0x000000ffd700720b */ /* 0x000fe20003f36000 */
[----:B------:R-:W-:Y:S01]  /*a390*/  STS [R236+0x16400], R8 ;  /* 0x01640008ec007388 */ /* 0x000fe20000000800 */
[-C--:B------:R-:W-:Y:S01]  /*a3a0*/  FSEL R5, R5, R0.reuse, P2 ;  /* 0x0000000005057208 */ /* 0x080fe20001000000 */
        /* <DEDUP_REMOVED lines=11> */
[----:B------:R-:W-:Y:S01]  /*a460*/  FSEL R4, R4, R0, P3 ;  /* 0x0000000004047208 */ /* 0x000fe20001800000 */
[----:B------:R-:W-:Y:S01]  /*a470*/  FMUL.FTZ R11, R194, R5 ;  /* 0x00000005c20b7220 */ /* 0x000fe20000410000 */
[----:B------:R-:W-:Y:S01]  /*a480*/  F2FP.BF16.F32.PACK_AB R7, R7, R26 ;  /* 0x0000001a0707723e */ /* 0x000fe200000010ff */
[----:B------:R-:W-:Y:S01]  /*a490*/  STS [R239+0x14400], R32 ;  /* 0x01440020ef007388 */ /* 0x000fe20000000800 */
[----:B------:R-:W-:Y:S01]  /*a4a0*/  FSEL R43, R43, R0, P1 ;  /* 0x000000002b2b7208 */ /* 0x000fe20000800000 */
[----:B------:R-:W-:Y:S01]  /*a4b0*/  FMUL.FTZ R5, R170, R4 ;  /* 0x00000004aa057220 */ /* 0x000fe20000410000 */
[----:B------:R-:W-:Y:S01]  /*a4c0*/  FSETP.GE.FTZ.AND P1, PT, R166, RZ, PT ;  /* 0x000000ffa600720b */ /* 0x000fe20003f36000 */
[----:B------:R-:W-:Y:S01]  /*a4d0*/  STS [R240+0x16000], R19 ;  /* 0x01600013f0007388 */ /* 0x000fe20000000800 */
[----:B------:R-:W-:Y:S01]  /*a4e0*/  F2FP.BF16.F32.PACK_AB R4, R31, R30 ;  /* 0x0000001e1f04723e */ /* 0x000fe200000010ff */
[----:B------:R-:W-:Y:S01]  /*a4f0*/  FMUL.FTZ R43, R207, R43 ;  /* 0x0000002bcf2b7220 */ /* 0x000fe20000410000 */
[----:B------:R-:W-:Y:S01]  /*a500*/  FSETP.GE.FTZ.AND P5, PT, R202, RZ, PT ;  /* 0x000000ffca00720b */ /* 0x000fe20003fb6000 */
[----:B------:R-:W-:Y:S01]  /*a510*/  STS [R240+0x16400], R7 ;  /* 0x01640007f0007388 */ /* 0x000fe20000000800 */
[----:B------:R-:W-:Y:S02]  /*a520*/  FSETP.GE.FTZ.AND P2, PT, R168, RZ, PT ;  /* 0x000000ffa800720b */ /* 0x000fe40003f56000 */
[-C--:B------:R-:W-:Y:S01]  /*a530*/  FSEL R6, R6, R0.reuse, P5 ;  /* 0x0000000006067208 */ /* 0x080fe20002800000 */
[----:B------:R-:W-:Y:S01]  /*a540*/  STS [R239+0x16000], R16 ;  /* 0x01600010ef007388 */ /* 0x000fe20000000800 */
[----:B------:R-:W-:Y:S02]  /*a550*/  FSEL R3, R3, R0, P2 ;  /* 0x0000000003037208 */ /* 0x000fe40001000000 */
[----:B------:R-:W-:Y:S01]  /*a560*/  F2FP.BF16.F32.PACK_AB R64, R144, R64 ;  /* 0x000000409040723e */ /* 0x000fe200000010ff */
[----:B------:R-:W-:Y:S01]  /*a570*/  STS [R239+0x16400], R4 ;  /* 0x01640004ef007388 */ /* 0x000fe20000000800 */
[----:B------:R-:W-:Y:S01]  /*a580*/  FMUL.FTZ R14, R202, R6 ;  /* 0x00000006ca0e7220 */ /* 0x000fe20000410000 */
[----:B------:R-:W-:Y:S01]  /*a590*/  FMUL.FTZ R10, R168, R3 ;  /* 0x00000003a80a7220 */ /* 0x000fe20000410000 */
[----:B------:R-:W-:Y:S01]  /*a5a0*/  @P1 FADD.FTZ R0, -R0, R63 ;  /* 0x0000003f00001221 */ /* 0x000fe20000010100 */
[----:B------:R-:W-:Y:S01]  /*a5b0*/  STS [R231+0x14000], R48 ;  /* 0x01400030e7007388 */ /* 0x000fe20000000800 */
[----:B------:R-:W-:Y:S02]  /*a5c0*/  F2FP.BF16.F32.PACK_AB R3, R43, R42 ;  /* 0x0000002a2b03723e */ /* 0x000fe400000010ff */
[----:B------:R-:W-:Y:S01]  /*a5d0*/  FMUL.FTZ R6, R166, R0 ;  /* 0x00000000a6067220 */ /* 0x000fe20000410000 */
[----:B------:R-:W-:Y:S01]  /*a5e0*/  STS [R231+0x14400], R23 ;  /* 0x01440017e7007388 */ /* 0x000fe20000000800 */
[----:B------:R-:W-:Y:S02]  /*a5f0*/  F2FP.BF16.F32.PACK_AB R0, R14, R15 ;  /* 0x0000000f0e00723e */ /* 0x000fe400000010ff */
[----:B------:R-:W-:Y:S01]  /*a600*/  F2FP.BF16.F32.PACK_AB R5, R5, R11 ;  /* 0x0000000b0505723e */ /* 0x000fe200000010ff */
[----:B------:R-:W-:Y:S01]  /*a610*/  STS [R235+0x14000], R37 ;  /* 0x01400025eb007388 */ /* 0x000fe20000000800 */
[----:B------:R-:W-:Y:S02]  /*a620*/  F2FP.BF16.F32.PACK_AB R6, R6, R10 ;  /* 0x0000000a0606723e */ /* 0x000fe400000010ff */
[----:B--2---:R-:W-:Y:S01]  /*a630*/  SHF.R.S32.HI R145, RZ, 0x1f, R145 ;  /* 0x0000001fff917819 */ /* 0x004fe20000011491 */
[----:B------:R-:W-:Y:S03]  /*a640*/  STS [R235+0x14400], R22 ;  /* 0x01440016eb007388 */ /* 0x000fe60000000800 */
[----:B-1----:R-:W-:Y:S01]  /*a650*/  LEA.HI R145, R145, R146, RZ, 0x3 ;  /* 0x0000009291917211 */ /* 0x002fe200078f18ff */
[----:B------:R-:W-:Y:S03]  /*a660*/  STS [R231+0x16000], R13 ;  /* 0x0160000de7007388 */ /* 0x000fe60000000800 */
[----:B------:R-:W-:Y:S01]  /*a670*/  SHF.R.S32.HI R145, RZ, 0x3, R145 ;  /* 0x00000003ff917819 */ /* 0x000fe20000011491 */
[----:B------:R1:W-:Y:S04]  /*a680*/  STS [R231+0x16400], R3 ;  /* 0x01640003e7007388 */ /* 0x0003e80000000800 */
[----:B------:R-:W-:Y:S04]  /*a690*/  STS [R235+0x16000], R12 ;  /* 0x0160000ceb007388 */ /* 0x000fe80000000800 */
[----:B------:R2:W-:Y:S04]  /*a6a0*/  STS [R235+0x16400], R0 ;  /* 0x01640000eb007388 */ /* 0x0005e80000000800 */
[----:B------:R-:W-:Y:S04]  /*a6b0*/  STS [R238+0x14000], R36 ;  /* 0x01400024ee007388 */ /* 0x000fe80000000800 */
[----:B------:R-:W-:Y:S04]  /*a6c0*/  STS [R238+0x14400], R54 ;  /* 0x01440036ee007388 */ /* 0x000fe80000000800 */
[----:B------:R-:W-:Y:S04]  /*a6d0*/  STS [R237+0x14000], R64 ;  /* 0x01400040ed007388 */ /* 0x000fe80000000800 */
[----:B------:R-:W-:Y:S01]  /*a6e0*/  STS [R237+0x14400], R21 ;  /* 0x01440015ed007388 */ /* 0x000fe20000000800 */
[----:B-1----:R-:W-:Y:S03]  /*a6f0*/  IMAD.SHL.U32 R3, R187, 0x2, RZ ;  /* 0x00000002bb037824 */ /* 0x002fe600078e00ff */
[----:B------:R-:W-:Y:S02]  /*a700*/  STS [R238+0x16000], R17 ;  /* 0x01600011ee007388 */ /* 0x000fe40000000800 */
[----:B------:R-:W-:Y:S02]  /*a710*/  IADD3 R2, R3, 0x8000, R2 ;  /* 0x0000800003027810 */ /* 0x000fe40007ffe002 */
[----:B------:R-:W-:Y:S03]  /*a720*/  STS [R238+0x16400], R5 ;  /* 0x01640005ee007388 */ /* 0x000fe60000000800 */
[----:B--2---:R-:W-:Y:S01]  /*a730*/  IMAD.IADD R0, R2, 0x1, R178 ;  /* 0x0000000102007824 */ /* 0x004fe200078e02b2 */
        /* <DEDUP_REMOVED lines=78> */
[C---:B------:R-:W-:Y:S01]  /*ac20*/  HMMA.16816.F32.BF16 R88, R28.reuse, R16, R88 ;  /* 0x000000101c58723c */ /* 0x040fe20000041858 */
[----:B------:R-:W4:Y:S05]  /*ac30*/  S2R R16, SR_TID.X ;  /* 0x0000000000107919 */ /* 0x000f2a0000002100 */
[-C--:B------:R-:W-:Y:S01]  /*ac40*/  HMMA.16816.F32.BF16 R92, R28, R18.reuse, R92 ;  /* 0x000000121c5c723c */ /* 0x080fe2000004185c */
[----:B------:R-:W3:Y:S05]  /*ac50*/  LDSM.16.MT88.4 R28, [R176+0x23800] ;  /* 0x02380000b01c783b */ /* 0x000eea0000004200 */
[----:B------:R-:W-:Y:S01]  /*ac60*/  HMMA.16816.F32.BF16 R96, R8, R18, R96 ;  /* 0x000000120860723c */ /* 0x000fe20000041860 */
[----:B------:R4:W3:Y:S01]  /*ac70*/  LDSM.16.MT88.4 R8, [R0+0x3800] ;  /* 0x003800000008783b */ /* 0x0008e20000004200 */
[----:B------:R-:W-:Y:S04]  /*ac80*/  BAR.SYNC.DEFER_BLOCKING 0x0 ;  /* 0x0000000000007b1d */ /* 0x000fe80000010000 */
[-C--:B-1----:R-:W-:Y:S06]  /*ac90*/  HMMA.16816.F32.BF16 R68, R20, R32.reuse, R68 ;  /* 0x000000201444723c */ /* 0x082fec0000041844 */
[C---:B--2---:R-:W-:Y:S06]  /*aca0*/  HMMA.16816.F32.BF16 R72, R36.reuse, R32, R72 ;  /* 0x000000202448723c */ /* 0x044fec0000041848 */
[-C--:B------:R-:W-:Y:S06]  /*acb0*/  HMMA.16816.F32.BF16 R76, R36, R34.reuse, R76 ;  /* 0x00000022244c723c */ /* 0x080fec000004184c */
[C---:B------:R-:W-:Y:S05]  /*acc0*/  HMMA.16816.F32.BF16 R80, R20.reuse, R34, R80 ;  /* 0x000000221450723c */ /* 0x040fea0000041850 */
[----:B----4-:R-:W-:Y:S01]  /*acd0*/  IMAD.SHL.U32 R0, R145, 0x40, RZ ;  /* 0x0000004091007824 */ /* 0x010fe200078e00ff */
[-C--:B------:R-:W-:Y:S05]  /*ace0*/  HMMA.16816.F32.BF16 R84, R20, R4.reuse, R84 ;  /* 0x000000041454723c */ /* 0x080fea0000041854 */
[----:B------:R-:W-:Y:S01]  /*acf0*/  LOP3.LUT R0, R0, 0x1c0, RZ, 0xc0, !PT ;  /* 0x000001c000007812 */ /* 0x000fe200078ec0ff */
[C---:B------:R-:W-:Y:S06]  /*ad00*/  HMMA.16816.F32.BF16 R88, R36.reuse, R4, R88 ;  /* 0x000000042458723c */ /* 0x040fec0000041858 */
[-C--:B------:R-:W-:Y:S05]  /*ad10*/  HMMA.16816.F32.BF16 R92, R36, R6.reuse, R92 ;  /* 0x00000006245c723c */ /* 0x080fea000004185c */
[----:B------:R-:W-:Y:S01]  /*ad20*/  SHF.R.S32.HI R5, RZ, 0x1f, R16 ;  /* 0x0000001fff057819 */ /* 0x000fe20000011410 */
[----:B------:R-:W-:Y:S05]  /*ad30*/  HMMA.16816.F32.BF16 R96, R20, R6, R96 ;  /* 0x000000061460723c */ /* 0x000fea0000041860 */
[----:B------:R-:W-:Y:S01]  /*ad40*/  LEA.HI R5, R5, R16, RZ, 0x6 ;  /* 0x0000001005057211 */ /* 0x000fe200078f30ff */
[-C--:B---3--:R-:W-:Y:S05]  /*ad50*/  HMMA.16816.F32.BF16 R68, R12, R24.reuse, R68 ;  /* 0x000000180c44723c */ /* 0x088fea0000041844 */
[----:B------:R-:W-:Y:S01]  /*ad60*/  LOP3.LUT R6, R0, 0x38, R232, 0xf8, !PT ;  /* 0x0000003800067812 */ /* 0x000fe200078ef8e8 */
[C---:B------:R-:W-:Y:S05]  /*ad70*/  HMMA.16816.F32.BF16 R72, R28.reuse, R24, R72 ;  /* 0x000000181c48723c */ /* 0x040fea0000041848 */
[----:B------:R-:W-:Y:S01]  /*ad80*/  SHF.R.U32.HI R4, RZ, 0x3, R0 ;  /* 0x00000003ff047819 */ /* 0x000fe20000011600 */
[-C--:B------:R-:W-:Y:S01]  /*ad90*/  HMMA.16816.F32.BF16 R76, R28, R26.reuse, R76 ;  /* 0x0000001a1c4c723c */ /* 0x080fe2000004184c */
[----:B------:R-:W-:Y:S04]  /*ada0*/  IMAD.U32 R0, RZ, RZ, UR8 ;  /* 0x00000008ff007e24 */ /* 0x000fe8000f8e00ff */
[----:B------:R-:W-:Y:S01]  /*adb0*/  IMAD.SHL.U32 R5, R5, 0x8, RZ ;  /* 0x0000000805057824 */ /* 0x000fe200078e00ff */
[C---:B------:R-:W-:Y:S05]  /*adc0*/  HMMA.16816.F32.BF16 R80, R12.reuse, R26, R80 ;  /* 0x0000001a0c50723c */ /* 0x040fea0000041850 */
[----:B------:R-:W-:Y:S01]  /*add0*/  LOP3.LUT R4, R6, R4, RZ, 0x3c, !PT ;  /* 0x0000000406047212 */ /* 0x000fe200078e3cff */
[-C--:B------:R-:W-:Y:S05]  /*ade0*/  HMMA.16816.F32.BF16 R84, R12, R8.reuse, R84 ;  /* 0x000000080c54723c */ /* 0x080fea0000041854 */
[----:B------:R-:W-:Y:S01]  /*adf0*/  LEA R192, P1, R0, R192, 0x2 ;  /* 0x000000c000c07211 */ /* 0x000fe200078210ff */
[C---:B------:R-:W-:Y:S05]  /*ae00*/  HMMA.16816.F32.BF16 R88, R28.reuse, R8, R88 ;  /* 0x000000081c58723c */ /* 0x040fea0000041858 */
[----:B------:R-:W-:Y:S01]  /*ae10*/  LOP3.LUT R4, R4, 0xfffffe00, R5, 0xf8, !PT ;  /* 0xfffffe0004047812 */ /* 0x000fe200078ef805 */
[-C--:B------:R-:W-:Y:S05]  /*ae20*/  HMMA.16816.F32.BF16 R92, R28, R10.reuse, R92 ;  /* 0x0000000a1c5c723c */ /* 0x080fea000004185c */
[----:B------:R-:W-:Y:S01]  /*ae30*/  LEA.HI.X.SX32 R193, R0, R193, 0x2, P1 ;  /* 0x000000c100c17211 */ /* 0x000fe200008f16ff */
[----:B------:R-:W-:Y:S05]  /*ae40*/  HMMA.16816.F32.BF16 R96, R12, R10, R96 ;  /* 0x0000000a0c60723c */ /* 0x000fea0000041860 */
[----:B------:R-:W-:Y:S01]  /*ae50*/  LEA R142, R4, UR4, 0x1 ;  /* 0x00000004048e7c11 */ /* 0x000fe2000f8e08ff */
[----:B------:R-:W-:Y:S07]  /*ae60*/  @!UPT UIADD3 URZ, URZ, URZ, URZ ;  /* 0x0000003f3f3ff290 */ /* 0x000fee000fffe03f */
        /* <DEDUP_REMOVED lines=47> */
.L_x_1149:
        /* <DEDUP_REMOVED lines=15> */
[----:B------:R-:W4:Y:S01]  /*b250*/  LDL R149, [R1+0x5c] ;  /* 0x00005c0001957983 */ /* 0x000f220000100800 */
[----:B------:R-:W-:Y:S02]  /*b260*/  UIMAD UR10, UR7, 0x28, URZ ;  /* 0x00000028070a78a4 */ /* 0x000fe4000f8e023f */
[----:B------:R-:W-:Y:S01]  /*b270*/  UISETP.GT.AND UP2, UPT, UR14, UR27, UPT ;  /* 0x0000001b0e00728c */ /* 0x000fe2000bf44270 */
[----:B------:R-:W-:Y:S04]  /*b280*/  LDSM.16.MT88.4 R44, [R2+0x4800] ;  /* 0x00480000022c783b */ /* 0x000fe80000004200 */
[----:B------:R-:W5:Y:S04]  /*b290*/  LDL R143, [R1+0x64] ;  /* 0x00006400018f7983 */ /* 0x000f680000100800 */
[----:B------:R-:W3:Y:S04]  /*b2a0*/  LDSM.16.M88.4 R40, [R140+0x14000] ;  /* 0x014000008c28783b */ /* 0x000ee80000000200 */
[----:B------:R-:W5:Y:S04]  /*b2b0*/  LDL R144, [R1+0x60] ;  /* 0x0000600001907983 */ /* 0x000f680000100800 */
[----:B------:R-:W3:Y:S04]  /*b2c0*/  LDSM.16.M88.4 R48, [R140+0x16000] ;  /* 0x016000008c30783b */ /* 0x000ee80000000200 */
[----:B------:R-:W5:Y:S01]  /*b2d0*/  LDL R146, [R1+0x6c] ;  /* 0x00006c0001927983 */ /* 0x000f620000100800 */
[-C--:B--2---:R-:W-:Y:S03]  /*b2e0*/  HMMA.16816.F32.BF16 R4, R32, R16.reuse, RZ ;  /* 0x000000102004723c */ /* 0x084fe600000418ff */
[----:B------:R-:W2:Y:S04]  /*b2f0*/  LDSM.16.MT88.4 R52, [R3+0x800] ;  /* 0x000800000334783b */ /* 0x000ea80000004200 */
[----:B------:R-:W5:Y:S01]  /*b300*/  LDL R147, [R1+0x68] ;  /* 0x0000680001937983 */ /* 0x000f620000100800 */
[C---:B-1----:R-:W-:Y:S03]  /*b310*/  HMMA.16816.F32.BF16 R8, R28.reuse, R16, RZ ;  /* 0x000000101c08723c */ /* 0x042fe600000418ff */
[----:B------:R-:W-:Y:S03]  /*b320*/  LDSM.16.MT88.4 R60, [R2+0x5000] ;  /* 0x00500000023c783b */ /* 0x000fe60000004200 */
[-C--:B------:R-:W-:Y:S01]  /*b330*/  HMMA.16816.F32.BF16 R12, R28, R18.reuse, RZ ;  /* 0x000000121c0c723c */ /* 0x080fe200000418ff */
[----:B------:R-:W1:Y:S04]  /*b340*/  LDSM.16.M88.4 R56, [R0+0x14000] ;  /* 0x014000000038783b */ /* 0x000e680000000200 */
[----:B------:R-:W1:Y:S01]  /*b350*/  LDSM.16.M88.4 R64, [R0+0x16000] ;  /* 0x016000000040783b */ /* 0x000e620000000200 */
[C---:B------:R-:W-:Y:S03]  /*b360*/  HMMA.16816.F32.BF16 R16, R32.reuse, R18, RZ ;  /* 0x000000122010723c */ /* 0x040fe600000418ff */
[----:B------:R-:W1:Y:S03]  /*b370*/  LDSM.16.MT88.4 R132, [R3+0x1000] ;  /* 0x001000000384783b */ /* 0x000e660000004200 */
[-C--:B---3--:R-:W-:Y:S01]  /*b380*/  HMMA.16816.F32.BF16 R20, R32, R36.reuse, RZ ;  /* 0x000000242014723c */ /* 0x088fe200000418ff */
[----:B------:R-:W-:Y:S05]  /*b390*/  LDSM.16.M88.4 R136, [R141+0x16000] ;  /* 0x016000008d88783b */ /* 0x000fea0000000200 */
        /* <DEDUP_REMOVED lines=14> */
[----:B------:R-:W-:Y:S04]  /*b480*/  LDSM.16.M88.4 R40, [R185+UR4+0x18000] ;  /* 0x01800004b928783b */ /* 0x000fe80008000200 */
[----:B------:R-:W2:Y:S01]  /*b490*/  LDSM.16.MT88.4 R52, [R2+0x6000] ;  /* 0x006000000234783b */ /* 0x000ea20000004200 */
[-C--:B-1----:R-:W-:Y:S06]  /*b4a0*/  HMMA.16816.F32.BF16 R4, R56, R60.reuse, R4 ;  /* 0x0000003c3804723c */ /* 0x082fec0000041804 */
[C---:B------:R-:W-:Y:S06]  /*b4b0*/  HMMA.16816.F32.BF16 R8, R64.reuse, R60, R8 ;  /* 0x0000003c4008723c */ /* 0x040fec0000041808 */
[-C--:B------:R-:W-:Y:S06]  /*b4c0*/  HMMA.16816.F32.BF16 R12, R64, R62.reuse, R12 ;  /* 0x0000003e400c723c */ /* 0x080fec000004180c */
[C---:B------:R-:W-:Y:S01]  /*b4d0*/  HMMA.16816.F32.BF16 R16, R56.reuse, R62, R16 ;  /* 0x0000003e3810723c */ /* 0x040fe20000041810 */
[----:B------:R-:W1:Y:S05]  /*b4e0*/  LDSM.16.M88.4 R60, [R185+UR4+0x1a000] ;  /* 0x01a00004b93c783b */ /* 0x000e6a0008000200 */
[-C--:B------:R-:W-:Y:S06]  /*b4f0*/  HMMA.16816.F32.BF16 R20, R56, R132.reuse, R20 ;  /* 0x000000843814723c */ /* 0x080fec0000041814 */
[C---:B------:R-:W-:Y:S06]  /*b500*/  HMMA.16816.F32.BF16 R24, R64.reuse, R132, R24 ;  /* 0x000000844018723c */ /* 0x040fec0000041818 */
[-C--:B------:R-:W-:Y:S01]  /*b510*/  HMMA.16816.F32.BF16 R28, R64, R134.reuse, R28 ;  /* 0x00000086401c723c */ /* 0x080fe2000004181c */
[----:B------:R-:W1:Y:S05]  /*b520*/  LDSM.16.MT88.4 R64, [R3+0x2000] ;  /* 0x002000000340783b */ /* 0x000e6a0000004200 */
[----:B------:R-:W-:Y:S01]  /*b530*/  HMMA.16816.F32.BF16 R32, R56, R134, R32 ;  /* 0x000000863820723c */ /* 0x000fe20000041820 */
[----:B------:R-:W-:Y:S04]  /*b540*/  LDSM.16.MT88.4 R56, [R2+0x6800] ;  /* 0x006800000238783b */ /* 0x000fe80000004200 */
[----:B------:R-:W-:Y:S01]  /*b550*/  LDSM.16.M88.4 R132, [R140+0x1a000] ;  /* 0x01a000008c84783b */ /* 0x000fe20000000200 */
[-C--:B---3--:R-:W-:Y:S06]  /*b560*/  HMMA.16816.F32.BF16 R4, R36, R44.reuse, R4 ;  /* 0x0000002c2404723c */ /* 0x088fec0000041804 */
[C---:B------:R-:W-:Y:S06]  /*b570*/  HMMA.16816.F32.BF16 R8, R136.reuse, R44, R8 ;  /* 0x0000002c8808723c */ /* 0x040fec0000041808 */
[-C--:B------:R-:W-:Y:S06]  /*b580*/  HMMA.16816.F32.BF16 R12, R136, R46.reuse, R12 ;  /* 0x0000002e880c723c */ /* 0x080fec000004180c */
[C---:B------:R-:W-:Y:S01]  /*b590*/  HMMA.16816.F32.BF16 R16, R36.reuse, R46, R16 ;  /* 0x0000002e2410723c */ /* 0x040fe20000041810 */
[----:B------:R-:W3:Y:S05]  /*b5a0*/  LDSM.16.M88.4 R44, [R140+0x18000] ;  /* 0x018000008c2c783b */ /* 0x000eea0000000200 */
[-C--:B--2---:R-:W-:Y:S06]  /*b5b0*/  HMMA.16816.F32.BF16 R20, R36, R48.reuse, R20 ;  /* 0x000000302414723c */ /* 0x084fec0000041814 */
[C---:B------:R-:W-:Y:S06]  /*b5c0*/  HMMA.16816.F32.BF16 R24, R136.reuse, R48, R24 ;  /* 0x000000308818723c */ /* 0x040fec0000041818 */
[-C--:B------:R-:W-:Y:S01]  /*b5d0*/  HMMA.16816.F32.BF16 R28, R136, R50.reuse, R28 ;  /* 0x00000032881c723c */ /* 0x080fe2000004181c */
[----:B------:R-:W2:Y:S05]  /*b5e0*/  LDSM.16.MT88.4 R136, [R3+0x2800] ;  /* 0x002800000388783b */ /* 0x000eaa0000004200 */
[----:B------:R-:W-:Y:S01]  /*b5f0*/  HMMA.16816.F32.BF16 R32, R36, R50, R32 ;  /* 0x000000322420723c */ /* 0x000fe20000041820 */
[----:B------:R-:W-:Y:S04]  /*b600*/  LDSM.16.MT88.4 R48, [R2+0x7000] ;  /* 0x007000000230783b */ /* 0x000fe80000004200 */
[----:B------:R-:W4:Y:S01]  /*b610*/  LDSM.16.M88.4 R36, [R0+0x18000] ;  /* 0x018000000024783b */ /* 0x000f220000000200 */
[-C--:B------:R-:W-:Y:S06]  /*b620*/  HMMA.16816.F32.BF16 R4, R40, R52.reuse, R4 ;  /* 0x000000342804723c */ /* 0x080fec0000041804 */
[C---:B-1----:R-:W-:Y:S06]  /*b630*/  HMMA.16816.F32.BF16 R8, R60.reuse, R52, R8 ;  /* 0x000000343c08723c */ /* 0x042fec0000041808 */
[-C--:B------:R-:W-:Y:S06]  /*b640*/  HMMA.16816.F32.BF16 R12, R60, R54.reuse, R12 ;  /* 0x000000363c0c723c */ /* 0x080fec000004180c */
[C---:B------:R-:W-:Y:S01]  /*b650*/  HMMA.16816.F32.BF16 R16, R40.reuse, R54, R16 ;  /* 0x000000362810723c */ /* 0x040fe20000041810 */
[----:B------:R1:W4:Y:S05]  /*b660*/  LDSM.16.M88.4 R52, [R0+0x1a000] ;  /* 0x01a000000034783b */ /* 0x00032a0000000200 */
[-C--:B------:R-:W-:Y:S06]  /*b670*/  HMMA.16816.F32.BF16 R20, R40, R64.reuse, R20 ;  /* 0x000000402814723c */ /* 0x080fec0000041814 */
[C---:B------:R-:W-:Y:S06]  /*b680*/  HMMA.16816.F32.BF16 R24, R60.reuse, R64, R24 ;  /* 0x000000403c18723c */ /* 0x040fec0000041818 */
[-C--:B------:R-:W-:Y:S01]  /*b690*/  HMMA.16816.F32.BF16 R28, R60, R66.reuse, R28 ;  /* 0x000000423c1c723c */ /* 0x080fe2000004181c */
[----:B------:R-:W5:Y:S05]  /*b6a0*/  LDSM.16.MT88.4 R60, [R3+0x3000] ;  /* 0x00300000033c783b */ /* 0x000f6a0000004200 */
[----:B------:R-:W-:Y:S01]  /*b6b0*/  HMMA.16816.F32.BF16 R32, R40, R66, R32 ;  /* 0x000000422820723c */ /* 0x000fe20000041820 */
[----:B------:R-:W-:Y:S01]  /*b6c0*/  LDSM.16.M88.4 R40, [R141+0x18000] ;  /* 0x018000008d28783b */ /* 0x000fe20000000200 */
[----:B-1----:R-:W-:Y:S03]  /*b6d0*/  IMAD.U32 R0, RZ, RZ, UR8 ;  /* 0x00000008ff007e24 */ /* 0x002fe6000f8e00ff */
[----:B------:R-:W-:Y:S01]  /*b6e0*/  LDSM.16.M88.4 R64, [R141+0x1a000] ;  /* 0x01a000008d40783b */ /* 0x000fe20000000200 */
[-C--:B---3--:R-:W-:Y:S06]  /*b6f0*/  HMMA.16816.F32.BF16 R4, R44, R56.reuse, R4 ;  /* 0x000000382c04723c */ /* 0x088fec0000041804 */
[C---:B------:R-:W-:Y:S06]  /*b700*/  HMMA.16816.F32.BF16 R8, R132.reuse, R56, R8 ;  /* 0x000000388408723c */ /* 0x040fec0000041808 */
[-C--:B------:R-:W-:Y:S06]  /*b710*/  HMMA.16816.F32.BF16 R12, R132, R58.reuse, R12 ;  /* 0x0000003a840c723c */ /* 0x080fec000004180c */
[C---:B------:R-:W-:Y:S01]  /*b720*/  HMMA.16816.F32.BF16 R16, R44.reuse, R58, R16 ;  /* 0x0000003a2c10723c */ /* 0x040fe20000041810 */
[----:B------:R4:W1:Y:S05]  /*b730*/  LDSM.16.MT88.4 R56, [R2+0x7800] ;  /* 0x007800000238783b */ /* 0x00086a0000004200 */
[-C--:B--2---:R-:W-:Y:S06]  /*b740*/  HMMA.16816.F32.BF16 R20, R44, R136.reuse, R20 ;  /* 0x000000882c14723c */ /* 0x084fec0000041814 */
[C---:B------:R-:W-:Y:S06]  /*b750*/  HMMA.16816.F32.BF16 R24, R132.reuse, R136, R24 ;  /* 0x000000888418723c */ /* 0x040fec0000041818 */
[-C--:B------:R-:W-:Y:S01]  /*b760*/  HMMA.16816.F32.BF16 R28, R132, R138.reuse, R28 ;  /* 0x0000008a841c723c */ /* 0x080fe2000004181c */
[----:B------:R2:W3:Y:S05]  /*b770*/  LDSM.16.MT88.4 R132, [R3+0x3800] ;  /* 0x003800000384783b */ /* 0x0004ea0000004200 */
[----:B------:R-:W-:Y:S05]  /*b780*/  HMMA.16816.F32.BF16 R32, R44, R138, R32 ;  /* 0x0000008a2c20723c */ /* 0x000fea0000041820 */
[----:B----4-:R-:W-:Y:S01]  /*b790*/  @P0 VIADD R2, R149, 0xffffff80 ;  /* 0xffffff8095020836 */ /* 0x010fe20000000000 */
[-C--:B------:R-:W-:Y:S06]  /*b7a0*/  HMMA.16816.F32.BF16 R4, R36, R48.reuse, R4 ;  /* 0x000000302404723c */ /* 0x080fec0000041804 */
[C---:B------:R-:W-:Y:S06]  /*b7b0*/  HMMA.16816.F32.BF16 R8, R52.reuse, R48, R8 ;  /* 0x000000303408723c */ /* 0x040fec0000041808 */
[-C--:B------:R-:W-:Y:S05]  /*b7c0*/  HMMA.16816.F32.BF16 R12, R52, R50.reuse, R12 ;  /* 0x00000032340c723c */ /* 0x080fea000004180c */
[----:B--2---:R-:W-:Y:S01]  /*b7d0*/  @P0 IMAD.WIDE R2, R2, R148, UR22 ;  /* 0x0000001602020e25 */ /* 0x004fe2000f8e0294 */
[C---:B------:R-:W-:Y:S04]  /*b7e0*/  HMMA.16816.F32.BF16 R16, R36.reuse, R50, R16 ;  /* 0x000000322410723c */ /* 0x040fe80000041810 */
[----:B-----5:R-:W2:Y:S02]  /*b7f0*/  @P0 LDG.E R143, desc[UR16][R2.64+0x120] ;  /* 0x00012010028f0981 */ /* 0x020ea4000c1e1900 */
[-C--:B------:R-:W-:Y:S02]  /*b800*/  HMMA.16816.F32.BF16 R20, R36, R60.reuse, R20 ;  /* 0x0000003c2414723c */ /* 0x080fe40000041814 */
[----:B------:R-:W4:Y:S04]  /*b810*/  @P0 LDG.E R144, desc[UR16][R2.64+0x100] ;  /* 0x0001001002900981 */ /* 0x000f28000c1e1900 */
[C---:B------:R-:W-:Y:S01]  /*b820*/  HMMA.16816.F32.BF16 R24, R52.reuse, R60, R24 ;  /* 0x0000003c3418723c */ /* 0x040fe20000041818 */
[----:B------:R-:W5:Y:S04]  /*b830*/  @P0 LDG.E R146, desc[UR16][R2.64+0x20] ;  /* 0x0000201002920981 */ /* 0x000f68000c1e1900 */
[----:B------:R3:W5:Y:S01]  /*b840*/  @P0 LDG.E R147, desc[UR16][R2.64] ;  /* 0x0000001002930981 */ /* 0x000762000c1e1900 */
[-C--:B------:R-:W-:Y:S06]  /*b850*/  HMMA.16816.F32.BF16 R28, R52, R62.reuse, R28 ;  /* 0x0000003e341c723c */ /* 0x080fec000004181c */
[----:B------:R-:W-:Y:S06]  /*b860*/  HMMA.16816.F32.BF16 R32, R36, R62, R32 ;  /* 0x0000003e2420723c */ /* 0x000fec0000041820 */
[-C--:B-1----:R-:W-:Y:S01]  /*b870*/  HMMA.16816.F32.BF16 R4, R40, R56.reuse, R4 ;  /* 0x000000382804723c */ /* 0x082fe20000041804 */
[----:B------:R-:W-:Y:S05]  /*b880*/  IMAD.U32 R37, RZ, RZ, UR18 ;  /* 0x00000012ff257e24 */ /* 0x000fea000f8e00ff */
[C---:B------:R-:W-:Y:S06]  /*b890*/  HMMA.16816.F32.BF16 R8, R64.reuse, R56, R8 ;  /* 0x000000384008723c */ /* 0x040fec0000041808 */
[-C--:B------:R-:W-:Y:S05]  /*b8a0*/  HMMA.16816.F32.BF16 R12, R64, R58.reuse, R12 ;  /* 0x0000003a400c723c */ /* 0x080fea000004180c */
[CC--:B---3--:R-:W-:Y:S01]  /*b8b0*/  LEA R2, P1, R0.reuse, R192.reuse, 0x2 ;  /* 0x000000c000027211 */ /* 0x0c8fe200078210ff */
[C---:B------:R-:W-:Y:S05]  /*b8c0*/  HMMA.16816.F32.BF16 R16, R40.reuse, R58, R16 ;  /* 0x0000003a2810723c */ /* 0x040fea0000041810 */
[-C--:B------:R-:W-:Y:S01]  /*b8d0*/  LEA.HI.X.SX32 R3, R0, R193.reuse, 0x2, P1 ;  /* 0x000000c100037211 */ /* 0x080fe200008f16ff */
[-C--:B------:R-:W-:Y:S01]  /*b8e0*/  HMMA.16816.F32.BF16 R20, R40, R132.reuse, R20 ;  /* 0x000000842814723c */ /* 0x080fe20000041814 */
[----:B------:R-:W-:Y:S01]  /*b8f0*/  REDG.E.ADD.F32.FTZ.RN.STRONG.GPU desc[UR16][R192.64], R4 ;  /* 0x00000004c00079a6 */ /* 0x000fe2000c10f390 */
[----:B------:R-:W-:Y:S01]  /*b900*/  IMAD.U32 R0, RZ, RZ, UR9 ;  /* 0x00000009ff007e24 */ /* 0x000fe2000f8e00ff */
[----:B------:R-:W-:Y:S02]  /*b910*/  UIMAD UR9, UR7, 0x30, URZ ;  /* 0x00000030070978a4 */ /* 0x000fe4000f8e023f */
[----:B------:R1:W-:Y:S01]  /*b920*/  REDG.E.ADD.F32.FTZ.RN.STRONG.GPU desc[UR16][R2.64], R5 ;  /* 0x00000005020079a6 */ /* 0x0003e2000c10f390 */
[C---:B------:R-:W-:Y:S05]  /*b930*/  HMMA.16816.F32.BF16 R24, R64.reuse, R132, R24 ;  /* 0x000000844018723c */ /* 0x040fea0000041818 */
[CC--:B------:R-:W-:Y:S01]  /*b940*/  LEA R38, P1, R0.reuse, R192.reuse, 0x2 ;  /* 0x000000c000267211 */ /* 0x0c0fe200078210ff */
[-C--:B------:R-:W-:Y:S05]  /*b950*/  HMMA.16816.F32.BF16 R28, R64, R134.reuse, R28 ;  /* 0x00000086401c723c */ /* 0x080fea000004181c */
[-C--:B------:R-:W-:Y:S01]  /*b960*/  LEA.HI.X.SX32 R39, R0, R193.reuse, 0x2, P1 ;  /* 0x000000c100277211 */ /* 0x080fe200008f16ff */
[----:B------:R-:W-:Y:S01]  /*b970*/  HMMA.16816.F32.BF16 R32, R40, R134, R32 ;  /* 0x000000862820723c */ /* 0x000fe20000041820 */
[----:B------:R-:W-:Y:S01]  /*b980*/  IMAD.U32 R0, RZ, RZ, UR9 ;  /* 0x00000009ff007e24 */ /* 0x000fe2000f8e00ff */
[----:B------:R-:W-:Y:S05]  /*b990*/  UIMAD UR9, UR7, 0x48, URZ ;  /* 0x00000048070978a4 */ /* 0x000fea000f8e023f */
[----:B------:R-:W-:Y:S01]  /*b9a0*/  IMAD.U32 R40, RZ, RZ, UR11 ;  /* 0x0000000bff287e24 */ /* 0x000fe2000f8e00ff */
[----:B------:R-:W-:Y:S03]  /*b9b0*/  UIMAD UR11, UR7, 0x38, URZ ;  /* 0x00000038070b78a4 */ /* 0x000fe6000f8e023f */
[----:B-1----:R-:W-:Y:S01]  /*b9c0*/  IMAD.U32 R5, RZ, RZ, UR10 ;  /* 0x0000000aff057e24 */ /* 0x002fe2000f8e00ff */
[----:B------:R-:W-:Y:S04]  /*b9d0*/  USHF.L.U32 UR10, UR7, 0x6, URZ ;  /* 0x00000006070a7899 */ /* 0x000fe8000800063f */
[CC--:B------:R-:W-:Y:S04]  /*b9e0*/  LEA R4, P1, R5.reuse, R192.reuse, 0x2 ;  /* 0x000000c005047211 */ /* 0x0c0fe800078210ff */
[-C--:B------:R-:W-:Y:S01]  /*b9f0*/  LEA.HI.X.SX32 R5, R5, R193.reuse, 0x2, P1 ;  /* 0x000000c105057211 */ /* 0x080fe200008f16ff */
[----:B--2---:R-:W-:Y:S04]  /*ba00*/  @P0 STL [R1+0x64], R143 ;  /* 0x0000648f01000387 */ /* 0x004fe80000100800 */
[----:B----4-:R-:W-:Y:S04]  /*ba10*/  @P0 STL [R1+0x60], R144 ;  /* 0x0000609001000387 */ /* 0x010fe80000100800 */
[----:B-----5:R-:W-:Y:S04]  /*ba20*/  @P0 STL [R1+0x6c], R146 ;  /* 0x00006c9201000387 */ /* 0x020fe80000100800 */
[----:B------:R-:W-:Y:S01]  /*ba30*/  @P0 STL [R1+0x68], R147 ;  /* 0x0000689301000387 */ /* 0x000fe20000100800 */
[CC--:B------:R-:W-:Y:S04]  /*ba40*/  LEA R36, P0, R37.reuse, R192.reuse, 0x2 ;  /* 0x000000c025247211 */ /* 0x0c0fe800078010ff */
[-C--:B------:R-:W-:Y:S05]  /*ba50*/  LEA.HI.X.SX32 R37, R37, R193.reuse, 0x2, P0 ;  /* 0x000000c125257211 */ /* 0x080fea00000f16ff */
[----:B------:R1:W-:Y:S04]  /*ba60*/  REDG.E.ADD.F32.FTZ.RN.STRONG.GPU desc[UR16][R36.64], R6 ;  /* 0x00000006240079a6 */ /* 0x0003e8000c10f390 */
[----:B------:R2:W-:Y:S01]  /*ba70*/  REDG.E.ADD.F32.FTZ.RN.STRONG.GPU desc[UR16][R38.64], R7 ;  /* 0x00000007260079a6 */ /* 0x0005e2000c10f390 */
[CC--:B-1----:R-:W-:Y:S04]  /*ba80*/  LEA R36, P0, R40.reuse, R192.reuse, 0x2 ;  /* 0x000000c028247211 */ /* 0x0c2fe800078010ff */
[-C--:B------:R-:W-:Y:S02]  /*ba90*/  LEA.HI.X.SX32 R37, R40, R193.reuse, 0x2, P0 ;  /* 0x000000c128257211 */ /* 0x080fe400000f16ff */
[CC--:B------:R-:W-:Y:S01]  /*baa0*/  LEA R6, P0, R0.reuse, R192.reuse, 0x2 ;  /* 0x000000c000067211 */ /* 0x0c0fe200078010ff */
[----:B------:R-:W-:Y:S03]  /*bab0*/  LDSM.16.MT88.4 R40, [R176+0x19000] ;  /* 0x01900000b028783b */ /* 0x000fe60000004200 */
[-C--:B--2---:R-:W-:Y:S01]  /*bac0*/  LEA.HI.X.SX32 R7, R0, R193.reuse, 0x2, P0 ;  /* 0x000000c100077211 */ /* 0x084fe200000f16ff */
[----:B------:R1:W-:Y:S01]  /*bad0*/  REDG.E.ADD.F32.FTZ.RN.STRONG.GPU desc[UR16][R36.64], R8 ;  /* 0x00000008240079a6 */ /* 0x0003e2000c10f390 */
[----:B------:R-:W-:Y:S01]  /*bae0*/  IMAD.U32 R0, RZ, RZ, UR9 ;  /* 0x00000009ff007e24 */ /* 0x000fe2000f8e00ff */
[----:B------:R-:W-:Y:S02]  /*baf0*/  UIMAD UR9, UR7, 0x58, URZ ;  /* 0x00000058070978a4 */ /* 0x000fe4000f8e023f */
        /* <DEDUP_REMOVED lines=392> */
.L_x_1151:
        /* <DEDUP_REMOVED lines=22> */
.L_x_1152:
        /* <DEDUP_REMOVED lines=20> */
[C---:B-1----:R-:W-:Y:S01]  /*d620*/  VIADD R0, R145.reuse, 0x20 ;  /* 0x0000002091007836 */ /* 0x042fe20000000000 */
        /* <DEDUP_REMOVED lines=26> */
.L_x_1154:
[----:B------:R-:W-:Y:S05]  /*d7d0*/  BSYNC B0 ;  /* 0x0000000000007941 */ /* 0x000fea0003800000 */
.L_x_1153:
        /* <DEDUP_REMOVED lines=14> */
.L_x_1156:
[----:B------:R-:W-:Y:S05]  /*d8c0*/  BSYNC B0 ;  /* 0x0000000000007941 */ /* 0x000fea0003800000 */
.L_x_1155:
        /* <DEDUP_REMOVED lines=15> */
.L_x_1158:
[----:B------:R-:W-:Y:S05]  /*d9c0*/  BSYNC B0 ;  /* 0x0000000000007941 */ /* 0x000fea0003800000 */
.L_x_1157:
        /* <DEDUP_REMOVED lines=14> */
.L_x_1160:
[----:B------:R-:W-:Y:S05]  /*dab0*/  BSYNC B0 ;  /* 0x0000000000007941 */ /* 0x000fea0003800000 */
.L_x_1159:
[----:B-1----:R-:W1:Y:S01]  /*dac0*/  LDS.128 R140, [R142+0x10000] ;  /* 0x010000008e8c7984 */ /* 0x002e620000000c00 */
        /* <DEDUP_REMOVED lines=26> */
.L_x_1162:
[----:B------:R-:W-:Y:S05]  /*dc70*/  BSYNC B0 ;  /* 0x0000000000007941 */ /* 0x000fea0003800000 */
.L_x_1161:
        /* <DEDUP_REMOVED lines=14> */
.L_x_1164:
[----:B------:R-:W-:Y:S05]  /*dd60*/  BSYNC B0 ;  /* 0x0000000000007941 */ /* 0x000fea0003800000 */
.L_x_1163:
        /* <DEDUP_REMOVED lines=14> */
.L_x_1166:
[----:B------:R-:W-:Y:S05]  /*de50*/  BSYNC B0 ;  /* 0x0000000000007941 */ /* 0x000fea0003800000 */
.L_x_1165:
        /* <DEDUP_REMOVED lines=12> */
.L_x_1115:
[----:B------:R-:W-:Y:S05]  /*df20*/  BSYNC B1 ;  /* 0x0000000000017941 */ /* 0x000fea0003800000 */
.L_x_1093:
        /* <DEDUP_REMOVED lines=11> */
.L_x_1167:
[----:B------:R-:W-:Y:S05]  /*dfe0*/  EXIT ;  /* 0x000000000000794d */ /* 0x000fea0003800000 */
.L_x_1169:
        /* <DEDUP_REMOVED lines=9> */
.L_x_1281:


//--------------------- .text._ZN5flash44flash_bwd_dq_dk_dv_loop_seqk_parallel_kernelI23Flash_bwd_kernel_traitsILi64ELi128ELi128ELi8ELi4ELi4ELi4ELb0ELb0EN7cutlass10bfloat16_tE19Flash_kernel_traitsILi64ELi128ELi128ELi8ES3_EELb0ELb1ELb0ELb1ELb0ELb0ELb1EEEvNS_16Flash_bwd_paramsE --------------------------
	.section	.text._ZN5flash44flash_bwd_dq_dk_dv_loop_seqk_parallel_kernelI23Flash_bwd_kernel_traitsILi64ELi128ELi128ELi8ELi4ELi4ELi4ELb0ELb0EN7cutlass10bfloat16_tE19Flash_kernel_traitsILi64ELi128ELi128ELi8ES3_EELb0ELb1ELb0ELb1ELb0ELb0ELb1EEEvNS_16Flash_bwd_paramsE,"ax",@progbits
	.align	128
        .global         _ZN5flash44flash_bwd_dq_dk_dv_loop_seqk_parallel_kernelI23Flash_bwd_kernel_traitsILi64ELi128ELi128ELi8ELi4ELi4ELi4ELb0ELb0EN7cutlass10bfloat16_tE19Flash_kernel_traitsILi64ELi128ELi128ELi8ES3_EELb0ELb1ELb0ELb1ELb0ELb0ELb1EEEvNS_16Flash_bwd_paramsE
        .type           _ZN5flash44flash_bwd_dq_dk_dv_loop_seqk_parallel_kernelI23Flash_bwd_kernel_traitsILi64ELi128ELi128ELi8ELi4ELi4ELi4ELb0ELb0EN7cutlass10bfloat16_tE19Flash_kernel_traitsILi64ELi128ELi128ELi8ES3_EELb0ELb1ELb0ELb1ELb0ELb0ELb1EEEvNS_16Flash_bwd_paramsE,@function
        .size           _ZN5flash44flash_bwd_dq_dk_dv_loop_seqk_parallel_kernelI23Flash_bwd_kernel_traitsILi64ELi128ELi128ELi8ELi4ELi4ELi4ELb0ELb0EN7cutlass10bfloat16_tE19Flash_kernel_traitsILi64ELi128ELi128ELi8ES3_EELb0ELb1ELb0ELb1ELb0ELb0ELb1EEEvNS_16Flash_bwd_paramsE,(.L_x_1282 - _ZN5flash44flash_bwd_dq_dk_dv_loop_seqk_parallel_kernelI23Flash_bwd_kernel_traitsILi64ELi128ELi128ELi8ELi4ELi4ELi4ELb0ELb0EN7cutlass10bfloat16_tE19Flash_kernel_traitsILi64ELi128ELi128ELi8ES3_EELb0ELb1ELb0ELb1ELb0ELb0ELb1EEEvNS_16Flash_bwd_paramsE)
        .other          _ZN5flash44flash_bwd_dq_dk_dv_loop_seqk_parallel_kernelI23Flash_bwd_kernel_traitsILi64ELi128ELi128ELi8ELi4ELi4ELi4ELb0ELb0EN7cutlass10bfloat16_tE19Flash_kernel_traitsILi64ELi128ELi128ELi8ES3_EELb0ELb1ELb0ELb1ELb0ELb0ELb1EEEvNS_16Flash_bwd_paramsE,@"STO_CUDA_ENTRY STV_DEFAULT"
_ZN5flash44flash_bwd_dq_dk_dv_loop_seqk_parallel_kernelI23Flash_bwd_kernel_traitsILi64ELi128ELi128ELi8ELi4ELi4ELi4ELb0ELb0EN7cutlass10bfloat16_tE19Flash_kernel_traitsILi64ELi128ELi128ELi8ES3_EELb0ELb1ELb0ELb1ELb0ELb0ELb1EEEvNS_16Flash_bwd_paramsE:
.text._ZN5flash44flash_bwd_dq_dk_dv_loop_seqk_parallel_kernelI23Flash_bwd_kernel_traitsILi64ELi128ELi128ELi8ELi4ELi4ELi4ELb0ELb0EN7cutlass10bfloat16_tE19Flash_kernel_traitsILi64ELi128ELi128ELi8ES3_EELb0ELb1ELb0ELb1ELb0ELb0ELb1EEEvNS_16Flash_bwd_paramsE:
        /* <DEDUP_REMOVED lines=16> */
[----:B------:R-:W-:Y:S01]  /*0100*/  ULDC.64 UR8, c[0x0][0x208] ;  /* 0x0000820000087ab9 */ /* 0x000fe20000000a00 */
[----:B------:R-:W-:-:S05]  /*0110*/  UMOV UR60, 0xffffc000 ;  /* 0xffffc000003c7882 */ /* 0x000fca0000000000 */
[----:B------:R-:W4:Y:S08]  /*0120*/  S2UR UR56, SR_CTAID.Z ;  /* 0x00000000003879c3 */ /* 0x000f300000002700 */
[----:B------:R-:W5:Y:S01]  /*0130*/  S2UR UR45, SR_CTAID.Y ;  /* 0x00000000002d79c3 */ /* 0x000f620000002600 */
[----:B---3--:R-:W-:Y:S01]  /*0140*/  ULEA UR4, UR4, UR5, 0x18 ;  /* 0x0000000504047291 */ /* 0x008fe2000f8ec03f */
[----:B--2---:R-:W-:Y:S01]  /*0150*/  SHF.R.S32.HI R9, RZ, 0x1f, R15 ;  /* 0x0000001fff097819 */ /* 0x004fe2000001140f */
[----:B----4-:R-:W-:-:S03]  /*0160*/  USHF.R.S32.HI UR5, URZ, 0x1f, UR56 ;  /* 0x0000001f3f057899 */ /* 0x010fc60008011438 */
[CC--:B------:R-:W-:Y:S02]  /*0170*/  LEA.HI R2, R9.reuse, R15.reuse, RZ, 0x4 ;  /* 0x0000000f09027211 */ /* 0x0c0fe400078f20ff */
[----:B------:R-:W-:Y:S02]  /*0180*/  LEA.HI R11, R9, R15, RZ, 0x3 ;  /* 0x0000000f090b7211 */ /* 0x000fe400078f18ff */
[----:B------:R-:W-:Y:S01]  /*0190*/  SHF.R.S32.HI R3, RZ, 0x4, R2 ;  /* 0x00000004ff037819 */ /* 0x000fe20000011402 */
[----:B-----5:R-:W-:Y:S01]  /*01a0*/  USHF.L.U32 UR6, UR45, 0x7, URZ ;  /* 0x000000072d067899 */ /* 0x020fe2000800063f */
[----:B------:R-:W-:Y:S02]  /*01b0*/  SHF.R.S32.HI R6, RZ, 0x3, R11 ;  /* 0x00000003ff067819 */ /* 0x000fe4000001140b */
[----:B-1----:R-:W-:Y:S02]  /*01c0*/  LEA.HI R0, R2, R3, RZ, 0x1 ;  /* 0x0000000302007211 */ /* 0x002fe400078f08ff */
[----:B------:R-:W-:-:S02]  /*01d0*/  LOP3.LUT R5, R11, 0xfffffff8, RZ, 0xc0, !PT ;  /* 0xfffffff80b057812 */ /* 0x000fc400078ec0ff */
[----:B------:R-:W-:Y:S02]  /*01e0*/  LOP3.LUT R0, R0, 0xfffffffe, RZ, 0xc0, !PT ;  /* 0xfffffffe00007812 */ /* 0x000fe400078ec0ff */
[CC--:B------:R-:W-:Y:S02]  /*01f0*/  LEA.HI R12, R9.reuse, R15.reuse, RZ, 0x2 ;  /* 0x0000000f090c7211 */ /* 0x0c0fe400078f10ff */
[----:B------:R-:W-:Y:S01]  /*0200*/  LEA.HI R8, R9, R15, RZ, 0x5 ;  /* 0x0000000f09087211 */ /* 0x000fe200078f28ff */
[----:B------:R-:W-:Y:S01]  /*0210*/  IMAD.IADD R10, R3, 0x1, -R0 ;  /* 0x00000001030a7824 */ /* 0x000fe200078e0a00 */
[----:B------:R-:W-:Y:S01]  /*0220*/  LOP3.LUT R0, R2, 0xfffffff0, RZ, 0xc0, !PT ;  /* 0xfffffff002007812 */ /* 0x000fe200078ec0ff */
[----:B------:R-:W-:Y:S01]  /*0230*/  IMAD.SHL.U32 R2, R6, 0x40, RZ ;  /* 0x0000004006027824 */ /* 0x000fe200078e00ff */
[--C-:B------:R-:W-:Y:S01]  /*0240*/  SHF.R.S32.HI R7, RZ, 0x2, R12.reuse ;  /* 0x00000002ff077819 */ /* 0x100fe2000001140c */
[C---:B------:R-:W-:Y:S01]  /*0250*/  IMAD.IADD R3, R15.reuse, 0x1, -R5 ;  /* 0x000000010f037824 */ /* 0x040fe200078e0a05 */
[----:B------:R-:W-:Y:S01]  /*0260*/  SHF.R.S32.HI R4, RZ, 0x1f, R12 ;  /* 0x0000001fff047819 */ /* 0x000fe2000001140c */
[----:B------:R-:W-:Y:S01]  /*0270*/  IMAD.IADD R0, R15, 0x1, -R0 ;  /* 0x000000010f007824 */ /* 0x000fe200078e0a00 */
[----:B------:R-:W-:Y:S01]  /*0280*/  LOP3.LUT R2, R2, 0x1c0, RZ, 0xc0, !PT ;  /* 0x000001c002027812 */ /* 0x000fe200078ec0ff */
[----:B------:R-:W-:Y:S01]  /*0290*/  IMAD.SHL.U32 R16, R3, 0x8, RZ ;  /* 0x0000000803107824 */ /* 0x000fe200078e00ff */
[----:B------:R-:W-:-:S02]  /*02a0*/  LEA.HI R4, R4, R7, RZ, 0x3 ;  /* 0x0000000704047211 */ /* 0x000fc400078f18ff */
[----:B------:R-:W-:Y:S02]  /*02b0*/  SHF.R.S32.HI R6, RZ, 0x1f, R0 ;  /* 0x0000001fff067819 */ /* 0x000fe40000011400 */
[----:B------:R-:W-:Y:S01]  /*02c0*/  SHF.R.U32.HI R5, RZ, 0x3, R2 ;  /* 0x00000003ff057819 */ /* 0x000fe20000011602 */
[----:B------:R1:W-:Y:S01]  /*02d0*/  STL [R1+0x40], R16 ;  /* 0x0000401001007387 */ /* 0x0003e20000100800 */
[----:B------:R-:W-:Y:S02]  /*02e0*/  LOP3.LUT R2, R2, 0x38, R16, 0xf8, !PT ;  /* 0x0000003802027812 */ /* 0x000fe400078ef810 */
[----:B------:R-:W-:Y:S02]  /*02f0*/  LEA.HI R14, R6, R0, RZ, 0x3 ;  /* 0x00000000060e7211 */ /* 0x000fe400078f18ff */
[----:B------:R-:W-:Y:S02]  /*0300*/  LOP3.LUT R4, R4, 0xfffffff8, RZ, 0xc0, !PT ;  /* 0xfffffff804047812 */ /* 0x000fe400078ec0ff */
[----:B------:R-:W-:-:S02]  /*0310*/  LOP3.LUT R5, R2, R5, RZ, 0x3c, !PT ;  /* 0x0000000502057212 */ /* 0x000fc400078e3cff */
[----:B------:R-:W-:Y:S01]  /*0320*/  LOP3.LUT R2, R14, 0xfffffff8, RZ, 0xc0, !PT ;  /* 0xfffffff80e027812 */ /* 0x000fe200078ec0ff */
[----:B------:R-:W-:Y:S01]  /*0330*/  IMAD.IADD R7, R7, 0x1, -R4 ;  /* 0x0000000107077824 */ /* 0x000fe200078e0a04 */
[----:B------:R-:W-:Y:S02]  /*0340*/  LEA.HI R6, R9, R15, RZ, 0x6 ;  /* 0x0000000f09067211 */ /* 0x000fe400078f30ff */
[----:B------:R-:W-:Y:S01]  /*0350*/  SHF.R.S32.HI R13, RZ, 0x5, R8 ;  /* 0x00000005ff0d7819 */ /* 0x000fe20000011408 */
[----:B------:R-:W-:Y:S01]  /*0360*/  IMAD.IADD R17, R0, 0x1, -R2 ;  /* 0x0000000100117824 */ /* 0x000fe200078e0a02 */
[----:B------:R-:W-:Y:S01]  /*0370*/  SHF.R.S32.HI R4, RZ, 0x1f, R8 ;  /* 0x0000001fff047819 */ /* 0x000fe20000011408 */
[----:B------:R-:W-:Y:S01]  /*0380*/  IMAD.SHL.U32 R6, R6, 0x8, RZ ;  /* 0x0000000806067824 */ /* 0x000fe200078e00ff */
[----:B------:R-:W-:Y:S02]  /*0390*/  LOP3.LUT R2, R8, 0xffffffe0, RZ, 0xc0, !PT ;  /* 0xffffffe008027812 */ /* 0x000fe400078ec0ff */
[----:B------:R-:W-:Y:S01]  /*03a0*/  LEA.HI R0, R4, R13, RZ, 0x2 ;  /* 0x0000000d04007211 */ /* 0x000fe200078f10ff */
[----:B------:R-:W-:Y:S01]  /*03b0*/  STL [R1+0x100], R17 ;  /* 0x0001001101007387 */ /* 0x000fe20000100800 */
[----:B------:R-:W-:Y:S01]  /*03c0*/  LOP3.LUT R4, R5, 0xfffffe00, R6, 0xf8, !PT ;  /* 0xfffffe0005047812 */ /* 0x000fe200078ef806 */
[----:B------:R-:W-:Y:S01]  /*03d0*/  IMAD.IADD R8, R15, 0x1, -R2 ;  /* 0x000000010f087824 */ /* 0x000fe200078e0a02 */
[----:B------:R-:W-:Y:S01]  /*03e0*/  LOP3.LUT R2, R0, 0xfffffffc, RZ, 0xc0, !PT ;  /* 0xfffffffc00027812 */ /* 0x000fe200078ec0ff */
[----:B------:R-:W-:Y:S01]  /*03f0*/  IMAD.SHL.U32 R0, R3, 0x40, RZ ;  /* 0x0000004003007824 */ /* 0x000fe200078e00ff */
[----:B------:R-:W-:Y:S01]  /*0400*/  LEA.HI R5, R9, R15, RZ, 0x7 ;  /* 0x0000000f09057211 */ /* 0x000fe200078f38ff */
[----:B------:R2:W-:Y:S01]  /*0410*/  STL [R1+0xf4], R4 ;  /* 0x0000f40401007387 */ /* 0x0005e20000100800 */
[----:B------:R-:W-:Y:S01]  /*0420*/  LOP3.LUT P4, RZ, R3, 0x2, RZ, 0xc0, !PT ;  /* 0x0000000203ff7812 */ /* 0x000fe2000788c0ff */
[----:B------:R-:W-:Y:S01]  /*0430*/  IMAD.IADD R9, R13, 0x1, -R2 ;  /* 0x000000010d097824 */ /* 0x000fe200078e0a02 */
[----:B------:R-:W-:Y:S01]  /*0440*/  LOP3.LUT P3, RZ, R3, 0x4, RZ, 0xc0, !PT ;  /* 0x0000000403ff7812 */ /* 0x000fe2000786c0ff */
[----:B------:R-:W-:Y:S01]  /*0450*/  IMAD.SHL.U32 R6, R10, 0x200, RZ ;  /* 0x000002000a067824 */ /* 0x000fe200078e00ff */
[----:B------:R-:W-:Y:S01]  /*0460*/  SHF.R.S32.HI R3, RZ, 0x1f, R8 ;  /* 0x0000001fff037819 */ /* 0x000fe20000011408 */
[----:B------:R-:W-:Y:S01]  /*0470*/  IMAD.SHL.U32 R2, R9, 0x10, RZ ;  /* 0x0000001009027824 */ /* 0x000fe200078e00ff */
[----:B------:R-:W-:Y:S01]  /*0480*/  LOP3.LUT R0, R0, 0x1c0, RZ, 0xc0, !PT ;  /* 0x000001c000007812 */ /* 0x000fe200078ec0ff */
[----:B------:R3:W-:Y:S01]  /*0490*/  STL [R1+0x13c], R8 ;  /* 0x00013c0801007387 */ /* 0x0007e20000100800 */
[----:B------:R-:W-:-:S02]  /*04a0*/  LEA.HI R3, R3, R8, RZ, 0x2 ;  /* 0x0000000803037211 */ /* 0x000fc400078f10ff */
[C---:B------:R-:W-:Y:S02]  /*04b0*/  LOP3.LUT R187, R0.reuse, 0x8, R11, 0xf8, !PT ;  /* 0x0000000800bb7812 */ /* 0x040fe400078ef80b */
[----:B-1----:R-:W-:Y:S02]  /*04c0*/  LEA.HI.SX32 R16, R3, R2, 0x1e ;  /* 0x0000000203107211 */ /* 0x002fe400078ff2ff */
[----:B------:R-:W-:-:S03]  /*04d0*/  LOP3.LUT R3, R0, 0x30, R2, 0xf8, !PT ;  /* 0x0000003000037812 */ /* 0x000fc600078ef802 */
[----:B------:R-:W-:Y:S01]  /*04e0*/  STL [R1+0x104], R16 ;  /* 0x0001041001007387 */ /* 0x000fe20000100800 */
[----:B--2---:R-:W-:-:S04]  /*04f0*/  LOP3.LUT R4, R7, 0x1, RZ, 0xc0, !PT ;  /* 0x0000000107047812 */ /* 0x004fc800078ec0ff */
[----:B------:R-:W-:Y:S02]  /*0500*/  ISETP.NE.U32.AND P0, PT, R4, 0x1, PT ;  /* 0x000000010400780c */ /* 0x000fe40003f05070 */
[----:B------:R-:W-:Y:S02]  /*0510*/  SHF.R.S32.HI R4, RZ, 0x7, R5 ;  /* 0x00000007ff047819 */ /* 0x000fe40000011405 */
[----:B------:R-:W-:Y:S01]  /*0520*/  SHF.R.U32.HI R5, RZ, 0x3, R0 ;  /* 0x00000003ff057819 */ /* 0x000fe20000011600 */
[C---:B------:R-:W-:Y:S01]  /*0530*/  IMAD.SHL.U32 R0, R7.reuse, 0x40, RZ ;  /* 0x0000004007007824 */ /* 0x040fe200078e00ff */
[----:B------:R-:W-:Y:S01]  /*0540*/  R2P PR, R7, 0x6 ;  /* 0x0000000607007804 */ /* 0x000fe20000000000 */
[C---:B------:R-:W-:Y:S01]  /*0550*/  IMAD R2, R4.reuse, 0x1000, R6 ;  /* 0x0000100004027824 */ /* 0x040fe200078e0206 */
[----:B------:R-:W-:Y:S01]  /*0560*/  LOP3.LUT R187, R187, R5, RZ, 0x3c, !PT ;  /* 0x00000005bbbb7212 */ /* 0x000fe200078e3cff */
[----:B------:R-:W-:Y:S01]  /*0570*/  IMAD.SHL.U32 R7, R4, 0x8, RZ ;  /* 0x0000000804077824 */ /* 0x000fe200078e00ff */
[----:B------:R-:W-:-:S02]  /*0580*/  LOP3.LUT R0, R0, 0x1c0, RZ, 0xc0, !PT ;  /* 0x000001c000007812 */ /* 0x000fc400078ec0ff */
[----:B---3--:R-:W-:Y:S01]  /*0590*/  LOP3.LUT R8, R3, 0x8, R11, 0xf8, !PT ;  /* 0x0000000803087812 */ /* 0x008fe200078ef80b */
[----:B------:R-:W-:Y:S01]  /*05a0*/  IMAD.IADD R187, R2, 0x1, R187 ;  /* 0x0000000102bb7824 */ /* 0x000fe200078e02bb */
[----:B------:R-:W-:Y:S01]  /*05b0*/  LOP3.LUT R2, R7, 0x8, RZ, 0xc0, !PT ;  /* 0x0000000807027812 */ /* 0x000fe200078ec0ff */
[----:B------:R-:W-:Y:S01]  /*05c0*/  IMAD.SHL.U32 R7, R10, 0x10, RZ ;  /* 0x000000100a077824 */ /* 0x000fe200078e00ff */
[----:B------:R-:W-:Y:S01]  /*05d0*/  SHF.R.U32.HI R3, RZ, 0x3, R0 ;  /* 0x00000003ff037819 */ /* 0x000fe20000011600 */
[----:B------:R-:W-:Y:S01]  /*05e0*/  IMAD.SHL.U32 R187, R187, 0x2, RZ ;  /* 0x00000002bbbb7824 */ /* 0x000fe200078e00ff */
[----:B------:R-:W-:Y:S02]  /*05f0*/  LOP3.LUT R5, R6, R8, R5, 0xf6, !PT ;  /* 0x0000000806057212 */ /* 0x000fe400078ef605 */
[----:B------:R-:W-:Y:S02]  /*0600*/  LOP3.LUT R6, R12, 0x7ffffffc, RZ, 0xc0, !PT ;  /* 0x7ffffffc0c067812 */ /* 0x000fe400078ec0ff */
[----:B------:R-:W-:Y:S01]  /*0610*/  LOP3.LUT R13, R2, 0x10, R7, 0xf8, !PT ;  /* 0x00000010020d7812 */ /* 0x000fe200078ef807 */
[----:B------:R-:W-:Y:S01]  /*0620*/  IMAD.SHL.U32 R7, R15, 0x2, RZ ;  /* 0x000000020f077824 */ /* 0x000fe200078e00ff */
[-C--:B------:R-:W-:Y:S01]  /*0630*/  LOP3.LUT R12, R3, R0.reuse, R2, 0x1e, !PT ;  /* 0x00000000030c7212 */ /* 0x080fe200078e1e02 */
[----:B------:R-:W-:Y:S01]  /*0640*/  IMAD.SHL.U32 R2, R17, 0x40, RZ ;  /* 0x0000004011027824 */ /* 0x000fe200078e00ff */
[----:B------:R-:W-:Y:S01]  /*0650*/  LOP3.LUT R11, R3, R0, RZ, 0xfc, !PT ;  /* 0x00000000030b7212 */ /* 0x000fe200078efcff */
[----:B------:R-:W-:Y:S01]  /*0660*/  IMAD.IADD R3, R15, 0x1, -R6 ;  /* 0x000000010f037824 */ /* 0x000fe200078e0a06 */
[----:B------:R-:W-:Y:S01]  /*0670*/  LOP3.LUT R7, R7, 0x6, RZ, 0xc0, !PT ;  /* 0x0000000607077812 */ /* 0x000fe200078ec0ff */
[----:B------:R-:W-:Y:S01]  /*0680*/  IMAD.SHL.U32 R6, R10, 0x8, RZ ;  /* 0x000000080a067824 */ /* 0x000fe200078e00ff */
[----:B------:R-:W-:Y:S01]  /*0690*/  LOP3.LUT R2, R2, 0x1c0, RZ, 0xc0, !PT ;  /* 0x000001c002027812 */ /* 0x000fe200078ec0ff */
[----:B------:R-:W-:-:S02]  /*06a0*/  IMAD.SHL.U32 R0, R14, 0x40, RZ ;  /* 0x000000400e007824 */ /* 0x000fc400078e00ff */
[----:B------:R-:W-:Y:S01]  /*06b0*/  IMAD.SHL.U32 R3, R3, 0x2, RZ ;  /* 0x0000000203037824 */ /* 0x000fe200078e00ff */
[----:B------:R-:W-:Y:S01]  /*06c0*/  LOP3.LUT R10, R2, 0x8, R6, 0xf8, !PT ;  /* 0x00000008020a7812 */ /* 0x000fe200078ef806 */
[C---:B------:R-:W-:Y:S01]  /*06d0*/  IMAD R7, R4.reuse, 0x40, R7 ;  /* 0x0000004004077824 */ /* 0x040fe200078e0207 */
[--C-:B------:R-:W-:Y:S01]  /*06e0*/  SHF.R.U32.HI R6, RZ, 0x3, R2.reuse ;  /* 0x00000003ff067819 */ /* 0x100fe20000011602 */
[----:B------:R-:W-:Y:S01]  /*06f0*/  IMAD R4, R4, 0x2000, R3 ;  /* 0x0000200004047824 */ /* 0x000fe200078e0203 */
[----:B------:R-:W-:Y:S02]  /*0700*/  LOP3.LUT R0, R0, 0xfffffe00, RZ, 0xc0, !PT ;  /* 0xfffffe0000007812 */ /* 0x000fe400078ec0ff */
[----:B------:R-:W-:Y:S01]  /*0710*/  LOP3.LUT R2, R6, R13, R2, 0x1e, !PT ;  /* 0x0000000d06027212 */ /* 0x000fe200078e1e02 */
[C---:B------:R-:W-:Y:S01]  /*0720*/  IMAD R8, R9.reuse, 0x400, R4 ;  /* 0x0000040009087824 */ /* 0x040fe200078e0204 */
[----:B------:R1:W-:Y:S01]  /*0730*/  STL [R1+0x144], R7 ;  /* 0x0001440701007387 */ /* 0x0003e20000100800 */
[----:B------:R-:W-:Y:S01]  /*0740*/  IMAD R4, R9, 0x400, R0 ;  /* 0x0000040009047824 */ /* 0x000fe200078e0200 */
[----:B------:R-:W-:Y:S01]  /*0750*/  LOP3.LUT R191, R2, R0, RZ, 0xfc, !PT ;  /* 0x0000000002bf7212 */ /* 0x000fe200078efcff */
[----:B------:R-:W-:Y:S01]  /*0760*/  IMAD.U32 R0, RZ, RZ, UR5 ;  /* 0x00000005ff007e24 */ /* 0x000fe2000f8e00ff */
[----:B------:R-:W-:Y:S01]  /*0770*/  USHF.R.S32.HI UR5, URZ, 0x1f, UR45 ;  /* 0x0000001f3f057899 */ /* 0x000fe2000801142d */
[----:B------:R-:W-:Y:S01]  /*0780*/  IMAD.U32 R0, RZ, RZ, UR6 ;  /* 0x00000006ff007e24 */ /* 0x000fe2000f8e00ff */
[----:B------:R-:W-:Y:S01]  /*0790*/  USHF.R.S32.HI UR6, URZ, 0x1f, UR56 ;  /* 0x0000001f3f067899 */ /* 0x000fe20008011438 */
[----:B------:R-:W-:-:S02]  /*07a0*/  IMAD.IADD R11, R11, 0x1, R8 ;  /* 0x000000010b0b7824 */ /* 0x000fc400078e0208 */
[----:B------:R-:W-:Y:S02]  /*07b0*/  IMAD.MOV.U32 R8, RZ, RZ, 0x40 ;  /* 0x00000040ff087424 */ /* 0x000fe400078e00ff */
[----:B------:R-:W-:Y:S01]  /*07c0*/  IMAD.U32 R0, RZ, RZ, UR5 ;  /* 0x00000005ff007e24 */ /* 0x000fe2000f8e00ff */
[----:B------:R-:W-:Y:S01]  /*07d0*/  UIADD3 UR5, UR4, 0xc000, URZ ;  /* 0x0000c00004057890 */ /* 0x000fe2000fffe03f */
[----:B------:R-:W-:Y:S01]  /*07e0*/  IMAD.U32 R0, RZ, RZ, UR6 ;  /* 0x00000006ff007e24 */ /* 0x000fe2000f8e00ff */
[----:B------:R-:W-:Y:S01]  /*07f0*/  LEA R11, R11, UR4, 0x1 ;  /* 0x000000040b0b7c11 */ /* 0x000fe2000f8e08ff */
[----:B------:R-:W-:Y:S01]  /*0800*/  VIADD R0, R16, 0xffffff80 ;  /* 0xffffff8010007836 */ /* 0x000fe20000000000 */
[C---:B------:R-:W-:Y:S02]  /*0810*/  SEL R186, R8.reuse, 0xffffffc0, !P3 ;  /* 0xffffffc008ba7807 */ /* 0x040fe40005800000 */
[----:B------:R-:W-:Y:S01]  /*0820*/  SEL R8, R8, 0xffffffc0, !P2 ;  /* 0xffffffc008087807 */ /* 0x000fe20005000000 */
[----:B------:R-:W-:Y:S01]  /*0830*/  VIADD R189, R187, UR5 ;  /* 0x00000005bbbd7c36 */ /* 0x000fe20008000000 */
[----:B------:R-:W-:-:S03]  /*0840*/  SHF.R.S32.HI R2, RZ, 0x1f, R0 ;  /* 0x0000001fff027819 */ /* 0x000fc60000011400 */
[----:B------:R-:W-:Y:S01]  /*0850*/  IMAD.IADD R186, R189, 0x1, R186 ;  /* 0x00000001bdba7824 */ /* 0x000fe200078e02ba */
[----:B------:R-:W-:Y:S01]  /*0860*/  SHF.L.U64.HI R2, R0, 0x2, R2 ;  /* 0x0000000200027819 */ /* 0x000fe20000010202 */
[----:B-1----:R-:W-:Y:S01]  /*0870*/  IMAD R7, R9, 0x400, R3 ;  /* 0x0000040009077824 */ /* 0x002fe200078e0203 */
[----:B------:R-:W-:Y:S01]  /*0880*/  LOP3.LUT R3, R10, R6, RZ, 0x3c, !PT ;  /* 0x000000060a037212 */ /* 0x000fe200078e3cff */
[----:B------:R-:W-:Y:S02]  /*0890*/  IMAD.SHL.U32 R0, R0, 0x4, RZ ;  /* 0x0000000400007824 */ /* 0x000fe400078e00ff */
[----:B------:R-:W-:Y:S01]  /*08a0*/  IMAD.IADD R12, R7, 0x1, R12 ;  /* 0x00000001070c7824 */ /* 0x000fe200078e020c */
[----:B------:R1:W-:Y:S01]  /*08b0*/  STL [R1+0xfc], R2 ;  /* 0x0000fc0201007387 */ /* 0x0003e20000100800 */
[----:B------:R-:W-:Y:S01]  /*08c0*/  IMAD.IADD R192, R4, 0x1, R3 ;  /* 0x0000000104c07824 */ /* 0x000fe200078e0203 */
[----:B------:R-:W-:Y:S01]  /*08d0*/  MOV R4, 0xfffffff0 ;  /* 0xfffffff000047802 */ /* 0x000fe20000000f00 */
[----:B------:R-:W-:Y:S01]  /*08e0*/  IMAD.MOV.U32 R7, RZ, RZ, 0x20 ;  /* 0x00000020ff077424 */ /* 0x000fe200078e00ff */
[----:B------:R-:W-:Y:S01]  /*08f0*/  LEA R12, R12, UR5, 0x1 ;  /* 0x000000050c0c7c11 */ /* 0x000fe2000f8e08ff */
        /* <DEDUP_REMOVED lines=9> */
[----:B------:R-:W-:Y:S01]  /*0990*/  LEA R3, R5, UR4, 0x1 ;  /* 0x0000000405037c11 */ /* 0x000fe2000f8e08ff */
[----:B------:R-:W-:-:S02]  /*09a0*/  IMAD.IADD R5, R7, 0x1, R12 ;  /* 0x0000000107057824 */ /* 0x000fc400078e020c */
[----:B------:R3:W-:Y:S01]  /*09b0*/  STL [R1+0x14], R11 ;  /* 0x0000140b01007387 */ /* 0x0007e20000100800 */
[----:B------:R-:W-:Y:S02]  /*09c0*/  IMAD.IADD R9, R8, 0x1, R12 ;  /* 0x0000000108097824 */ /* 0x000fe400078e020c */
[C---:B------:R-:W-:Y:S01]  /*09d0*/  VIADD R15, R12.reuse, 0x420 ;  /* 0x000004200c0f7836 */ /* 0x040fe20000000000 */
[----:B------:R-:W-:Y:S01]  /*09e0*/  STL [R1+0x1c], R13 ;  /* 0x00001c0d01007387 */ /* 0x000fe20000100800 */
[C---:B------:R-:W-:Y:S02]  /*09f0*/  @P1 VIADD R15, R12.reuse, 0x3e0 ;  /* 0x000003e00c0f1836 */ /* 0x040fe40000000000 */
[C---:B------:R-:W-:Y:S02]  /*0a00*/  VIADD R14, R12.reuse, 0x2420 ;  /* 0x000024200c0e7836 */ /* 0x040fe40000000000 */
[C---:B-1----:R-:W-:Y:S02]  /*0a10*/  VIADD R2, R12.reuse, 0x2020 ;  /* 0x000020200c027836 */ /* 0x042fe40000000000 */
[----:B------:R-:W-:-:S02]  /*0a20*/  @P1 VIADD R2, R12, 0x1fe0 ;  /* 0x00001fe00c021836 */ /* 0x000fc40000000000 */
[----:B------:R-:W-:Y:S02]  /*0a30*/  @P1 VIADD R14, R12, 0x23e0 ;  /* 0x000023e00c0e1836 */ /* 0x000fe40000000000 */
[----:B--2---:R-:W-:Y:S02]  /*0a40*/  IMAD.IADD R0, R11, 0x1, R7 ;  /* 0x000000010b007824 */ /* 0x004fe400078e0207 */
[----:B------:R-:W-:Y:S02]  /*0a50*/  IMAD.IADD R4, R4, 0x1, R10 ;  /* 0x0000000104047824 */ /* 0x000fe400078e020a */
[----:B------:R-:W-:Y:S01]  /*0a60*/  IMAD.IADD R189, R189, 0x1, R188 ;  /* 0x00000001bdbd7824 */ /* 0x000fe200078e02bc */
[----:B------:R1:W-:Y:S01]  /*0a70*/  STL [R1+0x2c], R0 ;  /* 0x00002c0001007387 */ /* 0x0003e20000100800 */
[----:B------:R-:W-:-:S03]  /*0a80*/  IMAD.IADD R188, R188, 0x1, R186 ;  /* 0x00000001bcbc7824 */ /* 0x000fc600078e02ba */
[----:B------:R2:W-:Y:S01]  /*0a90*/  STL [R1+0x10], R10 ;  /* 0x0000100a01007387 */ /* 0x0005e20000100800 */
[C---:B---3--:R-:W-:Y:S02]  /*0aa0*/  VIADD R11, R12.reuse, 0x2040 ;  /* 0x000020400c0b7836 */ /* 0x048fe40000000000 */
[C---:B------:R-:W-:Y:S01]  /*0ab0*/  @P2 VIADD R11, R12.reuse, 0x1fc0 ;  /* 0x00001fc00c0b2836 */ /* 0x040fe20000000000 */
[----:B------:R3:W-:Y:S04]  /*0ac0*/  STL [R1+0x138], R5 ;  /* 0x0001380501007387 */ /* 0x0007e80000100800 */
[----:B------:R-:W-:Y:S01]  /*0ad0*/  STL [R1+0x11c], R9 ;  /* 0x00011c0901007387 */ /* 0x000fe20000100800 */
[----:B-1----:R-:W-:Y:S01]  /*0ae0*/  IADD3 R0, R12, R6, RZ ;  /* 0x000000060c007210 */ /* 0x002fe20007ffe0ff */
[----:B--2---:R-:W-:-:S04]  /*0af0*/  IMAD.IADD R10, R7, 0x1, R10 ;  /* 0x00000001070a7824 */ /* 0x004fc800078e020a */
[----:B------:R-:W-:Y:S01]  /*0b00*/  STL [R1+0x118], R0 ;  /* 0x0001180001007387 */ /* 0x000fe20000100800 */
[----:B---3--:R-:W-:-:S03]  /*0b10*/  VIADD R5, R12, 0x2440 ;  /* 0x000024400c057836 */ /* 0x008fc60000000000 */
[----:B------:R-:W-:Y:S01]  /*0b20*/  STL [R1+0x124], R15 ;  /* 0x0001240f01007387 */ /* 0x000fe20000100800 */
[----:B------:R-:W-:-:S03]  /*0b30*/  @P2 VIADD R5, R12, 0x23c0 ;  /* 0x000023c00c052836 */ /* 0x000fc60000000000 */
[----:B------:R-:W-:Y:S04]  /*0b40*/  STL [R1+0x10c], R2 ;  /* 0x00010c0201007387 */ /* 0x000fe80000100800 */
[----:B------:R-:W-:Y:S04]  /*0b50*/  STL [R1+0x120], R14 ;  /* 0x0001200e01007387 */ /* 0x000fe80000100800 */
[----:B------:R1:W-:Y:S04]  /*0b60*/  STL [R1+0x18], R4 ;  /* 0x0000180401007387 */ /* 0x0003e80000100800 */
[----:B------:R2:W-:Y:S04]  /*0b70*/  STL [R1+0x114], R11 ;  /* 0x0001140b01007387 */ /* 0x0005e80000100800 */
[----:B------:R3:W-:Y:S01]  /*0b80*/  STL [R1+0x110], R5 ;  /* 0x0001100501007387 */ /* 0x0007e20000100800 */
[----:B-1----:R-:W-:-:S02]  /*0b90*/  IMAD.IADD R4, R7, 0x1, R4 ;  /* 0x0000000107047824 */ /* 0x002fc400078e0204 */
[----:B--2---:R-:W-:Y:S02]  /*0ba0*/  IMAD.IADD R11, R13, 0x1, R7 ;  /* 0x000000010d0b7824 */ /* 0x004fe400078e0207 */
[----:B---3--:R-:W-:-:S03]  /*0bb0*/  IMAD.IADD R5, R7, 0x1, R9 ;  /* 0x0000000107057824 */ /* 0x008fc600078e0209 */
[----:B------:R-:W-:Y:S01]  /*0bc0*/  STL [R1+0x28], R11 ;  /* 0x0000280b01007387 */ /* 0x000fe20000100800 */
[----:B------:R-:W-:Y:S02]  /*0bd0*/  IMAD.IADD R9, R7, 0x1, R0 ;  /* 0x0000000107097824 */ /* 0x000fe400078e0200 */
[----:B------:R-:W-:Y:S01]  /*0be0*/  IMAD.SHL.U32 R0, R191, 0x2, RZ ;  /* 0x00000002bf007824 */ /* 0x000fe200078e00ff */
[----:B------:R-:W-:Y:S03]  /*0bf0*/  STL [R1+0x24], R10 ;  /* 0x0000240a01007387 */ /* 0x000fe60000100800 */
[----:B------:R-:W-:Y:S01]  /*0c00*/  VIADD R193, R0, UR5 ;  /* 0x0000000500c17c36 */ /* 0x000fe20008000000 */
[----:B------:R1:W-:Y:S04]  /*0c10*/  STL [R1+0x134], R5 ;  /* 0x0001340501007387 */ /* 0x0003e80000100800 */
[----:B------:R2:W-:Y:S01]  /*0c20*/  STL [R1+0x130], R9 ;  /* 0x0001300901007387 */ /* 0x0005e20000100800 */
[----:B-1----:R-:W-:-:S02]  /*0c30*/  IMAD.IADD R5, R8, 0x1, R2 ;  /* 0x0000000108057824 */ /* 0x002fc400078e0202 */
[----:B------:R-:W-:-:S03]  /*0c40*/  IMAD.IADD R2, R6, 0x1, R2 ;  /* 0x0000000106027824 */ /* 0x000fc600078e0202 */
[----:B------:R2:W-:Y:S04]  /*0c50*/  STL [R1+0x12c], R5 ;  /* 0x00012c0501007387 */ /* 0x0005e80000100800 */
[----:B------:R2:W-:Y:S04]  /*0c60*/  STL [R1+0x20], R4 ;  /* 0x0000200401007387 */ /* 0x0005e80000100800 */
[----:B------:R2:W-:Y:S02]  /*0c70*/  STL [R1+0x128], R2 ;  /* 0x0001280201007387 */ /* 0x0005e40000100800 */
.L_x_1246:
        /* <DEDUP_REMOVED lines=30> */
[----:B---34-:R-:W2:Y:S01]  /*0e60*/  @P1 LDG.E R8, desc[UR8][R6.64] ;  /* 0x0000000806081981 */ /* 0x018ea2000c1e1900 */
[----:B------:R-:W-:-:S04]  /*0e70*/  UIADD3 UR6, UP0, UR16, UR12, URZ ;  /* 0x0000000c10067290 */ /* 0x000fc8000ff1e03f */
[----:B------:R-:W-:Y:S01]  /*0e80*/  PLOP3.LUT P2, PT, PT, PT, UP4, 0x80, 0x0 ;  /* 0x000000000000781c */ /* 0x000fe20003f4f048 */
[----:B------:R-:W-:Y:S01]  /*0e90*/  UIADD3.X UR5, UR5, UR13, URZ, UP0, !UPT ;  /* 0x0000000d05057290 */ /* 0x000fe200087fe43f */
[----:B------:R1:W3:Y:S02]  /*0ea0*/  @P0 LDG.E R6, desc[UR8][R4.64] ;  /* 0x0000000804060981 */ /* 0x0002e4000c1e1900 */
[----:B-1----:R-:W-:Y:S02]  /*0eb0*/  IMAD.U32 R4, RZ, RZ, UR15 ;  /* 0x0000000fff047e24 */ /* 0x002fe4000f8e00ff */
[----:B------:R-:W-:-:S05]  /*0ec0*/  IMAD.U32 R5, RZ, RZ, UR14 ;  /* 0x0000000eff057e24 */ /* 0x000fca000f8e00ff */
[----:B------:R-:W4:Y:S04]  /*0ed0*/  @P3 LDG.E R7, desc[UR8][R4.64] ;  /* 0x0000000804073981 */ /* 0x000f28000c1e1900 */
[----:B------:R1:W5:Y:S02]  /*0ee0*/  @P3 LDG.E R0, desc[UR8][R4.64+0x4] ;  /* 0x0000040804003981 */ /* 0x000364000c1e1900 */
        /* <DEDUP_REMOVED lines=28> */
.L_x_1170:
        /* <DEDUP_REMOVED lines=22> */
[----:B------:R-:W-:Y:S02]  /*1210*/  @!UP0 UIMAD.WIDE.U32 UR40, UR45, UR6, URZ ;  /* 0x000000062d2882a5 */ /* 0x000fe4000f8e003f */
[----:B------:R-:W-:Y:S01]  /*1220*/  UIMAD UR29, UR5, UR27, URZ ;  /* 0x0000001b051d72a4 */ /* 0x000fe2000f8e023f */
[----:B-1----:R-:W-:Y:S01]  /*1230*/  IABS R6, R7 ;  /* 0x0000000700067213 */ /* 0x002fe20000000000 */
[----:B------:R-:W-:Y:S01]  /*1240*/  UIADD3 UR46, UR17, UR35, URZ ;  /* 0x00000023112e7290 */ /* 0x000fe2000fffe03f */
[----:B------:R-:W-:Y:S01]  /*1250*/  ISETP.NE.AND P3, PT, R7, RZ, PT ;  /* 0x000000ff0700720c */ /* 0x000fe20003f65270 */
[----:B------:R-:W-:Y:S01]  /*1260*/  USHF.L.U64.HI UR19, UR45, 0x7, UR58 ;  /* 0x000000072d137899 */ /* 0x000fe2000801023a */
[----:B------:R-:W1:Y:S01]  /*1270*/  I2F.RP R4, R6 ;  /* 0x0000000600047306 */ /* 0x000e620000209400 */
[----:B------:R-:W-:Y:S01]  /*1280*/  ULDC.U8 UR23, c[0x0][0x3d8] ;  /* 0x0000f60000177ab9 */ /* 0x000fe20000000000 */
[----:B------:R-:W-:-:S02]  /*1290*/  UISETP.NE.AND UP1, UPT, UR34, -0x1, UPT ;  /* 0xffffffff2200788c */ /* 0x000fc4000bf25270 */
[----:B--2---:R-:W-:Y:S02]  /*12a0*/  UIMAD.WIDE.U32 UR32, UR10, UR12, URZ ;  /* 0x0000000c0a2072a5 */ /* 0x004fe4000f8e003f */
[----:B------:R-:W-:Y:S02]  /*12b0*/  UISETP.NE.AND UP3, UPT, UR23, URZ, UPT ;  /* 0x0000003f1700728c */ /* 0x000fe4000bf65270 */
        /* <DEDUP_REMOVED lines=12> */
[----:B------:R-:W-:Y:S01]  /*1380*/  UIMAD.WIDE.U32 UR14, UR5, UR26, URZ ;  /* 0x0000001a050e72a5 */ /* 0x000fe2000f8e003f */
[----:B-1----:R-:W-:Y:S01]  /*1390*/  VIADD R4, R4, 0xffffffe ;  /* 0x0ffffffe04047836 */ /* 0x002fe20000000000 */
[----:B------:R-:W-:Y:S02]  /*13a0*/  UIMAD.WIDE UR6, UR25, UR61, URZ ;  /* 0x0000003d190672a5 */ /* 0x000fe4000f8e023f */
[----:B------:R-:W-:Y:S01]  /*13b0*/  UIMAD.WIDE.U32 UR12, UR45, UR59, URZ ;  /* 0x0000003b2d0c72a5 */ /* 0x000fe2000f8e003f */
[----:B------:R-:W1:Y:S01]  /*13c0*/  F2I.FTZ.U32.TRUNC.NTZ R5, R4 ;  /* 0x0000000400057305 */ /* 0x000e62000021f000 */
[----:B------:R-:W-:Y:S02]  /*13d0*/  UIMAD UR10, UR58, UR59, UR10 ;  /* 0x0000003b3a0a72a4 */ /* 0x000fe4000f8e020a */
[----:B------:R-:W-:Y:S02]  /*13e0*/  USEL UR55, UR16, UR14, !UP0 ;  /* 0x0000000e10377287 */ /* 0x000fe4000c000000 */
[----:B------:R-:W-:-:S02]  /*13f0*/  @UP0 UIADD3 UR46, UR15, UR29, URZ ;  /* 0x0000001d0f2e0290 */ /* 0x000fc4000fffe03f */
[----:B------:R-:W-:Y:S02]  /*1400*/  UIMAD UR14, UR7, UR12, URZ ;  /* 0x0000000c070e72a4 */ /* 0x000fe4000f8e023f */
[----:B------:R-:W-:Y:S02]  /*1410*/  UIADD3 UR10, UR13, UR10, URZ ;  /* 0x0000000a0d0a7290 */ /* 0x000fe4000fffe03f */
[----:B------:R-:W-:Y:S02]  /*1420*/  ULOP3.LUT UR15, UR31, 0xffffff80, URZ, 0xc0, !UPT ;  /* 0xffffff801f0f7892 */ /* 0x000fe4000f8ec03f */
[----:B------:R-:W-:Y:S01]  /*1430*/  UIMAD.WIDE.U32 UR16, UR6, UR12, URZ ;  /* 0x0000000c061072a5 */ /* 0x000fe2000f8e003f */
[----:B-1----:R-:W-:Y:S01]  /*1440*/  IMAD.MOV R0, RZ, RZ, -R5 ;  /* 0x000000ffff007224 */ /* 0x002fe200078e0a05 */
[----:B------:R-:W-:Y:S01]  /*1450*/  UIMAD.WIDE.U32 UR12, UR6, UR5, URZ ;  /* 0x00000005060c72a5 */ /* 0x000fe2000f8e003f */
[----:B------:R-:W-:Y:S01]  /*1460*/  IMAD.MOV.U32 R4, RZ, RZ, RZ ;  /* 0x000000ffff047224 */ /* 0x000fe200078e00ff */
[----:B------:R-:W-:Y:S01]  /*1470*/  UIMAD UR14, UR6, UR10, UR14 ;  /* 0x0000000a060e72a4 */ /* 0x000fe2000f8e020e */
[----:B------:R-:W-:Y:S01]  /*1480*/  IMAD R0, R0, R6, RZ ;  /* 0x0000000600007224 */ /* 0x000fe200078e02ff */
[----:B------:R-:W-:-:S02]  /*1490*/  UIADD3 UR10, UR15, -0x80, URZ ;  /* 0xffffff800f0a7890 */ /* 0x000fc4000fffe03f */
[----:B------:R-:W-:Y:S01]  /*14a0*/  USEL UR36, UR19, URZ, UP2 ;  /* 0x0000003f13247287 */ /* 0x000fe20009000000 */
[----:B------:R-:W-:Y:S01]  /*14b0*/  IMAD.HI.U32 R0, R5, R0, R4 ;  /* 0x0000000005007227 */ /* 0x000fe200078e0004 */
[----:B------:R-:W-:Y:S02]  /*14c0*/  USEL UR57, UR16, UR12, !UP0 ;  /* 0x0000000c10397287 */ /* 0x000fe4000c000000 */
[----:B------:R-:W-:Y:S02]  /*14d0*/  USHF.R.S32.HI UR35, URZ, 0x1f, UR10 ;  /* 0x0000001f3f237899 */ /* 0x000fe4000801140a */
[----:B------:R-:W-:Y:S01]  /*14e0*/  UIADD3 UR16, UP2, UR10, UR33, URZ ;  /* 0x000000210a107290 */ /* 0x000fe2000ff5e03f */
        /* <DEDUP_REMOVED lines=19> */
[----:B------:R-:W-:Y:S01]  /*1620*/  @UP1 ULDC.64 UR22, c[0x0][0x250] ;  /* 0x0000940000161ab9 */ /* 0x000fe20000000a00 */
[----:B------:R-:W-:Y:S01]  /*1630*/  @!P1 VIADD R0, R0, 0x1 ;  /* 0x0000000100009836 */ /* 0x000fe20000000000 */
[----:B------:R-:W-:Y:S01]  /*1640*/  PLOP3.LUT P1, PT, PT, PT, UP1, 0x80, 0x0 ;  /* 0x000000000000781c */ /* 0x000fe20003f2f018 */
[----:B------:R-:W-:Y:S01]  /*1650*/  @UP1 ULDC.64 UR24, c[0x0][0x248] ;  /* 0x0000920000181ab9 */ /* 0x000fe20000000a00 */
[----:B------:R-:W-:Y:S01]  /*1660*/  ISETP.GE.U32.AND P0, PT, R2, R6, PT ;  /* 0x000000060200720c */ /* 0x000fe20003f06070 */
[----:B------:R-:W-:Y:S01]  /*1670*/  @UP3 USEL UR7, UR6, UR5, !UP0 ;  /* 0x0000000506073287 */ /* 0x000fe2000c000000 */
[----:B------:R-:W-:Y:S01]  /*1680*/  LOP3.LUT R2, R7, UR56, RZ, 0x3c, !PT ;  /* 0x0000003807027c12 */ /* 0x000fe2000f8e3cff */
[----:B------:R-:W-:-:S02]  /*1690*/  @UP0 UIADD3 UR47, UR13, UR19, URZ ;  /* 0x000000130d2f0290 */ /* 0x000fc4000fffe03f */
[----:B------:R-:W-:Y:S01]  /*16a0*/  @UP1 UIMAD.WIDE.U32 UR14, UR28, UR24, URZ ;  /* 0x000000181c0e12a5 */ /* 0x000fe2000f8e003f */
[----:B------:R-:W-:Y:S01]  /*16b0*/  ISETP.GE.AND P2, PT, R2, RZ, PT ;  /* 0x000000ff0200720c */ /* 0x000fe20003f46270 */
[----:B------:R-:W-:Y:S01]  /*16c0*/  @UP1 UIMAD.WIDE.U32 UR12, UR30, UR22, URZ ;  /* 0x000000161e0c12a5 */ /* 0x000fe2000f8e003f */
[----:B------:R-:W-:Y:S01]  /*16d0*/  @UP3 ULDC UR6, c[0x0][0x2e4] ;  /* 0x0000b90000063ab9 */ /* 0x000fe20000000800 */
[----:B------:R-:W-:Y:S02]  /*16e0*/  @UP1 UIMAD UR28, UR28, UR25, URZ ;  /* 0x000000191c1c12a4 */ /* 0x000fe4000f8e023f */
[----:B------:R-:W-:Y:S02]  /*16f0*/  @UP3 UIMAD UR19, UR56, UR6, UR7 ;  /* 0x00000006381332a4 */ /* 0x000fe4000f8e0207 */
[----:B------:R-:W-:Y:S01]  /*1700*/  @P0 IADD3 R0, R0, 0x1, RZ ;  /* 0x0000000100000810 */ /* 0x000fe20007ffe0ff */
[----:B------:R-:W-:Y:S01]  /*1710*/  @UP1 UIMAD UR16, UR30, UR23, URZ ;  /* 0x000000171e1012a4 */ /* 0x000fe2000f8e023f */
[----:B------:R-:W-:Y:S01]  /*1720*/  PLOP3.LUT P0, PT, PT, PT, UP3, 0x80, 0x0 ;  /* 0x000000000000781c */ /* 0x000fe20003f0f038 */
[----:B------:R-:W-:-:S02]  /*1730*/  @!UP3 UIMAD UR6, UR45, UR61, UR56 ;  /* 0x0000003d2d06b2a4 */ /* 0x000fc4000f8e0238 */
[----:B------:R-:W-:Y:S01]  /*1740*/  IMAD.MOV.U32 R12, RZ, RZ, R0 ;  /* 0x000000ffff0c7224 */ /* 0x000fe200078e0000 */
[----:B------:R-:W-:Y:S02]  /*1750*/  USEL UR52, UR48, URZ, UP4 ;  /* 0x0000003f30347287 */ /* 0x000fe4000a000000 */
[----:B------:R-:W-:Y:S02]  /*1760*/  USHF.R.S32.HI UR44, URZ, 0x7, UR31 ;  /* 0x000000073f2c7899 */ /* 0x000fe4000801141f */
[----:B------:R-:W-:Y:S01]  /*1770*/  UIADD3 UR48, UR37, UR17, URZ ;  /* 0x0000001125307290 */ /* 0x000fe2000fffe03f */
[----:B------:R-:W-:Y:S01]  /*1780*/  @!P2 IADD3 R12, -R12, RZ, RZ ;  /* 0x000000ff0c0ca210 */ /* 0x000fe20007ffe1ff */
[----:B------:R-:W-:Y:S01]  /*1790*/  USHF.R.S32.HI UR38, URZ, 0x1f, UR20 ;  /* 0x0000001f3f267899 */ /* 0x000fe20008011414 */
[----:B------:R-:W-:Y:S01]  /*17a0*/  @!P3 LOP3.LUT R12, RZ, R7, RZ, 0x33, !PT ;  /* 0x00000007ff0cb212 */ /* 0x000fe200078e33ff */
[----:B------:R-:W-:Y:S02]  /*17b0*/  USHF.R.S32.HI UR54, URZ, 0x1f, UR49 ;  /* 0x0000001f3f367899 */ /* 0x000fe40008011431 */
[----:B------:R-:W-:-:S02]  /*17c0*/  USEL UR53, UR32, URZ, UP4 ;  /* 0x0000003f20357287 */ /* 0x000fc4000a000000 */
[----:B------:R-:W-:Y:S02]  /*17d0*/  @UP1 UIADD3 UR33, UR13, UR16, URZ ;  /* 0x000000100d211290 */ /* 0x000fe4000fffe03f */
[----:B------:R-:W-:Y:S02]  /*17e0*/  @!UP3 UIMAD UR19, UR6, UR39, URZ ;  /* 0x000000270613b2a4 */ /* 0x000fe4000f8e023f */
        /* <DEDUP_REMOVED lines=16> */
.L_x_1172:
        /* <DEDUP_REMOVED lines=13> */
.L_x_1173:
        /* <DEDUP_REMOVED lines=11> */
.L_x_1174:
[----:B------:R-:W-:-:S04]  /*1a70*/  UIMAD UR5, UR45, UR61, UR56 ;  /* 0x0000003d2d0572a4 */ /* 0x000fc8000f8e0238 */
[----:B------:R-:W-:-:S12]  /*1a80*/  UIMAD UR5, UR5, UR59, URZ ;  /* 0x0000003b050572a4 */ /* 0x000fd8000f8e023f */
.L_x_1175:
[----:B------:R-:W2:Y:S01]  /*1a90*/  LDL.64 R4, [R1+0x40] ;  /* 0x0000400001047983 */ /* 0x000ea20000100a00 */
[----:B------:R-:W-:-:S03]  /*1aa0*/  ULDC UR7, c[0x0][0x2dc] ;  /* 0x0000b70000077ab9 */ /* 0x000fc60000000800 */
[----:B------:R1:W2:Y:S04]  /*1ab0*/  LDL.64 R24, [R1+0x40] ;  /* 0x0000400001187983 */ /* 0x0002a80000100a00 */
[----:B------:R-:W3:Y:S01]  /*1ac0*/  LDL R14, [R1+0x13c] ;  /* 0x00013c00010e7983 */ /* 0x000ee20000100800 */
[----:B------:R-:W4:Y:S01]  /*1ad0*/  S2R R22, SR_TID.X ;  /* 0x0000000000167919 */ /* 0x000f220000002100 */
[----:B------:R-:W5:Y:S01]  /*1ae0*/  S2R R23, SR_TID.X ;  /* 0x0000000000177919 */ /* 0x000f620000002100 */
[----:B------:R-:W-:Y:S01]  /*1af0*/  UIADD3 UR39, UR10, UR5, URZ ;  /* 0x000000050a277290 */ /* 0x000fe2000fffe03f */
[----:B------:R-:W-:Y:S01]  /*1b00*/  ULDC UR16, c[0x0][0x398] ;  /* 0x0000e60000107ab9 */ /* 0x000fe20000000800 */
[----:B------:R-:W1:Y:S01]  /*1b10*/  S2R R10, SR_TID.X ;  /* 0x00000000000a7919 */ /* 0x000e620000002100 */
[----:B------:R-:W-:Y:S01]  /*1b20*/  UIADD3 UR12, UR10, UR19, URZ ;  /* 0x000000130a0c7290 */ /* 0x000fe2000fffe03f */
[----:B------:R-:W-:Y:S01]  /*1b30*/  ULDC.64 UR14, c[0x0][0x2b0] ;  /* 0x0000ac00000e7ab9 */ /* 0x000fe20000000a00 */
[----:B------:R-:W1:Y:S01]  /*1b40*/  S2R R11, SR_TID.X ;  /* 0x00000000000b7919 */ /* 0x000e620000002100 */
[----:B------:R-:W-:Y:S01]  /*1b50*/  ULDC.64 UR28, c[0x0][0x258] ;  /* 0x00009600001c7ab9 */ /* 0x000fe20000000a00 */
[----:B------:R-:W-:Y:S01]  /*1b60*/  ULDC.64 UR42, c[0x0][0x210] ;  /* 0x00008400002a7ab9 */ /* 0x000fe20000000a00 */
[----:B------:R-:W-:Y:S01]  /*1b70*/  ULDC.64 UR40, c[0x0][0x3e0] ;  /* 0x0000f80000287ab9 */ /* 0x000fe20000000a00 */
[----:B----4-:R-:W-:-:S04]  /*1b80*/  SHF.R.S32.HI R22, RZ, 0x1f, R22 ;  /* 0x0000001fff167819 */ /* 0x010fc80000011416 */
[----:B-----5:R-:W-:-:S04]  /*1b90*/  LEA.HI R22, R22, R23, RZ, 0x3 ;  /* 0x0000001716167211 */ /* 0x020fc800078f18ff */
[----:B------:R-:W-:-:S04]  /*1ba0*/  SHF.R.S32.HI R22, RZ, 0x3, R22 ;  /* 0x00000003ff167819 */ /* 0x000fc80000011416 */
[----:B------:R-:W-:Y:S02]  /*1bb0*/  SHF.R.S32.HI R20, RZ, 0x1f, R22 ;  /* 0x0000001fff147819 */ /* 0x000fe40000011416 */
[----:B------:R-:W-:-:S04]  /*1bc0*/  IADD3 R0, P0, R22, UR10, RZ ;  /* 0x0000000a16007c10 */ /* 0x000fc8000ff1e0ff */
[----:B------:R-:W-:-:S05]  /*1bd0*/  IADD3.X R2, R20, UR35, RZ, P0, !PT ;  /* 0x0000002314027c10 */ /* 0x000fca00087fe4ff */
[----:B------:R-:W-:Y:S01]  /*1be0*/  IMAD R2, R2, UR26, RZ ;  /* 0x0000001a02027c24 */ /* 0x000fe2000f8e02ff */
[----:B------:R-:W-:Y:S02]  /*1bf0*/  UIMAD UR7, UR7, UR61, URZ ;  /* 0x0000003d070772a4 */ /* 0x000fe4000f8e023f */
[----:B------:R-:W-:Y:S01]  /*1c00*/  UIADD3 UR5, -UR11, UR18, UR20 ;  /* 0x000000120b057290 */ /* 0x000fe2000fffe114 */
[----:B-1----:R-:W-:-:S03]  /*1c10*/  SHF.R.S32.HI R10, RZ, 0x1f, R10 ;  /* 0x0000001fff0a7819 */ /* 0x002fc6000001140a */
[----:B------:R-:W-:Y:S01]  /*1c20*/  UIADD3 UR5, UR5, -UR16, URZ ;  /* 0x8000001005057290 */ /* 0x000fe2000fffe03f */
[----:B------:R-:W-:Y:S01]  /*1c30*/  LEA.HI R10, R10, R11, RZ, 0x5 ;  /* 0x0000000b0a0a7211 */ /* 0x000fe200078f28ff */
[----:B------:R-:W-:Y:S02]  /*1c40*/  UIMAD.WIDE UR12, UR12, 0x4, UR14 ;  /* 0x000000040c0c78a5 */ /* 0x000fe4000f8e020e */
[----:B------:R-:W-:Y:S01]  /*1c50*/  USHF.R.S32.HI UR19, URZ, 0x1f, UR5 ;  /* 0x0000001f3f137899 */ /* 0x000fe20008011405 */
[----:B------:R-:W-:Y:S01]  /*1c60*/  ULDC.64 UR14, c[0x0][0x428] ;  /* 0x00010a00000e7ab9 */ /* 0x000fe20000000a00 */
[----:B------:R-:W-:Y:S01]  /*1c70*/  USHF.R.S32.HI UR59, URZ, 0x1f, UR56 ;  /* 0x0000001f3f3b7899 */ /* 0x000fe20008011438 */
[----:B------:R-:W-:Y:S01]  /*1c80*/  SHF.R.S32.HI R10, RZ, 0x5, R10 ;  /* 0x00000005ff0a7819 */ /* 0x000fe2000001140a */
[----:B------:R-:W-:Y:S02]  /*1c90*/  ULEA.HI UR19, UR19, UR5, URZ, 0x7 ;  /* 0x0000000513137291 */ /* 0x000fe4000f8f383f */
[----:B------:R-:W-:-:S04]  /*1ca0*/  UIMAD UR16, UR59, UR14, URZ ;  /* 0x0000000e3b1072a4 */ /* 0x000fc8000f8e023f */
[----:B------:R-:W-:Y:S02]  /*1cb0*/  UIMAD UR15, UR56, UR15, UR16 ;  /* 0x0000000f380f72a4 */ /* 0x000fe4000f8e0210 */
[----:B------:R-:W-:Y:S01]  /*1cc0*/  USHF.R.S32.HI UR19, URZ, 0x7, UR19 ;  /* 0x000000073f137899 */ /* 0x000fe20008011413 */
[----:B------:R-:W-:Y:S01]  /*1cd0*/  BSSY B1, `(.L_x_1171) ;  /* 0x0000b9d000017945 */ /* 0x000fe20003800000 */
[----:B--2---:R-:W-:Y:S02]  /*1ce0*/  IMAD.MOV.U32 R24, RZ, RZ, R4 ;  /* 0x000000ffff187224 */ /* 0x004fe400078e0004 */
[----:B------:R-:W1:Y:S03]  /*1cf0*/  LDC.64 R4, c[0x0][0x420] ;  /* 0x00010800ff047b82 */ /* 0x000e660000000a00 */
[----:B------:R-:W-:-:S03]  /*1d00*/  SHF.R.S32.HI R25, RZ, 0x1f, R24 ;  /* 0x0000001fff197819 */ /* 0x000fc60000011418 */
[----:B------:R-:W-:-:S04]  /*1d10*/  IMAD.WIDE.U32 R6, R0, UR26, R24 ;  /* 0x0000001a00067c25 */ /* 0x000fc8000f8e0018 */
[----:B------:R-:W-:Y:S01]  /*1d20*/  IMAD R0, R0, UR27, R2 ;  /* 0x0000001b00007c24 */ /* 0x000fe2000f8e0202 */
[----:B------:R-:W-:-:S04]  /*1d30*/  IADD3 R8, P0, R6, UR55, RZ ;  /* 0x0000003706087c10 */ /* 0x000fc8000ff1e0ff */
[----:B------:R-:W-:Y:S02]  /*1d40*/  IADD3.X R9, R7, UR46, R0, P0, !PT ;  /* 0x0000002e07097c10 */ /* 0x000fe400087fe400 */
[----:B------:R-:W-:-:S04]  /*1d50*/  IADD3 R6, P0, R24, UR6, RZ ;  /* 0x0000000618067c10 */ /* 0x000fc8000ff1e0ff */
[----:B------:R-:W-:Y:S01]  /*1d60*/  IADD3.X R7, R25, UR50, RZ, P0, !PT ;  /* 0x0000003219077c10 */ /* 0x000fe200087fe4ff */
[C---:B-1----:R-:W-:Y:S01]  /*1d70*/  IMAD R0, R4.reuse, UR35, RZ ;  /* 0x0000002304007c24 */ /* 0x042fe2000f8e02ff */
[----:B------:R-:W-:Y:S01]  /*1d80*/  USHF.L.U32 UR6, UR7, 0x7, URZ ;  /* 0x0000000707067899 */ /* 0x000fe2000800063f */
[----:B------:R-:W-:-:S03]  /*1d90*/  IMAD.WIDE.U32 R6, R4, UR10, R6 ;  /* 0x0000000a04067c25 */ /* 0x000fc6000f8e0006 */
[----:B------:R-:W-:Y:S01]  /*1da0*/  UIADD3 UR32, UP2, UP0, UR36, UR6, UR49 ;  /* 0x0000000624207290 */ /* 0x000fe2000f85e031 */
[----:B------:R-:W-:Y:S01]  /*1db0*/  IMAD R0, R5, UR10, R0 ;  /* 0x0000000a05007c24 */ /* 0x000fe2000f8e0200 */
[----:B------:R-:W-:Y:S01]  /*1dc0*/  USHF.R.S32.HI UR6, URZ, 0x1f, UR6 ;  /* 0x0000001f3f067899 */ /* 0x000fe20008011406 */
[----:B---3--:R-:W-:Y:S01]  /*1dd0*/  IMAD R2, R10, UR7, R14 ;  /* 0x000000070a027c24 */ /* 0x008fe2000f8e020e */
[----:B------:R-:W-:Y:S01]  /*1de0*/  ULDC.64 UR36, c[0x0][0x400] ;  /* 0x0001000000247ab9 */ /* 0x000fe20000000a00 */
[----:B------:R-:W-:Y:S02]  /*1df0*/  IMAD.IADD R7, R7, 0x1, R0 ;  /* 0x0000000107077824 */ /* 0x000fe400078e0200 */
[----:B------:R-:W-:Y:S01]  /*1e00*/  IMAD.U32 R0, RZ, RZ, UR14 ;  /* 0x0000000eff007e24 */ /* 0x000fe2000f8e00ff */
[----:B------:R-:W-:Y:S02]  /*1e10*/  UIADD3.X UR5, UR48, UR6, UR54, UP2, UP0 ;  /* 0x0000000630057290 */ /* 0x000fe400097e0436 */
[----:B------:R-:W-:Y:S01]  /*1e20*/  UIADD3 UR6, UP3, UP2, UR53, UR32, UR57 ;  /* 0x0000002035067290 */ /* 0x000fe2000fa7e039 */
[----:B------:R-:W-:Y:S01]  /*1e30*/  IMAD.WIDE.U32 R6, R0, UR56, R6 ;  /* 0x0000003800067c25 */ /* 0x000fe2000f8e0006 */
[----:B------:R-:W-:Y:S01]  /*1e40*/  UIMAD UR10, UR59, UR28, URZ ;  /* 0x0000001c3b0a72a4 */ /* 0x000fe2000f8e023f */
[----:B------:R-:W-:Y:S01]  /*1e50*/  STL [R1+0x44], R25 ;  /* 0x0000441901007387 */ /* 0x000fe20000100800 */
[----:B------:R-:W-:Y:S01]  /*1e60*/  ULDC.64 UR54, c[0x0][0x478] ;  /* 0x00011e0000367ab9 */ /* 0x000fe20000000a00 */
[----:B------:R-:W-:Y:S01]  /*1e70*/  IMAD.U32 R0, RZ, RZ, UR28 ;  /* 0x0000001cff007e24 */ /* 0x000fe2000f8e00ff */
[----:B------:R-:W-:-:S03]  /*1e80*/  UIADD3.X UR5, UR52, UR5, UR47, UP3, UP2 ;  /* 0x0000000534057290 */ /* 0x000fc60009fe442f */
[----:B------:R-:W-:Y:S01]  /*1e90*/  IMAD.WIDE.U32 R8, R0, UR56, R8 ;  /* 0x0000003800087c25 */ /* 0x000fe2000f8e0008 */
[C---:B------:R-:W-:Y:S01]  /*1ea0*/  IADD3 R0, P0, R2.reuse, UR6, RZ ;  /* 0x0000000602007c10 */ /* 0x040fe2000ff1e0ff */
[----:B------:R-:W-:Y:S02]  /*1eb0*/  UIMAD UR29, UR56, UR29, UR10 ;  /* 0x0000001d381d72a4 */ /* 0x000fe4000f8e020a */
[----:B------:R-:W-:Y:S01]  /*1ec0*/  VIADD R7, R7, UR15 ;  /* 0x0000000f07077c36 */ /* 0x000fe20008000000 */
[----:B------:R-:W-:Y:S01]  /*1ed0*/  LEA.HI.X.SX32 R11, R2, UR5, 0x1, P0 ;  /* 0x00000005020b7c11 */ /* 0x000fe200080f0eff */
[-C--:B------:R-:W-:Y:S01]  /*1ee0*/  IMAD R10, R20, R4.reuse, RZ ;  /* 0x00000004140a7224 */ /* 0x080fe200078e02ff */
[----:B------:R-:W-:Y:S01]  /*1ef0*/  LEA R2, P2, R0, UR36, 0x2 ;  /* 0x0000002400027c11 */ /* 0x000fe2000f8410ff */
[----:B------:R-:W-:-:S04]  /*1f00*/  IMAD.WIDE.U32 R6, R22, R4, R6 ;  /* 0x0000000416067225 */ /* 0x000fc800078e0006 */
[----:B------:R-:W-:Y:S01]  /*1f10*/  IMAD R10, R22, R5, R10 ;  /* 0x00000005160a7224 */ /* 0x000fe200078e020a */
[----:B------:R1:W-:Y:S01]  /*1f20*/  STL [R1+0x3c], R2 ;  /* 0x00003c0201007387 */ /* 0x0003e20000100800 */
[----:B------:R-:W-:Y:S01]  /*1f30*/  VIADD R9, R9, UR29 ;  /* 0x0000001d09097c36 */ /* 0x000fe20008000000 */
[----:B------:R-:W-:Y:S01]  /*1f40*/  LEA R14, P4, R8, UR42, 0x1 ;  /* 0x0000002a080e7c11 */ /* 0x000fe2000f8808ff */
[----:B------:R-:W-:Y:S01]  /*1f50*/  UISETP.LT.AND UP0, UPT, URZ, UR19, UPT ;  /* 0x000000133f00728c */ /* 0x000fe2000bf01270 */
[----:B------:R-:W-:Y:S02]  /*1f60*/  LEA R16, P3, R6, UR40, 0x1 ;  /* 0x0000002806107c11 */ /* 0x000fe4000f8608ff */
[----:B------:R-:W-:Y:S01]  /*1f70*/  LEA.HI.X R0, R0, UR37, R11, 0x2, P2 ;  /* 0x0000002500007c11 */ /* 0x000fe200090f140b */
[----:B------:R-:W-:Y:S01]  /*1f80*/  USEL UR19, URZ, UR19, !UP0 ;  /* 0x000000133f137287 */ /* 0x000fe2000c000000 */
[----:B------:R-:W-:Y:S01]  /*1f90*/  LEA.HI.X R15, R8, UR43, R9, 0x1, P4 ;  /* 0x0000002b080f7c11 */ /* 0x000fe2000a0f0c09 */
[----:B------:R2:W-:Y:S02]  /*1fa0*/  STL [R1+0x54], R14 ;  /* 0x0000540e01007387 */ /* 0x0005e40000100800 */
[----:B------:R-:W-:-:S02]  /*1fb0*/  UISETP.GT.AND UP0, UPT, UR44, UR19, UPT ;  /* 0x000000132c00728c */ /* 0x000fc4000bf04270 */
[----:B------:R2:W-:Y:S04]  /*1fc0*/  STL [R1+0x58], R16 ;  /* 0x0000581001007387 */ /* 0x0005e80000100800 */
[----:B------:R2:W-:Y:S01]  /*1fd0*/  STL [R1+0x38], R0 ;  /* 0x0000380001007387 */ /* 0x0005e20000100800 */
[----:B-1----:R-:W-:-:S03]  /*1fe0*/  IMAD.IADD R2, R7, 0x1, R10 ;  /* 0x0000000107027824 */ /* 0x002fc600078e020a */
[----:B------:R2:W-:Y:S02]  /*1ff0*/  STL [R1+0x50], R15 ;  /* 0x0000500f01007387 */ /* 0x0005e40000100800 */
[----:B------:R-:W-:-:S05]  /*2000*/  LEA.HI.X R21, R6, UR41, R2, 0x1, P3 ;  /* 0x0000002906157c11 */ /* 0x000fca00098f0c02 */
[----:B------:R2:W-:Y:S01]  /*2010*/  STL [R1+0x4c], R21 ;  /* 0x00004c1501007387 */ /* 0x0005e20000100800 */
[----:B------:R-:W-:Y:S01]  /*2020*/  PLOP3.LUT P0, PT, PT, PT, UP0, 0x80, 0x0 ;  /* 0x000000000000781c */ /* 0x000fe20003f0f008 */
[----:B------:R-:W-:Y:S02]  /*2030*/  UIMAD.WIDE UR6, UR39, 0x4, UR54 ;  /* 0x00000004270678a5 */ /* 0x000fe4000f8e0236 */
[----:B------:R-:W-:Y:S01]  /*2040*/  UIADD3 UR10, UR44, -0x1, URZ ;  /* 0xffffffff2c0a7890 */ /* 0x000fe2000fffe03f */
[----:B------:R-:W-:-:S04]  /*2050*/  UMOV UR14, UR12 ;  /* 0x0000000c000e7c82 */ /* 0x000fc80008000000 */
[----:B------:R-:W-:Y:S01]  /*2060*/  UMOV UR16, UR6 ;  /* 0x0000000600107c82 */ /* 0x000fe20008000000 */
        /* <DEDUP_REMOVED lines=21> */
.L_x_1177:
        /* <DEDUP_REMOVED lines=20> */
.L_x_1178:
[----:B------:R-:W-:Y:S01]  /*2300*/  UIMAD UR5, UR38, UR12, URZ ;  /* 0x0000000c260572a4 */ /* 0x000fe2000f8e023f */
[----:B------:R-:W-:Y:S01]  /*2310*/  IMAD.U32 R4, RZ, RZ, UR12 ;  /* 0x0000000cff047e24 */ /* 0x000fe2000f8e00ff */
[----:B------:R-:W-:Y:S01]  /*2320*/  ULDC UR14, c[0x0][0x2d0] ;  /* 0x0000b400000e7ab9 */ /* 0x000fe20000000800 */
[C---:B--2---:R-:W-:Y:S01]  /*2330*/  VIADD R0, R22.reuse, 0x20 ;  /* 0x0000002016007836 */ /* 0x044fe20000000000 */
        /* <DEDUP_REMOVED lines=31> */
.L_x_1180:
[----:B------:R-:W-:Y:S05]  /*2530*/  BSYNC B0 ;  /* 0x0000000000007941 */ /* 0x000fea0003800000 */
.L_x_1179:
        /* <DEDUP_REMOVED lines=14> */
.L_x_1182:
[----:B------:R-:W-:Y:S05]  /*2620*/  BSYNC B0 ;  /* 0x0000000000007941 */ /* 0x000fea0003800000 */
.L_x_1181:
        /* <DEDUP_REMOVED lines=14> */
.L_x_1184:
[----:B------:R-:W-:Y:S05]  /*2710*/  BSYNC B0 ;  /* 0x0000000000007941 */ /* 0x000fea0003800000 */
.L_x_1183:
        /* <DEDUP_REMOVED lines=14> */
.L_x_1186:
[----:B------:R-:W-:Y:S05]  /*2800*/  BSYNC B0 ;  /* 0x0000000000007941 */ /* 0x000fea0003800000 */
.L_x_1185:
[----:B----4-:R-:W-:Y:S01]  /*2810*/  IMAD.U32 R4, RZ, RZ, UR6 ;  /* 0x00000006ff047e24 */ /* 0x010fe2000f8e00ff */
        /* <DEDUP_REMOVED lines=25> */
.L_x_1188:
[----:B------:R-:W-:Y:S05]  /*29b0*/  BSYNC B0 ;  /* 0x0000000000007941 */ /* 0x000fea0003800000 */
.L_x_1187:
        /* <DEDUP_REMOVED lines=14> */
.L_x_1190:
[----:B------:R-:W-:Y:S05]  /*2aa0*/  BSYNC B0 ;  /* 0x0000000000007941 */ /* 0x000fea0003800000 */
.L_x_1189:
        /* <DEDUP_REMOVED lines=14> */
.L_x_1192:
[----:B------:R-:W-:Y:S05]  /*2b90*/  BSYNC B0 ;  /* 0x0000000000007941 */ /* 0x000fea0003800000 */
.L_x_1191:
        /* <DEDUP_REMOVED lines=14> */
.L_x_1176:
        /* <DEDUP_REMOVED lines=33> */
.L_x_1195:
[----:B------:R-:W-:Y:S05]  /*2e90*/  BSYNC B0 ;  /* 0x0000000000007941 */ /* 0x000fea0003800000 */
.L_x_1194:
        /* <DEDUP_REMOVED lines=14> */
.L_x_1197:
[----:B------:R-:W-:Y:S05]  /*2f80*/  BSYNC B0 ;  /* 0x0000000000007941 */ /* 0x000fea0003800000 */
.L_x_1196:
        /* <DEDUP_REMOVED lines=13> */
.L_x_1199:
[----:B------:R-:W-:Y:S05]  /*3060*/  BSYNC B0 ;  /* 0x0000000000007941 */ /* 0x000fea0003800000 */
.L_x_1198:
        /* <DEDUP_REMOVED lines=16> */
.L_x_1201:
[----:B------:R-:W-:Y:S05]  /*3170*/  BSYNC B0 ;  /* 0x0000000000007941 */ /* 0x000fea0003800000 */
.L_x_1200:
        /* <DEDUP_REMOVED lines=19> */
.L_x_1203:
[----:B------:R-:W-:Y:S05]  /*32b0*/  BSYNC B0 ;  /* 0x0000000000007941 */ /* 0x000fea0003800000 */
.L_x_1202:
        /* <DEDUP_REMOVED lines=21> */
.L_x_1205:
[----:B------:R-:W-:Y:S05]  /*3410*/  BSYNC B0 ;  /* 0x0000000000007941 */ /* 0x000fea0003800000 */
.L_x_1204:
        /* <DEDUP_REMOVED lines=21> */
.L_x_1207:
[----:B------:R-:W-:Y:S05]  /*3570*/  BSYNC B0 ;  /* 0x0000000000007941 */ /* 0x000fea0003800000 */
.L_x_1206:
        /* <DEDUP_REMOVED lines=23> */
.L_x_1209:
[----:B------:R-:W-:Y:S05]  /*36f0*/  BSYNC B0 ;  /* 0x0000000000007941 */ /* 0x000fea0003800000 */
.L_x_1208:
[----:B------:R-:W5:Y:S01]  /*3700*/  LDL R21, [R1+0x104] ;  /* 0x0001040001157983 */ /* 0x000f620000100800 */
[----:B------:R-:W-:Y:S01]  /*3710*/  UIMAD UR6, UR38, UR24, URZ ;  /* 0x00000018260672a4 */ /* 0x000fe2000f8e023f */
[----:B---3--:R-:W-:Y:S01]  /*3720*/  IMAD.WIDE.U32 R4, R8, UR20, R24 ;  /* 0x0000001408047c25 */ /* 0x008fe2000f8e0018 */
[----:B------:R-:W-:Y:S01]  /*3730*/  ULDC.64 UR26, c[0x0][0x260] ;  /* 0x00009800001a7ab9 */ /* 0x000fe20000000a00 */
[----:B------:R-:W-:Y:S01]  /*3740*/  BSSY B0, `(.L_x_1210) ;  /* 0x0000028000007945 */ /* 0x000fe20003800000 */
[----:B------:R-:W-:Y:S02]  /*3750*/  UIMAD UR7, UR20, UR25, UR6 ;  /* 0x00000019140772a4 */ /* 0x000fe4000f8e0206 */
[----:B------:R-:W-:Y:S01]  /*3760*/  UIMAD UR6, UR51, -0x80, UR11 ;  /* 0xffffff80330678a4 */ /* 0x000fe2000f8e020b */
[----:B------:R-:W-:-:S03]  /*3770*/  IADD3 R4, P1, R4, UR17, RZ ;  /* 0x0000001104047c10 */ /* 0x000fc6000ff3e0ff */
[----:B------:R-:W-:Y:S02]  /*3780*/  IMAD.U32 R2, RZ, RZ, UR7 ;  /* 0x00000007ff027e24 */ /* 0x000fe4000f8e00ff */
        /* <DEDUP_REMOVED lines=35> */
.L_x_1211:
[----:B------:R-:W-:Y:S05]  /*39c0*/  BSYNC B0 ;  /* 0x0000000000007941 */ /* 0x000fea0003800000 */
.L_x_1210:
        /* <DEDUP_REMOVED lines=23> */
.L_x_1213:
[----:B------:R-:W-:Y:S05]  /*3b40*/  BSYNC B0 ;  /* 0x0000000000007941 */ /* 0x000fea0003800000 */
.L_x_1212:
        /* <DEDUP_REMOVED lines=23> */
.L_x_1215:
[----:B------:R-:W-:Y:S05]  /*3cc0*/  BSYNC B0 ;  /* 0x0000000000007941 */ /* 0x000fea0003800000 */
.L_x_1214:
        /* <DEDUP_REMOVED lines=23> */
.L_x_1217:
[----:B------:R-:W-:Y:S05]  /*3e40*/  BSYNC B0 ;  /* 0x0000000000007941 */ /* 0x000fea0003800000 */
.L_x_1216:
        /* <DEDUP_REMOVED lines=32> */
.L_x_1219:
[----:B------:R-:W-:Y:S05]  /*4050*/  BSYNC B0 ;  /* 0x0000000000007941 */ /* 0x000fea0003800000 */
.L_x_1218:
        /* <DEDUP_REMOVED lines=22> */
.L_x_1221:
[----:B------:R-:W-:Y:S05]  /*41c0*/  BSYNC B0 ;  /* 0x0000000000007941 */ /* 0x000fea0003800000 */
.L_x_1220:
        /* <DEDUP_REMOVED lines=22> */
.L_x_1223:
[----:B------:R-:W-:Y:S05]  /*4330*/  BSYNC B0 ;  /* 0x0000000000007941 */ /* 0x000fea0003800000 */
.L_x_1222:
        /* <DEDUP_REMOVED lines=22> */
.L_x_1225:
[----:B------:R-:W-:Y:S05]  /*44a0*/  BSYNC B0 ;  /* 0x0000000000007941 */ /* 0x000fea0003800000 */
.L_x_1224:
[----:B------:R-:W-:Y:S01]  /*44b0*/  ULDC.64 UR22, c[0x0][0x3c8] ;  /* 0x0000f20000167ab9 */ /* 0x000fe20000000a00 */
[----:B------:R-:W-:Y:S01]  /*44c0*/  USHF.R.S32.HI UR6, URZ, 0x1f, UR56 ;  /* 0x0000001f3f067899 */ /* 0x000fe20008011438 */
[----:B------:R-:W-:Y:S01]  /*44d0*/  ISETP.NE.AND P5, PT, R15, RZ, PT ;  /* 0x000000ff0f00720c */ /* 0x000fe20003fa5270 */
[----:B------:R-:W-:Y:S01]  /*44e0*/  UISETP.NE.U32.AND UP1, UPT, UR22, URZ, UPT ;  /* 0x0000003f1600728c */ /* 0x000fe2000bf25070 */
[----:B------:R-:W-:Y:S01]  /*44f0*/  ISETP.NE.AND P4, PT, R16, RZ, PT ;  /* 0x000000ff1000720c */ /* 0x000fe20003f85270 */
[----:B------:R-:W0:Y:S01]  /*4500*/  LDGDEPBAR ;  /* 0x00000000000079af */ /* 0x000e220000000000 */
[----:B------:R-:W-:Y:S01]  /*4510*/  ISETP.NE.AND P3, PT, R14, RZ, PT ;  /* 0x000000ff0e00720c */ /* 0x000fe20003f65270 */
[----:B------:R-:W-:-:S06]  /*4520*/  UISETP.NE.AND.EX UP1, UPT, UR23, URZ, UPT, UP1 ;  /* 0x0000003f1700728c */ /* 0x000fcc000bf25310 */
[----:B------:R-:W-:-:S05]  /*4530*/  PLOP3.LUT P1, PT, PT, PT, UP1, 0x80, 0x0 ;  /* 0x000000000000781c */ /* 0x000fca0003f2f018 */
[----:B------:R-:W-:Y:S01]  /*4540*/  @UP1 ULDC.64 UR24, c[0x0][0x3d0] ;  /* 0x0000f40000181ab9 */ /* 0x000fe20000000a00 */
[----:B------:R-:W-:Y:S01]  /*4550*/  @UP1 UMOV UR7, UR6 ;  /* 0x0000000600071c82 */ /* 0x000fe20008000000 */
[----:B------:R-:W-:Y:S01]  /*4560*/  @UP1 UIMAD UR5, UR58, UR24, URZ ;  /* 0x000000183a0512a4 */ /* 0x000fe2000f8e023f */
[----:B------:R-:W-:Y:S02]  /*4570*/  @UP1 UMOV UR6, UR56 ;  /* 0x0000003800061c82 */ /* 0x000fe40008000000 */
[----:B------:R-:W-:Y:S02]  /*4580*/  @UP1 UIMAD.WIDE.U32 UR6, UR45, UR24, UR6 ;  /* 0x000000182d0612a5 */ /* 0x000fe4000f8e0006 */
[----:B------:R-:W-:Y:S02]  /*4590*/  @UP1 UIMAD UR5, UR45, UR25, UR5 ;  /* 0x000000192d0512a4 */ /* 0x000fe4000f8e0205 */
[----:B------:R-:W-:Y:S02]  /*45a0*/  @UP1 ULEA UR22, UP0, UR6, UR22, 0x2 ;  /* 0x0000001606161291 */ /* 0x000fe4000f80103f */
[----:B------:R-:W-:Y:S01]  /*45b0*/  @UP1 UIADD3 UR5, UR7, UR5, URZ ;  /* 0x0000000507051290 */ /* 0x000fe2000fffe03f */
[----:B-1----:R-:W-:Y:S01]  /*45c0*/  SHF.R.S32.HI R9, RZ, 0x1f, R21 ;  /* 0x0000001fff097819 */ /* 0x002fe20000011415 */
[----:B------:R-:W-:-:S02]  /*45d0*/  IMAD.MOV.U32 R17, RZ, RZ, 0x7f800000 ;  /* 0x7f800000ff117424 */ /* 0x000fc400078e00ff */
[----:B------:R-:W-:Y:S01]  /*45e0*/  IMAD.MOV.U32 R13, RZ, RZ, 0x7f800000 ;  /* 0x7f800000ff0d7424 */ /* 0x000fe200078e00ff */
[----:B------:R-:W-:Y:S01]  /*45f0*/  @UP1 ULEA.HI.X UR23, UR6, UR23, UR5, 0x2, UP0 ;  /* 0x0000001706171291 */ /* 0x000fe200080f1405 */
[----:B------:R-:W-:Y:S01]  /*4600*/  IMAD.U32 R4, RZ, RZ, UR22 ;  /* 0x00000016ff047e24 */ /* 0x000fe2000f8e00ff */
[----:B--234-:R-:W-:Y:S01]  /*4610*/  SHF.L.U64.HI R0, R21, 0x2, R9 ;  /* 0x0000000215007819 */ /* 0x01cfe20000010209 */
[----:B------:R-:W-:Y:S01]  /*4620*/  IMAD.MOV.U32 R12, RZ, RZ, 0x7f800000 ;  /* 0x7f800000ff0c7424 */ /* 0x000fe200078e00ff */
[----:B------:R-:W-:Y:S01]  /*4630*/  SHF.R.S32.HI R2, RZ, 0x1f, R11 ;  /* 0x0000001fff027819 */ /* 0x000fe2000001140b */
[----:B------:R-:W-:Y:S01]  /*4640*/  IMAD.MOV.U32 R10, RZ, RZ, 0x7f800000 ;  /* 0x7f800000ff0a7424 */ /* 0x000fe200078e00ff */
[----:B------:R-:W-:Y:S01]  /*4650*/  @UP1 ULDC UR5, c[0x0][0x2e8] ;  /* 0x0000ba0000051ab9 */ /* 0x000fe20000000800 */
[----:B------:R-:W-:Y:S02]  /*4660*/  IMAD.U32 R5, RZ, RZ, UR23 ;  /* 0x00000017ff057e24 */ /* 0x000fe4000f8e00ff */
[----:B------:R-:W-:-:S02]  /*4670*/  VIADD R184, R191, 0x2000 ;  /* 0x00002000bfb87836 */ /* 0x000fc40000000000 */
[----:B------:R-:W-:Y:S01]  /*4680*/  VIADD R190, R192, 0x2000 ;  /* 0x00002000c0be7836 */ /* 0x000fe20000000000 */
[----:B------:R1:W2:Y:S01]  /*4690*/  @P1 LDG.E R8, desc[UR8][R4.64] ;  /* 0x0000000804081981 */ /* 0x0002a2000c1e1900 */
[----:B------:R-:W-:Y:S01]  /*46a0*/  IMAD.MOV.U32 R195, RZ, RZ, 0x20 ;  /* 0x00000020ffc37424 */ /* 0x000fe200078e00ff */
[----:B------:R-:W-:Y:S01]  /*46b0*/  CS2R R126, SRZ ;  /* 0x00000000007e7805 */ /* 0x000fe2000001ff00 */
[----:B------:R-:W-:Y:S01]  /*46c0*/  IMAD.MOV.U32 R194, RZ, RZ, 0x40 ;  /* 0x00000040ffc27424 */ /* 0x000fe200078e00ff */
        /* <DEDUP_REMOVED lines=20> */
[----:B------:R-:W-:Y:S01]  /*4810*/  CS2R R88, SRZ ;  /* 0x0000000000587805 */ /* 0x000fe2000001ff00 */
[----:B-1----:R-:W-:Y:S01]  /*4820*/  IMAD.SHL.U32 R4, R21, 0x4, RZ ;  /* 0x0000000415047824 */ /* 0x002fe200078e00ff */
[----:B------:R-:W-:-:S02]  /*4830*/  CS2R R86, SRZ ;  /* 0x0000000000567805 */ /* 0x000fc4000001ff00 */
[----:B------:R-:W-:Y:S02]  /*4840*/  CS2R R84, SRZ ;  /* 0x0000000000547805 */ /* 0x000fe4000001ff00 */
[----:B------:R-:W-:Y:S02]  /*4850*/  CS2R R78, SRZ ;  /* 0x00000000004e7805 */ /* 0x000fe4000001ff00 */
[----:B------:R-:W-:Y:S02]  /*4860*/  CS2R R76, SRZ ;  /* 0x00000000004c7805 */ /* 0x000fe4000001ff00 */
[----:B------:R-:W-:Y:S02]  /*4870*/  IADD3 R4, P2, R4, UR14, RZ ;  /* 0x0000000e04047c10 */ /* 0x000fe4000ff5e0ff */
[----:B------:R-:W-:Y:S02]  /*4880*/  CS2R R82, SRZ ;  /* 0x0000000000527805 */ /* 0x000fe4000001ff00 */
[----:B------:R-:W-:-:S02]  /*4890*/  CS2R R80, SRZ ;  /* 0x0000000000507805 */ /* 0x000fc4000001ff00 */
[----:B------:R-:W-:Y:S02]  /*48a0*/  CS2R R74, SRZ ;  /* 0x00000000004a7805 */ /* 0x000fe4000001ff00 */
[----:B------:R-:W-:Y:S02]  /*48b0*/  IADD3.X R5, R0, UR13, RZ, P2, !PT ;  /* 0x0000000d00057c10 */ /* 0x000fe400097fe4ff */
[----:B------:R-:W-:Y:S02]  /*48c0*/  CS2R R72, SRZ ;  /* 0x0000000000487805 */ /* 0x000fe4000001ff00 */
[C---:B------:R-:W-:Y:S02]  /*48d0*/  @!P6 LEA R6, P2, R11.reuse, UR14, 0x2 ;  /* 0x0000000e0b06ec11 */ /* 0x040fe4000f8410ff */
[----:B------:R-:W-:Y:S02]  /*48e0*/  CS2R R70, SRZ ;  /* 0x0000000000467805 */ /* 0x000fe4000001ff00 */
[----:B------:R-:W-:Y:S01]  /*48f0*/  CS2R R68, SRZ ;  /* 0x0000000000447805 */ /* 0x000fe2000001ff00 */
[----:B------:R-:W3:Y:S01]  /*4900*/  @!P5 LDG.E R17, desc[UR8][R4.64] ;  /* 0x000000080411d981 */ /* 0x000ee2000c1e1900 */
[----:B------:R-:W-:Y:S01]  /*4910*/  @!P6 LEA.HI.X R7, R11, UR13, R2, 0x2, P2 ;  /* 0x0000000d0b07ec11 */ /* 0x000fe200090f1402 */
[----:B------:R-:W-:Y:S01]  /*4920*/  IMAD.SHL.U32 R2, R21, 0x4, RZ ;  /* 0x0000000415027824 */ /* 0x000fe200078e00ff */
[----:B------:R-:W-:Y:S01]  /*4930*/  ULDC UR23, c[0x0][0x2d0] ;  /* 0x0000b40000177ab9 */ /* 0x000fe20000000800 */
[----:B------:R-:W4:Y:S01]  /*4940*/  @!P4 LDG.E R13, desc[UR8][R4.64+0x20] ;  /* 0x00002008040dc981 */ /* 0x000f22000c1e1900 */
[----:B------:R-:W-:Y:S01]  /*4950*/  ULDC UR24, c[0x0][0x2dc] ;  /* 0x0000b70000187ab9 */ /* 0x000fe20000000800 */
[----:B------:R-:W-:-:S02]  /*4960*/  ULDC UR7, c[0x0][0x2ec] ;  /* 0x0000bb0000077ab9 */ /* 0x000fc40000000800 */
[----:B------:R1:W5:Y:S04]  /*4970*/  @!P3 LDG.E R12, desc[UR8][R4.64+0x100] ;  /* 0x00010008040cb981 */ /* 0x000368000c1e1900 */
[----:B------:R-:W5:Y:S01]  /*4980*/  @!P6 LDG.E R10, desc[UR8][R6.64] ;  /* 0x00000008060ae981 */ /* 0x000f62000c1e1900 */
[----:B-1----:R-:W-:-:S05]  /*4990*/  VIADD R4, R21, 0x1 ;  /* 0x0000000115047836 */ /* 0x002fca0000000000 */
[----:B------:R-:W-:Y:S04]  /*49a0*/  STL [R1+0xf0], R4 ;  /* 0x0000f00401007387 */ /* 0x000fe80000100800 */
[----:B------:R1:W-:Y:S04]  /*49b0*/  STL [R1+0xec], R2 ;  /* 0x0000ec0201007387 */ /* 0x0003e80000100800 */
[----:B-1----:R-:W5:Y:S01]  /*49c0*/  LDL R2, [R1+0x144] ;  /* 0x0001440001027983 */ /* 0x002f620000100800 */
[----:B------:R-:W2:Y:S01]  /*49d0*/  @P1 MUFU.RCP R0, UR5 ;  /* 0x0000000500001d08 */ /* 0x000ea20008001000 */
[----:B------:R-:W-:-:S02]  /*49e0*/  SEL R184, R184, R191, !P0 ;  /* 0x000000bfb8b87207 */ /* 0x000fc40004000000 */
[----:B------:R-:W-:Y:S01]  /*49f0*/  SEL R190, R190, R192, !P0 ;  /* 0x000000c0bebe7207 */ /* 0x000fe20004000000 */
[----:B------:R-:W-:Y:S01]  /*4a00*/  UMOV UR5, URZ ;  /* 0x0000003f00057c82 */ /* 0x000fe20008000000 */
[----:B------:R-:W-:Y:S02]  /*4a10*/  LEA R184, R184, UR4, 0x1 ;  /* 0x00000004b8b87c11 */ /* 0x000fe4000f8e08ff */
[----:B------:R-:W-:Y:S01]  /*4a20*/  LEA R190, R190, UR4, 0x1 ;  /* 0x00000004bebe7c11 */ /* 0x000fe2000f8e08ff */
[----:B------:R-:W-:Y:S01]  /*4a30*/  UIADD3 UR22, UR20, 0x80, URZ ;  /* 0x0000008014167890 */ /* 0x000fe2000fffe03f */
[----:B--2---:R-:W-:-:S05]  /*4a40*/  @P1 FMUL.FTZ R0, R8, R0 ;  /* 0x0000000008001220 */ /* 0x004fca0000410000 */
[----:B------:R-:W-:Y:S01]  /*4a50*/  @P1 R2UR UR6, R0 ;  /* 0x00000000000612ca */ /* 0x000fe200000e0000 */
[----:B------:R-:W-:Y:S01]  /*4a60*/  IMAD.U32 R0, RZ, RZ, UR51 ;  /* 0x00000033ff007e24 */ /* 0x000fe2000f8e00ff */
[----:B---3--:R-:W-:Y:S04]  /*4a70*/  STL [R1+0xe0], R17 ;  /* 0x0000e01101007387 */ /* 0x008fe80000100800 */
[----:B----4-:R-:W-:Y:S04]  /*4a80*/  STL [R1+0xe4], R13 ;  /* 0x0000e40d01007387 */ /* 0x010fe80000100800 */
[----:B-----5:R1:W-:Y:S04]  /*4a90*/  STL [R1+0xd8], R12 ;  /* 0x0000d80c01007387 */ /* 0x0203e80000100800 */
[----:B------:R-:W-:Y:S01]  /*4aa0*/  STL [R1+0xdc], R10 ;  /* 0x0000dc0a01007387 */ /* 0x000fe20000100800 */
[----:B------:R-:W-:Y:S01]  /*4ab0*/  IMAD R11, R0, 0x80, R2 ;  /* 0x00000080000b7824 */ /* 0x000fe200078e0202 */
[----:B------:R-:W-:-:S03]  /*4ac0*/  SHF.L.U64.HI R2, R21, 0x2, R9 ;  /* 0x0000000215027819 */ /* 0x000fc60000010209 */
[C---:B-1----:R-:W-:Y:S02]  /*4ad0*/  VIADD R12, R11.reuse, 0x38 ;  /* 0x000000380b0c7836 */ /* 0x042fe40000000000 */
[C---:B------:R-:W-:Y:S01]  /*4ae0*/  VIADD R16, R11.reuse, 0x31 ;  /* 0x000000310b107836 */ /* 0x040fe20000000000 */
[----:B------:R-:W-:Y:S01]  /*4af0*/  STL [R1+0x34], R11 ;  /* 0x0000340b01007387 */ /* 0x000fe20000100800 */
[C---:B------:R-:W-:Y:S02]  /*4b00*/  VIADD R15, R11.reuse, 0x30 ;  /* 0x000000300b0f7836 */ /* 0x040fe40000000000 */
[C---:B------:R-:W-:Y:S01]  /*4b10*/  VIADD R14, R11.reuse, 0x29 ;  /* 0x000000290b0e7836 */ /* 0x040fe20000000000 */
[----:B------:R-:W-:Y:S01]  /*4b20*/  STL [R1+0xe8], R2 ;  /* 0x0000e80201007387 */ /* 0x000fe20000100800 */
[----:B------:R-:W-:-:S03]  /*4b30*/  VIADD R17, R11, 0x21 ;  /* 0x000000210b117836 */ /* 0x000fc60000000000 */
[----:B------:R-:W-:Y:S01]  /*4b40*/  STL [R1+0x94], R12 ;  /* 0x0000940c01007387 */ /* 0x000fe20000100800 */
[----:B------:R-:W-:-:S03]  /*4b50*/  VIADD R13, R11, 0x28 ;  /* 0x000000280b0d7836 */ /* 0x000fc60000000000 */
[----:B------:R-:W-:Y:S01]  /*4b60*/  STL [R1+0x8c], R16 ;  /* 0x00008c1001007387 */ /* 0x000fe20000100800 */
[----:B------:R-:W-:-:S03]  /*4b70*/  VIADD R18, R11, 0x20 ;  /* 0x000000200b127836 */ /* 0x000fc60000000000 */
[----:B------:R-:W-:Y:S04]  /*4b80*/  STL [R1+0x88], R15 ;  /* 0x0000880f01007387 */ /* 0x000fe80000100800 */
[----:B------:R-:W-:Y:S04]  /*4b90*/  STL [R1+0x60], R14 ;  /* 0x0000600e01007387 */ /* 0x000fe80000100800 */
[----:B------:R1:W-:Y:S01]  /*4ba0*/  STL [R1+0x84], R17 ;  /* 0x0000841101007387 */ /* 0x0003e20000100800 */
[----:B------:R-:W-:-:S03]  /*4bb0*/  VIADD R19, R11, 0x11 ;  /* 0x000000110b137836 */ /* 0x000fc60000000000 */
[----:B------:R-:W-:Y:S04]  /*4bc0*/  STL [R1+0x5c], R13 ;  /* 0x00005c0d01007387 */ /* 0x000fe80000100800 */
[----:B------:R2:W-:Y:S01]  /*4bd0*/  STL [R1+0x80], R18 ;  /* 0x0000801201007387 */ /* 0x0005e20000100800 */
[C---:B------:R-:W-:Y:S02]  /*4be0*/  VIADD R0, R11.reuse, 0x21 ;  /* 0x000000210b007836 */ /* 0x040fe40000000000 */
[----:B-1----:R-:W-:-:S05]  /*4bf0*/  VIADD R17, R11, 0x19 ;  /* 0x000000190b117836 */ /* 0x002fca0000000000 */
[----:B------:R1:W-:Y:S01]  /*4c00*/  STL [R1+0x7c], R17 ;  /* 0x00007c1101007387 */ /* 0x0003e20000100800 */
[----:B--2---:R-:W-:-:S05]  /*4c10*/  VIADD R18, R11, 0x18 ;  /* 0x000000180b127836 */ /* 0x004fca0000000000 */
[----:B------:R2:W-:Y:S04]  /*4c20*/  STL [R1+0x78], R18 ;  /* 0x0000781201007387 */ /* 0x0005e80000100800 */
[----:B------:R3:W-:Y:S01]  /*4c30*/  STL [R1+0x74], R19 ;  /* 0x0000741301007387 */ /* 0x0007e20000100800 */
[C---:B------:R-:W-:Y:S02]  /*4c40*/  VIADD R2, R11.reuse, 0x20 ;  /* 0x000000200b027836 */ /* 0x040fe40000000000 */
[----:B-1----:R-:W-:-:S05]  /*4c50*/  VIADD R17, R11, 0x10 ;  /* 0x000000100b117836 */ /* 0x002fca0000000000 */
[----:B------:R1:W-:Y:S01]  /*4c60*/  STL [R1+0x70], R17 ;  /* 0x0000701101007387 */ /* 0x0003e20000100800 */
[C---:B--2---:R-:W-:Y:S02]  /*4c70*/  VIADD R18, R11.reuse, 0x9 ;  /* 0x000000090b127836 */ /* 0x044fe40000000000 */
[----:B---3--:R-:W-:-:S03]  /*4c80*/  VIADD R19, R11, 0x8 ;  /* 0x000000080b137836 */ /* 0x008fc60000000000 */
[----:B------:R2:W-:Y:S01]  /*4c90*/  STL [R1+0x6c], R18 ;  /* 0x00006c1201007387 */ /* 0x0005e20000100800 */
[----:B------:R-:W-:-:S03]  /*4ca0*/  VIADD R4, R11, 0x19 ;  /* 0x000000190b047836 */ /* 0x000fc60000000000 */
[----:B------:R-:W-:Y:S01]  /*4cb0*/  STL [R1+0x68], R19 ;  /* 0x0000681301007387 */ /* 0x000fe20000100800 */
[C---:B------:R-:W-:Y:S02]  /*4cc0*/  VIADD R5, R11.reuse, 0x18 ;  /* 0x000000180b057836 */ /* 0x040fe40000000000 */
[C---:B------:R-:W-:Y:S02]  /*4cd0*/  VIADD R6, R11.reuse, 0x11 ;  /* 0x000000110b067836 */ /* 0x040fe40000000000 */
[C---:B------:R-:W-:Y:S02]  /*4ce0*/  VIADD R7, R11.reuse, 0x10 ;  /* 0x000000100b077836 */ /* 0x040fe40000000000 */
[C---:B------:R-:W-:Y:S02]  /*4cf0*/  VIADD R8, R11.reuse, 0x9 ;  /* 0x000000090b087836 */ /* 0x040fe40000000000 */
[C---:B-1----:R-:W-:Y:S02]  /*4d00*/  VIADD R17, R11.reuse, 0x1 ;  /* 0x000000010b117836 */ /* 0x042fe40000000000 */
[----:B------:R-:W-:-:S02]  /*4d10*/  VIADD R9, R11, 0x8 ;  /* 0x000000080b097836 */ /* 0x000fc40000000000 */
[C---:B------:R-:W-:Y:S01]  /*4d20*/  VIADD R10, R11.reuse, 0x1 ;  /* 0x000000010b0a7836 */ /* 0x040fe20000000000 */
[----:B------:R1:W-:Y:S01]  /*4d30*/  STL [R1+0x64], R17 ;  /* 0x0000641101007387 */ /* 0x0003e20000100800 */
[----:B--2---:R-:W-:Y:S01]  /*4d40*/  I2FP.F32.S32 R18, R11 ;  /* 0x0000000b00127245 */ /* 0x004fe20000201400 */
[----:B------:R-:W-:-:S04]  /*4d50*/  VIADD R11, R11, 0x39 ;  /* 0x000000390b0b7836 */ /* 0x000fc80000000000 */
[----:B------:R-:W-:Y:S01]  /*4d60*/  STL [R1+0xa0], R18 ;  /* 0x0000a01201007387 */ /* 0x000fe20000100800 */
[----:B-1----:R-:W-:Y:S02]  /*4d70*/  I2FP.F32.S32 R17, R0 ;  /* 0x0000000000117245 */ /* 0x002fe40000201400 */
[----:B------:R-:W-:Y:S02]  /*4d80*/  I2FP.F32.S32 R0, R2 ;  /* 0x0000000200007245 */ /* 0x000fe40000201400 */
[----:B------:R-:W-:Y:S01]  /*4d90*/  I2FP.F32.S32 R2, R4 ;  /* 0x0000000400027245 */ /* 0x000fe20000201400 */
[----:B------:R-:W-:Y:S04]  /*4da0*/  STL [R1+0xc4], R17 ;  /* 0x0000c41101007387 */ /* 0x000fe80000100800 */
[----:B------:R-:W-:Y:S04]  /*4db0*/  STL [R1+0x90], R11 ;  /* 0x0000900b01007387 */ /* 0x000fe80000100800 */
[----:B------:R1:W-:Y:S01]  /*4dc0*/  STL [R1+0xc0], R0 ;  /* 0x0000c00001007387 */ /* 0x0003e20000100800 */
[----:B------:R-:W-:-:S03]  /*4dd0*/  I2FP.F32.S32 R4, R7 ;  /* 0x0000000700047245 */ /* 0x000fc60000201400 */
[----:B------:R2:W-:Y:S01]  /*4de0*/  STL [R1+0xbc], R2 ;  /* 0x0000bc0201007387 */ /* 0x0005e20000100800 */
[----:B-1----:R-:W-:Y:S02]  /*4df0*/  I2FP.F32.S32 R0, R5 ;  /* 0x0000000500007245 */ /* 0x002fe40000201400 */
[----:B--2---:R-:W-:-:S03]  /*4e00*/  I2FP.F32.S32 R2, R6 ;  /* 0x0000000600027245 */ /* 0x004fc60000201400 */
[----:B------:R1:W-:Y:S04]  /*4e10*/  STL [R1+0xb8], R0 ;  /* 0x0000b80001007387 */ /* 0x0003e80000100800 */
        /* <DEDUP_REMOVED lines=13> */
[----:B------:R-:W-:Y:S01]  /*4ef0*/  STL [R1+0xcc], R4 ;  /* 0x0000cc0401007387 */ /* 0x000fe20000100800 */
[----:B-1----:R-:W-:Y:S02]  /*4f00*/  I2FP.F32.S32 R0, R13 ;  /* 0x0000000d00007245 */ /* 0x002fe40000201400 */
[----:B--2---:R-:W-:-:S03]  /*4f10*/  I2FP.F32.S32 R2, R12 ;  /* 0x0000000c00027245 */ /* 0x004fc60000201400 */
[----:B------:R1:W-:Y:S04]  /*4f20*/  STL [R1+0xc8], R0 ;  /* 0x0000c80001007387 */ /* 0x0003e80000100800 */
[----:B------:R2:W-:Y:S01]  /*4f30*/  STL [R1+0x9c], R2 ;  /* 0x00009c0201007387 */ /* 0x0005e20000100800 */
[----:B-1----:R-:W-:-:S05]  /*4f40*/  I2FP.F32.S32 R0, R11 ;  /* 0x0000000b00007245 */ /* 0x002fca0000201400 */
[----:B------:R2:W-:Y:S04]  /*4f50*/  STL [R1+0x98], R0 ;  /* 0x0000980001007387 */ /* 0x0005e80000100800 */
[----:B------:R2:W-:Y:S01]  /*4f60*/  STL [R1+0x48], R196 ;  /* 0x000048c401007387 */ /* 0x0005e20000100800 */
[----:B------:R-:W-:Y:S01]  /*4f70*/  @UP1 UMOV UR5, UR6 ;  /* 0x0000000600051c82 */ /* 0x000fe20008000000 */
[----:B------:R-:W-:-:S05]  /*4f80*/  ULDC UR6, c[0x0][0x39c] ;  /* 0x0000e70000067ab9 */ /* 0x000fca0000000800 */
.L_x_1228:
[----:B--2---:R-:W2:Y:S01]  /*4f90*/  LDL R0, [R1+0x100] ;  /* 0x0001000001007983 */ /* 0x004ea20000100800 */
[----:B------:R-:W-:Y:S02]  /*4fa0*/  UIADD3 UR17, UR18, 0x80, UR20 ;  /* 0x0000008012117890 */ /* 0x000fe4000fffe014 */
[----:B------:R-:W-:Y:S01]  /*4fb0*/  USHF.L.U32 UR12, UR10, 0x7, URZ ;  /* 0x000000070a0c7899 */ /* 0x000fe2000800063f */
[----:B------:R-:W0:Y:S01]  /*4fc0*/  LDGDEPBAR ;  /* 0x00000000000079af */ /* 0x000e220000000000 */
[----:B------:R-:W-:Y:S07]  /*4fd0*/  UIADD3 UR17, UR17, -UR11, URZ ;  /* 0x8000000b11117290 */ /* 0x000fee000fffe03f */
[----:B------:R-:W-:Y:S01]  /*4fe0*/  STL [R1+0x1c4], R98 ;  /* 0x0001c46201007387 */ /* 0x000fe20000100800 */
[----:B------:R-:W-:Y:S03]  /*4ff0*/  UISETP.GE.AND UP0, UPT, UR12, UR17, UPT ;  /* 0x000000110c00728c */ /* 0x000fe6000bf06270 */
[----:B------:R-:W-:Y:S01]  /*5000*/  STL [R1+0x1c0], R97 ;  /* 0x0001c06101007387 */ /* 0x000fe20000100800 */
[----:B------:R-:W-:Y:S03]  /*5010*/  UISETP.LT.AND UP0, UPT, UR22, UR11, UP0 ;  /* 0x0000000b1600728c */ /* 0x000fe60008701270 */
        /* <DEDUP_REMOVED lines=17> */
[----:B------:R1:W-:Y:S04]  /*5130*/  STL [R1+0x178], R79 ;  /* 0x0001784f01007387 */ /* 0x0003e80000100800 */
[----:B------:R3:W-:Y:S04]  /*5140*/  STL [R1+0x174], R78 ;  /* 0x0001744e01007387 */ /* 0x0007e80000100800 */
[----:B------:R-:W-:Y:S04]  /*5150*/  STL [R1+0x170], R77 ;  /* 0x0001704d01007387 */ /* 0x000fe80000100800 */
[----:B------:R-:W-:Y:S04]  /*5160*/  STL [R1+0x16c], R76 ;  /* 0x00016c4c01007387 */ /* 0x000fe80000100800 */
[----:B------:R4:W-:Y:S04]  /*5170*/  STL [R1+0x168], R75 ;  /* 0x0001684b01007387 */ /* 0x0009e80000100800 */
[----:B------:R4:W-:Y:S04]  /*5180*/  STL [R1+0x164], R74 ;  /* 0x0001644a01007387 */ /* 0x0009e80000100800 */
[----:B------:R4:W-:Y:S04]  /*5190*/  STL [R1+0x160], R73 ;  /* 0x0001604901007387 */ /* 0x0009e80000100800 */
[----:B------:R-:W-:Y:S04]  /*51a0*/  STL [R1+0x15c], R72 ;  /* 0x00015c4801007387 */ /* 0x000fe80000100800 */
[----:B------:R-:W-:Y:S04]  /*51b0*/  STL [R1+0x158], R71 ;  /* 0x0001584701007387 */ /* 0x000fe80000100800 */
[----:B------:R-:W-:Y:S04]  /*51c0*/  STL [R1+0x154], R70 ;  /* 0x0001544601007387 */ /* 0x000fe80000100800 */
[----:B------:R-:W-:Y:S04]  /*51d0*/  STL [R1+0x150], R69 ;  /* 0x0001504501007387 */ /* 0x000fe80000100800 */
[----:B------:R-:W-:Y:S04]  /*51e0*/  STL [R1+0x14c], R68 ;  /* 0x00014c4401007387 */ /* 0x000fe80000100800 */
[----:B------:R-:W-:Y:S04]  /*51f0*/  STL [R1+0x148], R3 ;  /* 0x0001480301007387 */ /* 0x000fe80000100800 */
[----:B-1----:R-:W2:Y:S04]  /*5200*/  LDL R79, [R1+0xf0] ;  /* 0x0000f000014f7983 */ /* 0x002ea80000100800 */
[----:B---3--:R-:W3:Y:S04]  /*5210*/  LDL R78, [R1+0xe0] ;  /* 0x0000e000014e7983 */ /* 0x008ee80000100800 */
[----:B----4-:R-:W4:Y:S04]  /*5220*/  LDL R75, [R1+0xa0] ;  /* 0x0000a000014b7983 */ /* 0x010f280000100800 */
[----:B------:R-:W4:Y:S04]  /*5230*/  LDL R74, [R1+0x34] ;  /* 0x00003400014a7983 */ /* 0x000f280000100800 */
[----:B------:R-:W4:Y:S04]  /*5240*/  LDL R77, [R1+0xe4] ;  /* 0x0000e400014d7983 */ /* 0x000f280000100800 */
[----:B------:R-:W4:Y:S01]  /*5250*/  LDL R73, [R1+0x64] ;  /* 0x0000640001497983 */ /* 0x000f220000100800 */
[----:B------:R-:W-:Y:S04]  /*5260*/  DEPBAR.LE SB0, 0x0 ;  /* 0x000080000000791a */ /* 0x000fe80000000000 */
[----:B------:R-:W-:Y:S06]  /*5270*/  BAR.SYNC.DEFER_BLOCKING 0x0 ;  /* 0x0000000000007b1d */ /* 0x000fec0000010000 */
[----:B------:R-:W-:Y:S08]  /*5280*/  LDSM.16.M88.4 R64, [R190] ;  /* 0x00000000be40783b */ /* 0x000ff00000000200 */
[----:B------:R-:W1:Y:S08]  /*5290*/  LDSM.16.M88.4 R16, [R187+UR4+0xc000] ;  /* 0x00c00004bb10783b */ /* 0x000e700008000200 */
[----:B------:R-:W1:Y:S08]  /*52a0*/  LDSM.16.M88.4 R60, [R190+0x2000] ;  /* 0x00200000be3c783b */ /* 0x000e700000000200 */
[----:B------:R-:W1:Y:S08]  /*52b0*/  LDSM.16.M88.4 R32, [R187+UR4+0xc800] ;  /* 0x00c80004bb20783b */ /* 0x000e700008000200 */
[----:B------:R-:W1:Y:S08]  /*52c0*/  LDSM.16.M88.4 R48, [R187+UR4+0xd000] ;  /* 0x00d00004bb30783b */ /* 0x000e700008000200 */
[----:B------:R-:W2:Y:S01]  /*52d0*/  LDSM.16.M88.4 R132, [R187+UR4+0xd800] ;  /* 0x00d80004bb84783b */ /* 0x000ea20008000200 */
[-C--:B-1----:R-:W-:Y:S07]  /*52e0*/  HMMA.16816.F32.BF16 R4, R64, R16.reuse, RZ ;  /* 0x000000104004723c */ /* 0x082fee00000418ff */
[----:B------:R-:W-:Y:S01]  /*52f0*/  LDSM.16.M88.4 R140, [R189] ;  /* 0x00000000bd8c783b */ /* 0x000fe20000000200 */
[C---:B------:R-:W-:Y:S07]  /*5300*/  HMMA.16816.F32.BF16 R8, R60.reuse, R16, RZ ;  /* 0x000000103c08723c */ /* 0x040fee00000418ff */
[----:B------:R-:W-:Y:S01]  /*5310*/  LDSM.16.M88.4 R148, [R189+0x800] ;  /* 0x00080000bd94783b */ /* 0x000fe20000000200 */
[-C--:B------:R-:W-:Y:S07]  /*5320*/  HMMA.16816.F32.BF16 R12, R60, R18.reuse, RZ ;  /* 0x000000123c0c723c */ /* 0x080fee00000418ff */
[----:B------:R-:W-:Y:S01]  /*5330*/  LDSM.16.M88.4 R152, [R189+0x1000] ;  /* 0x00100000bd98783b */ /* 0x000fe20000000200 */
[C---:B------:R-:W-:Y:S07]  /*5340*/  HMMA.16816.F32.BF16 R16, R64.reuse, R18, RZ ;  /* 0x000000124010723c */ /* 0x040fee00000418ff */
[----:B------:R-:W-:Y:S01]  /*5350*/  LDSM.16.M88.4 R156, [R189+0x1800] ;  /* 0x00180000bd9c783b */ /* 0x000fe20000000200 */
[-C--:B------:R-:W-:Y:S06]  /*5360*/  HMMA.16816.F32.BF16 R20, R64, R32.reuse, RZ ;  /* 0x000000204014723c */ /* 0x080fec00000418ff */
[C---:B------:R-:W-:Y:S01]  /*5370*/  HMMA.16816.F32.BF16 R24, R60.reuse, R32, RZ ;  /* 0x000000203c18723c */ /* 0x040fe200000418ff */
[----:B------:R-:W-:Y:S05]  /*5380*/  LDSM.16.M88.4 R164, [R186] ;  /* 0x00000000baa4783b */ /* 0x000fea0000000200 */
[-C--:B------:R-:W-:Y:S03]  /*5390*/  HMMA.16816.F32.BF16 R28, R60, R34.reuse, RZ ;  /* 0x000000223c1c723c */ /* 0x080fe600000418ff */
[----:B------:R-:W-:Y:S03]  /*53a0*/  LDSM.16.M88.4 R168, [R186+0x1000] ;  /* 0x00100000baa8783b */ /* 0x000fe60000000200 */
[C---:B------:R-:W-:Y:S05]  /*53b0*/  HMMA.16816.F32.BF16 R32, R64.reuse, R34, RZ ;  /* 0x000000224020723c */ /* 0x040fea00000418ff */
[----:B------:R-:W-:Y:S01]  /*53c0*/  LDSM.16.M88.4 R172, [R186+0x1800] ;  /* 0x00180000baac783b */ /* 0x000fe20000000200 */
[-C--:B------:R-:W-:Y:S06]  /*53d0*/  HMMA.16816.F32.BF16 R36, R64, R48.reuse, RZ ;  /* 0x000000304024723c */ /* 0x080fec00000418ff */
[C---:B------:R-:W-:Y:S01]  /*53e0*/  HMMA.16816.F32.BF16 R40, R60.reuse, R48, RZ ;  /* 0x000000303c28723c */ /* 0x040fe200000418ff */
[----:B------:R-:W-:Y:S05]  /*53f0*/  LDSM.16.M88.4 R180, [R188] ;  /* 0x00000000bcb4783b */ /* 0x000fea0000000200 */
[-C--:B------:R-:W-:Y:S01]  /*5400*/  HMMA.16816.F32.BF16 R44, R60, R50.reuse, RZ ;  /* 0x000000323c2c723c */ /* 0x080fe200000418ff */
[----:B--2---:R-:W-:Y:S05]  /*5410*/  R2P PR, R0, 0x6 ;  /* 0x0000000600007804 */ /* 0x004fea0000000000 */
[C---:B------:R-:W-:Y:S01]  /*5420*/  HMMA.16816.F32.BF16 R48, R64.reuse, R50, RZ ;  /* 0x000000324030723c */ /* 0x040fe200000418ff */
[----:B------:R-:W-:Y:S01]  /*5430*/  PLOP3.LUT P0, PT, PT, PT, UP0, 0x80, 0x0 ;  /* 0x000000000000781c */ /* 0x000fe20003f0f008 */
[----:B------:R-:W-:Y:S03]  /*5440*/  UISETP.GT.AND UP0, UPT, UR10, UR19, UPT ;  /* 0x000000130a00728c */ /* 0x000fe6000bf04270 */
[----:B------:R-:W-:Y:S01]  /*5450*/  SEL R2, R195, 0xffffffe0, !P1 ;  /* 0xffffffe0c3027807 */ /* 0x000fe20004800000 */
[-C--:B------:R-:W-:Y:S01]  /*5460*/  HMMA.16816.F32.BF16 R52, R64, R132.reuse, RZ ;  /* 0x000000844034723c */ /* 0x080fe200000418ff */
[----:B------:R-:W-:Y:S04]  /*5470*/  SEL R185, R194, 0xffffffc0, !P2 ;  /* 0xffffffc0c2b97807 */ /* 0x000fe80005000000 */
[C---:B------:R-:W-:Y:S01]  /*5480*/  IADD3 R0, R190.reuse, R2, RZ ;  /* 0x00000002be007210 */ /* 0x040fe20007ffe0ff */
[C---:B------:R-:W-:Y:S04]  /*5490*/  HMMA.16816.F32.BF16 R56, R60.reuse, R132, RZ ;  /* 0x000000843c38723c */ /* 0x040fe800000418ff */
[----:B------:R-:W1:Y:S02]  /*54a0*/  LDSM.16.M88.4 R136, [R0] ;  /* 0x000000000088783b */ /* 0x000e640000000200 */
[-C--:B------:R-:W-:Y:S01]  /*54b0*/  HMMA.16816.F32.BF16 R60, R60, R134.reuse, RZ ;  /* 0x000000863c3c723c */ /* 0x080fe200000418ff */
[-C--:B------:R-:W-:Y:S05]  /*54c0*/  IADD3 R132, R190, R185.reuse, RZ ;  /* 0x000000b9be847210 */ /* 0x080fea0007ffe0ff */
[----:B------:R2:W1:Y:S01]  /*54d0*/  LDSM.16.M88.4 R144, [R0+0x2000] ;  /* 0x002000000090783b */ /* 0x0004620000000200 */
[----:B------:R-:W-:Y:S07]  /*54e0*/  HMMA.16816.F32.BF16 R64, R64, R134, RZ ;  /* 0x000000864040723c */ /* 0x000fee00000418ff */
[----:B------:R-:W4:Y:S08]  /*54f0*/  LDSM.16.M88.4 R160, [R132] ;  /* 0x0000000084a0783b */ /* 0x000f300000000200 */
[----:B------:R-:W4:Y:S01]  /*5500*/  LDSM.16.M88.4 R132, [R132+0x2000] ;  /* 0x002000008484783b */ /* 0x000f220000000200 */
[----:B--2---:R-:W-:Y:S07]  /*5510*/  IADD3 R0, R0, R185, RZ ;  /* 0x000000b900007210 */ /* 0x004fee0007ffe0ff */
[----:B------:R-:W-:Y:S01]  /*5520*/  LDSM.16.M88.4 R176, [R0] ;  /* 0x0000000000b0783b */ /* 0x000fe20000000200 */
        /* <DEDUP_REMOVED lines=11> */
[-C--:B------:R-:W-:Y:S05]  /*55e0*/  HMMA.16816.F32.BF16 R36, R136, R152.reuse, R36 ;  /* 0x000000988824723c */ /* 0x080fea0000041824 */
[----:B------:R-:W-:Y:S01]  /*55f0*/  IADD3 R150, R2, R148, RZ ;  /* 0x0000009402967210 */ /* 0x000fe20007ffe0ff */
[C---:B------:R-:W-:Y:S06]  /*5600*/  HMMA.16816.F32.BF16 R40, R144.reuse, R152, R40 ;  /* 0x000000989028723c */ /* 0x040fec0000041828 */
[-C--:B------:R-:W-:Y:S06]  /*5610*/  HMMA.16816.F32.BF16 R44, R144, R154.reuse, R44 ;  /* 0x0000009a902c723c */ /* 0x080fec000004182c */
[C---:B------:R-:W-:Y:S06]  /*5620*/  HMMA.16816.F32.BF16 R48, R136.reuse, R154, R48 ;  /* 0x0000009a8830723c */ /* 0x040fec0000041830 */
[-C--:B------:R-:W-:Y:S06]  /*5630*/  HMMA.16816.F32.BF16 R52, R136, R156.reuse, R52 ;  /* 0x0000009c8834723c */ /* 0x080fec0000041834 */
[C---:B------:R-:W-:Y:S04]  /*5640*/  HMMA.16816.F32.BF16 R56, R144.reuse, R156, R56 ;  /* 0x0000009c9038723c */ /* 0x040fe80000041838 */
[----:B---3--:R-:W-:Y:S02]  /*5650*/  FSETP.NEU.FTZ.AND P2, PT, R78, -INF , PT ;  /* 0xff8000004e00780b */ /* 0x008fe40003f5d000 */
[-C--:B------:R-:W-:Y:S06]  /*5660*/  HMMA.16816.F32.BF16 R60, R144, R158.reuse, R60 ;  /* 0x0000009e903c723c */ /* 0x080fec000004183c */
[----:B------:R-:W-:Y:S01]  /*5670*/  HMMA.16816.F32.BF16 R64, R136, R158, R64 ;  /* 0x0000009e8840723c */ /* 0x000fe20000041840 */
[----:B------:R2:W3:Y:S03]  /*5680*/  LDSM.16.M88.4 R136, [R0+0x2000] ;  /* 0x002000000088783b */ /* 0x0004e60000000200 */
[----:B----4-:R-:W-:Y:S02]  /*5690*/  FSETP.NEU.FTZ.AND P1, PT, R77, -INF , PT ;  /* 0xff8000004d00780b */ /* 0x010fe40003f3d000 */
[-C--:B------:R-:W-:Y:S06]  /*56a0*/  HMMA.16816.F32.BF16 R4, R160, R164.reuse, R4 ;  /* 0x000000a4a004723c */ /* 0x080fec0000041804 */
[C---:B------:R-:W-:Y:S06]  /*56b0*/  HMMA.16816.F32.BF16 R8, R132.reuse, R164, R8 ;  /* 0x000000a48408723c */ /* 0x040fec0000041808 */
[-C--:B------:R-:W-:Y:S06]  /*56c0*/  HMMA.16816.F32.BF16 R12, R132, R166.reuse, R12 ;  /* 0x000000a6840c723c */ /* 0x080fec000004180c */
[C---:B------:R-:W-:Y:S01]  /*56d0*/  HMMA.16816.F32.BF16 R16, R160.reuse, R166, R16 ;  /* 0x000000a6a010723c */ /* 0x040fe20000041810 */
[----:B--2---:R-:W-:Y:S04]  /*56e0*/  MOV R0, UR11 ;  /* 0x0000000b00007c02 */ /* 0x004fe80008000f00 */
[----:B------:R-:W-:Y:S01]  /*56f0*/  IADD3 R0, R0, -UR18, R79 ;  /* 0x8000001200007c10 */ /* 0x000fe2000fffe04f */
[-C--:B-1----:R-:W-:Y:S05]  /*5700*/  HMMA.16816.F32.BF16 R20, R160, R140.reuse, R20 ;  /* 0x0000008ca014723c */ /* 0x082fea0000041814 */
[----:B------:R-:W-:Y:S01]  /*5710*/  @!P0 IADD3 R0, R0, UR12, RZ ;  /* 0x0000000c00008c10 */ /* 0x000fe2000fffe0ff */
        /* <DEDUP_REMOVED lines=24> */
[----:B------:R-:W1:Y:S01]  /*58a0*/  MUFU.TANH R76, R10 ;  /* 0x0000000a004c7308 */ /* 0x000e620000002400 */
        /* <DEDUP_REMOVED lines=9> */
[----:B------:R-:W-:Y:S01]  /*5940*/  MUFU.TANH R246, R9 ;  /* 0x0000000900f67308 */ /* 0x000fe20000002400 */
[----:B-1----:R-:W-:Y:S01]  /*5950*/  STL [R1+0x30], R76 ;  /* 0x0000304c01007387 */ /* 0x002fe20000100800 */
[----:B------:R-:W-:Y:S03]  /*5960*/  MOV R10, 0x40 ;  /* 0x00000040000a7802 */ /* 0x000fe60000000f00 */
[----:B------:R-:W2:Y:S01]  /*5970*/  LDL R71, [R1+0xa4] ;  /* 0x0000a40001477983 */ /* 0x000ea20000100800 */
[C---:B------:R-:W-:Y:S04]  /*5980*/  @!P0 VIADDMNMX R10, R0.reuse, R10, UR11, PT ;  /* 0x0000000b000a8e46 */ /* 0x040fe8000b80010a */
[----:B------:R-:W-:Y:S10]  /*5990*/  MUFU.TANH R68, R6 ;  /* 0x0000000600447308 */ /* 0x000ff40000002400 */
[----:B-----5:R-:W-:Y:S10]  /*59a0*/  MUFU.TANH R218, R19 ;  /* 0x0000001300da7308 */ /* 0x020ff40000002400 */
[----:B------:R1:W-:Y:S10]  /*59b0*/  MUFU.TANH R3, R7 ;  /* 0x0000000700037308 */ /* 0x0003f40000002400 */
[----:B------:R-:W-:Y:S10]  /*59c0*/  MUFU.TANH R219, R18 ;  /* 0x0000001200db7308 */ /* 0x000ff40000002400 */
[----:B------:R-:W3:Y:S01]  /*59d0*/  MUFU.TANH R72, R11 ;  /* 0x0000000b00487308 */ /* 0x000ee20000002400 */
[----:B-1----:R-:W1:Y:S09]  /*59e0*/  LDSM.16.M88.4 R4, [R188+0x800] ;  /* 0x00080000bc04783b */ /* 0x002e720000000200 */
[----:B------:R-:W-:Y:S10]  /*59f0*/  MUFU.TANH R247, R8 ;  /* 0x0000000800f77308 */ /* 0x000ff40000002400 */
[----:B------:R-:W4:Y:S01]  /*5a00*/  MUFU.TANH R70, R14 ;  /* 0x0000000e00467308 */ /* 0x000f220000002400 */
[----:B---3--:R-:W-:Y:S01]  /*5a10*/  STL [R1+0xc], R72 ;  /* 0x00000c4801007387 */ /* 0x008fe20000100800 */
[----:B------:R-:W-:Y:S01]  /*5a20*/  FMUL.FTZ R11, R77, 1.4426950216293334961 ;  /* 0x3fb8aa3b4d0b7820 */ /* 0x000fe20000410000 */
[----:B------:R-:W-:Y:S04]  /*5a30*/  MOV R77, 0x8 ;  /* 0x00000008004d7802 */ /* 0x000fe80000000f00 */
[----:B------:R-:W-:Y:S03]  /*5a40*/  FSEL R11, R11, RZ, P1 ;  /* 0x000000ff0b0b7208 */ /* 0x000fe60000800000 */
[----:B------:R3:W-:Y:S10]  /*5a50*/  MUFU.TANH R244, R13 ;  /* 0x0000000d00f47308 */ /* 0x0007f40000002400 */
[----:B------:R-:W3:Y:S01]  /*5a60*/  MUFU.TANH R69, R15 ;  /* 0x0000000f00457308 */ /* 0x000ee20000002400 */
[----:B----4-:R-:W-:Y:S01]  /*5a70*/  STL [R1+0x8], R70 ;  /* 0x0000084601007387 */ /* 0x010fe20000100800 */
[----:B------:R-:W-:Y:S04]  /*5a80*/  @!P0 VIMNMX R14, R0, UR11, PT ;  /* 0x0000000b000e8c48 */ /* 0x000fe8000bfe0100 */
[-C--:B------:R-:W-:Y:S04]  /*5a90*/  @!P0 ISETP.GE.AND P3, PT, R74, R14.reuse, PT ;  /* 0x0000000e4a00820c */ /* 0x080fe80003f66270 */
[----:B------:R4:W-:Y:S01]  /*5aa0*/  MUFU.TANH R92, R16 ;  /* 0x00000010005c7308 */ /* 0x0009e20000002400 */
[-C--:B-1----:R-:W-:Y:S03]  /*5ab0*/  HMMA.16816.F32.BF16 R20, R176, R4.reuse, R20 ;  /* 0x00000004b014723c */ /* 0x082fe60000041814 */
[----:B------:R-:W-:Y:S02]  /*5ac0*/  @!P0 ISETP.GE.AND P1, PT, R73, R14, PT ;  /* 0x0000000e4900820c */ /* 0x000fe40003f26270 */
[----:B---3--:R-:W-:Y:S01]  /*5ad0*/  @!P0 VIADDMNMX R13, R0, R77, UR11, PT ;  /* 0x0000000b000d8e46 */ /* 0x008fe2000b80014d */
[C---:B------:R-:W-:Y:S03]  /*5ae0*/  HMMA.16816.F32.BF16 R24, R136.reuse, R4, R24 ;  /* 0x000000048818723c */ /* 0x040fe60000041818 */
[----:B------:R1:W-:Y:S01]  /*5af0*/  MUFU.TANH R245, R12 ;  /* 0x0000000c00f57308 */ /* 0x0003e20000002400 */
[----:B------:R-:W-:Y:S04]  /*5b00*/  STL [R1+0x4], R69 ;  /* 0x0000044501007387 */ /* 0x000fe80000100800 */
[----:B------:R-:W3:Y:S03]  /*5b10*/  LDL R9, [R1+0xd8] ;  /* 0x0000d80001097983 */ /* 0x000ee60000100800 */
[C---:B------:R-:W-:Y:S01]  /*5b20*/  FFMA.FTZ R4, R75.reuse, UR5, R98 ;  /* 0x000000054b047c23 */ /* 0x040fe20008010062 */
[----:B------:R-:W-:Y:S01]  /*5b30*/  FFMA.FTZ R5, R75, UR5, R68 ;  /* 0x000000054b057c23 */ /* 0x000fe20008010044 */
[----:B------:R-:W-:Y:S01]  /*5b40*/  MUFU.TANH R91, R17 ;  /* 0x00000011005b7308 */ /* 0x000fe20000002400 */
[----:B------:R-:W3:Y:S01]  /*5b50*/  LDL R15, [R1+0xdc] ;  /* 0x0000dc00010f7983 */ /* 0x000ee20000100800 */
[----:B----4-:R-:W-:Y:S01]  /*5b60*/  MOV R16, 0x48 ;  /* 0x0000004800107802 */ /* 0x010fe20000000f00 */
[-C--:B------:R-:W-:Y:S03]  /*5b70*/  HMMA.16816.F32.BF16 R28, R136, R6.reuse, R28 ;  /* 0x00000006881c723c */ /* 0x080fe6000004181c */
[----:B------:R-:W-:Y:S02]  /*5b80*/  @!P0 FSEL R4, R4, -INF , !P3 ;  /* 0xff80000004048808 */ /* 0x000fe40005800000 */
[----:B------:R-:W-:Y:S01]  /*5b90*/  @!P0 ISETP.GE.AND P3, PT, R74, R10, PT ;  /* 0x0000000a4a00820c */ /* 0x000fe20003f66270 */
[----:B------:R-:W-:Y:S01]  /*5ba0*/  FMUL.FTZ R23, R23, UR6 ;  /* 0x0000000617177c20 */ /* 0x000fe20008410000 */
[----:B------:R-:W-:Y:S01]  /*5bb0*/  FMUL.FTZ R22, R22, UR6 ;  /* 0x0000000616167c20 */ /* 0x000fe20008410000 */
[----:B------:R-:W-:Y:S01]  /*5bc0*/  FMUL.FTZ R20, R20, UR6 ;  /* 0x0000000614147c20 */ /* 0x000fe20008410000 */
[C---:B------:R-:W-:Y:S01]  /*5bd0*/  HMMA.16816.F32.BF16 R32, R176.reuse, R6, R32 ;  /* 0x00000006b020723c */ /* 0x040fe20000041820 */
[----:B------:R4:W-:Y:S03]  /*5be0*/  MUFU.TANH R214, R23 ;  /* 0x0000001700d67308 */ /* 0x0009e60000002400 */
[----:B------:R-:W-:Y:S01]  /*5bf0*/  FMUL.FTZ R26, R26, UR6 ;  /* 0x000000061a1a7c20 */ /* 0x000fe20008410000 */
[----:B------:R-:W-:Y:S01]  /*5c00*/  FMUL.FTZ R25, R25, UR6 ;  /* 0x0000000619197c20 */ /* 0x000fe20008410000 */
[----:B------:R-:W-:Y:S01]  /*5c10*/  FMUL.FTZ R24, R24, UR6 ;  /* 0x0000000618187c20 */ /* 0x000fe20008410000 */
[----:B------:R-:W-:Y:S01]  /*5c20*/  FMUL.FTZ R21, R21, UR6 ;  /* 0x0000000615157c20 */ /* 0x000fe20008410000 */
[----:B-1----:R-:W-:Y:S03]  /*5c30*/  FMUL.FTZ R12, R78, 1.4426950216293334961 ;  /* 0x3fb8aa3b4e0c7820 */ /* 0x002fe60000410000 */
[----:B------:R1:W1:Y:S01]  /*5c40*/  MUFU.TANH R19, R26 ;  /* 0x0000001a00137308 */ /* 0x0002620000002400 */
[----:B------:R-:W-:Y:S01]  /*5c50*/  @!P0 VIADDMNMX R0, R0, R16, UR11, PT ;  /* 0x0000000b00008e46 */ /* 0x000fe2000b800110 */
[----:B------:R-:W-:Y:S01]  /*5c60*/  FMUL.FTZ R27, R27, UR6 ;  /* 0x000000061b1b7c20 */ /* 0x000fe20008410000 */
[----:B------:R-:W-:Y:S02]  /*5c70*/  FSEL R12, R12, RZ, P2 ;  /* 0x000000ff0c0c7208 */ /* 0x000fe40001000000 */
[-C--:B------:R-:W-:Y:S01]  /*5c80*/  @!P0 ISETP.GE.AND P2, PT, R74, R13.reuse, PT ;  /* 0x0000000d4a00820c */ /* 0x080fe20003f46270 */
[----:B------:R-:W-:Y:S04]  /*5c90*/  FMUL.FTZ R28, R28, UR6 ;  /* 0x000000061c1c7c20 */ /* 0x000fe80008410000 */
[----:B------:R1:W-:Y:S01]  /*5ca0*/  MUFU.TANH R236, R25 ;  /* 0x0000001900ec7308 */ /* 0x0003e20000002400 */
[----:B----4-:R-:W4:Y:S01]  /*5cb0*/  LDL R23, [R1+0xac] ;  /* 0x0000ac0001177983 */ /* 0x010f220000100800 */
[----:B------:R-:W-:Y:S01]  /*5cc0*/  FFMA.FTZ R4, R4, UR7, -R12 ;  /* 0x0000000704047c23 */ /* 0x000fe2000801080c */
[----:B------:R-:W-:Y:S01]  /*5cd0*/  @!P0 FSEL R5, R5, -INF , !P2 ;  /* 0xff80000005058808 */ /* 0x000fe20005000000 */
[----:B------:R-:W-:Y:S01]  /*5ce0*/  FMUL.FTZ R29, R29, UR6 ;  /* 0x000000061d1d7c20 */ /* 0x000fe20008410000 */
[----:B------:R-:W-:Y:S01]  /*5cf0*/  FMUL.FTZ R31, R31, UR6 ;  /* 0x000000061f1f7c20 */ /* 0x000fe20008410000 */
[----:B------:R-:W-:Y:S01]  /*5d00*/  FMUL.FTZ R30, R30, UR6 ;  /* 0x000000061e1e7c20 */ /* 0x000fe20008410000 */
[----:B------:R-:W-:Y:S03]  /*5d10*/  FMUL.FTZ R32, R32, UR6 ;  /* 0x0000000620207c20 */ /* 0x000fe60008410000 */
[----:B------:R1:W-:Y:S02]  /*5d20*/  MUFU.TANH R237, R24 ;  /* 0x0000001800ed7308 */ /* 0x0003e40000002400 */
[----:B-1----:R-:W4:Y:S01]  /*5d30*/  LDL R26, [R1+0xa8] ;  /* 0x0000a800011a7983 */ /* 0x002f220000100800 */
[----:B------:R-:W-:Y:S01]  /*5d40*/  FMUL.FTZ R33, R33, UR6 ;  /* 0x0000000621217c20 */ /* 0x000fe20008410000 */
[----:B------:R-:W-:Y:S01]  /*5d50*/  FMUL.FTZ R34, R34, UR6 ;  /* 0x0000000622227c20 */ /* 0x000fe20008410000 */
[----:B------:R-:W-:Y:S01]  /*5d60*/  FMUL.FTZ R35, R35, UR6 ;  /* 0x0000000623237c20 */ /* 0x000fe20008410000 */
[----:B------:R-:W-:Y:S04]  /*5d70*/  FFMA.FTZ R5, R5, UR7, -R11 ;  /* 0x0000000705057c23 */ /* 0x000fe8000801080b */
[----:B------:R-:W-:Y:S01]  /*5d80*/  MUFU.TANH R86, R32 ;  /* 0x0000002000567308 */ /* 0x000fe20000002400 */
[----:B------:R-:W4:Y:S09]  /*5d90*/  LDL R25, [R1+0x68] ;  /* 0x0000680001197983 */ /* 0x000f320000100800 */
[----:B------:R1:W-:Y:S01]  /*5da0*/  MUFU.TANH R215, R22 ;  /* 0x0000001600d77308 */ /* 0x0003e20000002400 */
[----:B------:R-:W4:Y:S04]  /*5db0*/  LDL R24, [R1+0x6c] ;  /* 0x00006c0001187983 */ /* 0x000f280000100800 */
[----:B------:R-:W-:Y:S05]  /*5dc0*/  STL [R1], R19 ;  /* 0x0000001301007387 */ /* 0x000fea0000100800 */
[----:B------:R1:W-:Y:S01]  /*5dd0*/  MUFU.EX2 R194, R5 ;  /* 0x0000000500c27308 */ /* 0x0003e20000000800 */
[----:B------:R-:W4:Y:S09]  /*5de0*/  LDL R18, [R1+0xb0] ;  /* 0x0000b00001127983 */ /* 0x000f320000100800 */
[----:B------:R1:W-:Y:S02]  /*5df0*/  MUFU.TANH R90, R20 ;  /* 0x00000014005a7308 */ /* 0x0003e40000002400 */
[----:B-1----:R-:W4:Y:S08]  /*5e00*/  LDL R22, [R1+0x70] ;  /* 0x0000700001167983 */ /* 0x002f300000100800 */
[----:B------:R-:W-:Y:S01]  /*5e10*/  MUFU.TANH R85, R33 ;  /* 0x0000002100557308 */ /* 0x000fe20000002400 */
[----:B------:R-:W-:Y:S09]  /*5e20*/  FFMA.FTZ R5, R75, UR5, R76 ;  /* 0x000000054b057c23 */ /* 0x000ff2000801004c */
[----:B------:R1:W4:Y:S01]  /*5e30*/  MUFU.TANH R89, R21 ;  /* 0x0000001500597308 */ /* 0x0003220000002400 */
[----:B------:R-:W4:Y:S09]  /*5e40*/  LDL R20, [R1+0xb4] ;  /* 0x0000b40001147983 */ /* 0x000f320000100800 */
[----:B------:R-:W-:Y:S10]  /*5e50*/  MUFU.TANH R205, R34 ;  /* 0x0000002200cd7308 */ /* 0x000ff40000002400 */
[----:B------:R2:W-:Y:S01]  /*5e60*/  MUFU.EX2 R152, R4 ;  /* 0x0000000400987308 */ /* 0x0005e20000000800 */
[----:B-1----:R-:W4:Y:S09]  /*5e70*/  LDL R21, [R1+0x74] ;  /* 0x0000740001157983 */ /* 0x002f320000100800 */
[----:B------:R-:W-:Y:S10]  /*5e80*/  MUFU.TANH R204, R35 ;  /* 0x0000002300cc7308 */ /* 0x000ff40000002400 */
[----:B------:R-:W1:Y:S10]  /*5e90*/  MUFU.TANH R252, R27 ;  /* 0x0000001b00fc7308 */ /* 0x000e740000002400 */
[----:B------:R-:W1:Y:S10]  /*5ea0*/  MUFU.TANH R235, R28 ;  /* 0x0000001c00eb7308 */ /* 0x000e740000002400 */
[----:B------:R-:W-:Y:S10]  /*5eb0*/  MUFU.TANH R233, R29 ;  /* 0x0000001d00e97308 */ /* 0x000ff40000002400 */
[----:B------:R-:W-:Y:S10]  /*5ec0*/  MUFU.TANH R250, R31 ;  /* 0x0000001f00fa7308 */ /* 0x000ff40000002400 */
[----:B------:R-:W1:Y:S01]  /*5ed0*/  MUFU.TANH R251, R30 ;  /* 0x0000001e00fb7308 */ /* 0x000e620000002400 */
[C---:B--2---:R-:W-:Y:S01]  /*5ee0*/  FFMA.FTZ R8, R71.reuse, UR5, R97 ;  /* 0x0000000547087c23 */ /* 0x044fe20008010061 */
[----:B------:R-:W-:Y:S04]  /*5ef0*/  FFMA.FTZ R4, R71, UR5, R3 ;  /* 0x0000000547047c23 */ /* 0x000fe80008010003 */
[----:B------:R-:W-:Y:S02]  /*5f00*/  @!P0 FSEL R8, R8, -INF , !P1 ;  /* 0xff80000008088808 */ /* 0x000fe40004800000 */
[-C--:B------:R-:W-:Y:S03]  /*5f10*/  @!P0 ISETP.GE.AND P1, PT, R73, R13.reuse, PT ;  /* 0x0000000d4900820c */ /* 0x080fe60003f26270 */
[----:B------:R-:W-:Y:S01]  /*5f20*/  FFMA.FTZ R8, R8, UR7, -R12 ;  /* 0x0000000708087c23 */ /* 0x000fe2000801080c */
[----:B------:R-:W-:Y:S03]  /*5f30*/  @!P0 FSEL R4, R4, -INF , !P1 ;  /* 0xff80000004048808 */ /* 0x000fe60004800000 */
[----:B------:R-:W-:Y:S02]  /*5f40*/  MUFU.EX2 R151, R8 ;  /* 0x0000000800977308 */ /* 0x000fe40000000800 */
[----:B------:R-:W-:Y:S08]  /*5f50*/  FFMA.FTZ R4, R4, UR7, -R11 ;  /* 0x0000000704047c23 */ /* 0x000ff0000801080b */
[----:B------:R2:W-:Y:S02]  /*5f60*/  MUFU.EX2 R195, R4 ;  /* 0x0000000400c37308 */ /* 0x0005e40000000800 */
[----:B--2---:R-:W-:Y:S05]  /*5f70*/  FFMA.FTZ R4, R75, UR5, R247 ;  /* 0x000000054b047c23 */ /* 0x004fea00080100f7 */
[----:B------:R-:W-:Y:S02]  /*5f80*/  @!P0 FSEL R4, R4, -INF , !P3 ;  /* 0xff80000004048808 */ /* 0x000fe40005800000 */
[C---:B---3--:R-:W-:Y:S01]  /*5f90*/  FSETP.NEU.FTZ.AND P2, PT, R9.reuse, -INF , PT ;  /* 0xff8000000900780b */ /* 0x048fe20003f5d000 */
[----:B------:R-:W-:Y:S01]  /*5fa0*/  FMUL.FTZ R9, R9, 1.4426950216293334961 ;  /* 0x3fb8aa3b09097820 */ /* 0x000fe20000410000 */
[C---:B------:R-:W-:Y:S01]  /*5fb0*/  FMUL.FTZ R8, R15.reuse, 1.4426950216293334961 ;  /* 0x3fb8aa3b0f087820 */ /* 0x040fe20000410000 */
[----:B------:R-:W-:Y:S01]  /*5fc0*/  FSETP.NEU.FTZ.AND P1, PT, R15, -INF , PT ;  /* 0xff8000000f00780b */ /* 0x000fe20003f3d000 */
[----:B------:R-:W-:Y:S02]  /*5fd0*/  FFMA.FTZ R15, R71, UR5, R246 ;  /* 0x00000005470f7c23 */ /* 0x000fe400080100f6 */
[----:B------:R-:W-:Y:S02]  /*5fe0*/  FSEL R9, R9, RZ, P2 ;  /* 0x000000ff09097208 */ /* 0x000fe40001000000 */
[----:B------:R-:W-:Y:S02]  /*5ff0*/  FSEL R8, R8, RZ, P1 ;  /* 0x000000ff08087208 */ /* 0x000fe40000800000 */
[----:B------:R-:W-:Y:S01]  /*6000*/  @!P0 ISETP.GE.AND P1, PT, R73, R10, PT ;  /* 0x0000000a4900820c */ /* 0x000fe20003f26270 */
[--C-:B------:R-:W-:Y:S01]  /*6010*/  FFMA.FTZ R4, R4, UR7, -R9.reuse ;  /* 0x0000000704047c23 */ /* 0x100fe20008010809 */
[-C--:B------:R-:W-:Y:S02]  /*6020*/  @!P0 ISETP.GE.AND P2, PT, R74, R0.reuse, PT ;  /* 0x000000004a00820c */ /* 0x080fe40003f46270 */
[----:B------:R-:W-:Y:S01]  /*6030*/  @!P0 FSEL R15, R15, -INF , !P1 ;  /* 0xff8000000f0f8808 */ /* 0x000fe20004800000 */
[----:B------:R2:W-:Y:S01]  /*6040*/  MUFU.EX2 R229, R4 ;  /* 0x0000000400e57308 */ /* 0x0005e20000000800 */
[----:B------:R-:W-:Y:S02]  /*6050*/  @!P0 FSEL R5, R5, -INF , !P2 ;  /* 0xff80000005058808 */ /* 0x000fe40005000000 */
[----:B------:R-:W-:Y:S01]  /*6060*/  @!P0 ISETP.GE.AND P1, PT, R73, R0, PT ;  /* 0x000000004900820c */ /* 0x000fe20003f26270 */
[----:B------:R-:W-:Y:S02]  /*6070*/  FFMA.FTZ R15, R15, UR7, -R9 ;  /* 0x000000070f0f7c23 */ /* 0x000fe40008010809 */
[----:B------:R-:W-:Y:S04]  /*6080*/  FFMA.FTZ R5, R5, UR7, -R8 ;  /* 0x0000000705057c23 */ /* 0x000fe80008010808 */
[----:B------:R4:W-:Y:S10]  /*6090*/  MUFU.EX2 R228, R15 ;  /* 0x0000000f00e47308 */ /* 0x0009f40000000800 */
[----:B------:R3:W-:Y:S01]  /*60a0*/  MUFU.EX2 R249, R5 ;  /* 0x0000000500f97308 */ /* 0x0007e20000000800 */
[----:B--2---:R-:W-:Y:S05]  /*60b0*/  FFMA.FTZ R4, R71, UR5, R72 ;  /* 0x0000000547047c23 */ /* 0x004fea0008010048 */
[----:B------:R-:W-:Y:S01]  /*60c0*/  @!P0 FSEL R4, R4, -INF , !P1 ;  /* 0xff80000004048808 */ /* 0x000fe20004800000 */
[----:B----4-:R-:W-:Y:S01]  /*60d0*/  FFMA.FTZ R15, R23, UR5, R69 ;  /* 0x00000005170f7c23 */ /* 0x010fe20008010045 */
[----:B------:R-:W-:Y:S03]  /*60e0*/  FFMA.FTZ R16, R26, UR5, R70 ;  /* 0x000000051a107c23 */ /* 0x000fe60008010046 */
[--C-:B------:R-:W-:Y:S04]  /*60f0*/  FFMA.FTZ R4, R4, UR7, -R8.reuse ;  /* 0x0000000704047c23 */ /* 0x100fe80008010808 */
[----:B------:R2:W-:Y:S01]  /*6100*/  MUFU.EX2 R248, R4 ;  /* 0x0000000400f87308 */ /* 0x0005e20000000800 */
[----:B---3--:R-:W-:Y:S01]  /*6110*/  FFMA.FTZ R5, R26, UR5, R245 ;  /* 0x000000051a057c23 */ /* 0x008fe200080100f5 */
[C---:B------:R-:W-:Y:S02]  /*6120*/  @!P0 ISETP.GE.AND P1, PT, R25.reuse, R10, PT ;  /* 0x0000000a1900820c */ /* 0x040fe40003f26270 */
[----:B------:R-:W-:Y:S02]  /*6130*/  @!P0 ISETP.GE.AND P2, PT, R25, R0, PT ;  /* 0x000000001900820c */ /* 0x000fe40003f46270 */
[----:B------:R-:W-:Y:S02]  /*6140*/  @!P0 FSEL R5, R5, -INF , !P1 ;  /* 0xff80000005058808 */ /* 0x000fe40004800000 */
[----:B------:R-:W-:Y:S02]  /*6150*/  @!P0 FSEL R16, R16, -INF , !P2 ;  /* 0xff80000010108808 */ /* 0x000fe40005000000 */
[----:B------:R-:W-:Y:S01]  /*6160*/  @!P0 ISETP.GE.AND P1, PT, R24, R10, PT ;  /* 0x0000000a1800820c */ /* 0x000fe20003f26270 */
[--C-:B------:R-:W-:Y:S01]  /*6170*/  FFMA.FTZ R5, R5, UR7, -R9.reuse ;  /* 0x0000000705057c23 */ /* 0x100fe20008010809 */
[-C--:B------:R-:W-:Y:S01]  /*6180*/  @!P0 ISETP.GE.AND P2, PT, R25, R13.reuse, PT ;  /* 0x0000000d1900820c */ /* 0x080fe20003f46270 */
[----:B------:R-:W-:Y:S02]  /*6190*/  FFMA.FTZ R16, R16, UR7, -R8 ;  /* 0x0000000710107c23 */ /* 0x000fe40008010808 */
[----:B------:R3:W-:Y:S01]  /*61a0*/  MUFU.EX2 R225, R5 ;  /* 0x0000000500e17308 */ /* 0x0007e20000000800 */
[----:B--2---:R-:W-:Y:S05]  /*61b0*/  FFMA.FTZ R4, R23, UR5, R244 ;  /* 0x0000000517047c23 */ /* 0x004fea00080100f4 */
[----:B------:R-:W-:Y:S04]  /*61c0*/  @!P0 FSEL R4, R4, -INF , !P1 ;  /* 0xff80000004048808 */ /* 0x000fe80004800000 */
[----:B------:R2:W-:Y:S01]  /*61d0*/  MUFU.EX2 R243, R16 ;  /* 0x0000001000f37308 */ /* 0x0005e20000000800 */
[----:B------:R-:W-:Y:S01]  /*61e0*/  @!P0 ISETP.GE.AND P1, PT, R24, R0, PT ;  /* 0x000000001800820c */ /* 0x000fe20003f26270 */
[----:B------:R-:W-:Y:S03]  /*61f0*/  FFMA.FTZ R17, R4, UR7, -R9 ;  /* 0x0000000704117c23 */ /* 0x000fe60008010809 */
[----:B------:R-:W-:Y:S02]  /*6200*/  @!P0 FSEL R15, R15, -INF , !P1 ;  /* 0xff8000000f0f8808 */ /* 0x000fe40004800000 */
[-C--:B------:R-:W-:Y:S03]  /*6210*/  @!P0 ISETP.GE.AND P1, PT, R25, R14.reuse, PT ;  /* 0x0000000e1900820c */ /* 0x080fe60003f26270 */
[----:B------:R4:W-:Y:S01]  /*6220*/  MUFU.EX2 R224, R17 ;  /* 0x0000001100e07308 */ /* 0x0009e20000000800 */
[----:B---3--:R-:W3:Y:S01]  /*6230*/  LDSM.16.M88.4 R4, [R188+0x1000] ;  /* 0x00100000bc04783b */ /* 0x008ee20000000200 */
[----:B------:R-:W-:Y:S08]  /*6240*/  FFMA.FTZ R15, R15, UR7, -R8 ;  /* 0x000000070f0f7c23 */ /* 0x000ff00008010808 */
[----:B------:R1:W-:Y:S01]  /*6250*/  MUFU.EX2 R242, R15 ;  /* 0x0000000f00f27308 */ /* 0x0003e20000000800 */
[----:B------:R-:W3:Y:S01]  /*6260*/  LDL R25, [R1+0xb8] ;  /* 0x0000b80001197983 */ /* 0x000ee20000100800 */
[----:B--2---:R-:W-:Y:S05]  /*6270*/  FFMA.FTZ R16, R26, UR5, R219 ;  /* 0x000000051a107c23 */ /* 0x004fea00080100db */
[----:B------:R-:W-:Y:S01]  /*6280*/  @!P0 FSEL R16, R16, -INF , !P2 ;  /* 0xff80000010108808 */ /* 0x000fe20005000000 */
[----:B----4-:R-:W-:Y:S01]  /*6290*/  FFMA.FTZ R17, R23, UR5, R91 ;  /* 0x0000000517117c23 */ /* 0x010fe2000801005b */
[-C--:B------:R-:W-:Y:S03]  /*62a0*/  @!P0 ISETP.GE.AND P2, PT, R22, R13.reuse, PT ;  /* 0x0000000d1600820c */ /* 0x080fe60003f46270 */
[----:B------:R-:W-:Y:S04]  /*62b0*/  FFMA.FTZ R16, R16, UR7, -R11 ;  /* 0x0000000710107c23 */ /* 0x000fe8000801080b */
[----:B------:R-:W-:Y:S01]  /*62c0*/  MUFU.EX2 R197, R16 ;  /* 0x0000001000c57308 */ /* 0x000fe20000000800 */
[----:B-1----:R-:W-:Y:S05]  /*62d0*/  FFMA.FTZ R15, R26, UR5, R92 ;  /* 0x000000051a0f7c23 */ /* 0x002fea000801005c */
[----:B------:R-:W-:Y:S02]  /*62e0*/  @!P0 FSEL R15, R15, -INF , !P1 ;  /* 0xff8000000f0f8808 */ /* 0x000fe40004800000 */
[CC--:B------:R-:W-:Y:S03]  /*62f0*/  @!P0 ISETP.GE.AND P1, PT, R24.reuse, R14.reuse, PT ;  /* 0x0000000e1800820c */ /* 0x0c0fe60003f26270 */
[--C-:B------:R-:W-:Y:S01]  /*6300*/  FFMA.FTZ R15, R15, UR7, -R12.reuse ;  /* 0x000000070f0f7c23 */ /* 0x100fe2000801080c */
[----:B------:R-:W-:Y:S02]  /*6310*/  @!P0 FSEL R17, R17, -INF , !P1 ;  /* 0xff80000011118808 */ /* 0x000fe40004800000 */
[-C--:B------:R-:W-:Y:S01]  /*6320*/  @!P0 ISETP.GE.AND P1, PT, R24, R13.reuse, PT ;  /* 0x0000000d1800820c */ /* 0x080fe20003f26270 */
[----:B------:R1:W-:Y:S01]  /*6330*/  MUFU.EX2 R96, R15 ;  /* 0x0000000f00607308 */ /* 0x0003e20000000800 */
[----:B------:R-:W2:Y:S01]  /*6340*/  LDL R24, [R1+0x78] ;  /* 0x0000780001187983 */ /* 0x000ea20000100800 */
[-C--:B---3--:R-:W-:Y:S03]  /*6350*/  HMMA.16816.F32.BF16 R36, R176, R4.reuse, R36 ;  /* 0x00000004b024723c */ /* 0x088fe60000041824 */
[----:B------:R-:W-:Y:S03]  /*6360*/  FFMA.FTZ R17, R17, UR7, -R12 ;  /* 0x0000000711117c23 */ /* 0x000fe6000801080c */
[C---:B------:R-:W-:Y:S02]  /*6370*/  HMMA.16816.F32.BF16 R40, R136.reuse, R4, R40 ;  /* 0x000000048828723c */ /* 0x040fe40000041828 */
[----:B------:R-:W-:Y:S04]  /*6380*/  MUFU.EX2 R95, R17 ;  /* 0x00000011005f7308 */ /* 0x000fe80000000800 */
[-C--:B------:R-:W-:Y:S05]  /*6390*/  HMMA.16816.F32.BF16 R44, R136, R6.reuse, R44 ;  /* 0x00000006882c723c */ /* 0x080fea000004182c */
[----:B-1----:R-:W-:Y:S01]  /*63a0*/  FFMA.FTZ R15, R23, UR5, R218 ;  /* 0x00000005170f7c23 */ /* 0x002fe200080100da */
[----:B------:R-:W-:Y:S01]  /*63b0*/  FFMA.FTZ R5, R20, UR5, R89 ;  /* 0x0000000514057c23 */ /* 0x000fe20008010059 */
[----:B------:R-:W3:Y:S01]  /*63c0*/  LDL R23, [R1+0xc0] ;  /* 0x0000c00001177983 */ /* 0x000ee20000100800 */
[C---:B------:R-:W-:Y:S04]  /*63d0*/  HMMA.16816.F32.BF16 R48, R176.reuse, R6, R48 ;  /* 0x00000006b030723c */ /* 0x040fe80000041830 */
[----:B------:R-:W-:Y:S01]  /*63e0*/  @!P0 FSEL R15, R15, -INF , !P1 ;  /* 0xff8000000f0f8808 */ /* 0x000fe20004800000 */
[----:B------:R-:W-:Y:S01]  /*63f0*/  FMUL.FTZ R36, R36, UR6 ;  /* 0x0000000624247c20 */ /* 0x000fe20008410000 */
[-C--:B------:R-:W-:Y:S01]  /*6400*/  @!P0 ISETP.GE.AND P1, PT, R22, R14.reuse, PT ;  /* 0x0000000e1600820c */ /* 0x080fe20003f26270 */
[----:B------:R-:W-:Y:S01]  /*6410*/  FMUL.FTZ R37, R37, UR6 ;  /* 0x0000000625257c20 */ /* 0x000fe20008410000 */
[----:B------:R-:W-:Y:S01]  /*6420*/  FMUL.FTZ R39, R39, UR6 ;  /* 0x0000000627277c20 */ /* 0x000fe20008410000 */
[----:B------:R-:W-:Y:S02]  /*6430*/  MUFU.TANH R82, R36 ;  /* 0x0000002400527308 */ /* 0x000fe40000002400 */
[----:B------:R-:W-:Y:S01]  /*6440*/  FFMA.FTZ R15, R15, UR7, -R11 ;  /* 0x000000070f0f7c23 */ /* 0x000fe2000801080b */
[----:B------:R-:W-:Y:S01]  /*6450*/  FMUL.FTZ R40, R40, UR6 ;  /* 0x0000000628287c20 */ /* 0x000fe20008410000 */
[----:B------:R-:W-:Y:S01]  /*6460*/  FMUL.FTZ R38, R38, UR6 ;  /* 0x0000000626267c20 */ /* 0x000fe20008410000 */
[----:B------:R-:W-:Y:S01]  /*6470*/  FMUL.FTZ R41, R41, UR6 ;  /* 0x0000000629297c20 */ /* 0x000fe20008410000 */
[----:B------:R-:W-:Y:S01]  /*6480*/  FMUL.FTZ R43, R43, UR6 ;  /* 0x000000062b2b7c20 */ /* 0x000fe20008410000 */
[----:B------:R-:W-:Y:S03]  /*6490*/  FMUL.FTZ R44, R44, UR6 ;  /* 0x000000062c2c7c20 */ /* 0x000fe60008410000 */
[----:B------:R1:W-:Y:S01]  /*64a0*/  MUFU.EX2 R183, R15 ;  /* 0x0000000f00b77308 */ /* 0x0003e20000000800 */
[----:B------:R-:W-:Y:S01]  /*64b0*/  FMUL.FTZ R45, R45, UR6 ;  /* 0x000000062d2d7c20 */ /* 0x000fe20008410000 */
[----:B------:R-:W-:Y:S01]  /*64c0*/  FMUL.FTZ R47, R47, UR6 ;  /* 0x000000062f2f7c20 */ /* 0x000fe20008410000 */
[----:B------:R-:W-:Y:S01]  /*64d0*/  FMUL.FTZ R42, R42, UR6 ;  /* 0x000000062a2a7c20 */ /* 0x000fe20008410000 */
[----:B------:R-:W-:Y:S01]  /*64e0*/  FMUL.FTZ R46, R46, UR6 ;  /* 0x000000062e2e7c20 */ /* 0x000fe20008410000 */
[----:B------:R-:W-:Y:S05]  /*64f0*/  FMUL.FTZ R48, R48, UR6 ;  /* 0x0000000630307c20 */ /* 0x000fea0008410000 */
[----:B------:R-:W4:Y:S01]  /*6500*/  MUFU.TANH R81, R37 ;  /* 0x0000002500517308 */ /* 0x000f220000002400 */
[----:B------:R-:W-:Y:S01]  /*6510*/  FMUL.FTZ R49, R49, UR6 ;  /* 0x0000000631317c20 */ /* 0x000fe20008410000 */
[----:B------:R-:W-:Y:S01]  /*6520*/  FMUL.FTZ R50, R50, UR6 ;  /* 0x0000000632327c20 */ /* 0x000fe20008410000 */
[----:B------:R-:W-:Y:S07]  /*6530*/  FMUL.FTZ R51, R51, UR6 ;  /* 0x0000000633337c20 */ /* 0x000fee0008410000 */
[----:B------:R-:W-:Y:S01]  /*6540*/  MUFU.TANH R223, R40 ;  /* 0x0000002800df7308 */ /* 0x000fe20000002400 */
[C---:B-1----:R-:W-:Y:S05]  /*6550*/  FFMA.FTZ R15, R18.reuse, UR5, R90 ;  /* 0x00000005120f7c23 */ /* 0x042fea000801005a */
[----:B------:R-:W-:Y:S04]  /*6560*/  @!P0 FSEL R15, R15, -INF , !P1 ;  /* 0xff8000000f0f8808 */ /* 0x000fe80004800000 */
[----:B------:R-:W-:Y:S01]  /*6570*/  MUFU.TANH R200, R39 ;  /* 0x0000002700c87308 */ /* 0x000fe20000002400 */
[----:B------:R-:W-:Y:S01]  /*6580*/  @!P0 ISETP.GE.AND P1, PT, R21, R14, PT ;  /* 0x0000000e1500820c */ /* 0x000fe20003f26270 */
[--C-:B------:R-:W-:Y:S01]  /*6590*/  FFMA.FTZ R4, R15, UR7, -R12.reuse ;  /* 0x000000070f047c23 */ /* 0x100fe2000801080c */
[----:B------:R-:W-:Y:S02]  /*65a0*/  FFMA.FTZ R15, R18, UR5, R215 ;  /* 0x00000005120f7c23 */ /* 0x000fe400080100d7 */
[----:B------:R-:W-:Y:S02]  /*65b0*/  @!P0 FSEL R5, R5, -INF , !P1 ;  /* 0xff80000005058808 */ /* 0x000fe40004800000 */
[-C--:B------:R-:W-:Y:S03]  /*65c0*/  @!P0 ISETP.GE.AND P1, PT, R21, R13.reuse, PT ;  /* 0x0000000d1500820c */ /* 0x080fe60003f26270 */
[----:B------:R-:W-:Y:S01]  /*65d0*/  MUFU.TANH R222, R41 ;  /* 0x0000002900de7308 */ /* 0x000fe20000002400 */
[----:B------:R-:W-:Y:S01]  /*65e0*/  @!P0 FSEL R15, R15, -INF , !P2 ;  /* 0xff8000000f0f8808 */ /* 0x000fe20005000000 */
[----:B------:R-:W-:Y:S01]  /*65f0*/  FFMA.FTZ R5, R5, UR7, -R12 ;  /* 0x0000000705057c23 */ /* 0x000fe2000801080c */
[----:B------:R-:W-:Y:S03]  /*6600*/  @!P0 ISETP.GE.AND P2, PT, R22, R0, PT ;  /* 0x000000001600820c */ /* 0x000fe60003f46270 */
[--C-:B------:R-:W-:Y:S04]  /*6610*/  FFMA.FTZ R15, R15, UR7, -R11.reuse ;  /* 0x000000070f0f7c23 */ /* 0x100fe8000801080b */
[----:B------:R1:W-:Y:S10]  /*6620*/  MUFU.EX2 R94, R4 ;  /* 0x00000004005e7308 */ /* 0x0003f40000000800 */
[----:B------:R-:W-:Y:S10]  /*6630*/  MUFU.TANH R240, R43 ;  /* 0x0000002b00f07308 */ /* 0x000ff40000002400 */
[----:B------:R4:W-:Y:S01]  /*6640*/  MUFU.EX2 R93, R5 ;  /* 0x00000005005d7308 */ /* 0x0009e20000000800 */
[----:B-1----:R-:W-:Y:S05]  /*6650*/  FFMA.FTZ R4, R20, UR5, R214 ;  /* 0x0000000514047c23 */ /* 0x002fea00080100d6 */
[----:B------:R-:W-:Y:S02]  /*6660*/  @!P0 FSEL R4, R4, -INF , !P1 ;  /* 0xff80000004048808 */ /* 0x000fe40004800000 */
[-C--:B------:R-:W-:Y:S02]  /*6670*/  @!P0 ISETP.GE.AND P1, PT, R22, R10.reuse, PT ;  /* 0x0000000a1600820c */ /* 0x080fe40003f26270 */
[----:B------:R-:W-:Y:S01]  /*6680*/  MUFU.TANH R78, R48 ;  /* 0x00000030004e7308 */ /* 0x000fe20000002400 */
[----:B------:R-:W3:Y:S01]  /*6690*/  LDL R22, [R1+0x80] ;  /* 0x0000800001167983 */ /* 0x000ee20000100800 */
[----:B------:R-:W-:Y:S08]  /*66a0*/  FFMA.FTZ R4, R4, UR7, -R11 ;  /* 0x0000000704047c23 */ /* 0x000ff0000801080b */
[----:B------:R1:W-:Y:S01]  /*66b0*/  MUFU.EX2 R175, R4 ;  /* 0x0000000400af7308 */ /* 0x0003e20000000800 */
[C---:B----4-:R-:W-:Y:S02]  /*66c0*/  FFMA.FTZ R5, R18.reuse, UR5, R19 ;  /* 0x0000000512057c23 */ /* 0x050fe40008010013 */
[----:B------:R-:W4:Y:S03]  /*66d0*/  LDL R19, [R1+0x7c] ;  /* 0x00007c0001137983 */ /* 0x000f260000100800 */
[----:B------:R-:W-:Y:S04]  /*66e0*/  @!P0 FSEL R5, R5, -INF , !P2 ;  /* 0xff80000005058808 */ /* 0x000fe80005000000 */
[----:B------:R1:W-:Y:S01]  /*66f0*/  MUFU.EX2 R180, R15 ;  /* 0x0000000f00b47308 */ /* 0x0003e20000000800 */
[----:B------:R-:W-:Y:S09]  /*6700*/  FFMA.FTZ R5, R5, UR7, -R8 ;  /* 0x0000000705057c23 */ /* 0x000ff20008010808 */
[----:B------:R-:W-:Y:S01]  /*6710*/  MUFU.EX2 R234, R5 ;  /* 0x0000000500ea7308 */ /* 0x000fe20000000800 */
[----:B-1----:R-:W-:Y:S02]  /*6720*/  FFMA.FTZ R4, R18, UR5, R237 ;  /* 0x0000000512047c23 */ /* 0x002fe400080100ed */
[----:B------:R-:W4:Y:S03]  /*6730*/  LDL R18, [R1+0xbc] ;  /* 0x0000bc0001127983 */ /* 0x000f260000100800 */
[----:B------:R-:W-:Y:S02]  /*6740*/  @!P0 FSEL R4, R4, -INF , !P1 ;  /* 0xff80000004048808 */ /* 0x000fe40004800000 */
[----:B------:R-:W-:Y:S01]  /*6750*/  @!P0 ISETP.GE.AND P1, PT, R21, R10, PT ;  /* 0x0000000a1500820c */ /* 0x000fe20003f26270 */
[----:B------:R-:W-:Y:S01]  /*6760*/  FFMA.FTZ R15, R20, UR5, R236 ;  /* 0x00000005140f7c23 */ /* 0x000fe200080100ec */
[----:B------:R-:W-:Y:S01]  /*6770*/  MUFU.TANH R217, R44 ;  /* 0x0000002c00d97308 */ /* 0x000fe20000002400 */
[--C-:B------:R-:W-:Y:S03]  /*6780*/  FFMA.FTZ R4, R4, UR7, -R9.reuse ;  /* 0x0000000704047c23 */ /* 0x100fe60008010809 */
[----:B------:R-:W-:Y:S02]  /*6790*/  @!P0 FSEL R15, R15, -INF , !P1 ;  /* 0xff8000000f0f8808 */ /* 0x000fe40004800000 */
[----:B------:R-:W-:Y:S02]  /*67a0*/  @!P0 ISETP.GE.AND P1, PT, R21, R0, PT ;  /* 0x000000001500820c */ /* 0x000fe40003f26270 */
[----:B------:R-:W4:Y:S02]  /*67b0*/  LDL R21, [R1+0x84] ;  /* 0x0000840001157983 */ /* 0x000f240000100800 */
[----:B------:R1:W-:Y:S01]  /*67c0*/  MUFU.EX2 R211, R4 ;  /* 0x0000000400d37308 */ /* 0x0003e20000000800 */
[----:B------:R-:W-:Y:S09]  /*67d0*/  FFMA.FTZ R15, R15, UR7, -R9 ;  /* 0x000000070f0f7c23 */ /* 0x000ff20008010809 */
[----:B------:R-:W-:Y:S10]  /*67e0*/  MUFU.EX2 R210, R15 ;  /* 0x0000000f00d27308 */ /* 0x000ff40000000800 */
[----:B------:R-:W4:Y:S01]  /*67f0*/  MUFU.TANH R201, R38 ;  /* 0x0000002600c97308 */ /* 0x000f220000002400 */
[----:B-1----:R-:W-:Y:S02]  /*6800*/  FFMA.FTZ R4, R20, UR5, R252 ;  /* 0x0000000514047c23 */ /* 0x002fe400080100fc */
[----:B------:R-:W4:Y:S03]  /*6810*/  LDL R20, [R1+0xc4] ;  /* 0x0000c40001147983 */ /* 0x000f260000100800 */
[----:B------:R-:W-:Y:S04]  /*6820*/  @!P0 FSEL R4, R4, -INF , !P1 ;  /* 0xff80000004048808 */ /* 0x000fe80004800000 */
[----:B------:R-:W-:Y:S01]  /*6830*/  MUFU.TANH R216, R45 ;  /* 0x0000002d00d87308 */ /* 0x000fe20000002400 */
[--C-:B------:R-:W-:Y:S09]  /*6840*/  FFMA.FTZ R4, R4, UR7, -R8.reuse ;  /* 0x0000000704047c23 */ /* 0x100ff20008010808 */
[----:B------:R-:W-:Y:S10]  /*6850*/  MUFU.EX2 R232, R4 ;  /* 0x0000000400e87308 */ /* 0x000ff40000000800 */
[----:B------:R-:W-:Y:S10]  /*6860*/  MUFU.TANH R238, R47 ;  /* 0x0000002f00ee7308 */ /* 0x000ff40000002400 */
[----:B------:R-:W1:Y:S10]  /*6870*/  MUFU.TANH R241, R42 ;  /* 0x0000002a00f17308 */ /* 0x000e740000002400 */
[----:B------:R-:W-:Y:S10]  /*6880*/  MUFU.TANH R77, R49 ;  /* 0x00000031004d7308 */ /* 0x000ff40000002400 */
[----:B------:R-:W-:Y:S10]  /*6890*/  MUFU.TANH R174, R50 ;  /* 0x0000003200ae7308 */ /* 0x000ff40000002400 */
[----:B------:R-:W1:Y:S10]  /*68a0*/  MUFU.TANH R239, R46 ;  /* 0x0000002e00ef7308 */ /* 0x000e740000002400 */
[----:B------:R-:W-:Y:S01]  /*68b0*/  MUFU.TANH R173, R51 ;  /* 0x0000003300ad7308 */ /* 0x000fe20000002400 */
[C---:B------:R-:W-:Y:S01]  /*68c0*/  FFMA.FTZ R5, R25.reuse, UR5, R235 ;  /* 0x0000000519057c23 */ /* 0x040fe200080100eb */
[----:B------:R-:W-:Y:S01]  /*68d0*/  FFMA.FTZ R16, R25, UR5, R251 ;  /* 0x0000000519107c23 */ /* 0x000fe200080100fb */
[C---:B--2---:R-:W-:Y:S02]  /*68e0*/  @!P0 ISETP.GE.AND P1, PT, R24.reuse, R10, PT ;  /* 0x0000000a1800820c */ /* 0x044fe40003f26270 */
[----:B------:R-:W-:Y:S02]  /*68f0*/  @!P0 ISETP.GE.AND P2, PT, R24, R0, PT ;  /* 0x000000001800820c */ /* 0x000fe40003f46270 */
[----:B------:R-:W-:Y:S02]  /*6900*/  @!P0 FSEL R5, R5, -INF , !P1 ;  /* 0xff80000005058808 */ /* 0x000fe40004800000 */
[----:B------:R-:W-:Y:S02]  /*6910*/  @!P0 FSEL R16, R16, -INF , !P2 ;  /* 0xff80000010108808 */ /* 0x000fe40005000000 */
[-C--:B------:R-:W-:Y:S01]  /*6920*/  @!P0 ISETP.GE.AND P2, PT, R24, R13.reuse, PT ;  /* 0x0000000d1800820c */ /* 0x080fe20003f46270 */
[----:B------:R-:W-:Y:S02]  /*6930*/  FFMA.FTZ R5, R5, UR7, -R9 ;  /* 0x0000000705057c23 */ /* 0x000fe40008010809 */
[----:B------:R-:W-:Y:S02]  /*6940*/  FFMA.FTZ R16, R16, UR7, -R8 ;  /* 0x0000000710107c23 */ /* 0x000fe40008010808 */
[----:B------:R-:W-:Y:S10]  /*6950*/  MUFU.EX2 R207, R5 ;  /* 0x0000000500cf7308 */ /* 0x000ff40000000800 */
[----:B------:R2:W-:Y:S02]  /*6960*/  MUFU.EX2 R231, R16 ;  /* 0x0000001000e77308 */ /* 0x0005e40000000800 */
[----:B--2---:R-:W-:Y:S05]  /*6970*/  FFMA.FTZ R16, R25, UR5, R205 ;  /* 0x0000000519107c23 */ /* 0x004fea00080100cd */
[----:B------:R-:W-:Y:S05]  /*6980*/  @!P0 FSEL R16, R16, -INF , !P2 ;  /* 0xff80000010108808 */ /* 0x000fea0005000000 */
[----:B------:R-:W-:Y:S04]  /*6990*/  FFMA.FTZ R16, R16, UR7, -R11 ;  /* 0x0000000710107c23 */ /* 0x000fe8000801080b */
[----:B------:R2:W-:Y:S02]  /*69a0*/  MUFU.EX2 R164, R16 ;  /* 0x0000001000a47308 */ /* 0x0005e40000000800 */
[----:B--2---:R-:W2:Y:S01]  /*69b0*/  LDL R16, [R1+0x60] ;  /* 0x0000600001107983 */ /* 0x004ea20000100800 */
[-C--:B---3--:R-:W-:Y:S02]  /*69c0*/  @!P0 ISETP.GE.AND P2, PT, R22, R13.reuse, PT ;  /* 0x0000000d1600820c */ /* 0x088fe40003f46270 */
[C---:B----4-:R-:W-:Y:S01]  /*69d0*/  @!P0 ISETP.GE.AND P1, PT, R19.reuse, R10, PT ;  /* 0x0000000a1300820c */ /* 0x050fe20003f26270 */
[C---:B------:R-:W-:Y:S01]  /*69e0*/  FFMA.FTZ R4, R18.reuse, UR5, R233 ;  /* 0x0000000512047c23 */ /* 0x040fe200080100e9 */
[----:B------:R-:W-:Y:S04]  /*69f0*/  FFMA.FTZ R15, R18, UR5, R250 ;  /* 0x00000005120f7c23 */ /* 0x000fe800080100fa */
[----:B------:R-:W-:Y:S02]  /*6a00*/  @!P0 FSEL R4, R4, -INF , !P1 ;  /* 0xff80000004048808 */ /* 0x000fe40004800000 */
[----:B------:R-:W-:Y:S03]  /*6a10*/  @!P0 ISETP.GE.AND P1, PT, R19, R0, PT ;  /* 0x000000001300820c */ /* 0x000fe60003f26270 */
[----:B------:R-:W-:Y:S01]  /*6a20*/  FFMA.FTZ R17, R4, UR7, -R9 ;  /* 0x0000000704117c23 */ /* 0x000fe20008010809 */
[----:B------:R-:W-:Y:S01]  /*6a30*/  @!P0 FSEL R15, R15, -INF , !P1 ;  /* 0xff8000000f0f8808 */ /* 0x000fe20004800000 */
[----:B------:R-:W3:Y:S01]  /*6a40*/  LDSM.16.M88.4 R4, [R188+0x1800] ;  /* 0x00180000bc04783b */ /* 0x000ee20000000200 */
[-C--:B------:R-:W-:Y:S01]  /*6a50*/  @!P0 ISETP.GE.AND P1, PT, R24, R14.reuse, PT ;  /* 0x0000000e1800820c */ /* 0x080fe20003f26270 */
[----:B------:R4:W-:Y:S02]  /*6a60*/  MUFU.EX2 R206, R17 ;  /* 0x0000001100ce7308 */ /* 0x0009e40000000800 */
[----:B------:R-:W-:Y:S08]  /*6a70*/  FFMA.FTZ R15, R15, UR7, -R8 ;  /* 0x000000070f0f7c23 */ /* 0x000ff00008010808 */
[----:B------:R1:W-:Y:S01]  /*6a80*/  MUFU.EX2 R230, R15 ;  /* 0x0000000f00e67308 */ /* 0x0003e20000000800 */
[C---:B----4-:R-:W-:Y:S01]  /*6a90*/  FFMA.FTZ R17, R18.reuse, UR5, R85 ;  /* 0x0000000512117c23 */ /* 0x050fe20008010055 */
[----:B-1----:R-:W-:Y:S05]  /*6aa0*/  FFMA.FTZ R15, R25, UR5, R86 ;  /* 0x00000005190f7c23 */ /* 0x002fea0008010056 */
[----:B------:R-:W-:Y:S02]  /*6ab0*/  @!P0 FSEL R15, R15, -INF , !P1 ;  /* 0xff8000000f0f8808 */ /* 0x000fe40004800000 */
[-C--:B------:R-:W-:Y:S03]  /*6ac0*/  @!P0 ISETP.GE.AND P1, PT, R19, R14.reuse, PT ;  /* 0x0000000e1300820c */ /* 0x080fe60003f26270 */
[--C-:B------:R-:W-:Y:S01]  /*6ad0*/  FFMA.FTZ R15, R15, UR7, -R12.reuse ;  /* 0x000000070f0f7c23 */ /* 0x100fe2000801080c */
[----:B------:R-:W-:Y:S02]  /*6ae0*/  @!P0 FSEL R17, R17, -INF , !P1 ;  /* 0xff80000011118808 */ /* 0x000fe40004800000 */
[-C--:B------:R-:W-:Y:S01]  /*6af0*/  @!P0 ISETP.GE.AND P1, PT, R19, R13.reuse, PT ;  /* 0x0000000d1300820c */ /* 0x080fe20003f26270 */
[----:B------:R1:W-:Y:S01]  /*6b00*/  MUFU.EX2 R88, R15 ;  /* 0x0000000f00587308 */ /* 0x0003e20000000800 */
[----:B------:R-:W4:Y:S01]  /*6b10*/  LDL R19, [R1+0xc8] ;  /* 0x0000c80001137983 */ /* 0x000f220000100800 */
[----:B------:R-:W-:Y:S01]  /*6b20*/  FFMA.FTZ R17, R17, UR7, -R12 ;  /* 0x0000000711117c23 */ /* 0x000fe2000801080c */
[-C--:B---3--:R-:W-:Y:S07]  /*6b30*/  HMMA.16816.F32.BF16 R52, R176, R4.reuse, R52 ;  /* 0x00000004b034723c */ /* 0x088fee0000041834 */
[----:B------:R3:W-:Y:S01]  /*6b40*/  MUFU.EX2 R87, R17 ;  /* 0x0000001100577308 */ /* 0x0007e20000000800 */
[C---:B------:R-:W-:Y:S06]  /*6b50*/  HMMA.16816.F32.BF16 R56, R136.reuse, R4, R56 ;  /* 0x000000048838723c */ /* 0x040fec0000041838 */
[-C--:B------:R-:W-:Y:S05]  /*6b60*/  HMMA.16816.F32.BF16 R60, R136, R6.reuse, R60 ;  /* 0x00000006883c723c */ /* 0x080fea000004183c */
[----:B-1----:R-:W-:Y:S01]  /*6b70*/  FFMA.FTZ R15, R18, UR5, R204 ;  /* 0x00000005120f7c23 */ /* 0x002fe200080100cc */
[----:B------:R-:W-:Y:S01]  /*6b80*/  FFMA.FTZ R5, R20, UR5, R81 ;  /* 0x0000000514057c23 */ /* 0x000fe20008010051 */
[----:B------:R-:W2:Y:S01]  /*6b90*/  LDL R18, [R1+0x5c] ;  /* 0x00005c0001127983 */ /* 0x000ea20000100800 */
[----:B------:R-:W-:Y:S03]  /*6ba0*/  HMMA.16816.F32.BF16 R64, R176, R6, R64 ;  /* 0x00000006b040723c */ /* 0x000fe60000041840 */
[----:B---3--:R-:W3:Y:S01]  /*6bb0*/  LDL R17, [R1+0xcc] ;  /* 0x0000cc0001117983 */ /* 0x008ee20000100800 */
        /* <DEDUP_REMOVED lines=18> */
[----:B------:R-:W-:Y:S01]  /*6ce0*/  MUFU.TANH R71, R53 ;  /* 0x0000003500477308 */ /* 0x000fe20000002400 */
[----:B------:R-:W-:Y:S01]  /*6cf0*/  FMUL.FTZ R66, R66, UR6 ;  /* 0x0000000642427c20 */ /* 0x000fe20008410000 */
[----:B------:R-:W-:Y:S01]  /*6d00*/  FMUL.FTZ R65, R65, UR6 ;  /* 0x0000000641417c20 */ /* 0x000fe20008410000 */
[----:B------:R-:W-:Y:S07]  /*6d10*/  FMUL.FTZ R67, R67, UR6 ;  /* 0x0000000643437c20 */ /* 0x000fee0008410000 */
[----:B------:R-:W-:Y:S01]  /*6d20*/  MUFU.TANH R170, R54 ;  /* 0x0000003600aa7308 */ /* 0x000fe20000002400 */
[----:B-1----:R-:W-:Y:S05]  /*6d30*/  FFMA.FTZ R15, R23, UR5, R82 ;  /* 0x00000005170f7c23 */ /* 0x002fea0008010052 */
[----:B------:R-:W-:Y:S02]  /*6d40*/  @!P0 FSEL R15, R15, -INF , !P1 ;  /* 0xff8000000f0f8808 */ /* 0x000fe40004800000 */
[----:B------:R-:W-:Y:S02]  /*6d50*/  @!P0 ISETP.GE.AND P1, PT, R21, R14, PT ;  /* 0x0000000e1500820c */ /* 0x000fe40003f26270 */
[----:B------:R-:W-:Y:S01]  /*6d60*/  MUFU.TANH R169, R55 ;  /* 0x0000003700a97308 */ /* 0x000fe20000002400 */
[--C-:B------:R-:W-:Y:S01]  /*6d70*/  FFMA.FTZ R4, R15, UR7, -R12.reuse ;  /* 0x000000070f047c23 */ /* 0x100fe2000801080c */
[----:B------:R-:W-:Y:S01]  /*6d80*/  @!P0 FSEL R5, R5, -INF , !P1 ;  /* 0xff80000005058808 */ /* 0x000fe20004800000 */
[----:B------:R-:W-:Y:S01]  /*6d90*/  FFMA.FTZ R15, R23, UR5, R201 ;  /* 0x00000005170f7c23 */ /* 0x000fe200080100c9 */
[-C--:B------:R-:W-:Y:S06]  /*6da0*/  @!P0 ISETP.GE.AND P1, PT, R21, R13.reuse, PT ;  /* 0x0000000d1500820c */ /* 0x080fec0003f26270 */
[----:B------:R1:W-:Y:S01]  /*6db0*/  MUFU.EX2 R84, R4 ;  /* 0x0000000400547308 */ /* 0x0003e20000000800 */
[----:B------:R-:W-:Y:S01]  /*6dc0*/  FFMA.FTZ R5, R5, UR7, -R12 ;  /* 0x0000000705057c23 */ /* 0x000fe2000801080c */
[----:B------:R-:W-:Y:S02]  /*6dd0*/  @!P0 FSEL R15, R15, -INF , !P2 ;  /* 0xff8000000f0f8808 */ /* 0x000fe40005000000 */
[----:B------:R-:W-:Y:S03]  /*6de0*/  @!P0 ISETP.GE.AND P2, PT, R22, R0, PT ;  /* 0x000000001600820c */ /* 0x000fe60003f46270 */
[--C-:B------:R-:W-:Y:S03]  /*6df0*/  FFMA.FTZ R15, R15, UR7, -R11.reuse ;  /* 0x000000070f0f7c23 */ /* 0x100fe6000801080b */
[----:B------:R1:W-:Y:S10]  /*6e00*/  MUFU.EX2 R83, R5 ;  /* 0x0000000500537308 */ /* 0x0003f40000000800 */
[----:B------:R1:W-:Y:S02]  /*6e10*/  MUFU.EX2 R162, R15 ;  /* 0x0000000f00a27308 */ /* 0x0003e40000000800 */
[----:B-1----:R-:W-:Y:S05]  /*6e20*/  FFMA.FTZ R4, R20, UR5, R200 ;  /* 0x0000000514047c23 */ /* 0x002fea00080100c8 */
[----:B------:R-:W-:Y:S02]  /*6e30*/  @!P0 FSEL R4, R4, -INF , !P1 ;  /* 0xff80000004048808 */ /* 0x000fe40004800000 */
[-C--:B------:R-:W-:Y:S01]  /*6e40*/  @!P0 ISETP.GE.AND P1, PT, R22, R10.reuse, PT ;  /* 0x0000000a1600820c */ /* 0x080fe20003f26270 */
[----:B------:R-:W-:Y:S01]  /*6e50*/  FFMA.FTZ R5, R20, UR5, R222 ;  /* 0x0000000514057c23 */ /* 0x000fe200080100de */
[----:B------:R-:W3:Y:S01]  /*6e60*/  LDL R22, [R1+0xd0] ;  /* 0x0000d00001167983 */ /* 0x000ee20000100800 */
[----:B------:R-:W-:Y:S01]  /*6e70*/  FFMA.FTZ R4, R4, UR7, -R11 ;  /* 0x0000000704047c23 */ /* 0x000fe2000801080b */
[----:B------:R-:W-:Y:S01]  /*6e80*/  MUFU.TANH R202, R56 ;  /* 0x0000003800ca7308 */ /* 0x000fe20000002400 */
[----:B------:R-:W-:Y:S09]  /*6e90*/  FFMA.FTZ R15, R23, UR5, R241 ;  /* 0x00000005170f7c23 */ /* 0x000ff200080100f1 */
[----:B------:R1:W-:Y:S01]  /*6ea0*/  MUFU.EX2 R161, R4 ;  /* 0x0000000400a17308 */ /* 0x0003e20000000800 */
[----:B------:R-:W-:Y:S05]  /*6eb0*/  @!P0 FSEL R15, R15, -INF , !P2 ;  /* 0xff8000000f0f8808 */ /* 0x000fea0005000000 */
[----:B------:R-:W-:Y:S04]  /*6ec0*/  FFMA.FTZ R15, R15, UR7, -R8 ;  /* 0x000000070f0f7c23 */ /* 0x000fe80008010808 */
[----:B------:R-:W-:Y:S10]  /*6ed0*/  MUFU.TANH R203, R57 ;  /* 0x0000003900cb7308 */ /* 0x000ff40000002400 */
[----:B------:R1:W-:Y:S02]  /*6ee0*/  MUFU.EX2 R213, R15 ;  /* 0x0000000f00d57308 */ /* 0x0003e40000000800 */
[----:B-1----:R-:W-:Y:S02]  /*6ef0*/  FFMA.FTZ R4, R23, UR5, R223 ;  /* 0x0000000517047c23 */ /* 0x002fe400080100df */
[----:B------:R-:W3:Y:S03]  /*6f00*/  LDL R23, [R1+0x88] ;  /* 0x0000880001177983 */ /* 0x000ee60000100800 */
[----:B------:R-:W-:Y:S02]  /*6f10*/  @!P0 FSEL R4, R4, -INF , !P1 ;  /* 0xff80000004048808 */ /* 0x000fe40004800000 */
[----:B------:R-:W-:Y:S01]  /*6f20*/  @!P0 ISETP.GE.AND P1, PT, R21, R10, PT ;  /* 0x0000000a1500820c */ /* 0x000fe20003f26270 */
[----:B------:R-:W-:Y:S02]  /*6f30*/  MUFU.TANH R199, R60 ;  /* 0x0000003c00c77308 */ /* 0x000fe40000002400 */
[--C-:B------:R-:W-:Y:S01]  /*6f40*/  FFMA.FTZ R4, R4, UR7, -R9.reuse ;  /* 0x0000000704047c23 */ /* 0x100fe20008010809 */
[----:B------:R-:W-:Y:S02]  /*6f50*/  @!P0 FSEL R5, R5, -INF , !P1 ;  /* 0xff80000005058808 */ /* 0x000fe40004800000 */
[----:B------:R-:W-:Y:S02]  /*6f60*/  @!P0 ISETP.GE.AND P1, PT, R21, R0, PT ;  /* 0x000000001500820c */ /* 0x000fe40003f26270 */
[----:B------:R-:W3:Y:S03]  /*6f70*/  LDL R21, [R1+0x8c] ;  /* 0x00008c0001157983 */ /* 0x000ee60000100800 */
[----:B------:R1:W-:Y:S01]  /*6f80*/  MUFU.EX2 R182, R4 ;  /* 0x0000000400b67308 */ /* 0x0003e20000000800 */
[----:B------:R-:W-:Y:S01]  /*6f90*/  FFMA.FTZ R5, R5, UR7, -R9 ;  /* 0x0000000705057c23 */ /* 0x000fe20008010809 */
[----:B------:R-:W3:Y:S08]  /*6fa0*/  LDL R15, [R1+0x90] ;  /* 0x00009000010f7983 */ /* 0x000ef00000100800 */
[----:B------:R-:W-:Y:S10]  /*6fb0*/  MUFU.EX2 R181, R5 ;  /* 0x0000000500b57308 */ /* 0x000ff40000000800 */
[----:B------:R-:W3:Y:S01]  /*6fc0*/  MUFU.TANH R227, R58 ;  /* 0x0000003a00e37308 */ /* 0x000ee20000002400 */
[----:B-1----:R-:W-:Y:S02]  /*6fd0*/  FFMA.FTZ R4, R20, UR5, R240 ;  /* 0x0000000514047c23 */ /* 0x002fe400080100f0 */
[----:B------:R-:W3:Y:S03]  /*6fe0*/  LDL R20, [R1+0xd4] ;  /* 0x0000d40001147983 */ /* 0x000ee60000100800 */
[----:B------:R-:W-:Y:S04]  /*6ff0*/  @!P0 FSEL R4, R4, -INF , !P1 ;  /* 0xff80000004048808 */ /* 0x000fe80004800000 */
[----:B------:R-:W1:Y:S01]  /*7000*/  MUFU.TANH R226, R59 ;  /* 0x0000003b00e27308 */ /* 0x000e620000002400 */
[----:B------:R-:W-:Y:S09]  /*7010*/  FFMA.FTZ R4, R4, UR7, -R8 ;  /* 0x0000000704047c23 */ /* 0x000ff20008010808 */
[----:B------:R4:W-:Y:S10]  /*7020*/  MUFU.EX2 R212, R4 ;  /* 0x0000000400d47308 */ /* 0x0009f40000000800 */
[----:B------:R-:W1:Y:S10]  /*7030*/  MUFU.TANH R198, R61 ;  /* 0x0000003d00c67308 */ /* 0x000e740000002400 */
[----:B------:R-:W1:Y:S10]  /*7040*/  MUFU.TANH R70, R64 ;  /* 0x0000004000467308 */ /* 0x000e740000002400 */
[----:B------:R-:W-:Y:S10]  /*7050*/  MUFU.TANH R160, R66 ;  /* 0x0000004200a07308 */ /* 0x000ff40000002400 */
[----:B------:R-:W-:Y:S10]  /*7060*/  MUFU.TANH R221, R62 ;  /* 0x0000003e00dd7308 */ /* 0x000ff40000002400 */
[----:B------:R-:W1:Y:S10]  /*7070*/  MUFU.TANH R69, R65 ;  /* 0x0000004100457308 */ /* 0x000e740000002400 */
[----:B------:R-:W1:Y:S10]  /*7080*/  MUFU.TANH R159, R67 ;  /* 0x00000043009f7308 */ /* 0x000e740000002400 */
[----:B------:R-:W1:Y:S01]  /*7090*/  MUFU.TANH R220, R63 ;  /* 0x0000003f00dc7308 */ /* 0x000e620000002400 */
[C---:B----4-:R-:W-:Y:S01]  /*70a0*/  FFMA.FTZ R4, R19.reuse, UR5, R217 ;  /* 0x0000000513047c23 */ /* 0x050fe200080100d9 */
[----:B------:R-:W-:Y:S01]  /*70b0*/  FFMA.FTZ R6, R19, UR5, R239 ;  /* 0x0000000513067c23 */ /* 0x000fe200080100ef */
[C---:B--2---:R-:W-:Y:S02]  /*70c0*/  @!P0 ISETP.GE.AND P1, PT, R18.reuse, R10, PT ;  /* 0x0000000a1200820c */ /* 0x044fe40003f26270 */
[----:B------:R-:W-:Y:S02]  /*70d0*/  @!P0 ISETP.GE.AND P2, PT, R18, R0, PT ;  /* 0x000000001200820c */ /* 0x000fe40003f46270 */
[----:B------:R-:W-:Y:S01]  /*70e0*/  @!P0 FSEL R4, R4, -INF , !P1 ;  /* 0xff80000004048808 */ /* 0x000fe20004800000 */
[----:B---3--:R-:W-:Y:S01]  /*70f0*/  FFMA.FTZ R5, R17, UR5, R216 ;  /* 0x0000000511057c23 */ /* 0x008fe200080100d8 */
[----:B------:R-:W-:Y:S02]  /*7100*/  @!P0 ISETP.GE.AND P1, PT, R16, R10, PT ;  /* 0x0000000a1000820c */ /* 0x000fe40003f26270 */
[----:B------:R-:W-:Y:S01]  /*7110*/  @!P0 FSEL R6, R6, -INF , !P2 ;  /* 0xff80000006068808 */ /* 0x000fe20005000000 */
[--C-:B------:R-:W-:Y:S01]  /*7120*/  FFMA.FTZ R4, R4, UR7, -R9.reuse ;  /* 0x0000000704047c23 */ /* 0x100fe20008010809 */
[----:B------:R-:W-:Y:S02]  /*7130*/  @!P0 FSEL R5, R5, -INF , !P1 ;  /* 0xff80000005058808 */ /* 0x000fe40004800000 */
[----:B------:R-:W-:Y:S01]  /*7140*/  @!P0 ISETP.GE.AND P1, PT, R16, R0, PT ;  /* 0x000000001000820c */ /* 0x000fe20003f26270 */
[----:B------:R2:W-:Y:S01]  /*7150*/  MUFU.EX2 R172, R4 ;  /* 0x0000000400ac7308 */ /* 0x0005e20000000800 */
[----:B------:R-:W-:Y:S01]  /*7160*/  FFMA.FTZ R6, R6, UR7, -R8 ;  /* 0x0000000706067c23 */ /* 0x000fe20008010808 */
[----:B------:R-:W-:Y:S08]  /*7170*/  FFMA.FTZ R5, R5, UR7, -R9 ;  /* 0x0000000705057c23 */ /* 0x000ff00008010809 */
[----:B------:R3:W-:Y:S10]  /*7180*/  MUFU.EX2 R171, R5 ;  /* 0x0000000500ab7308 */ /* 0x0007f40000000800 */
[----:B------:R-:W-:Y:S01]  /*7190*/  MUFU.EX2 R209, R6 ;  /* 0x0000000600d17308 */ /* 0x000fe20000000800 */
[----:B--2---:R-:W-:Y:S05]  /*71a0*/  FFMA.FTZ R4, R17, UR5, R238 ;  /* 0x0000000511047c23 */ /* 0x004fea00080100ee */
[----:B------:R-:W-:Y:S02]  /*71b0*/  @!P0 FSEL R4, R4, -INF , !P1 ;  /* 0xff80000004048808 */ /* 0x000fe40004800000 */
[-C--:B------:R-:W-:Y:S01]  /*71c0*/  @!P0 ISETP.GE.AND P1, PT, R18, R14.reuse, PT ;  /* 0x0000000e1200820c */ /* 0x080fe20003f26270 */
[----:B---3--:R-:W-:Y:S02]  /*71d0*/  FFMA.FTZ R5, R19, UR5, R78 ;  /* 0x0000000513057c23 */ /* 0x008fe4000801004e */
[----:B------:R-:W-:Y:S03]  /*71e0*/  FFMA.FTZ R4, R4, UR7, -R8 ;  /* 0x0000000704047c23 */ /* 0x000fe60008010808 */
[----:B------:R-:W-:Y:S01]  /*71f0*/  @!P0 FSEL R5, R5, -INF , !P1 ;  /* 0xff80000005058808 */ /* 0x000fe20004800000 */
[----:B------:R2:W-:Y:S01]  /*7200*/  MUFU.EX2 R208, R4 ;  /* 0x0000000400d07308 */ /* 0x0005e20000000800 */
[-C--:B------:R-:W-:Y:S03]  /*7210*/  @!P0 ISETP.GE.AND P1, PT, R16, R14.reuse, PT ;  /* 0x0000000e1000820c */ /* 0x080fe60003f26270 */
[----:B------:R-:W-:Y:S06]  /*7220*/  FFMA.FTZ R5, R5, UR7, -R12 ;  /* 0x0000000705057c23 */ /* 0x000fec000801080c */
[----:B------:R3:W-:Y:S01]  /*7230*/  MUFU.EX2 R80, R5 ;  /* 0x0000000500507308 */ /* 0x0007e20000000800 */
[----:B--2---:R-:W-:Y:S05]  /*7240*/  FFMA.FTZ R4, R17, UR5, R77 ;  /* 0x0000000511047c23 */ /* 0x004fea000801004d */
[----:B------:R-:W-:Y:S02]  /*7250*/  @!P0 FSEL R4, R4, -INF , !P1 ;  /* 0xff80000004048808 */ /* 0x000fe40004800000 */
[-C--:B------:R-:W-:Y:S01]  /*7260*/  @!P0 ISETP.GE.AND P1, PT, R18, R13.reuse, PT ;  /* 0x0000000d1200820c */ /* 0x080fe20003f26270 */
[----:B---3--:R-:W-:Y:S01]  /*7270*/  FFMA.FTZ R5, R19, UR5, R174 ;  /* 0x0000000513057c23 */ /* 0x008fe200080100ae */
[----:B------:R-:W2:Y:S01]  /*7280*/  LDL R18, [R1+0x94] ;  /* 0x0000940001127983 */ /* 0x000ea20000100800 */
[----:B------:R-:W-:Y:S03]  /*7290*/  FFMA.FTZ R4, R4, UR7, -R12 ;  /* 0x0000000704047c23 */ /* 0x000fe6000801080c */
[----:B------:R-:W3:Y:S01]  /*72a0*/  LDL R19, [R1+0x14] ;  /* 0x0000140001137983 */ /* 0x000ee20000100800 */
[----:B------:R4:W3:Y:S01]  /*72b0*/  MUFU.EX2 R79, R4 ;  /* 0x00000004004f7308 */ /* 0x0008e20000000800 */
[----:B------:R-:W-:Y:S01]  /*72c0*/  @!P0 FSEL R5, R5, -INF , !P1 ;  /* 0xff80000005058808 */ /* 0x000fe20004800000 */
[----:B------:R-:W-:Y:S01]  /*72d0*/  FFMA.FTZ R7, R22, UR5, R227 ;  /* 0x0000000516077c23 */ /* 0x000fe200080100e3 */
[-C--:B------:R-:W-:Y:S02]  /*72e0*/  @!P0 ISETP.GE.AND P1, PT, R16, R13.reuse, PT ;  /* 0x0000000d1000820c */ /* 0x080fe40003f26270 */
[----:B------:R-:W3:Y:S01]  /*72f0*/  LDL R16, [R1+0x98] ;  /* 0x0000980001107983 */ /* 0x000ee20000100800 */
[----:B------:R-:W-:Y:S04]  /*7300*/  FFMA.FTZ R5, R5, UR7, -R11 ;  /* 0x0000000705057c23 */ /* 0x000fe8000801080b */
[----:B------:R1:W-:Y:S01]  /*7310*/  MUFU.EX2 R158, R5 ;  /* 0x00000005009e7308 */ /* 0x0003e20000000800 */
[----:B----4-:R-:W-:Y:S02]  /*7320*/  FFMA.FTZ R4, R17, UR5, R173 ;  /* 0x0000000511047c23 */ /* 0x010fe400080100ad */
[----:B------:R-:W4:Y:S03]  /*7330*/  LDL R17, [R1+0x9c] ;  /* 0x00009c0001117983 */ /* 0x000f260000100800 */
[----:B------:R-:W-:Y:S01]  /*7340*/  @!P0 FSEL R4, R4, -INF , !P1 ;  /* 0xff80000004048808 */ /* 0x000fe20004800000 */
[----:B-1----:R-:W-:Y:S04]  /*7350*/  FFMA.FTZ R5, R22, UR5, R72 ;  /* 0x0000000516057c23 */ /* 0x002fe80008010048 */
[----:B------:R-:W-:Y:S01]  /*7360*/  FFMA.FTZ R4, R4, UR7, -R11 ;  /* 0x0000000704047c23 */ /* 0x000fe2000801080b */
[C---:B------:R-:W-:Y:S03]  /*7370*/  @!P0 ISETP.GE.AND P1, PT, R23.reuse, R14, PT ;  /* 0x0000000e1700820c */ /* 0x040fe60003f26270 */
[----:B------:R-:W1:Y:S01]  /*7380*/  MUFU.EX2 R157, R4 ;  /* 0x00000004009d7308 */ /* 0x000e620000000800 */
[----:B------:R-:W-:Y:S02]  /*7390*/  @!P0 ISETP.GE.AND P4, PT, R23, R10, PT ;  /* 0x0000000a1700820c */ /* 0x000fe40003f86270 */
[----:B------:R-:W-:Y:S05]  /*73a0*/  @!P0 FSEL R5, R5, -INF , !P1 ;  /* 0xff80000005058808 */ /* 0x000fea0004800000 */
[----:B------:R-:W-:Y:S01]  /*73b0*/  FFMA.FTZ R5, R5, UR7, -R12 ;  /* 0x0000000705057c23 */ /* 0x000fe2000801080c */
[C---:B------:R-:W-:Y:S03]  /*73c0*/  @!P0 ISETP.GE.AND P1, PT, R21.reuse, R14, PT ;  /* 0x0000000e1500820c */ /* 0x040fe60003f26270 */
[----:B------:R1:W-:Y:S01]  /*73d0*/  MUFU.EX2 R76, R5 ;  /* 0x00000005004c7308 */ /* 0x0003e20000000800 */
[----:B------:R-:W-:Y:S02]  /*73e0*/  @!P0 ISETP.GE.AND P3, PT, R21, R10, PT ;  /* 0x0000000a1500820c */ /* 0x000fe40003f66270 */
[----:B------:R-:W-:Y:S01]  /*73f0*/  @!P0 ISETP.GE.AND P5, PT, R15, R14, PT ;  /* 0x0000000e0f00820c */ /* 0x000fe20003fa6270 */
[----:B-1----:R-:W-:Y:S01]  /*7400*/  FFMA.FTZ R5, R22, UR5, R170 ;  /* 0x0000000516057c23 */ /* 0x002fe200080100aa */
[C---:B------:R-:W-:Y:S01]  /*7410*/  FFMA.FTZ R4, R20.reuse, UR5, R71 ;  /* 0x0000000514047c23 */ /* 0x040fe20008010047 */
[----:B------:R-:W-:Y:S04]  /*7420*/  FFMA.FTZ R6, R20, UR5, R226 ;  /* 0x0000000514067c23 */ /* 0x000fe800080100e2 */
[----:B------:R-:W-:Y:S02]  /*7430*/  @!P0 FSEL R4, R4, -INF , !P1 ;  /* 0xff80000004048808 */ /* 0x000fe40004800000 */
[-C--:B------:R-:W-:Y:S03]  /*7440*/  @!P0 ISETP.GE.AND P1, PT, R23, R13.reuse, PT ;  /* 0x0000000d1700820c */ /* 0x080fe60003f26270 */
[----:B------:R-:W-:Y:S01]  /*7450*/  FFMA.FTZ R4, R4, UR7, -R12 ;  /* 0x0000000704047c23 */ /* 0x000fe2000801080c */
[----:B------:R-:W-:Y:S02]  /*7460*/  @!P0 FSEL R5, R5, -INF , !P1 ;  /* 0xff80000005058808 */ /* 0x000fe40004800000 */
[-C--:B------:R-:W-:Y:S01]  /*7470*/  @!P0 ISETP.GE.AND P1, PT, R21, R13.reuse, PT ;  /* 0x0000000d1500820c */ /* 0x080fe20003f26270 */
[----:B------:R1:W4:Y:S02]  /*7480*/  MUFU.EX2 R75, R4 ;  /* 0x00000004004b7308 */ /* 0x0003240000000800 */
[----:B------:R-:W-:Y:S08]  /*7490*/  FFMA.FTZ R5, R5, UR7, -R11 ;  /* 0x0000000705057c23 */ /* 0x000ff0000801080b */
[----:B------:R1:W-:Y:S02]  /*74a0*/  MUFU.EX2 R156, R5 ;  /* 0x00000005009c7308 */ /* 0x0003e40000000800 */
[----:B-1----:R-:W-:Y:S05]  /*74b0*/  FFMA.FTZ R4, R20, UR5, R169 ;  /* 0x0000000514047c23 */ /* 0x002fea00080100a9 */
[----:B------:R-:W-:Y:S02]  /*74c0*/  @!P0 FSEL R4, R4, -INF , !P1 ;  /* 0xff80000004048808 */ /* 0x000fe40004800000 */
[----:B------:R-:W-:Y:S01]  /*74d0*/  @!P0 ISETP.GE.AND P1, PT, R15, R10, PT ;  /* 0x0000000a0f00820c */ /* 0x000fe20003f26270 */
[----:B------:R-:W-:Y:S02]  /*74e0*/  FFMA.FTZ R5, R22, UR5, R202 ;  /* 0x0000000516057c23 */ /* 0x000fe400080100ca */
[----:B------:R-:W-:Y:S03]  /*74f0*/  FFMA.FTZ R4, R4, UR7, -R11 ;  /* 0x0000000704047c23 */ /* 0x000fe6000801080b */
[----:B------:R-:W-:Y:S01]  /*7500*/  @!P0 FSEL R5, R5, -INF , !P4 ;  /* 0xff80000005058808 */ /* 0x000fe20006000000 */
[----:B------:R1:W4:Y:S01]  /*7510*/  MUFU.EX2 R155, R4 ;  /* 0x00000004009b7308 */ /* 0x0003220000000800 */
[-C--:B------:R-:W-:Y:S03]  /*7520*/  @!P0 ISETP.GE.AND P4, PT, R23, R0.reuse, PT ;  /* 0x000000001700820c */ /* 0x080fe60003f86270 */
[----:B------:R-:W-:Y:S01]  /*7530*/  FFMA.FTZ R5, R5, UR7, -R9 ;  /* 0x0000000705057c23 */ /* 0x000fe20008010809 */
[----:B------:R-:W-:Y:S05]  /*7540*/  @!P0 FSEL R7, R7, -INF , !P4 ;  /* 0xff80000007078808 */ /* 0x000fea0006000000 */
[----:B------:R-:W-:Y:S01]  /*7550*/  MUFU.EX2 R168, R5 ;  /* 0x0000000500a87308 */ /* 0x000fe20000000800 */
[----:B-1----:R-:W-:Y:S05]  /*7560*/  FFMA.FTZ R4, R20, UR5, R203 ;  /* 0x0000000514047c23 */ /* 0x002fea00080100cb */
[----:B------:R-:W-:Y:S02]  /*7570*/  @!P0 FSEL R4, R4, -INF , !P3 ;  /* 0xff80000004048808 */ /* 0x000fe40005800000 */
[----:B------:R-:W-:Y:S03]  /*7580*/  @!P0 ISETP.GE.AND P3, PT, R21, R0, PT ;  /* 0x000000001500820c */ /* 0x000fe60003f66270 */
[----:B------:R-:W-:Y:S01]  /*7590*/  FFMA.FTZ R4, R4, UR7, -R9 ;  /* 0x0000000704047c23 */ /* 0x000fe20008010809 */
[----:B------:R-:W-:Y:S02]  /*75a0*/  @!P0 FSEL R6, R6, -INF , !P3 ;  /* 0xff80000006068808 */ /* 0x000fe40005800000 */
[-C--:B------:R-:W-:Y:S01]  /*75b0*/  @!P0 ISETP.GE.AND P3, PT, R15, R13.reuse, PT ;  /* 0x0000000d0f00820c */ /* 0x080fe20003f66270 */
[----:B------:R1:W-:Y:S01]  /*75c0*/  MUFU.EX2 R167, R4 ;  /* 0x0000000400a77308 */ /* 0x0003e20000000800 */
[C---:B--2---:R-:W-:Y:S02]  /*75d0*/  @!P0 ISETP.GE.AND P6, PT, R18.reuse, R14, PT ;  /* 0x0000000e1200820c */ /* 0x044fe40003fc6270 */
[----:B------:R-:W2:Y:S01]  /*75e0*/  LDL R14, [R1+0x1c] ;  /* 0x00001c00010e7983 */ /* 0x000ea20000100800 */
[C---:B------:R-:W-:Y:S02]  /*75f0*/  @!P0 ISETP.GE.AND P2, PT, R18.reuse, R10, PT ;  /* 0x0000000a1200820c */ /* 0x040fe40003f46270 */
[----:B------:R-:W-:Y:S02]  /*7600*/  F2FP.BF16.F32.PACK_AB R10, R151, R152 ;  /* 0x00000098970a723e */ /* 0x000fe400000010ff */
[----:B------:R-:W-:Y:S01]  /*7610*/  @!P0 ISETP.GE.AND P4, PT, R18, R13, PT ;  /* 0x0000000d1200820c */ /* 0x000fe20003f86270 */
[----:B------:R-:W-:Y:S01]  /*7620*/  FFMA.FTZ R13, R7, UR7, -R8 ;  /* 0x00000007070d7c23 */ /* 0x000fe20008010808 */
[----:B------:R-:W-:Y:S01]  /*7630*/  F2FP.BF16.F32.PACK_AB R7, R195, R194 ;  /* 0x000000c2c307723e */ /* 0x000fe200000010ff */
[----:B---3--:R3:W-:Y:S01]  /*7640*/  STS [R19+0x1c000], R10 ;  /* 0x01c0000a13007388 */ /* 0x0087e20000000800 */
[----:B-1----:R-:W-:Y:S01]  /*7650*/  FFMA.FTZ R4, R16, UR5, R198 ;  /* 0x0000000510047c23 */ /* 0x002fe200080100c6 */
[----:B------:R1:W-:Y:S02]  /*7660*/  MUFU.EX2 R179, R13 ;  /* 0x0000000d00b37308 */ /* 0x0003e40000000800 */
[----:B------:R3:W-:Y:S02]  /*7670*/  STS [R19+0x1c400], R7 ;  /* 0x01c4000713007388 */ /* 0x0007e40000000800 */
[----:B------:R-:W-:Y:S02]  /*7680*/  @!P0 FSEL R4, R4, -INF , !P1 ;  /* 0xff80000004048808 */ /* 0x000fe40004800000 */
[-C--:B------:R-:W-:Y:S02]  /*7690*/  @!P0 ISETP.GE.AND P1, PT, R15, R0.reuse, PT ;  /* 0x000000000f00820c */ /* 0x080fe40003f26270 */
[----:B------:R-:W2:Y:S01]  /*76a0*/  LDL R15, [R1+0x28] ;  /* 0x00002800010f7983 */ /* 0x000ea20000100800 */
[----:B----4-:R-:W-:Y:S03]  /*76b0*/  FFMA.FTZ R5, R17, UR5, R199 ;  /* 0x0000000511057c23 */ /* 0x010fe600080100c7 */
[----:B-1----:R-:W4:Y:S02]  /*76c0*/  LDL R13, [R1+0x18] ;  /* 0x00001800010d7983 */ /* 0x002f240000100800 */
[----:B------:R-:W-:Y:S02]  /*76d0*/  @!P0 FSEL R5, R5, -INF , !P2 ;  /* 0xff80000005058808 */ /* 0x000fe40005000000 */
[----:B------:R-:W-:Y:S02]  /*76e0*/  @!P0 ISETP.GE.AND P2, PT, R18, R0, PT ;  /* 0x000000001200820c */ /* 0x000fe40003f46270 */
[----:B------:R-:W4:Y:S01]  /*76f0*/  LDL R18, [R1+0x2c] ;  /* 0x00002c0001127983 */ /* 0x000f220000100800 */
[----:B------:R-:W-:Y:S01]  /*7700*/  F2FP.BF16.F32.PACK_AB R0, R183, R197 ;  /* 0x000000c5b700723e */ /* 0x000fe200000010ff */
[--C-:B------:R-:W-:Y:S01]  /*7710*/  FFMA.FTZ R5, R5, UR7, -R9.reuse ;  /* 0x0000000705057c23 */ /* 0x100fe20008010809 */
[----:B---3--:R-:W-:Y:S01]  /*7720*/  F2FP.BF16.F32.PACK_AB R10, R228, R229 ;  /* 0x000000e5e40a723e */ /* 0x008fe200000010ff */
[----:B------:R-:W-:Y:S01]  /*7730*/  FFMA.FTZ R9, R4, UR7, -R9 ;  /* 0x0000000704097c23 */ /* 0x000fe20008010809 */
[----:B------:R-:W-:Y:S01]  /*7740*/  FFMA.FTZ R7, R6, UR7, -R8 ;  /* 0x0000000706077c23 */ /* 0x000fe20008010808 */
[----:B------:R-:W-:Y:S01]  /*7750*/  F2FP.BF16.F32.PACK_AB R6, R95, R96 ;  /* 0x000000605f06723e */ /* 0x000fe200000010ff */
[----:B------:R1:W-:Y:S01]  /*7760*/  MUFU.EX2 R166, R5 ;  /* 0x0000000500a67308 */ /* 0x0003e20000000800 */
[----:B------:R-:W-:Y:S09]  /*7770*/  F2FP.BF16.F32.PACK_AB R4, R175, R180 ;  /* 0x000000b4af04723e */ /* 0x000ff200000010ff */
[----:B------:R3:W-:Y:S10]  /*7780*/  MUFU.EX2 R178, R7 ;  /* 0x0000000700b27308 */ /* 0x0007f40000000800 */
[----:B------:R3:W-:Y:S01]  /*7790*/  MUFU.EX2 R165, R9 ;  /* 0x0000000900a57308 */ /* 0x0007e20000000800 */
[----:B-1----:R-:W-:Y:S05]  /*77a0*/  FFMA.FTZ R5, R17, UR5, R70 ;  /* 0x0000000511057c23 */ /* 0x002fea0008010046 */
[----:B------:R-:W-:Y:S02]  /*77b0*/  @!P0 FSEL R5, R5, -INF , !P6 ;  /* 0xff80000005058808 */ /* 0x000fe40007000000 */
[----:B---3--:R-:W-:Y:S01]  /*77c0*/  F2FP.BF16.F32.PACK_AB R7, R248, R249 ;  /* 0x000000f9f807723e */ /* 0x008fe200000010ff */
[----:B------:R-:W3:Y:S04]  /*77d0*/  LDL R9, [R1+0x20] ;  /* 0x0000200001097983 */ /* 0x000ee80000100800 */
[----:B--2---:R1:W-:Y:S04]  /*77e0*/  STS [R14+0x1c000], R6 ;  /* 0x01c000060e007388 */ /* 0x0043e80000000800 */
[----:B------:R2:W-:Y:S04]  /*77f0*/  STS [R14+0x1c400], R0 ;  /* 0x01c400000e007388 */ /* 0x0005e80000000800 */
[----:B------:R2:W-:Y:S04]  /*7800*/  STS [R19+0x1e000], R10 ;  /* 0x01e0000a13007388 */ /* 0x0005e80000000800 */
[----:B------:R4:W-:Y:S01]  /*7810*/  STS [R19+0x1e400], R7 ;  /* 0x01e4000713007388 */ /* 0x0009e20000000800 */
[----:B-1----:R-:W-:Y:S02]  /*7820*/  F2FP.BF16.F32.PACK_AB R6, R242, R243 ;  /* 0x000000f3f206723e */ /* 0x002fe400000010ff */
[----:B--2---:R-:W-:Y:S01]  /*7830*/  F2FP.BF16.F32.PACK_AB R0, R93, R94 ;  /* 0x0000005e5d00723e */ /* 0x004fe200000010ff */
[----:B------:R-:W2:Y:S01]  /*7840*/  LDL R10, [R1+0x24] ;  /* 0x00002400010a7983 */ /* 0x000ea20000100800 */
[----:B----4-:R-:W-:Y:S05]  /*7850*/  F2FP.BF16.F32.PACK_AB R7, R224, R225 ;  /* 0x000000e1e007723e */ /* 0x010fea00000010ff */
[----:B------:R1:W-:Y:S04]  /*7860*/  STS [R14+0x1e000], R7 ;  /* 0x01e000070e007388 */ /* 0x0003e80000000800 */
[----:B------:R4:W-:Y:S04]  /*7870*/  STS [R14+0x1e400], R6 ;  /* 0x01e400060e007388 */ /* 0x0009e80000000800 */
[----:B------:R4:W-:Y:S04]  /*7880*/  STS [R18+0x1c000], R0 ;  /* 0x01c0000012007388 */ /* 0x0009e80000000800 */
[----:B------:R3:W-:Y:S01]  /*7890*/  STS [R18+0x1c400], R4 ;  /* 0x01c4000412007388 */ /* 0x0007e20000000800 */
[----:B-1----:R-:W-:Y:S01]  /*78a0*/  FFMA.FTZ R7, R5, UR7, -R12 ;  /* 0x0000000705077c23 */ /* 0x002fe2000801080c */
[----:B------:R-:W-:Y:S02]  /*78b0*/  F2FP.BF16.F32.PACK_AB R5, R163, R164 ;  /* 0x000000a4a305723e */ /* 0x000fe400000010ff */
[----:B----4-:R-:W4:Y:S01]  /*78c0*/  LDL R14, [R1+0x10] ;  /* 0x00001000010e7983 */ /* 0x010f220000100800 */
[----:B------:R-:W-:Y:S01]  /*78d0*/  F2FP.BF16.F32.PACK_AB R6, R87, R88 ;  /* 0x000000585706723e */ /* 0x000fe200000010ff */
[----:B------:R1:W-:Y:S01]  /*78e0*/  MUFU.EX2 R74, R7 ;  /* 0x00000007004a7308 */ /* 0x0003e20000000800 */
[----:B------:R-:W-:Y:S03]  /*78f0*/  FFMA.FTZ R0, R16, UR5, R69 ;  /* 0x0000000510007c23 */ /* 0x000fe60008010045 */
[----:B------:R1:W-:Y:S01]  /*7900*/  STS [R15+0x1c000], R6 ;  /* 0x01c000060f007388 */ /* 0x0003e20000000800 */
[C---:B---3--:R-:W-:Y:S01]  /*7910*/  FFMA.FTZ R4, R17.reuse, UR5, R160 ;  /* 0x0000000511047c23 */ /* 0x048fe200080100a0 */
[----:B------:R-:W-:Y:S02]  /*7920*/  @!P0 FSEL R0, R0, -INF , !P5 ;  /* 0xff80000000008808 */ /* 0x000fe40006800000 */
[----:B------:R3:W-:Y:S02]  /*7930*/  STS [R15+0x1c400], R5 ;  /* 0x01c400050f007388 */ /* 0x0007e40000000800 */
[----:B------:R-:W-:Y:S01]  /*7940*/  @!P0 FSEL R4, R4, -INF , !P4 ;  /* 0xff80000004048808 */ /* 0x000fe20006000000 */
[----:B------:R-:W-:Y:S01]  /*7950*/  FFMA.FTZ R12, R0, UR7, -R12 ;  /* 0x00000007000c7c23 */ /* 0x000fe2000801080c */
[----:B------:R-:W-:Y:S03]  /*7960*/  FFMA.FTZ R0, R16, UR5, R159 ;  /* 0x0000000510007c23 */ /* 0x000fe6000801009f */
[--C-:B------:R-:W-:Y:S01]  /*7970*/  FFMA.FTZ R4, R4, UR7, -R11.reuse ;  /* 0x0000000704047c23 */ /* 0x100fe2000801080b */
[----:B-1----:R-:W-:Y:S01]  /*7980*/  F2FP.BF16.F32.PACK_AB R7, R210, R211 ;  /* 0x000000d3d207723e */ /* 0x002fe200000010ff */
[----:B------:R-:W1:Y:S01]  /*7990*/  MUFU.EX2 R73, R12 ;  /* 0x0000000c00497308 */ /* 0x000e620000000800 */
[----:B------:R-:W-:Y:S03]  /*79a0*/  @!P0 FSEL R0, R0, -INF , !P3 ;  /* 0xff80000000008808 */ /* 0x000fe60005800000 */
[----:B------:R1:W-:Y:S02]  /*79b0*/  STS [R18+0x1e000], R7 ;  /* 0x01e0000712007388 */ /* 0x0003e40000000800 */
[----:B------:R-:W-:Y:S01]  /*79c0*/  FFMA.FTZ R11, R0, UR7, -R11 ;  /* 0x00000007000b7c23 */ /* 0x000fe2000801080b */
[----:B------:R-:W-:Y:S03]  /*79d0*/  FFMA.FTZ R0, R16, UR5, R220 ;  /* 0x0000000510007c23 */ /* 0x000fe600080100dc */
[----:B------:R1:W-:Y:S01]  /*79e0*/  MUFU.EX2 R154, R4 ;  /* 0x00000004009a7308 */ /* 0x0003e20000000800 */
[----:B------:R-:W-:Y:S02]  /*79f0*/  F2FP.BF16.F32.PACK_AB R6, R232, R234 ;  /* 0x000000eae806723e */ /* 0x000fe400000010ff */
[----:B------:R-:W-:Y:S02]  /*7a00*/  @!P0 FSEL R0, R0, -INF , !P1 ;  /* 0xff80000000008808 */ /* 0x000fe40004800000 */
[----:B---3--:R-:W-:Y:S01]  /*7a10*/  F2FP.BF16.F32.PACK_AB R5, R206, R207 ;  /* 0x000000cfce05723e */ /* 0x008fe200000010ff */
[----:B------:R3:W-:Y:S04]  /*7a20*/  STS [R18+0x1e400], R6 ;  /* 0x01e4000612007388 */ /* 0x0007e80000000800 */
[----:B------:R-:W2:Y:S01]  /*7a30*/  MUFU.EX2 R153, R11 ;  /* 0x0000000b00997308 */ /* 0x000ea20000000800 */
[----:B------:R3:W-:Y:S01]  /*7a40*/  STS [R15+0x1e000], R5 ;  /* 0x01e000050f007388 */ /* 0x0007e20000000800 */
[----:B-1----:R-:W-:Y:S05]  /*7a50*/  FFMA.FTZ R4, R17, UR5, R221 ;  /* 0x0000000511047c23 */ /* 0x002fea00080100dd */
[----:B------:R-:W-:Y:S05]  /*7a60*/  @!P0 FSEL R4, R4, -INF , !P2 ;  /* 0xff80000004048808 */ /* 0x000fea0005000000 */
[--C-:B------:R-:W-:Y:S01]  /*7a70*/  FFMA.FTZ R7, R4, UR7, -R8.reuse ;  /* 0x0000000704077c23 */ /* 0x100fe20008010808 */
[----:B------:R-:W-:Y:S01]  /*7a80*/  F2FP.BF16.F32.PACK_AB R4, R79, R80 ;  /* 0x000000504f04723e */ /* 0x000fe200000010ff */
[----:B------:R-:W-:Y:S01]  /*7a90*/  FFMA.FTZ R8, R0, UR7, -R8 ;  /* 0x0000000700087c23 */ /* 0x000fe20008010808 */
[----:B------:R-:W-:Y:S01]  /*7aa0*/  F2FP.BF16.F32.PACK_AB R0, R171, R172 ;  /* 0x000000acab00723e */ /* 0x000fe200000010ff */
[----:B------:R1:W-:Y:S01]  /*7ab0*/  MUFU.EX2 R177, R7 ;  /* 0x0000000700b17308 */ /* 0x0003e20000000800 */
[----:B---3--:R-:W-:Y:S02]  /*7ac0*/  F2FP.BF16.F32.PACK_AB R6, R83, R84 ;  /* 0x000000545306723e */ /* 0x008fe400000010ff */
[----:B------:R-:W-:Y:S07]  /*7ad0*/  F2FP.BF16.F32.PACK_AB R5, R230, R231 ;  /* 0x000000e7e605723e */ /* 0x000fee00000010ff */
[----:B------:R-:W3:Y:S01]  /*7ae0*/  MUFU.EX2 R176, R8 ;  /* 0x0000000800b07308 */ /* 0x000ee20000000800 */
[----:B------:R3:W-:Y:S01]  /*7af0*/  STS [R15+0x1e400], R5 ;  /* 0x01e400050f007388 */ /* 0x0007e20000000800 */
[----:B-1----:R-:W-:Y:S02]  /*7b00*/  F2FP.BF16.F32.PACK_AB R7, R208, R209 ;  /* 0x000000d1d007723e */ /* 0x002fe400000010ff */
[----:B---3--:R-:W-:Y:S01]  /*7b10*/  F2FP.BF16.F32.PACK_AB R5, R161, R162 ;  /* 0x000000a2a105723e */ /* 0x008fe200000010ff */
[----:B----4-:R1:W-:Y:S04]  /*7b20*/  STS [R14+0x1c000], R6 ;  /* 0x01c000060e007388 */ /* 0x0103e80000000800 */
[----:B------:R3:W-:Y:S04]  /*7b30*/  STS [R14+0x1c400], R5 ;  /* 0x01c400050e007388 */ /* 0x0007e80000000800 */
[----:B------:R4:W-:Y:S01]  /*7b40*/  STS [R13+0x1c000], R4 ;  /* 0x01c000040d007388 */ /* 0x0009e20000000800 */
[----:B-1----:R-:W-:Y:S02]  /*7b50*/  F2FP.BF16.F32.PACK_AB R6, R157, R158 ;  /* 0x0000009e9d06723e */ /* 0x002fe400000010ff */
[----:B---3--:R-:W-:Y:S03]  /*7b60*/  F2FP.BF16.F32.PACK_AB R5, R181, R182 ;  /* 0x000000b6b505723e */ /* 0x008fe600000010ff */
[----:B------:R1:W-:Y:S01]  /*7b70*/  STS [R13+0x1c400], R6 ;  /* 0x01c400060d007388 */ /* 0x0003e20000000800 */
[----:B----4-:R-:W-:Y:S03]  /*7b80*/  F2FP.BF16.F32.PACK_AB R4, R212, R213 ;  /* 0x000000d5d404723e */ /* 0x010fe600000010ff */
[----:B------:R3:W-:Y:S04]  /*7b90*/  STS [R14+0x1e000], R5 ;  /* 0x01e000050e007388 */ /* 0x0007e80000000800 */
[----:B------:R4:W-:Y:S04]  /*7ba0*/  STS [R14+0x1e400], R4 ;  /* 0x01e400040e007388 */ /* 0x0009e80000000800 */
[----:B------:R4:W-:Y:S04]  /*7bb0*/  STS [R13+0x1e000], R0 ;  /* 0x01e000000d007388 */ /* 0x0009e80000000800 */
[----:B------:R-:W-:Y:S01]  /*7bc0*/  STS [R13+0x1e400], R7 ;  /* 0x01e400070d007388 */ /* 0x000fe20000000800 */
[----:B-1----:R-:W-:Y:S02]  /*7bd0*/  F2FP.BF16.F32.PACK_AB R6, R75, R76 ;  /* 0x0000004c4b06723e */ /* 0x002fe400000010ff */
[----:B---3--:R-:W-:Y:S03]  /*7be0*/  F2FP.BF16.F32.PACK_AB R5, R155, R156 ;  /* 0x0000009c9b05723e */ /* 0x008fe600000010ff */
[----:B--2---:R1:W-:Y:S01]  /*7bf0*/  STS [R10+0x1c000], R6 ;  /* 0x01c000060a007388 */ /* 0x0043e20000000800 */
[----:B----4-:R-:W-:Y:S03]  /*7c00*/  F2FP.BF16.F32.PACK_AB R4, R73, R74 ;  /* 0x0000004a4904723e */ /* 0x010fe600000010ff */
[----:B------:R2:W-:Y:S01]  /*7c10*/  STS [R10+0x1c400], R5 ;  /* 0x01c400050a007388 */ /* 0x0005e20000000800 */
[----:B------:R-:W-:Y:S03]  /*7c20*/  F2FP.BF16.F32.PACK_AB R0, R153, R154 ;  /* 0x0000009a9900723e */ /* 0x000fe600000010ff */
        /* <DEDUP_REMOVED lines=13> */
[----:B------:R-:W4:Y:S08]  /*7d00*/  LDSM.16.M88.4 R32, [R187+UR4+0x10800] ;  /* 0x01080004bb20783b */ /* 0x000f300008000200 */
[----:B-1----:R-:W4:Y:S04]  /*7d10*/  LDL R0, [R1+0xe8] ;  /* 0x0000e80001007983 */ /* 0x002f280000100800 */
[----:B------:R-:W1:Y:S08]  /*7d20*/  LDSM.16.M88.4 R48, [R187+UR4+0x11000] ;  /* 0x01100004bb30783b */ /* 0x000e700008000200 */
[----:B------:R-:W1:Y:S01]  /*7d30*/  LDSM.16.M88.4 R132, [R187+UR4+0x11800] ;  /* 0x01180004bb84783b */ /* 0x000e620008000200 */
[-C--:B--2---:R-:W-:Y:S07]  /*7d40*/  HMMA.16816.F32.BF16 R4, R64, R16.reuse, RZ ;  /* 0x000000104004723c */ /* 0x084fee00000418ff */
[----:B------:R-:W-:Y:S01]  /*7d50*/  LDSM.16.M88.4 R136, [R150+0x8000] ;  /* 0x008000009688783b */ /* 0x000fe20000000200 */
[C---:B---3--:R-:W-:Y:S07]  /*7d60*/  HMMA.16816.F32.BF16 R8, R60.reuse, R16, RZ ;  /* 0x000000103c08723c */ /* 0x048fee00000418ff */
[----:B------:R-:W2:Y:S01]  /*7d70*/  LDSM.16.M88.4 R140, [R189+0x4000] ;  /* 0x00400000bd8c783b */ /* 0x000ea20000000200 */
[-C--:B------:R-:W-:Y:S06]  /*7d80*/  HMMA.16816.F32.BF16 R12, R60, R18.reuse, RZ ;  /* 0x000000123c0c723c */ /* 0x080fec00000418ff */
[C---:B------:R-:W-:Y:S01]  /*7d90*/  HMMA.16816.F32.BF16 R16, R64.reuse, R18, RZ ;  /* 0x000000124010723c */ /* 0x040fe200000418ff */
[----:B------:R-:W3:Y:S05]  /*7da0*/  LDSM.16.M88.4 R144, [R150+0xa000] ;  /* 0x00a000009690783b */ /* 0x000eea0000000200 */
[-C--:B----4-:R-:W-:Y:S06]  /*7db0*/  HMMA.16816.F32.BF16 R20, R64, R32.reuse, RZ ;  /* 0x000000204014723c */ /* 0x090fec00000418ff */
[C---:B------:R-:W-:Y:S06]  /*7dc0*/  HMMA.16816.F32.BF16 R24, R60.reuse, R32, RZ ;  /* 0x000000203c18723c */ /* 0x040fec00000418ff */
[-C--:B------:R-:W-:Y:S06]  /*7dd0*/  HMMA.16816.F32.BF16 R28, R60, R34.reuse, RZ ;  /* 0x000000223c1c723c */ /* 0x080fec00000418ff */
[C---:B------:R-:W-:Y:S06]  /*7de0*/  HMMA.16816.F32.BF16 R32, R64.reuse, R34, RZ ;  /* 0x000000224020723c */ /* 0x040fec00000418ff */
[-C--:B-1----:R-:W-:Y:S06]  /*7df0*/  HMMA.16816.F32.BF16 R36, R64, R48.reuse, RZ ;  /* 0x000000304024723c */ /* 0x082fec00000418ff */
        /* <DEDUP_REMOVED lines=8> */
[-C--:B--2---:R-:W-:Y:S06]  /*7e80*/  HMMA.16816.F32.BF16 R4, R136, R140.reuse, R4 ;  /* 0x0000008c8804723c */ /* 0x084fec0000041804 */
[C---:B---3--:R-:W-:Y:S06]  /*7e90*/  HMMA.16816.F32.BF16 R8, R144.reuse, R140, R8 ;  /* 0x0000008c9008723c */ /* 0x048fec0000041808 */
        /* <DEDUP_REMOVED lines=16> */
[----:B------:R-:W2:Y:S05]  /*7fa0*/  LDL R147, [R1+0xec] ;  /* 0x0000ec0001937983 */ /* 0x000eaa0000100800 */
[----:B------:R-:W-:Y:S01]  /*7fb0*/  HMMA.16816.F32.BF16 R64, R136, R134, R64 ;  /* 0x000000868840723c */ /* 0x000fe20000041840 */
        /* <DEDUP_REMOVED lines=22> */
[----:B--2---:R-:W-:Y:S06]  /*8120*/  IADD3 R146, P0, R147, UR16, RZ ;  /* 0x0000001093927c10 */ /* 0x004fec000ff1e0ff */
[----:B------:R-:W-:Y:S02]  /*8130*/  IADD3.X R147, R0, UR15, RZ, P0, !PT ;  /* 0x0000000f00937c10 */ /* 0x000fe400087fe4ff */
[----:B------:R-:W-:Y:S02]  /*8140*/  IADD3 R0, R2, R149, RZ ;  /* 0x0000009502007210 */ /* 0x000fe40007ffe0ff */
[----:B------:R-:W-:Y:S01]  /*8150*/  SHF.L.U32 R2, R191, 0x1, RZ ;  /* 0x00000001bf027819 */ /* 0x000fe200000006ff */
[----:B------:R-:W2:Y:S01]  /*8160*/  LDG.E R145, desc[UR8][R146.64] ;  /* 0x0000000892917981 */ /* 0x000ea2000c1e1900 */
[----:B------:R-:W-:Y:S03]  /*8170*/  PLOP3.LUT P0, PT, PT, PT, UP0, 0x80, 0x0 ;  /* 0x000000000000781c */ /* 0x000fe60003f0f008 */
[----:B------:R-:W1:Y:S08]  /*8180*/  LDSM.16.M88.4 R136, [R0+0x8000] ;  /* 0x008000000088783b */ /* 0x000e700000000200 */
[----:B------:R-:W3:Y:S04]  /*8190*/  LDG.E R144, desc[UR8][R146.64+0x20] ;  /* 0x0000200892907981 */ /* 0x000ee8000c1e1900 */
[----:B------:R4:W1:Y:S02]  /*81a0*/  LDSM.16.M88.4 R140, [R0+0xa000] ;  /* 0x00a00000008c783b */ /* 0x0008640000000200 */
[----:B----4-:R-:W-:Y:S04]  /*81b0*/  MOV R0, UR4 ;  /* 0x0000000400007c02 */ /* 0x010fe80008000f00 */
[----:B------:R-:W-:Y:S01]  /*81c0*/  IADD3 R2, R2, 0x8000, R0 ;  /* 0x0000800002027810 */ /* 0x000fe20007ffe000 */
[-C--:B-1----:R-:W-:Y:S05]  /*81d0*/  HMMA.16816.F32.BF16 R4, R136, R132.reuse, R4 ;  /* 0x000000848804723c */ /* 0x082fea0000041804 */
[----:B------:R-:W-:Y:S06]  /*81e0*/  FFMA.FTZ R0, -R91, R91, 1 ;  /* 0x3f8000005b007423 */ /* 0x000fec000001015b */
[----:B------:R-:W-:Y:S01]  /*81f0*/  FMUL.FTZ R0, R0, UR6 ;  /* 0x0000000600007c20 */ /* 0x000fe20008410000 */
        /* <DEDUP_REMOVED lines=17> */
[----:B------:R-:W-:Y:S01]  /*8310*/  FFMA.FTZ R133, -R98, R98, 1 ;  /* 0x3f80000062857423 */ /* 0x000fe20000010162 */
[----:B------:R-:W-:Y:S01]  /*8320*/  HMMA.16816.F32.BF16 R64, R136, R134, R64 ;  /* 0x000000868840723c */ /* 0x000fe20000041840 */
[----:B------:R1:W5:Y:S04]  /*8330*/  LDL.LU R98, [R1+0x1c4] ;  /* 0x0001c40001627983 */ /* 0x0003680000300800 */
[----:B------:R-:W-:Y:S01]  /*8340*/  FFMA.FTZ R132, -R97, R97, 1 ;  /* 0x3f80000061847423 */ /* 0x000fe20000010161 */
[----:B------:R-:W-:Y:S01]  /*8350*/  FMUL.FTZ R133, R133, UR6 ;  /* 0x0000000685857c20 */ /* 0x000fe20008410000 */
[----:B------:R1:W5:Y:S04]  /*8360*/  LDL.LU R97, [R1+0x1c0] ;  /* 0x0001c00001617983 */ /* 0x0003680000300800 */
[----:B------:R-:W-:Y:S01]  /*8370*/  FMUL.FTZ R132, R132, UR6 ;  /* 0x0000000684847c20 */ /* 0x000fe20008410000 */
[C---:B--2---:R-:W-:Y:S01]  /*8380*/  FADD.FTZ R16, -R145.reuse, R16 ;  /* 0x0000001091107221 */ /* 0x044fe20000010100 */
[C---:B------:R-:W-:Y:S01]  /*8390*/  FADD.FTZ R136, -R145.reuse, R21 ;  /* 0x0000001591887221 */ /* 0x040fe20000010100 */
[C---:B------:R-:W-:Y:S01]  /*83a0*/  FADD.FTZ R17, -R145.reuse, R17 ;  /* 0x0000001191117221 */ /* 0x040fe20000010100 */
[----:B------:R-:W-:Y:S01]  /*83b0*/  FADD.FTZ R20, -R145, R20 ;  /* 0x0000001491147221 */ /* 0x000fe20000010100 */
[----:B------:R-:W-:Y:S01]  /*83c0*/  FMUL.FTZ R21, R96, R16 ;  /* 0x0000001060157220 */ /* 0x000fe20000410000 */
[----:B------:R-:W-:Y:S01]  /*83d0*/  FMUL.FTZ R136, R93, R136 ;  /* 0x000000885d887220 */ /* 0x000fe20000410000 */
[----:B------:R1:W5:Y:S01]  /*83e0*/  LDL.LU R96, [R1+0x1bc] ;  /* 0x0001bc0001607983 */ /* 0x0003620000300800 */
[----:B------:R-:W-:Y:S01]  /*83f0*/  FMUL.FTZ R134, R95, R17 ;  /* 0x000000115f867220 */ /* 0x000fe20000410000 */
[----:B------:R-:W-:Y:S01]  /*8400*/  FMUL.FTZ R135, R94, R20 ;  /* 0x000000145e877220 */ /* 0x000fe20000410000 */
[----:B------:R-:W-:Y:S01]  /*8410*/  FFMA.FTZ R16, -R92, R92, 1 ;  /* 0x3f8000005c107423 */ /* 0x000fe2000001015c */
[----:B------:R1:W5:Y:S01]  /*8420*/  LDL.LU R95, [R1+0x1b8] ;  /* 0x0001b800015f7983 */ /* 0x0003620000300800 */
[C---:B------:R-:W-:Y:S01]  /*8430*/  FADD.FTZ R4, -R145.reuse, R4 ;  /* 0x0000000491047221 */ /* 0x040fe20000010100 */
[----:B------:R-:W-:Y:S01]  /*8440*/  FADD.FTZ R5, -R145, R5 ;  /* 0x0000000591057221 */ /* 0x000fe20000010100 */
        /* <DEDUP_REMOVED lines=8> */
[C---:B------:R-:W-:Y:S01]  /*84d0*/  FADD.FTZ R32, -R145.reuse, R32 ;  /* 0x0000002091207221 */ /* 0x040fe20000010100 */
[----:B------:R1:W5:Y:S01]  /*84e0*/  LDL.LU R92, [R1+0x1ac] ;  /* 0x0001ac00015c7983 */ /* 0x0003620000300800 */
[C---:B------:R-:W-:Y:S01]  /*84f0*/  FADD.FTZ R33, -R145.reuse, R33 ;  /* 0x0000002191217221 */ /* 0x040fe20000010100 */
        /* <DEDUP_REMOVED lines=11> */
[----:B------:R-:W-:Y:S01]  /*85b0*/  F2FP.BF16.F32.PACK_AB R132, R132, R133 ;  /* 0x000000858484723e */ /* 0x000fe200000010ff */
[----:B------:R-:W-:Y:S01]  /*85c0*/  FMUL.FTZ R20, R20, UR6 ;  /* 0x0000000614147c20 */ /* 0x000fe20008410000 */
[----:B------:R-:W-:Y:S01]  /*85d0*/  F2FP.BF16.F32.PACK_AB R133, R0, R16 ;  /* 0x000000100085723e */ /* 0x000fe200000010ff */
[----:B------:R1:W5:Y:S01]  /*85e0*/  LDG.E R5, desc[UR8][R146.64+0x100] ;  /* 0x0001000892057981 */ /* 0x000362000c1e1900 */
[----:B------:R-:W-:Y:S01]  /*85f0*/  FMUL.FTZ R0, R88, R32 ;  /* 0x0000002058007220 */ /* 0x000fe20000410000 */
[----:B------:R-:W-:Y:S01]  /*8600*/  FMUL.FTZ R17, R17, UR6 ;  /* 0x0000000611117c20 */ /* 0x000fe20008410000 */
[----:B------:R-:W-:Y:S01]  /*8610*/  FMUL.FTZ R16, R87, R33 ;  /* 0x0000002157107220 */ /* 0x000fe20000410000 */
[----:B------:R1:W5:Y:S01]  /*8620*/  LDL.LU R88, [R1+0x19c] ;  /* 0x00019c0001587983 */ /* 0x0003620000300800 */
[----:B------:R-:W-:Y:S01]  /*8630*/  FMUL.FTZ R20, R20, R135 ;  /* 0x0000008714147220 */ /* 0x000fe20000410000 */
[----:B------:R-:W-:Y:S01]  /*8640*/  FMUL.FTZ R17, R17, R136 ;  /* 0x0000008811117220 */ /* 0x000fe20000410000 */
[----:B------:R-:W-:Y:S01]  /*8650*/  FFMA.FTZ R33, -R81, R81, 1 ;  /* 0x3f80000051217423 */ /* 0x000fe20000010151 */
[----:B------:R1:W5:Y:S01]  /*8660*/  LDL.LU R87, [R1+0x198] ;  /* 0x0001980001577983 */ /* 0x0003620000300800 */
[----:B------:R-:W-:Y:S01]  /*8670*/  FFMA.FTZ R32, -R78, R78, 1 ;  /* 0x3f8000004e207423 */ /* 0x000fe2000001014e */
[----:B------:R-:W-:Y:S01]  /*8680*/  FMUL.FTZ R53, R75, R53 ;  /* 0x000000354b357220 */ /* 0x000fe20000410000 */
[----:B------:R-:W-:Y:S01]  /*8690*/  F2FP.BF16.F32.PACK_AB R135, R17, R20 ;  /* 0x000000141187723e */ /* 0x000fe200000010ff */
[----:B------:R1:W5:Y:S01]  /*86a0*/  LDL.LU R86, [R1+0x194] ;  /* 0x0001940001567983 */ /* 0x0003620000300800 */
[----:B------:R-:W-:Y:S01]  /*86b0*/  FADD.FTZ R20, -R145, R37 ;  /* 0x0000002591147221 */ /* 0x000fe20000010100 */
[----:B------:R-:W-:Y:S01]  /*86c0*/  FFMA.FTZ R37, -R85, R85, 1 ;  /* 0x3f80000055257423 */ /* 0x000fe20000010155 */
[----:B------:R-:W-:Y:S01]  /*86d0*/  FADD.FTZ R17, -R145, R36 ;  /* 0x0000002491117221 */ /* 0x000fe20000010100 */
[----:B------:R1:W5:Y:S01]  /*86e0*/  LDL.LU R85, [R1+0x190] ;  /* 0x0001900001557983 */ /* 0x0003620000300800 */
[----:B------:R-:W-:Y:S01]  /*86f0*/  FMUL.FTZ R20, R83, R20 ;  /* 0x0000001453147220 */ /* 0x000fe20000410000 */
[----:B------:R-:W-:Y:S01]  /*8700*/  FMUL.FTZ R134, R134, UR6 ;  /* 0x0000000686867c20 */ /* 0x000fe20008410000 */
[----:B------:R-:W-:Y:S01]  /*8710*/  FMUL.FTZ R17, R84, R17 ;  /* 0x0000001154117220 */ /* 0x000fe20000410000 */
[----:B------:R1:W5:Y:S01]  /*8720*/  LDG.E R4, desc[UR8][R146.64+0x120] ;  /* 0x0001200892047981 */ /* 0x000362000c1e1900 */
[----:B------:R-:W-:Y:S01]  /*8730*/  FFMA.FTZ R36, -R82, R82, 1 ;  /* 0x3f80000052247423 */ /* 0x000fe20000010152 */
[----:B------:R-:W-:Y:S01]  /*8740*/  FMUL.FTZ R134, R134, R0 ;  /* 0x0000000086867220 */ /* 0x000fe20000410000 */
[C---:B------:R-:W-:Y:S01]  /*8750*/  FADD.FTZ R0, -R145.reuse, R48 ;  /* 0x0000003091007221 */ /* 0x040fe20000010100 */
[----:B------:R1:W5:Y:S01]  /*8760*/  LDL.LU R84, [R1+0x18c] ;  /* 0x00018c0001547983 */ /* 0x0003620000300800 */
[----:B------:R-:W-:Y:S01]  /*8770*/  FADD.FTZ R48, -R145, R64 ;  /* 0x0000004091307221 */ /* 0x000fe20000010100 */
        /* <DEDUP_REMOVED lines=8> */
[----:B------:R-:W-:Y:S01]  /*8800*/  FMUL.FTZ R36, R36, UR6 ;  /* 0x0000000624247c20 */ /* 0x000fe20008410000 */
[----:B------:R-:W-:Y:S01]  /*8810*/  FMUL.FTZ R21, R21, UR6 ;  /* 0x0000000615157c20 */ /* 0x000fe20008410000 */
[----:B------:R1:W5:Y:S01]  /*8820*/  LDL.LU R81, [R1+0x180] ;  /* 0x0001800001517983 */ /* 0x0003620000300800 */
[----:B------:R-:W-:Y:S01]  /*8830*/  FMUL.FTZ R37, R37, R16 ;  /* 0x0000001025257220 */ /* 0x000fe20000410000 */
[C---:B------:R-:W-:Y:S01]  /*8840*/  FADD.FTZ R16, -R145.reuse, R49 ;  /* 0x0000003191107221 */ /* 0x040fe20000010100 */
[----:B------:R-:W-:Y:S01]  /*8850*/  FADD.FTZ R49, -R145, R65 ;  /* 0x0000004191317221 */ /* 0x000fe20000010100 */
[----:B------:R1:W5:Y:S01]  /*8860*/  LDL.LU R80, [R1+0x17c] ;  /* 0x00017c0001507983 */ /* 0x0003620000300800 */
[----:B------:R-:W-:Y:S01]  /*8870*/  FMUL.FTZ R36, R36, R17 ;  /* 0x0000001124247220 */ /* 0x000fe20000410000 */
[----:B------:R-:W-:Y:S01]  /*8880*/  FMUL.FTZ R16, R79, R16 ;  /* 0x000000104f107220 */ /* 0x000fe20000410000 */
[----:B------:R-:W-:Y:S01]  /*8890*/  FMUL.FTZ R49, R73, R49 ;  /* 0x0000003149317220 */ /* 0x000fe20000410000 */
[----:B------:R1:W5:Y:S01]  /*88a0*/  LDL.LU R79, [R1+0x178] ;  /* 0x00017800014f7983 */ /* 0x0003620000300800 */
[----:B------:R-:W-:Y:S01]  /*88b0*/  FFMA.FTZ R17, -R71, R71, 1 ;  /* 0x3f80000047117423 */ /* 0x000fe20000010147 */
[----:B------:R-:W-:Y:S01]  /*88c0*/  FMUL.FTZ R21, R21, R16 ;  /* 0x0000001015157220 */ /* 0x000fe20000410000 */
[----:B------:R-:W-:Y:S01]  /*88d0*/  FFMA.FTZ R16, -R70, R70, 1 ;  /* 0x3f80000046107423 */ /* 0x000fe20000010146 */
[----:B------:R1:W5:Y:S01]  /*88e0*/  LDL.LU R78, [R1+0x174] ;  /* 0x00017400014e7983 */ /* 0x0003620000300800 */
[----:B------:R-:W-:Y:S01]  /*88f0*/  F2FP.BF16.F32.PACK_AB R64, R33, R36 ;  /* 0x000000242140723e */ /* 0x000fe200000010ff */
[----:B------:R-:W-:Y:S01]  /*8900*/  FFMA.FTZ R33, -R68, R68, 1 ;  /* 0x3f80000044217423 */ /* 0x000fe20000010144 */
[----:B------:R-:W-:Y:S01]  /*8910*/  FFMA.FTZ R36, -R3, R3, 1 ;  /* 0x3f80000003247423 */ /* 0x000fe20000010103 */
[----:B------:R1:W5:Y:S01]  /*8920*/  LDL.LU R77, [R1+0x170] ;  /* 0x00017000014d7983 */ /* 0x0003620000300800 */
[----:B------:R-:W-:Y:S01]  /*8930*/  FMUL.FTZ R32, R32, UR6 ;  /* 0x0000000620207c20 */ /* 0x000fe20008410000 */
[----:B------:R-:W-:Y:S01]  /*8940*/  FMUL.FTZ R20, R20, UR6 ;  /* 0x0000000614147c20 */ /* 0x000fe20008410000 */
[----:B------:R-:W-:Y:S01]  /*8950*/  FMUL.FTZ R17, R17, UR6 ;  /* 0x0000000611117c20 */ /* 0x000fe20008410000 */
[----:B------:R1:W5:Y:S01]  /*8960*/  LDL.LU R76, [R1+0x16c] ;  /* 0x00016c00014c7983 */ /* 0x0003620000300800 */
[----:B------:R-:W-:Y:S01]  /*8970*/  FMUL.FTZ R32, R32, R0 ;  /* 0x0000000020207220 */ /* 0x000fe20000410000 */
[----:B------:R-:W-:Y:S01]  /*8980*/  FFMA.FTZ R0, -R69, R69, 1 ;  /* 0x3f80000045007423 */ /* 0x000fe20000010145 */
[----:B------:R-:W-:Y:S01]  /*8990*/  FMUL.FTZ R16, R16, UR6 ;  /* 0x0000000610107c20 */ /* 0x000fe20008410000 */
[----:B------:R1:W5:Y:S01]  /*89a0*/  LDL.LU R75, [R1+0x168] ;  /* 0x00016800014b7983 */ /* 0x0003620000300800 */
[----:B------:R-:W-:Y:S01]  /*89b0*/  FMUL.FTZ R20, R20, R52 ;  /* 0x0000003414147220 */ /* 0x000fe20000410000 */
[----:B------:R-:W-:Y:S01]  /*89c0*/  FMUL.FTZ R0, R0, UR6 ;  /* 0x0000000600007c20 */ /* 0x000fe20008410000 */
[----:B------:R-:W-:Y:S01]  /*89d0*/  FMUL.FTZ R17, R17, R53 ;  /* 0x0000003511117220 */ /* 0x000fe20000410000 */
[----:B------:R1:W5:Y:S01]  /*89e0*/  LDL.LU R74, [R1+0x164] ;  /* 0x00016400014a7983 */ /* 0x0003620000300800 */
[----:B------:R-:W-:Y:S01]  /*89f0*/  FMUL.FTZ R16, R16, R48 ;  /* 0x0000003010107220 */ /* 0x000fe20000410000 */
[----:B------:R-:W-:Y:S01]  /*8a00*/  FMUL.FTZ R0, R0, R49 ;  /* 0x0000003100007220 */ /* 0x000fe20000410000 */
[C---:B---3--:R-:W-:Y:S01]  /*8a10*/  FADD.FTZ R6, -R144.reuse, R6 ;  /* 0x0000000690067221 */ /* 0x048fe20000010100 */
[----:B------:R1:W5:Y:S01]  /*8a20*/  LDL.LU R73, [R1+0x160] ;  /* 0x0001600001497983 */ /* 0x0003620000300800 */
[----:B------:R-:W-:Y:S01]  /*8a30*/  FADD.FTZ R7, -R144, R7 ;  /* 0x0000000790077221 */ /* 0x000fe20000010100 */
[----:B------:R-:W-:Y:S01]  /*8a40*/  F2FP.BF16.F32.PACK_AB R134, R37, R134 ;  /* 0x000000862586723e */ /* 0x000fe200000010ff */
        /* <DEDUP_REMOVED lines=9> */
[----:B------:R1:W5:Y:S01]  /*8ae0*/  LDL.LU R70, [R1+0x154] ;  /* 0x0001540001467983 */ /* 0x0003620000300800 */
[----:B------:R-:W-:Y:S02]  /*8af0*/  MOV R194, 0x40 ;  /* 0x0000004000c27802 */ /* 0x000fe40000000f00 */
[----:B------:R-:W-:Y:S01]  /*8b00*/  MOV R195, 0x20 ;  /* 0x0000002000c37802 */ /* 0x000fe20000000f00 */
[----:B------:R1:W5:Y:S04]  /*8b10*/  LDL.LU R69, [R1+0x150] ;  /* 0x0001500001457983 */ /* 0x0003680000300800 */
[----:B------:R1:W5:Y:S04]  /*8b20*/  LDL.LU R68, [R1+0x14c] ;  /* 0x00014c0001447983 */ /* 0x0003680000300800 */
[----:B------:R1:W5:Y:S01]  /*8b30*/  LDL.LU R3, [R1+0x148] ;  /* 0x0001480001037983 */ /* 0x0003620000300800 */
[----:B------:R-:W-:Y:S05]  /*8b40*/  @!P0 BRA `(.L_x_1226) ;  /* 0x00000004001c8947 */ /* 0x000fea0003800000 */
[----:B------:R-:W2:Y:S01]  /*8b50*/  LDL.64 R140, [R1+0x40] ;  /* 0x00004000018c7983 */ /* 0x000ea20000100a00 */
[----:B------:R-:W3:Y:S01]  /*8b60*/  LDC R65, c[0x0][0x240] ;  /* 0x00009000ff417b82 */ /* 0x000ee20000000800 */
[----:B------:R-:W-:Y:S02]  /*8b70*/  ULOP3.LUT UR12, UR10, 0x1, URZ, 0xc0, !UPT ;  /* 0x000000010a0c7892 */ /* 0x000fe4000f8ec03f */
[----:B------:R-:W4:Y:S02]  /*8b80*/  LDL.LU R138, [R1+0x54] ;  /* 0x00005400018a7983 */ /* 0x000f240000300800 */
[----:B------:R-:W-:Y:S02]  /*8b90*/  UISETP.NE.U32.AND UP1, UPT, UR12, 0x1, UPT ;  /* 0x000000010c00788c */ /* 0x000fe4000bf25070 */
[----:B------:R-:W4:Y:S02]  /*8ba0*/  LDL.LU R137, [R1+0x50] ;  /* 0x0000500001897983 */ /* 0x000f240000300800 */
[----:B------:R-:W-:Y:S02]  /*8bb0*/  USEL UR12, UR60, 0x4000, !UP1 ;  /* 0x000040003c0c7887 */ /* 0x000fe4000c800000 */
[----:B------:R-:W3:Y:S04]  /*8bc0*/  LDL.LU R136, [R1+0x48] ;  /* 0x0000480001887983 */ /* 0x000ee80000300800 */
[----:B------:R-:W-:Y:S02]  /*8bd0*/  VIADD R196, R196, UR12 ;  /* 0x0000000cc4c47c36 */ /* 0x000fe40008000000 */
[----:B------:R-:W-:Y:S02]  /*8be0*/  VIADD R190, R190, UR12 ;  /* 0x0000000cbebe7c36 */ /* 0x000fe40008000000 */
[----:B---3--:R-:W-:Y:S01]  /*8bf0*/  VIADD R32, R136, UR12 ;  /* 0x0000000c88207c36 */ /* 0x008fe20008000000 */
[----:B--2---:R-:W-:Y:S01]  /*8c00*/  ISETP.GE.AND P1, PT, R140, UR23, PT ;  /* 0x000000178c007c0c */ /* 0x004fe2000bf26270 */
[C---:B------:R-:W-:Y:S03]  /*8c10*/  IMAD.U32 R6, R65.reuse, -0x80, RZ ;  /* 0xffffff8041067824 */ /* 0x040fe600078e00ff */
[----:B------:R2:W-:Y:S02]  /*8c20*/  STL [R1+0x48], R32 ;  /* 0x0000482001007387 */ /* 0x0005e40000100800 */
[C---:B----4-:R-:W-:Y:S02]  /*8c30*/  LEA R16, P2, R6.reuse, R138, 0x1 ;  /* 0x0000008a06107211 */ /* 0x050fe400078408ff */
[--C-:B------:R-:W-:Y:S04]  /*8c40*/  SHF.R.S32.HI R7, RZ, 0x1f, R6.reuse ;  /* 0x0000001fff077819 */ /* 0x100fe80000011406 */
[----:B------:R-:W-:Y:S01]  /*8c50*/  LEA.HI.X R17, R6, R137, R7, 0x1, P2 ;  /* 0x0000008906117211 */ /* 0x000fe200010f0c07 */
[----:B------:R2:W-:Y:S01]  /*8c60*/  @P1 STS [R196], RZ ;  /* 0x000000ffc4001388 */ /* 0x0005e20000000800 */
[----:B------:R-:W3:Y:S01]  /*8c70*/  @!P1 LDC R21, c[0x0][0x244] ;  /* 0x00009100ff159b82 */ /* 0x000ee20000000800 */
[C---:B------:R-:W-:Y:S02]  /*8c80*/  @!P1 LEA R0, P3, R65.reuse, R6, 0x5 ;  /* 0x0000000641009211 */ /* 0x040fe400078628ff */
[----:B------:R2:W-:Y:S02]  /*8c90*/  @P1 STS [R196+0x4], RZ ;  /* 0x000004ffc4001388 */ /* 0x0005e40000000800 */
[C---:B------:R-:W-:Y:S02]  /*8ca0*/  @!P1 LEA R20, P2, R0.reuse, R138, 0x1 ;  /* 0x0000008a00149211 */ /* 0x040fe400078408ff */
[----:B------:R2:W-:Y:S04]  /*8cb0*/  @P1 STS [R196+0x8], RZ ;  /* 0x000008ffc4001388 */ /* 0x0005e80000000800 */
[----:B------:R2:W-:Y:S04]  /*8cc0*/  @P1 STS [R196+0xc], RZ ;  /* 0x00000cffc4001388 */ /* 0x0005e80000000800 */
[----:B------:R-:W-:Y:S01]  /*8cd0*/  @!PT LDS RZ, [RZ] ;  /* 0x00000000fffff984 */ /* 0x000fe20000000800 */
[----:B------:R-:W-:Y:S01]  /*8ce0*/  @!PT LDS RZ, [RZ] ;  /* 0x00000000fffff984 */ /* 0x000fe20000000800 */
[----:B------:R-:W-:Y:S01]  /*8cf0*/  @!PT LDS RZ, [RZ] ;  /* 0x00000000fffff984 */ /* 0x000fe20000000800 */
[----:B------:R-:W-:Y:S04]  /*8d00*/  @!P1 LDGSTS.E.BYPASS.LTC128B.128 [R32], desc[UR8][R16.64] ;  /* 0x0000000010209fae */ /* 0x000fe8000b901d48 */
[----:B------:R2:W-:Y:S04]  /*8d10*/  @P1 STS [R196+0x1000], RZ ;  /* 0x001000ffc4001388 */ /* 0x0005e80000000800 */
[----:B------:R2:W-:Y:S01]  /*8d20*/  @P1 STS [R196+0x1004], RZ ;  /* 0x001004ffc4001388 */ /* 0x0005e20000000800 */
[C---:B---3--:R-:W-:Y:S03]  /*8d30*/  @!P1 LEA.HI.X R21, R65.reuse, R7, R21, 0x5, P3 ;  /* 0x0000000741159211 */ /* 0x048fe600018f2c15 */
[----:B------:R2:W-:Y:S01]  /*8d40*/  @P1 STS [R196+0x1008], RZ ;  /* 0x001008ffc4001388 */ /* 0x0005e20000000800 */
[----:B------:R-:W-:Y:S01]  /*8d50*/  @!P1 LEA.HI.X R21, R0, R137, R21, 0x1, P2 ;  /* 0x0000008900159211 */ /* 0x000fe200010f0c15 */
[----:B------:R-:W-:Y:S02]  /*8d60*/  @!P1 VIADD R0, R136, UR12 ;  /* 0x0000000c88009c36 */ /* 0x000fe40008000000 */
        /* <DEDUP_REMOVED lines=11> */
[----:B---3--:R-:W3:Y:S01]  /*8e20*/  @!P1 LDC R21, c[0x0][0x244] ;  /* 0x00009100ff159b82 */ /* 0x008ee20000000800 */
[C---:B------:R-:W-:Y:S04]  /*8e30*/  @!P1 LEA R0, P2, R65.reuse, R6, 0x6 ;  /* 0x0000000641009211 */ /* 0x040fe800078430ff */
[C---:B---3--:R-:W-:Y:S01]  /*8e40*/  @!P1 LEA.HI.X R21, R65.reuse, R7, R21, 0x6, P2 ;  /* 0x0000000741159211 */ /* 0x048fe200010f3415 */
        /* <DEDUP_REMOVED lines=12> */
[----:B---3--:R-:W3:Y:S01]  /*8f10*/  @!P1 LDC R0, c[0x0][0x244] ;  /* 0x00009100ff009b82 */ /* 0x008ee20000000800 */
[----:B------:R-:W-:Y:S01]  /*8f20*/  @!P1 LEA R20, P2, R6, R138, 0x1 ;  /* 0x0000008a06149211 */ /* 0x000fe200078408ff */
[----:B---3--:R-:W-:Y:S04]  /*8f30*/  @!P1 IMAD R0, R0, 0x60, RZ ;  /* 0x0000006000009824 */ /* 0x008fe800078e02ff */
        /* <DEDUP_REMOVED lines=8> */
.L_x_1226:
[----:B------:R-:W3:Y:S01]  /*8fc0*/  LDL.LU R139, [R1+0x30] ;  /* 0x00003000018b7983 */ /* 0x000ee20000300800 */
[----:B------:R-:W-:Y:S01]  /*8fd0*/  FADD.FTZ R22, -R144, R22 ;  /* 0x0000001690167221 */ /* 0x000fe20000010100 */
[----:B------:R-:W-:Y:S01]  /*8fe0*/  FFMA.FTZ R7, -R215, R215, 1 ;  /* 0x3f800000d7077423 */ /* 0x000fe200000101d7 */
[----:B--2---:R-:W-:Y:S01]  /*8ff0*/  FFMA.FTZ R17, -R219, R219, 1 ;  /* 0x3f800000db117423 */ /* 0x004fe200000101db */
[----:B------:R-:W2:Y:S01]  /*9000*/  LDL.LU R138, [R1+0xc] ;  /* 0x00000c00018a7983 */ /* 0x000ea20000300800 */
[----:B------:R-:W-:Y:S01]  /*9010*/  FFMA.FTZ R16, -R218, R218, 1 ;  /* 0x3f800000da107423 */ /* 0x000fe200000101da */
[----:B------:R-:W-:Y:S01]  /*9020*/  FADD.FTZ R0, -R144, R23 ;  /* 0x0000001790007221 */ /* 0x000fe20000010100 */
[----:B------:R-:W-:Y:S01]  /*9030*/  FFMA.FTZ R6, -R214, R214, 1 ;  /* 0x3f800000d6067423 */ /* 0x000fe200000101d6 */
[----:B------:R-:W4:Y:S01]  /*9040*/  LDL.LU R137, [R1+0x8] ;  /* 0x0000080001897983 */ /* 0x000f220000300800 */
[C---:B------:R-:W-:Y:S01]  /*9050*/  FADD.FTZ R18, -R144.reuse, R18 ;  /* 0x0000001290127221 */ /* 0x040fe20000010100 */
[----:B------:R-:W-:Y:S01]  /*9060*/  FADD.FTZ R19, -R144, R19 ;  /* 0x0000001390137221 */ /* 0x000fe20000010100 */
[----:B------:R-:W-:Y:S01]  /*9070*/  FMUL.FTZ R22, R180, R22 ;  /* 0x00000016b4167220 */ /* 0x000fe20000410000 */
[----:B------:R-:W2:Y:S01]  /*9080*/  LDL.LU R136, [R1+0x4] ;  /* 0x0000040001887983 */ /* 0x000ea20000300800 */
[----:B------:R-:W-:Y:S01]  /*9090*/  FMUL.FTZ R7, R7, UR6 ;  /* 0x0000000607077c20 */ /* 0x000fe20008410000 */
[----:B------:R-:W-:Y:S01]  /*90a0*/  FMUL.FTZ R0, R175, R0 ;  /* 0x00000000af007220 */ /* 0x000fe20000410000 */
[----:B------:R-:W-:Y:S01]  /*90b0*/  FMUL.FTZ R6, R6, UR6 ;  /* 0x0000000606067c20 */ /* 0x000fe20008410000 */
[----:B------:R-:W2:Y:S01]  /*90c0*/  LDL.LU R65, [R1] ;  /* 0x0000000001417983 */ /* 0x000ea20000300800 */
[----:B------:R-:W-:Y:S01]  /*90d0*/  FMUL.FTZ R18, R197, R18 ;  /* 0x00000012c5127220 */ /* 0x000fe20000410000 */
[----:B------:R-:W-:Y:S01]  /*90e0*/  FMUL.FTZ R19, R183, R19 ;  /* 0x00000013b7137220 */ /* 0x000fe20000410000 */
[----:B------:R-:W-:Y:S01]  /*90f0*/  FMUL.FTZ R17, R17, UR6 ;  /* 0x0000000611117c20 */ /* 0x000fe20008410000 */
[----:B------:R-:W3:Y:S01]  /*9100*/  LDL R142, [R1+0x14] ;  /* 0x00001400018e7983 */ /* 0x000ee20000100800 */
[----:B------:R-:W-:Y:S01]  /*9110*/  FMUL.FTZ R16, R16, UR6 ;  /* 0x0000000610107c20 */ /* 0x000fe20008410000 */
[----:B------:R-:W-:Y:S01]  /*9120*/  FMUL.FTZ R22, R7, R22 ;  /* 0x0000001607167220 */ /* 0x000fe20000410000 */
[----:B------:R-:W-:Y:S01]  /*9130*/  FMUL.FTZ R18, R17, R18 ;  /* 0x0000001211127220 */ /* 0x000fe20000410000 */
[----:B------:R-:W4:Y:S01]  /*9140*/  LDL R141, [R1+0x1c] ;  /* 0x00001c00018d7983 */ /* 0x000f220000100800 */
[----:B------:R-:W-:Y:S01]  /*9150*/  FMUL.FTZ R19, R16, R19 ;  /* 0x0000001310137220 */ /* 0x000fe20000410000 */
[----:B------:R-:W-:Y:S01]  /*9160*/  FMUL.FTZ R7, R6, R0 ;  /* 0x0000000006077220 */ /* 0x000fe20000410000 */
[----:B------:R-:W-:Y:S01]  /*9170*/  FFMA.FTZ R16, -R205, R205, 1 ;  /* 0x3f800000cd107423 */ /* 0x000fe200000101cd */
[----:B------:R-:W-:Y:S01]  /*9180*/  FMUL.FTZ R20, R36, R37 ;  /* 0x0000002524147220 */ /* 0x000fe20000410000 */
[----:B------:R-:W-:Y:S01]  /*9190*/  FMUL.FTZ R21, R33, R48 ;  /* 0x0000003021157220 */ /* 0x000fe20000410000 */
[----:B------:R-:W-:Y:S01]  /*91a0*/  F2FP.BF16.F32.PACK_AB R0, R19, R18 ;  /* 0x000000121300723e */ /* 0x000fe200000010ff */
[----:B------:R-:W-:Y:S01]  /*91b0*/  FMUL.FTZ R18, R16, UR6 ;  /* 0x0000000610127c20 */ /* 0x000fe20008410000 */
[----:B------:R-:W-:Y:S01]  /*91c0*/  F2FP.BF16.F32.PACK_AB R36, R7, R22 ;  /* 0x000000160724723e */ /* 0x000fe200000010ff */
[----:B------:R-:W-:Y:S01]  /*91d0*/  FFMA.FTZ R7, -R204, R204, 1 ;  /* 0x3f800000cc077423 */ /* 0x000fe200000101cc */
[----:B------:R-:W-:Y:S01]  /*91e0*/  FADD.FTZ R38, -R144, R38 ;  /* 0x0000002690267221 */ /* 0x000fe20000010100 */
[----:B------:R-:W-:Y:S01]  /*91f0*/  FFMA.FTZ R16, -R201, R201, 1 ;  /* 0x3f800000c9107423 */ /* 0x000fe200000101c9 */
[----:B------:R-:W-:Y:S01]  /*9200*/  F2FP.BF16.F32.PACK_AB R6, R20, R21 ;  /* 0x000000151406723e */ /* 0x000fe200000010ff */
[----:B------:R-:W-:Y:S01]  /*9210*/  FMUL.FTZ R17, R7, UR6 ;  /* 0x0000000607117c20 */ /* 0x000fe20008410000 */
[----:B------:R-:W-:Y:S01]  /*9220*/  FMUL.FTZ R38, R162, R38 ;  /* 0x00000026a2267220 */ /* 0x000fe20000410000 */
[----:B------:R-:W-:Y:S01]  /*9230*/  FMUL.FTZ R16, R16, UR6 ;  /* 0x0000000610107c20 */ /* 0x000fe20008410000 */
[----:B------:R-:W-:Y:S01]  /*9240*/  FADD.FTZ R39, -R144, R39 ;  /* 0x0000002790277221 */ /* 0x000fe20000010100 */
[----:B------:R-:W-:Y:S01]  /*9250*/  FFMA.FTZ R7, -R200, R200, 1 ;  /* 0x3f800000c8077423 */ /* 0x000fe200000101c8 */
[----:B------:R-:W-:Y:S01]  /*9260*/  FADD.FTZ R35, -R144, R35 ;  /* 0x0000002390237221 */ /* 0x000fe20000010100 */
[----:B------:R-:W-:Y:S01]  /*9270*/  FMUL.FTZ R38, R16, R38 ;  /* 0x0000002610267220 */ /* 0x000fe20000410000 */
[----:B------:R-:W-:Y:S01]  /*9280*/  FMUL.FTZ R39, R161, R39 ;  /* 0x00000027a1277220 */ /* 0x000fe20000410000 */
[----:B------:R-:W-:Y:S01]  /*9290*/  FMUL.FTZ R7, R7, UR6 ;  /* 0x0000000607077c20 */ /* 0x000fe20008410000 */
[----:B------:R-:W-:Y:S01]  /*92a0*/  FADD.FTZ R50, -R144, R50 ;  /* 0x0000003290327221 */ /* 0x000fe20000010100 */
[----:B------:R-:W-:Y:S01]  /*92b0*/  FFMA.FTZ R16, -R174, R174, 1 ;  /* 0x3f800000ae107423 */ /* 0x000fe200000101ae */
[----:B------:R-:W-:Y:S01]  /*92c0*/  FMUL.FTZ R35, R163, R35 ;  /* 0x00000023a3237220 */ /* 0x000fe20000410000 */
[----:B------:R-:W-:Y:S01]  /*92d0*/  FMUL.FTZ R23, R7, R39 ;  /* 0x0000002707177220 */ /* 0x000fe20000410000 */
[----:B------:R-:W-:Y:S01]  /*92e0*/  FMUL.FTZ R50, R158, R50 ;  /* 0x000000329e327220 */ /* 0x000fe20000410000 */
[----:B------:R-:W-:Y:S01]  /*92f0*/  FMUL.FTZ R16, R16, UR6 ;  /* 0x0000000610107c20 */ /* 0x000fe20008410000 */
[----:B------:R-:W-:Y:S01]  /*9300*/  FFMA.FTZ R7, -R173, R173, 1 ;  /* 0x3f800000ad077423 */ /* 0x000fe200000101ad */
[----:B------:R-:W-:Y:S01]  /*9310*/  FMUL.FTZ R32, R17, R35 ;  /* 0x0000002311207220 */ /* 0x000fe20000410000 */
[----:B------:R-:W-:Y:S01]  /*9320*/  FADD.FTZ R66, -R144, R66 ;  /* 0x0000004290427221 */ /* 0x000fe20000010100 */
[----:B------:R-:W-:Y:S01]  /*9330*/  FMUL.FTZ R50, R16, R50 ;  /* 0x0000003210327220 */ /* 0x000fe20000410000 */
[----:B------:R-:W-:Y:S01]  /*9340*/  FMUL.FTZ R22, R7, UR6 ;  /* 0x0000000607167c20 */ /* 0x000fe20008410000 */
[----:B------:R-:W-:Y:S01]  /*9350*/  FADD.FTZ R7, -R144, R67 ;  /* 0x0000004390077221 */ /* 0x000fe20000010100 */
[----:B------:R-:W-:Y:S01]  /*9360*/  FFMA.FTZ R17, -R160, R160, 1 ;  /* 0x3f800000a0117423 */ /* 0x000fe200000101a0 */
[----:B------:R-:W-:Y:S01]  /*9370*/  FFMA.FTZ R16, -R159, R159, 1 ;  /* 0x3f8000009f107423 */ /* 0x000fe2000001019f */
[----:B------:R-:W-:Y:S01]  /*9380*/  FMUL.FTZ R66, R154, R66 ;  /* 0x000000429a427220 */ /* 0x000fe20000410000 */
[----:B------:R-:W-:Y:S01]  /*9390*/  FMUL.FTZ R7, R153, R7 ;  /* 0x0000000799077220 */ /* 0x000fe20000410000 */
[----:B------:R-:W-:Y:S01]  /*93a0*/  FMUL.FTZ R17, R17, UR6 ;  /* 0x0000000611117c20 */ /* 0x000fe20008410000 */
[----:B------:R-:W-:Y:S01]  /*93b0*/  FMUL.FTZ R16, R16, UR6 ;  /* 0x0000000610107c20 */ /* 0x000fe20008410000 */
[----:B-----5:R-:W-:Y:S01]  /*93c0*/  FADD.FTZ R8, -R5, R8 ;  /* 0x0000000805087221 */ /* 0x020fe20000010100 */
[----:B------:R-:W-:Y:S01]  /*93d0*/  FADD.FTZ R54, -R144, R54 ;  /* 0x0000003690367221 */ /* 0x000fe20000010100 */
[----:B------:R-:W-:Y:S01]  /*93e0*/  FMUL.FTZ R20, R17, R66 ;  /* 0x0000004211147220 */ /* 0x000fe20000410000 */
[----:B------:R-:W-:Y:S01]  /*93f0*/  FMUL.FTZ R7, R16, R7 ;  /* 0x0000000710077220 */ /* 0x000fe20000410000 */
[----:B------:R-:W-:Y:S01]  /*9400*/  FMUL.FTZ R17, R229, R8 ;  /* 0x00000008e5117220 */ /* 0x000fe20000410000 */
[----:B------:R-:W-:Y:S01]  /*9410*/  FFMA.FTZ R19, -R170, R170, 1 ;  /* 0x3f800000aa137423 */ /* 0x000fe200000101aa */
[----:B------:R-:W-:Y:S01]  /*9420*/  FADD.FTZ R12, -R5, R12 ;  /* 0x0000000c050c7221 */ /* 0x000fe20000010100 */
[----:B------:R-:W-:Y:S01]  /*9430*/  FFMA.FTZ R8, -R245, R245, 1 ;  /* 0x3f800000f5087423 */ /* 0x000fe200000101f5 */
[----:B------:R-:W-:Y:S01]  /*9440*/  F2FP.BF16.F32.PACK_AB R20, R7, R20 ;  /* 0x000000140714723e */ /* 0x000fe200000010ff */
[----:B------:R-:W-:Y:S01]  /*9450*/  FFMA.FTZ R7, -R244, R244, 1 ;  /* 0x3f800000f4077423 */ /* 0x000fe200000101f4 */
[----:B------:R-:W-:Y:S01]  /*9460*/  FMUL.FTZ R54, R156, R54 ;  /* 0x000000369c367220 */ /* 0x000fe20000410000 */
[----:B------:R-:W-:Y:S01]  /*9470*/  FMUL.FTZ R19, R19, UR6 ;  /* 0x0000000613137c20 */ /* 0x000fe20008410000 */
[----:B------:R-:W-:Y:S01]  /*9480*/  FMUL.FTZ R8, R8, UR6 ;  /* 0x0000000608087c20 */ /* 0x000fe20008410000 */
[----:B------:R-:W-:Y:S01]  /*9490*/  FMUL.FTZ R7, R7, UR6 ;  /* 0x0000000607077c20 */ /* 0x000fe20008410000 */
[----:B------:R-:W-:Y:S01]  /*94a0*/  FADD.FTZ R28, -R5, R28 ;  /* 0x0000001c051c7221 */ /* 0x000fe20000010100 */
[----:B------:R-:W-:Y:S01]  /*94b0*/  FMUL.FTZ R54, R19, R54 ;  /* 0x0000003613367220 */ /* 0x000fe20000410000 */
[C---:B------:R-:W-:Y:S01]  /*94c0*/  FADD.FTZ R9, -R5.reuse, R9 ;  /* 0x0000000905097221 */ /* 0x040fe20000010100 */
[----:B------:R-:W-:Y:S01]  /*94d0*/  FADD.FTZ R44, -R5, R44 ;  /* 0x0000002c052c7221 */ /* 0x000fe20000010100 */
[----:B------:R-:W-:Y:S01]  /*94e0*/  FMUL.FTZ R28, R207, R28 ;  /* 0x0000001ccf1c7220 */ /* 0x000fe20000410000 */
[C---:B------:R-:W-:Y:S01]  /*94f0*/  FADD.FTZ R25, -R5.reuse, R25 ;  /* 0x0000001905197221 */ /* 0x040fe20000010100 */
        /* <DEDUP_REMOVED lines=10> */
[----:B------:R-:W2:Y:S01]  /*95a0*/  LDL R140, [R1+0x2c] ;  /* 0x00002c00018c7983 */ /* 0x000ea20000100800 */
[----:B------:R-:W-:Y:S01]  /*95b0*/  FMUL.FTZ R60, R166, R60 ;  /* 0x0000003ca63c7220 */ /* 0x000fe20000410000 */
[----:B------:R-:W-:Y:S01]  /*95c0*/  FMUL.FTZ R61, R165, R61 ;  /* 0x0000003da53d7220 */ /* 0x000fe20000410000 */
[----:B------:R-:W-:Y:S01]  /*95d0*/  FMUL.FTZ R9, R9, UR6 ;  /* 0x0000000609097c20 */ /* 0x000fe20008410000 */
[----:B------:R-:W-:Y:S01]  /*95e0*/  FMUL.FTZ R56, R168, R56 ;  /* 0x00000038a8387220 */ /* 0x000fe20000410000 */
[----:B------:R-:W-:Y:S01]  /*95f0*/  FMUL.FTZ R24, R211, R24 ;  /* 0x00000018d3187220 */ /* 0x000fe20000410000 */
[----:B------:R-:W-:Y:S01]  /*9600*/  FMUL.FTZ R40, R182, R40 ;  /* 0x00000028b6287220 */ /* 0x000fe20000410000 */
[----:B------:R-:W-:Y:S01]  /*9610*/  FMUL.FTZ R16, R9, R16 ;  /* 0x0000001009107220 */ /* 0x000fe20000410000 */
[----:B------:R-:W-:Y:S01]  /*9620*/  FMUL.FTZ R57, R167, R57 ;  /* 0x00000039a7397220 */ /* 0x000fe20000410000 */
[----:B------:R-:W-:Y:S01]  /*9630*/  FADD.FTZ R14, -R4, R14 ;  /* 0x0000000e040e7221 */ /* 0x000fe20000010100 */
        /* <DEDUP_REMOVED lines=8> */
[----:B------:R-:W-:Y:S01]  /*96c0*/  FMUL.FTZ R34, R18, R34 ;  /* 0x0000002212227220 */ /* 0x000fe20000410000 */
[----:B------:R-:W-:Y:S01]  /*96d0*/  FFMA.FTZ R18, -R169, R169, 1 ;  /* 0x3f800000a9127423 */ /* 0x000fe200000101a9 */
[C---:B------:R-:W-:Y:S01]  /*96e0*/  FADD.FTZ R10, -R4.reuse, R10 ;  /* 0x0000000a040a7221 */ /* 0x040fe20000010100 */
[----:B------:R-:W-:Y:S01]  /*96f0*/  FMUL.FTZ R41, R181, R41 ;  /* 0x00000029b5297220 */ /* 0x000fe20000410000 */
[----:B------:R-:W-:Y:S01]  /*9700*/  FADD.FTZ R15, -R4, R15 ;  /* 0x0000000f040f7221 */ /* 0x000fe20000010100 */
[----:B------:R-:W-:Y:S01]  /*9710*/  FMUL.FTZ R18, R18, UR6 ;  /* 0x0000000612127c20 */ /* 0x000fe20008410000 */
[----:B------:R-:W-:Y:S01]  /*9720*/  FMUL.FTZ R10, R249, R10 ;  /* 0x0000000af90a7220 */ /* 0x000fe20000410000 */
[----:B------:R-:W-:Y:S01]  /*9730*/  FADD.FTZ R26, -R4, R26 ;  /* 0x0000001a041a7221 */ /* 0x000fe20000010100 */
        /* <DEDUP_REMOVED lines=15> */
[----:B------:R-:W-:Y:S01]  /*9830*/  FADD.FTZ R51, -R144, R51 ;  /* 0x0000003390337221 */ /* 0x000fe20000010100 */
[----:B------:R-:W-:Y:S01]  /*9840*/  FMUL.FTZ R30, R231, R30 ;  /* 0x0000001ee71e7220 */ /* 0x000fe20000410000 */
[----:B------:R-:W-:Y:S01]  /*9850*/  FMUL.FTZ R31, R230, R31 ;  /* 0x0000001fe61f7220 */ /* 0x000fe20000410000 */
[----:B------:R-:W-:Y:S01]  /*9860*/  FMUL.FTZ R59, R178, R59 ;  /* 0x0000003bb23b7220 */ /* 0x000fe20000410000 */
[C---:B------:R-:W-:Y:S01]  /*9870*/  FADD.FTZ R42, -R4.reuse, R42 ;  /* 0x0000002a042a7221 */ /* 0x040fe20000010100 */
[----:B------:R-:W-:Y:S01]  /*9880*/  FMUL.FTZ R51, R157, R51 ;  /* 0x000000339d337220 */ /* 0x000fe20000410000 */
[----:B------:R-:W-:Y:S01]  /*9890*/  F2FP.BF16.F32.PACK_AB R23, R23, R38 ;  /* 0x000000261717723e */ /* 0x000fe200000010ff */
[----:B------:R-:W-:Y:S01]  /*98a0*/  FADD.FTZ R43, -R4, R43 ;  /* 0x0000002b042b7221 */ /* 0x000fe20000010100 */
[----:B------:R-:W-:Y:S01]  /*98b0*/  FMUL.FTZ R42, R213, R42 ;  /* 0x0000002ad52a7220 */ /* 0x000fe20000410000 */
[----:B------:R-:W-:Y:S01]  /*98c0*/  FMUL.FTZ R22, R22, R51 ;  /* 0x0000003316167220 */ /* 0x000fe20000410000 */
[----:B------:R-:W-:Y:S01]  /*98d0*/  FADD.FTZ R62, -R4, R62 ;  /* 0x0000003e043e7221 */ /* 0x000fe20000010100 */
[----:B------:R-:W-:Y:S01]  /*98e0*/  FMUL.FTZ R43, R212, R43 ;  /* 0x0000002bd42b7220 */ /* 0x000fe20000410000 */
[----:B------:R-:W-:Y:S01]  /*98f0*/  FADD.FTZ R58, -R4, R58 ;  /* 0x0000003a043a7221 */ /* 0x000fe20000010100 */
[----:B------:R-:W-:Y:S01]  /*9900*/  F2FP.BF16.F32.PACK_AB R21, R21, R54 ;  /* 0x000000361515723e */ /* 0x000fe200000010ff */
[----:B------:R-:W-:Y:S01]  /*9910*/  FMUL.FTZ R62, R177, R62 ;  /* 0x0000003eb13e7220 */ /* 0x000fe20000410000 */
[----:B------:R-:W-:Y:S01]  /*9920*/  F2FP.BF16.F32.PACK_AB R22, R22, R50 ;  /* 0x000000321616723e */ /* 0x000fe200000010ff */
[----:B------:R-:W-:Y:S01]  /*9930*/  FMUL.FTZ R58, R179, R58 ;  /* 0x0000003ab33a7220 */ /* 0x000fe20000410000 */
[----:B------:R-:W3:Y:S02]  /*9940*/  LDL R38, [R1+0xf4] ;  /* 0x0000f40001267983 */ /* 0x000ee40000100800 */
[----:B---3--:R-:W-:Y:S02]  /*9950*/  LEA R145, R38, UR4, 0x1 ;  /* 0x0000000426917c11 */ /* 0x008fe4000f8e08ff */
[----:B------:R-:W-:Y:S04]  /*9960*/  STS [R142+0x14000], R132 ;  /* 0x014000848e007388 */ /* 0x000fe80000000800 */
[----:B------:R3:W-:Y:S04]  /*9970*/  STS [R142+0x14400], R6 ;  /* 0x014400068e007388 */ /* 0x0007e80000000800 */
[----:B----4-:R-:W-:Y:S04]  /*9980*/  STS [R141+0x14000], R133 ;  /* 0x014000858d007388 */ /* 0x010fe80000000800 */
[----:B------:R4:W-:Y:S01]  /*9990*/  STS [R141+0x14400], R0 ;  /* 0x014400008d007388 */ /* 0x0009e20000000800 */
[----:B---3--:R-:W-:Y:S01]  /*99a0*/  FADD.FTZ R6, -R5, R13 ;  /* 0x0000000d05067221 */ /* 0x008fe20000010100 */
[----:B------:R-:W-:Y:S01]  /*99b0*/  FMUL.FTZ R13, R225, R12 ;  /* 0x0000000ce10d7220 */ /* 0x000fe20000410000 */
[----:B------:R-:W-:Y:S02]  /*99c0*/  FFMA.FTZ R12, -R247, R247, 1 ;  /* 0x3f800000f70c7423 */ /* 0x000fe400000101f7 */
[----:B------:R-:W-:Y:S01]  /*99d0*/  FMUL.FTZ R6, R224, R6 ;  /* 0x00000006e0067220 */ /* 0x000fe20000410000 */
[----:B------:R-:W-:Y:S01]  /*99e0*/  FMUL.FTZ R13, R8, R13 ;  /* 0x0000000d080d7220 */ /* 0x000fe20000410000 */
[----:B------:R-:W-:Y:S01]  /*99f0*/  FFMA.FTZ R8, -R235, R235, 1 ;  /* 0x3f800000eb087423 */ /* 0x000fe200000101eb */
[----:B------:R-:W-:Y:S01]  /*9a00*/  FMUL.FTZ R12, R12, UR6 ;  /* 0x000000060c0c7c20 */ /* 0x000fe20008410000 */
[----:B------:R-:W-:Y:S01]  /*9a10*/  FMUL.FTZ R19, R7, R6 ;  /* 0x0000000607137220 */ /* 0x000fe20000410000 */
[----:B------:R-:W-:Y:S01]  /*9a20*/  FADD.FTZ R6, -R5, R29 ;  /* 0x0000001d05067221 */ /* 0x000fe20000010100 */
[----:B------:R-:W-:Y:S01]  /*9a30*/  FFMA.FTZ R7, -R233, R233, 1 ;  /* 0x3f800000e9077423 */ /* 0x000fe200000101e9 */
[----:B------:R-:W-:Y:S01]  /*9a40*/  FMUL.FTZ R8, R8, UR6 ;  /* 0x0000000608087c20 */ /* 0x000fe20008410000 */
[----:B------:R-:W-:Y:S01]  /*9a50*/  FMUL.FTZ R33, R12, R17 ;  /* 0x000000110c217220 */ /* 0x000fe20000410000 */
[----:B------:R-:W-:Y:S01]  /*9a60*/  FMUL.FTZ R6, R206, R6 ;  /* 0x00000006ce067220 */ /* 0x000fe20000410000 */
[----:B------:R-:W-:Y:S01]  /*9a70*/  FMUL.FTZ R7, R7, UR6 ;  /* 0x0000000607077c20 */ /* 0x000fe20008410000 */
[----:B------:R-:W-:Y:S01]  /*9a80*/  FMUL.FTZ R17, R8, R28 ;  /* 0x0000001c08117220 */ /* 0x000fe20000410000 */
[----:B------:R-:W-:Y:S01]  /*9a90*/  FFMA.FTZ R8, -R217, R217, 1 ;  /* 0x3f800000d9087423 */ /* 0x000fe200000101d9 */
[----:B------:R-:W-:Y:S01]  /*9aa0*/  F2FP.BF16.F32.PACK_AB R19, R19, R13 ;  /* 0x0000000d1313723e */ /* 0x000fe200000010ff */
[----:B------:R-:W-:Y:S01]  /*9ab0*/  FMUL.FTZ R6, R7, R6 ;  /* 0x0000000607067220 */ /* 0x000fe20000410000 */
[----:B------:R-:W-:Y:S01]  /*9ac0*/  FFMA.FTZ R7, -R216, R216, 1 ;  /* 0x3f800000d8077423 */ /* 0x000fe200000101d8 */
[----:B------:R-:W-:Y:S01]  /*9ad0*/  FMUL.FTZ R8, R8, UR6 ;  /* 0x0000000608087c20 */ /* 0x000fe20008410000 */
[----:B----4-:R-:W-:Y:S01]  /*9ae0*/  F2FP.BF16.F32.PACK_AB R0, R16, R33 ;  /* 0x000000211000723e */ /* 0x010fe200000010ff */
[----:B------:R-:W-:Y:S01]  /*9af0*/  FFMA.FTZ R12, -R237, R237, 1 ;  /* 0x3f800000ed0c7423 */ /* 0x000fe200000101ed */
[----:B------:R-:W-:Y:S01]  /*9b00*/  F2FP.BF16.F32.PACK_AB R17, R6, R17 ;  /* 0x000000110611723e */ /* 0x000fe200000010ff */
[----:B------:R-:W-:Y:S01]  /*9b10*/  FADD.FTZ R6, -R5, R45 ;  /* 0x0000002d05067221 */ /* 0x000fe20000010100 */
[----:B------:R-:W-:Y:S01]  /*9b20*/  FFMA.FTZ R5, -R202, R202, 1 ;  /* 0x3f800000ca057423 */ /* 0x000fe200000101ca */
[----:B------:R-:W-:Y:S01]  /*9b30*/  FMUL.FTZ R44, R8, R44 ;  /* 0x0000002c082c7220 */ /* 0x000fe20000410000 */
[----:B------:R-:W-:Y:S01]  /*9b40*/  FMUL.FTZ R7, R7, UR6 ;  /* 0x0000000607077c20 */ /* 0x000fe20008410000 */
[----:B------:R-:W-:Y:S01]  /*9b50*/  FMUL.FTZ R6, R171, R6 ;  /* 0x00000006ab067220 */ /* 0x000fe20000410000 */
[----:B------:R-:W-:Y:S01]  /*9b60*/  FMUL.FTZ R8, R5, UR6 ;  /* 0x0000000605087c20 */ /* 0x000fe20008410000 */
[----:B------:R-:W-:Y:S01]  /*9b70*/  FFMA.FTZ R5, -R198, R198, 1 ;  /* 0x3f800000c6057423 */ /* 0x000fe200000101c6 */
[----:B------:R2:W-:Y:S01]  /*9b80*/  STS [R142+0x16000], R0 ;  /* 0x016000008e007388 */ /* 0x0005e20000000800 */
[----:B------:R-:W-:Y:S01]  /*9b90*/  FMUL.FTZ R13, R7, R6 ;  /* 0x00000006070d7220 */ /* 0x000fe20000410000 */
[----:B------:R-:W-:Y:S01]  /*9ba0*/  FFMA.FTZ R6, -R199, R199, 1 ;  /* 0x3f800000c7067423 */ /* 0x000fe200000101c7 */
[----:B------:R-:W-:Y:S01]  /*9bb0*/  FMUL.FTZ R5, R5, UR6 ;  /* 0x0000000605057c20 */ /* 0x000fe20008410000 */
[----:B------:R-:W-:Y:S01]  /*9bc0*/  FMUL.FTZ R56, R8, R56 ;  /* 0x0000003808387220 */ /* 0x000fe20000410000 */
[----:B------:R-:W-:Y:S01]  /*9bd0*/  FMUL.FTZ R12, R12, UR6 ;  /* 0x000000060c0c7c20 */ /* 0x000fe20008410000 */
[----:B------:R-:W-:Y:S01]  /*9be0*/  FMUL.FTZ R6, R6, UR6 ;  /* 0x0000000606067c20 */ /* 0x000fe20008410000 */
[----:B------:R-:W-:Y:S01]  /*9bf0*/  FMUL.FTZ R61, R5, R61 ;  /* 0x0000003d053d7220 */ /* 0x000fe20000410000 */
[----:B------:R-:W-:Y:S01]  /*9c00*/  FADD.FTZ R5, -R4, R11 ;  /* 0x0000000b04057221 */ /* 0x000fe20000010100 */
[----:B------:R-:W-:Y:S01]  /*9c10*/  FMUL.FTZ R24, R12, R24 ;  /* 0x000000180c187220 */ /* 0x000fe20000410000 */
[----:B------:R-:W-:Y:S01]  /*9c20*/  FMUL.FTZ R60, R6, R60 ;  /* 0x0000003c063c7220 */ /* 0x000fe20000410000 */
[----:B------:R-:W-:Y:S01]  /*9c30*/  FFMA.FTZ R12, -R223, R223, 1 ;  /* 0x3f800000df0c7423 */ /* 0x000fe200000101df */
[----:B------:R-:W-:Y:S01]  /*9c40*/  FMUL.FTZ R6, R248, R5 ;  /* 0x00000005f8067220 */ /* 0x000fe20000410000 */
[----:B------:R-:W-:Y:S01]  /*9c50*/  FFMA.FTZ R5, -R139, R139, 1 ;  /* 0x3f8000008b057423 */ /* 0x000fe2000001018b */
[----:B------:R-:W-:Y:S01]  /*9c60*/  FFMA.FTZ R7, -R203, R203, 1 ;  /* 0x3f800000cb077423 */ /* 0x000fe200000101cb */
[----:B------:R-:W3:Y:S01]  /*9c70*/  LDL R139, [R1+0x28] ;  /* 0x00002800018b7983 */ /* 0x000ee20000100800 */
[----:B------:R-:W-:Y:S01]  /*9c80*/  FMUL.FTZ R12, R12, UR6 ;  /* 0x000000060c0c7c20 */ /* 0x000fe20008410000 */
[----:B------:R-:W-:Y:S01]  /*9c90*/  FMUL.FTZ R8, R5, UR6 ;  /* 0x0000000605087c20 */ /* 0x000fe20008410000 */
[----:B------:R-:W-:Y:S01]  /*9ca0*/  FFMA.FTZ R5, -R137, R137, 1 ;  /* 0x3f80000089057423 */ /* 0x000fe20000010189 */
[----:B------:R-:W-:Y:S01]  /*9cb0*/  FMUL.FTZ R7, R7, UR6 ;  /* 0x0000000607077c20 */ /* 0x000fe20008410000 */
[----:B------:R-:W4:Y:S01]  /*9cc0*/  LDL R137, [R1+0x18] ;  /* 0x0000180001897983 */ /* 0x000f220000100800 */
[----:B------:R-:W-:Y:S01]  /*9cd0*/  FMUL.FTZ R16, R12, R40 ;  /* 0x000000280c107220 */ /* 0x000fe20000410000 */
[----:B------:R-:W-:Y:S01]  /*9ce0*/  FMUL.FTZ R5, R5, UR6 ;  /* 0x0000000605057c20 */ /* 0x000fe20008410000 */
[----:B------:R-:W-:Y:S01]  /*9cf0*/  FMUL.FTZ R12, R7, R57 ;  /* 0x00000039070c7220 */ /* 0x000fe20000410000 */
[----:B------:R-:W-:Y:S01]  /*9d00*/  FMUL.FTZ R10, R8, R10 ;  /* 0x0000000a080a7220 */ /* 0x000fe20000410000 */
[----:B--2---:R-:W-:Y:S01]  /*9d10*/  FFMA.FTZ R0, -R138, R138, 1 ;  /* 0x3f8000008a007423 */ /* 0x004fe2000001018a */
[----:B------:R-:W-:Y:S01]  /*9d20*/  FMUL.FTZ R14, R5, R14 ;  /* 0x0000000e050e7220 */ /* 0x000fe20000410000 */
[----:B------:R-:W2:Y:S01]  /*9d30*/  LDL R138, [R1+0x10] ;  /* 0x00001000018a7983 */ /* 0x000ea20000100800 */
[----:B------:R-:W-:Y:S01]  /*9d40*/  FFMA.FTZ R5, -R65, R65, 1 ;  /* 0x3f80000041057423 */ /* 0x000fe20000010141 */
[----:B------:R-:W-:Y:S01]  /*9d50*/  FMUL.FTZ R7, R0, UR6 ;  /* 0x0000000600077c20 */ /* 0x000fe20008410000 */
[----:B------:R-:W-:Y:S01]  /*9d60*/  FFMA.FTZ R0, -R136, R136, 1 ;  /* 0x3f80000088007423 */ /* 0x000fe20000010188 */
[----:B------:R-:W4:Y:S01]  /*9d70*/  LDL R65, [R1+0x20] ;  /* 0x0000200001417983 */ /* 0x000f220000100800 */
[----:B------:R-:W-:Y:S01]  /*9d80*/  F2FP.BF16.F32.PACK_AB R16, R9, R16 ;  /* 0x000000100910723e */ /* 0x000fe200000010ff */
[----:B------:R-:W-:Y:S01]  /*9d90*/  FMUL.FTZ R7, R7, R6 ;  /* 0x0000000607077220 */ /* 0x000fe20000410000 */
[----:B------:R-:W-:Y:S01]  /*9da0*/  FMUL.FTZ R0, R0, UR6 ;  /* 0x0000000600007c20 */ /* 0x000fe20008410000 */
[----:B------:R-:W4:Y:S01]  /*9db0*/  LDL R136, [R1+0x24] ;  /* 0x0000240001887983 */ /* 0x000f220000100800 */
[----:B------:R-:W-:Y:S01]  /*9dc0*/  FMUL.FTZ R6, R5, UR6 ;  /* 0x0000000605067c20 */ /* 0x000fe20008410000 */
[----:B------:R-:W-:Y:S01]  /*9dd0*/  FFMA.FTZ R5, -R251, R251, 1 ;  /* 0x3f800000fb057423 */ /* 0x000fe200000101fb */
[----:B------:R-:W-:Y:S01]  /*9de0*/  F2FP.BF16.F32.PACK_AB R10, R7, R10 ;  /* 0x0000000a070a723e */ /* 0x000fe200000010ff */
[----:B------:R-:W-:Y:S01]  /*9df0*/  FMUL.FTZ R9, R0, R15 ;  /* 0x0000000f00097220 */ /* 0x000fe20000410000 */
[----:B------:R-:W-:Y:S01]  /*9e00*/  FFMA.FTZ R0, -R252, R252, 1 ;  /* 0x3f800000fc007423 */ /* 0x000fe200000101fc */
[----:B------:R-:W-:Y:S01]  /*9e10*/  FMUL.FTZ R26, R6, R26 ;  /* 0x0000001a061a7220 */ /* 0x000fe20000410000 */
[----:B------:R-:W-:Y:S01]  /*9e20*/  FFMA.FTZ R6, -R239, R239, 1 ;  /* 0x3f800000ef067423 */ /* 0x000fe200000101ef */
[----:B------:R-:W-:Y:S01]  /*9e30*/  STS [R142+0x16400], R10 ;  /* 0x0164000a8e007388 */ /* 0x000fe20000000800 */
[----:B------:R-:W-:Y:S01]  /*9e40*/  F2FP.BF16.F32.PACK_AB R9, R9, R14 ;  /* 0x0000000e0909723e */ /* 0x000fe200000010ff */
[----:B------:R-:W-:Y:S01]  /*9e50*/  FMUL.FTZ R8, R0, UR6 ;  /* 0x0000000600087c20 */ /* 0x000fe20008410000 */
[----:B------:R-:W-:Y:S01]  /*9e60*/  FMUL.FTZ R6, R6, UR6 ;  /* 0x0000000606067c20 */ /* 0x000fe20008410000 */
[----:B------:R-:W-:Y:S01]  /*9e70*/  STS [R141+0x16000], R19 ;  /* 0x016000138d007388 */ /* 0x000fe20000000800 */
[----:B------:R-:W-:Y:S01]  /*9e80*/  FFMA.FTZ R0, -R250, R250, 1 ;  /* 0x3f800000fa007423 */ /* 0x000fe200000101fa */
[----:B------:R-:W-:Y:S01]  /*9e90*/  FMUL.FTZ R8, R8, R27 ;  /* 0x0000001b08087220 */ /* 0x000fe20000410000 */
[----:B------:R-:W-:Y:S01]  /*9ea0*/  F2FP.BF16.F32.PACK_AB R18, R18, R24 ;  /* 0x000000181212723e */ /* 0x000fe200000010ff */
[----:B------:R-:W-:Y:S01]  /*9eb0*/  STS [R141+0x16400], R9 ;  /* 0x016400098d007388 */ /* 0x000fe20000000800 */
[----:B------:R-:W-:Y:S01]  /*9ec0*/  FMUL.FTZ R46, R6, R46 ;  /* 0x0000002e062e7220 */ /* 0x000fe20000410000 */
[----:B------:R-:W-:Y:S01]  /*9ed0*/  FMUL.FTZ R5, R5, UR6 ;  /* 0x0000000605057c20 */ /* 0x000fe20008410000 */
[----:B------:R-:W-:Y:S01]  /*9ee0*/  FMUL.FTZ R0, R0, UR6 ;  /* 0x0000000600007c20 */ /* 0x000fe20008410000 */
[----:B------:R-:W-:Y:S01]  /*9ef0*/  STS [R140+0x14000], R135 ;  /* 0x014000878c007388 */ /* 0x000fe20000000800 */
[----:B------:R-:W-:Y:S01]  /*9f00*/  FFMA.FTZ R6, -R226, R226, 1 ;  /* 0x3f800000e2067423 */ /* 0x000fe200000101e2 */
[----:B------:R-:W-:Y:S01]  /*9f10*/  F2FP.BF16.F32.PACK_AB R8, R8, R26 ;  /* 0x0000001a0808723e */ /* 0x000fe200000010ff */
[----:B------:R-:W-:Y:S01]  /*9f20*/  FMUL.FTZ R30, R5, R30 ;  /* 0x0000001e051e7220 */ /* 0x000fe20000410000 */
[----:B------:R1:W-:Y:S01]  /*9f30*/  STS [R140+0x14400], R36 ;  /* 0x014400248c007388 */ /* 0x0003e20000000800 */
[----:B------:R-:W-:Y:S01]  /*9f40*/  FMUL.FTZ R31, R0, R31 ;  /* 0x0000001f001f7220 */ /* 0x000fe20000410000 */
[----:B------:R-:W-:Y:S01]  /*9f50*/  FMUL.FTZ R6, R6, UR6 ;  /* 0x0000000606067c20 */ /* 0x000fe20008410000 */
[----:B------:R-:W-:Y:S01]  /*9f60*/  FFMA.FTZ R14, -R241, R241, 1 ;  /* 0x3f800000f10e7423 */ /* 0x000fe200000101f1 */
[----:B------:R-:W-:Y:S01]  /*9f70*/  FADD.FTZ R0, -R4, R47 ;  /* 0x0000002f04007221 */ /* 0x000fe20000010100 */
[----:B------:R-:W-:Y:S01]  /*9f80*/  FFMA.FTZ R5, -R238, R238, 1 ;  /* 0x3f800000ee057423 */ /* 0x000fe200000101ee */
[----:B------:R-:W-:Y:S01]  /*9f90*/  FMUL.FTZ R59, R6, R59 ;  /* 0x0000003b063b7220 */ /* 0x000fe20000410000 */
[----:B------:R-:W-:Y:S01]  /*9fa0*/  F2FP.BF16.F32.PACK_AB R6, R31, R30 ;  /* 0x0000001e1f06723e */ /* 0x000fe200000010ff */
[----:B------:R-:W-:Y:S01]  /*9fb0*/  FMUL.FTZ R14, R14, UR6 ;  /* 0x000000060e0e7c20 */ /* 0x000fe20008410000 */
[----:B------:R-:W-:Y:S01]  /*9fc0*/  FMUL.FTZ R0, R208, R0 ;  /* 0x00000000d0007220 */ /* 0x000fe20000410000 */
[----:B------:R-:W-:Y:S01]  /*9fd0*/  FMUL.FTZ R5, R5, UR6 ;  /* 0x0000000605057c20 */ /* 0x000fe20008410000 */
[----:B------:R-:W-:Y:S01]  /*9fe0*/  FFMA.FTZ R7, -R240, R240, 1 ;  /* 0x3f800000f0077423 */ /* 0x000fe200000101f0 */
[----:B------:R-:W-:Y:S01]  /*9ff0*/  FMUL.FTZ R42, R14, R42 ;  /* 0x0000002a0e2a7220 */ /* 0x000fe20000410000 */
[----:B------:R-:W-:Y:S01]  /*a000*/  F2FP.BF16.F32.PACK_AB R13, R13, R44 ;  /* 0x0000002c0d0d723e */ /* 0x000fe200000010ff */
[----:B------:R-:W-:Y:S01]  /*a010*/  FMUL.FTZ R14, R5, R0 ;  /* 0x00000000050e7220 */ /* 0x000fe20000410000 */
[----:B------:R-:W-:Y:S01]  /*a020*/  FMUL.FTZ R7, R7, UR6 ;  /* 0x0000000607077c20 */ /* 0x000fe20008410000 */
[----:B------:R-:W-:Y:S01]  /*a030*/  FFMA.FTZ R5, -R221, R221, 1 ;  /* 0x3f800000dd057423 */ /* 0x000fe200000101dd */
[----:B------:R-:W-:Y:S01]  /*a040*/  FADD.FTZ R0, -R4, R63 ;  /* 0x0000003f04007221 */ /* 0x000fe20000010100 */
[----:B------:R-:W-:Y:S01]  /*a050*/  FFMA.FTZ R4, -R220, R220, 1 ;  /* 0x3f800000dc047423 */ /* 0x000fe200000101dc */
[----:B------:R-:W-:Y:S01]  /*a060*/  FMUL.FTZ R43, R7, R43 ;  /* 0x0000002b072b7220 */ /* 0x000fe20000410000 */
[----:B------:R-:W-:Y:S01]  /*a070*/  FMUL.FTZ R5, R5, UR6 ;  /* 0x0000000605057c20 */ /* 0x000fe20008410000 */
[----:B------:R-:W-:Y:S01]  /*a080*/  FFMA.FTZ R7, -R227, R227, 1 ;  /* 0x3f800000e3077423 */ /* 0x000fe200000101e3 */
[----:B------:R-:W-:Y:S01]  /*a090*/  FMUL.FTZ R0, R176, R0 ;  /* 0x00000000b0007220 */ /* 0x000fe20000410000 */
[----:B------:R-:W-:Y:S01]  /*a0a0*/  FMUL.FTZ R4, R4, UR6 ;  /* 0x0000000604047c20 */ /* 0x000fe20008410000 */
[----:B------:R-:W-:Y:S01]  /*a0b0*/  FMUL.FTZ R62, R5, R62 ;  /* 0x0000003e053e7220 */ /* 0x000fe20000410000 */
[----:B------:R-:W-:Y:S01]  /*a0c0*/  F2FP.BF16.F32.PACK_AB R5, R43, R42 ;  /* 0x0000002a2b05723e */ /* 0x000fe200000010ff */
[----:B------:R-:W-:Y:S01]  /*a0d0*/  FMUL.FTZ R7, R7, UR6 ;  /* 0x0000000607077c20 */ /* 0x000fe20008410000 */
[----:B------:R-:W-:Y:S01]  /*a0e0*/  F2FP.BF16.F32.PACK_AB R12, R12, R56 ;  /* 0x000000380c0c723e */ /* 0x000fe200000010ff */
[----:B------:R-:W4:Y:S01]  /*a0f0*/  LDL.LU R37, [R1+0x38] ;  /* 0x0000380001257983 */ /* 0x000f220000300800 */
[----:B------:R-:W-:Y:S01]  /*a100*/  F2FP.BF16.F32.PACK_AB R11, R61, R60 ;  /* 0x0000003c3d0b723e */ /* 0x000fe200000010ff */
[----:B------:R-:W-:Y:S01]  /*a110*/  FMUL.FTZ R58, R7, R58 ;  /* 0x0000003a073a7220 */ /* 0x000fe20000410000 */
[----:B------:R-:W-:Y:S01]  /*a120*/  FMUL.FTZ R7, R4, R0 ;  /* 0x0000000004077220 */ /* 0x000fe20000410000 */
[----:B------:R-:W-:Y:S01]  /*a130*/  F2FP.BF16.F32.PACK_AB R4, R14, R46 ;  /* 0x0000002e0e04723e */ /* 0x000fe200000010ff */
[----:B-1----:R-:W4:Y:S02]  /*a140*/  LDL.LU R36, [R1+0x3c] ;  /* 0x00003c0001247983 */ /* 0x002f240000300800 */
[----:B------:R-:W-:Y:S02]  /*a150*/  F2FP.BF16.F32.PACK_AB R0, R59, R58 ;  /* 0x0000003a3b00723e */ /* 0x000fe400000010ff */
[----:B------:R-:W-:Y:S01]  /*a160*/  F2FP.BF16.F32.PACK_AB R7, R7, R62 ;  /* 0x0000003e0707723e */ /* 0x000fe200000010ff */
[----:B------:R1:W5:Y:S04]  /*a170*/  LDL.64 R218, [R1+0x40] ;  /* 0x0000400001da7983 */ /* 0x0003680000100a00 */
[----:B---3--:R-:W-:Y:S04]  /*a180*/  STS [R139+0x14000], R134 ;  /* 0x014000868b007388 */ /* 0x008fe80000000800 */
[----:B------:R-:W-:Y:S04]  /*a190*/  STS [R139+0x14400], R32 ;  /* 0x014400208b007388 */ /* 0x000fe80000000800 */
[----:B------:R-:W-:Y:S04]  /*a1a0*/  STS [R140+0x16000], R18 ;  /* 0x016000128c007388 */ /* 0x000fe80000000800 */
[----:B------:R-:W-:Y:S04]  /*a1b0*/  STS [R140+0x16400], R8 ;  /* 0x016400088c007388 */ /* 0x000fe80000000800 */
[----:B------:R-:W-:Y:S04]  /*a1c0*/  STS [R139+0x16000], R17 ;  /* 0x016000118b007388 */ /* 0x000fe80000000800 */
[----:B------:R-:W-:Y:S04]  /*a1d0*/  STS [R139+0x16400], R6 ;  /* 0x016400068b007388 */ /* 0x000fe80000000800 */
[----:B--2---:R-:W-:Y:S04]  /*a1e0*/  STS [R138+0x14000], R64 ;  /* 0x014000408a007388 */ /* 0x004fe80000000800 */
[----:B------:R-:W-:Y:S04]  /*a1f0*/  STS [R138+0x14400], R23 ;  /* 0x014400178a007388 */ /* 0x000fe80000000800 */
[----:B----4-:R-:W-:Y:S04]  /*a200*/  STS [R137+0x14000], R53 ;  /* 0x0140003589007388 */ /* 0x010fe80000000800 */
        /* <DEDUP_REMOVED lines=9> */
[----:B------:R-:W-:Y:S01]  /*a2a0*/  STS [R136+0x16000], R12 ;  /* 0x0160000c88007388 */ /* 0x000fe20000000800 */
[----:B------:R-:W-:Y:S03]  /*a2b0*/  MOV R147, R37 ;  /* 0x0000002500937202 */ /* 0x000fe60000000f00 */
[----:B------:R2:W-:Y:S01]  /*a2c0*/  STS [R136+0x16400], R0 ;  /* 0x0164000088007388 */ /* 0x0005e20000000800 */
[----:B------:R-:W-:Y:S03]  /*a2d0*/  MOV R146, R36 ;  /* 0x0000002400927202 */ /* 0x000fe60000000f00 */
[----:B------:R-:W-:Y:S04]  /*a2e0*/  STS [R65+0x16000], R11 ;  /* 0x0160000b41007388 */ /* 0x000fe80000000800 */
[----:B------:R-:W-:Y:S01]  /*a2f0*/  STS [R65+0x16400], R7 ;  /* 0x0164000741007388 */ /* 0x000fe20000000800 */
[----:B------:R-:W-:Y:S01]  /*a300*/  BAR.SYNC.DEFER_BLOCKING 0x0 ;  /* 0x0000000000007b1d */ /* 0x000fe20000010000 */
[----:B--2---:R-:W-:Y:S05]  /*a310*/  IADD3 R0, R2, R185, RZ ;  /* 0x000000b902007210 */ /* 0x004fea0007ffe0ff */
[----:B------:R-:W-:Y:S04]  /*a320*/  LDSM.16.MT88.4 R4, [R3+0x1c000] ;  /* 0x01c000000304783b */ /* 0x000fe80000004200 */
[----:B------:R-:W2:Y:S04]  /*a330*/  LDSM.16.MT88.4 R8, [R2] ;  /* 0x000000000208783b */ /* 0x000ea80000004200 */
[----:B------:R-:W3:Y:S04]  /*a340*/  LDSM.16.MT88.4 R12, [R3+0x20000] ;  /* 0x02000000030c783b */ /* 0x000ee80000004200 */
[----:B------:R-:W4:Y:S04]  /*a350*/  LDSM.16.MT88.4 R16, [R0] ;  /* 0x000000000010783b */ /* 0x000f280000004200 */
[----:B------:R-:W-:Y:S04]  /*a360*/  LDSM.16.MT88.4 R20, [R3+0x1c800] ;  /* 0x01c800000314783b */ /* 0x000fe80000004200 */
[----:B------:R-:W1:Y:S04]  /*a370*/  LDSM.16.MT88.4 R24, [R2+0x800] ;  /* 0x000800000218783b */ /* 0x000e680000004200 */
[----:B------:R-:W1:Y:S04]  /*a380*/  LDSM.16.MT88.4 R28, [R3+0x20800] ;  /* 0x02080000031c783b */ /* 0x000e680000004200 */
[----:B------:R-:W1:Y:S01]  /*a390*/  LDSM.16.MT88.4 R32, [R0+0x800] ;  /* 0x000800000020783b */ /* 0x000e620000004200 */
[-C--:B--2---:R-:W-:Y:S06]  /*a3a0*/  HMMA.16816.F32.BF16 R68, R4, R8.reuse, R68 ;  /* 0x000000080444723c */ /* 0x084fec0000041844 */
[C---:B---3--:R-:W-:Y:S06]  /*a3b0*/  HMMA.16816.F32.BF16 R72, R12.reuse, R8, R72 ;  /* 0x000000080c48723c */ /* 0x048fec0000041848 */
        /* <DEDUP_REMOVED lines=92> */
[----:B-----5:R-:W-:Y:S02]  /*a980*/  ISETP.GE.AND P1, PT, R218, UR23, PT ;  /* 0x00000017da007c0c */ /* 0x020fe4000bf26270 */
[----:B------:R-:W3:Y:S11]  /*a990*/  LDL.LU R36, [R1+0x4c] ;  /* 0x00004c0001247983 */ /* 0x000ef60000300800 */
[----:B------:R4:W-:Y:S01]  /*a9a0*/  @P1 STS.128 [R145+0x8000], RZ ;  /* 0x008000ff91001388 */ /* 0x0009e20000000c00 */
[----:B------:R-:W4:Y:S08]  /*a9b0*/  @!P1 LDC R13, c[0x0][0x424] ;  /* 0x00010900ff0d9b82 */ /* 0x000f300000000800 */
[----:B------:R-:W4:Y:S08]  /*a9c0*/  @!P1 LDC R14, c[0x0][0x424] ;  /* 0x00010900ff0e9b82 */ /* 0x000f300000000800 */
[----:B------:R-:W4:Y:S01]  /*a9d0*/  @!P1 LDC R15, c[0x0][0x424] ;  /* 0x00010900ff0f9b82 */ /* 0x000f220000000800 */
[C---:B-1----:R-:W-:Y:S05]  /*a9e0*/  IMAD.U32 R4, R6.reuse, -0x80, RZ ;  /* 0xffffff8006047824 */ /* 0x042fea00078e00ff */
[--C-:B------:R-:W-:Y:S02]  /*a9f0*/  SHF.R.S32.HI R5, RZ, 0x1f, R4.reuse ;  /* 0x0000001fff057819 */ /* 0x100fe40000011404 */
[CC--:B------:R-:W-:Y:S02]  /*aa00*/  @!P1 LEA R0, P3, R6.reuse, R4.reuse, 0x5 ;  /* 0x0000000406009211 */ /* 0x0c0fe400078628ff */
[C---:B------:R-:W-:Y:S01]  /*aa10*/  @!P1 LEA R11, P2, R6.reuse, R4, 0x6 ;  /* 0x00000004060b9211 */ /* 0x040fe200078430ff */
[C---:B------:R-:W-:Y:S01]  /*aa20*/  @!P1 IMAD.WIDE.U32 R8, R6.reuse, 0x60, R4 ;  /* 0x0000006006089825 */ /* 0x040fe200078e0004 */
[CC--:B----4-:R-:W-:Y:S02]  /*aa30*/  @!P1 LEA.HI.X R13, R6.reuse, R5.reuse, R13, 0x5, P3 ;  /* 0x00000005060d9211 */ /* 0x0d0fe400018f2c0d */
[----:B------:R-:W-:Y:S01]  /*aa40*/  @!P1 LEA.HI.X R14, R6, R5, R14, 0x6, P2 ;  /* 0x00000005060e9211 */ /* 0x000fe200010f340e */
        /* <DEDUP_REMOVED lines=32> */
.L_x_1227:
[----:B------:R-:W-:Y:S01]  /*ac50*/  LDSM.16.M88.4 R32, [R148+0x14000] ;  /* 0x014000009420783b */ /* 0x000fe20000000200 */
[----:B------:R-:W-:Y:S01]  /*ac60*/  IMAD.IADD R0, R193, 0x1, R185 ;  /* 0x00000001c1007824 */ /* 0x000fe200078e02b9 */
[----:B------:R-:W-:Y:S01]  /*ac70*/  ULOP3.LUT UR12, UR10, 0x1, URZ, 0xc0, !UPT ;  /* 0x000000010a0c7892 */ /* 0x000fe2000f8ec03f */
[----:B------:R-:W-:Y:S01]  /*ac80*/  IMAD.IADD R144, R185, 0x1, R150 ;  /* 0x00000001b9907824 */ /* 0x000fe200078e0296 */
[----:B------:R-:W1:Y:S01]  /*ac90*/  LDSM.16.MT88.4 R16, [R2+0x4000] ;  /* 0x004000000210783b */ /* 0x000e620000004200 */
[----:B------:R-:W-:Y:S02]  /*aca0*/  UISETP.GT.AND UP3, UPT, UR10, UR19, UPT ;  /* 0x000000130a00728c */ /* 0x000fe4000bf64270 */
[----:B------:R-:W-:Y:S01]  /*acb0*/  UISETP.NE.U32.AND UP1, UPT, UR12, 0x1, UPT ;  /* 0x000000010c00788c */ /* 0x000fe2000bf25070 */
[----:B------:R-:W2:Y:S01]  /*acc0*/  LDSM.16.M88.4 R28, [R148+0x16000] ;  /* 0x01600000941c783b */ /* 0x000ea20000000200 */
[----:B------:R-:W-:Y:S03]  /*acd0*/  UIADD3 UR10, UR10, -0x1, URZ ;  /* 0xffffffff0a0a7890 */ /* 0x000fe6000fffe03f */
[----:B------:R-:W3:Y:S04]  /*ace0*/  LDSM.16.MT88.4 R36, [R0] ;  /* 0x000000000024783b */ /* 0x000ee80000004200 */
[----:B------:R-:W4:Y:S04]  /*acf0*/  LDL R156, [R1+0xf8] ;  /* 0x0000f800019c7983 */ /* 0x000f280000100800 */
[----:B------:R-:W-:Y:S04]  /*ad00*/  LDSM.16.M88.4 R40, [R150+0x14000] ;  /* 0x014000009628783b */ /* 0x000fe80000000200 */
[----:B------:R-:W4:Y:S04]  /*ad10*/  LDL R155, [R1+0xfc] ;  /* 0x0000fc00019b7983 */ /* 0x000f280000100800 */
[----:B------:R-:W3:Y:S04]  /*ad20*/  LDSM.16.MT88.4 R44, [R2+0x4800] ;  /* 0x00480000022c783b */ /* 0x000ee80000004200 */
[----:B------:R-:W4:Y:S04]  /*ad30*/  LDL R151, [R1+0xdc] ;  /* 0x0000dc0001977983 */ /* 0x000f280000100800 */
[----:B------:R-:W3:Y:S04]  /*ad40*/  LDSM.16.M88.4 R48, [R150+0x16000] ;  /* 0x016000009630783b */ /* 0x000ee80000000200 */
[----:B------:R-:W4:Y:S01]  /*ad50*/  LDL R152, [R1+0xd8] ;  /* 0x0000d80001987983 */ /* 0x000f220000100800 */
[-C--:B-1----:R-:W-:Y:S03]  /*ad60*/  HMMA.16816.F32.BF16 R4, R32, R16.reuse, RZ ;  /* 0x000000102004723c */ /* 0x082fe600000418ff */
[----:B------:R-:W1:Y:S04]  /*ad70*/  LDSM.16.MT88.4 R52, [R0+0x800] ;  /* 0x000800000034783b */ /* 0x000e680000004200 */
[----:B------:R-:W4:Y:S01]  /*ad80*/  LDL R153, [R1+0xe4] ;  /* 0x0000e40001997983 */ /* 0x000f220000100800 */
        /* <DEDUP_REMOVED lines=72> */
[----:B------:R-:W3:Y:S05]  /*b210*/  LDC R44, c[0x0][0x270] ;  /* 0x00009c00ff2c7b82 */ /* 0x000eea0000000800 */
[-C--:B-1----:R-:W-:Y:S06]  /*b220*/  HMMA.16816.F32.BF16 R4, R36, R48.reuse, R4 ;  /* 0x000000302404723c */ /* 0x082fec0000041804 */
[C---:B------:R-:W-:Y:S06]  /*b230*/  HMMA.16816.F32.BF16 R8, R136.reuse, R48, R8 ;  /* 0x000000308808723c */ /* 0x040fec0000041808 */
[-C--:B------:R-:W-:Y:S06]  /*b240*/  HMMA.16816.F32.BF16 R12, R136, R50.reuse, R12 ;  /* 0x00000032880c723c */ /* 0x080fec000004180c */
[C---:B------:R-:W-:Y:S05]  /*b250*/  HMMA.16816.F32.BF16 R16, R36.reuse, R50, R16 ;  /* 0x000000322410723c */ /* 0x040fea0000041810 */
[----:B---3--:R-:W-:Y:S01]  /*b260*/  IMAD R44, R44, UR24, RZ ;  /* 0x000000182c2c7c24 */ /* 0x008fe2000f8e02ff */
[-C--:B------:R-:W-:Y:S05]  /*b270*/  HMMA.16816.F32.BF16 R20, R36, R140.reuse, R20 ;  /* 0x0000008c2414723c */ /* 0x080fea0000041814 */
[C---:B----4-:R-:W-:Y:S01]  /*b280*/  IMAD.U32 R0, R44.reuse, -0x80, RZ ;  /* 0xffffff802c007824 */ /* 0x050fe200078e00ff */
[C---:B------:R-:W-:Y:S05]  /*b290*/  HMMA.16816.F32.BF16 R24, R136.reuse, R140, R24 ;  /* 0x0000008c8818723c */ /* 0x040fea0000041818 */
[----:B------:R-:W-:Y:S01]  /*b2a0*/  IMAD.SHL.U32 R45, R44, 0x10, RZ ;  /* 0x000000102c2d7824 */ /* 0x000fe200078e00ff */
[-C--:B------:R-:W-:Y:S06]  /*b2b0*/  HMMA.16816.F32.BF16 R28, R136, R142.reuse, R28 ;  /* 0x0000008e881c723c */ /* 0x080fec000004181c */
[----:B------:R-:W-:Y:S06]  /*b2c0*/  HMMA.16816.F32.BF16 R32, R36, R142, R32 ;  /* 0x0000008e2420723c */ /* 0x000fec0000041820 */
[-C--:B------:R-:W-:Y:S05]  /*b2d0*/  HMMA.16816.F32.BF16 R4, R40, R52.reuse, R4 ;  /* 0x000000342804723c */ /* 0x080fea0000041804 */
[----:B------:R-:W-:Y:S01]  /*b2e0*/  @P0 IADD3 R38, P1, R156, UR14, RZ ;  /* 0x0000000e9c260c10 */ /* 0x000fe2000ff3e0ff */
[C---:B------:R-:W-:Y:S01]  /*b2f0*/  HMMA.16816.F32.BF16 R8, R56.reuse, R52, R8 ;  /* 0x000000343808723c */ /* 0x040fe20000041808 */
[----:B------:R-:W-:Y:S04]  /*b300*/  @UP0 UIADD3 UR14, UP2, UR14, -0x200, URZ ;  /* 0xfffffe000e0e0890 */ /* 0x000fe8000ff5e03f */
[----:B------:R-:W-:Y:S01]  /*b310*/  @P0 IADD3.X R39, R155, UR13, RZ, P1, !PT ;  /* 0x0000000d9b270c10 */ /* 0x000fe20008ffe4ff */
        /* <DEDUP_REMOVED lines=8> */
[----:B------:R-:W4:Y:S04]  /*b3a0*/  @P0 LDG.E R153, desc[UR8][R38.64+0x20] ;  /* 0x0000200826990981 */ /* 0x000f28000c1e1900 */
        /* <DEDUP_REMOVED lines=25> */
[----:B------:R-:W-:Y:S04]  /*b540*/  @P0 STL [R1+0xe4], R153 ;  /* 0x0000e49901000387 */ /* 0x000fe80000100800 */
[----:B--2---:R-:W-:Y:S01]  /*b550*/  @P0 STL [R1+0xe0], R154 ;  /* 0x0000e09a01000387 */ /* 0x004fe20000100800 */
[CC--:B------:R-:W-:Y:S04]  /*b560*/  LEA R40, P0, R2.reuse, R36.reuse, 0x2 ;  /* 0x0000002402287211 */ /* 0x0c0fe800078010ff */
        /* <DEDUP_REMOVED lines=8> */
[C---:B--2---:R-:W-:Y:S02]  /*b5f0*/  IMAD R8, R44.reuse, 0x38, RZ ;  /* 0x000000382c087824 */ /* 0x044fe400078e02ff */
[----:B------:R1:W-:Y:S04]  /*b600*/  REDG.E.ADD.F32.FTZ.RN.STRONG.GPU desc[UR8][R6.64], R9 ;  /* 0x00000009060079a6 */ /* 0x0003e8000c10f388 */
[----:B------:R2:W-:Y:S01]  /*b610*/  REDG.E.ADD.F32.FTZ.RN.STRONG.GPU desc[UR8][R4.64], R10 ;  /* 0x0000000a040079a6 */ /* 0x0005e2000c10f388 */
[----:B-1----:R-:W-:Y:S01]  /*b620*/  IMAD.SHL.U32 R7, R44, 0x40, RZ ;  /* 0x000000402c077824 */ /* 0x002fe200078e00ff */
[-C--:B--2---:R-:W-:Y:S01]  /*b630*/  LEA R4, P0, R8, R36.reuse, 0x2 ;  /* 0x0000002408047211 */ /* 0x084fe200078010ff */
        /* <DEDUP_REMOVED lines=15> */
[----:B--2---:R-:W-:Y:S02]  /*b730*/  IMAD.IADD R38, R0, 0x1, R2 ;  /* 0x0000000100267824 */ /* 0x004fe400078e0202 */
[C---:B---3--:R-:W-:Y:S02]  /*b740*/  IMAD R9, R44.reuse, 0x60, RZ ;  /* 0x000000602c097824 */ /* 0x048fe400078e02ff */
[----:B------:R1:W-:Y:S01]  /*b750*/  REDG.E.ADD.F32.FTZ.RN.STRONG.GPU desc[UR8][R4.64], R19 ;  /* 0x00000013040079a6 */ /* 0x0003e2000c10f388 */
[----:B----4-:R-:W-:Y:S02]  /*b760*/  IMAD R7, R44, 0x68, RZ ;  /* 0x000000682c077824 */ /* 0x010fe400078e02ff */
        /* <DEDUP_REMOVED lines=19> */
[----:B--2---:R-:W-:Y:S01]  /*b8a0*/  IMAD.IADD R10, R0, 0x1, R5 ;  /* 0x00000001000a7824 */ /* 0x004fe200078e0205 */
[-C--:B------:R-:W-:Y:S01]  /*b8b0*/  LEA.HI.X.SX32 R51, R2, R37.reuse, 0x2, P0 ;  /* 0x0000002502337211 */ /* 0x080fe200000f16ff */
[----:B------:R2:W-:Y:S01]  /*b8c0*/  REDG.E.ADD.F32.FTZ.RN.STRONG.GPU desc[UR8][R18.64], R15 ;  /* 0x0000000f120079a6 */ /* 0x0005e2000c10f388 */
[CC--:B------:R-:W-:Y:S01]  /*b8d0*/  LEA R44, P0, R5.reuse, R36.reuse, 0x2 ;  /* 0x00000024052c7211 */ /* 0x0c0fe200078010ff */
[----:B---3--:R-:W-:Y:S01]  /*b8e0*/  IMAD.IADD R9, R0, 0x1, R10 ;  /* 0x0000000100097824 */ /* 0x008fe200078e020a */
        /* <DEDUP_REMOVED lines=22> */
[-C--:B--2---:R-:W-:Y:S01]  /*ba50*/  LEA R18, P2, R8, R36.reuse, 0x2 ;  /* 0x0000002408127211 */ /* 0x084fe200078410ff */
        /* <DEDUP_REMOVED lines=259> */
.L_x_1229:
[----:B------:R-:W-:Y:S01]  /*ca90*/  @UP0 UIADD3 UR5, UR21, UR34, URZ ;  /* 0x0000002215050290 */ /* 0x000fe2000fffe03f */
[----:B------:R-:W-:Y:S01]  /*caa0*/  F2FP.BF16.F32.PACK_AB R92, R93, R92 ;  /* 0x0000005c5d5c723e */ /* 0x000fe200000010ff */
[----:B------:R-:W-:Y:S01]  /*cab0*/  @UP0 ULDC.64 UR12, c[0x0][0x458] ;  /* 0x00011600000c0ab9 */ /* 0x000fe20000000a00 */
[----:B------:R-:W-:Y:S01]  /*cac0*/  F2FP.BF16.F32.PACK_AB R94, R95, R94 ;  /* 0x0000005e5f5e723e */ /* 0x000fe200000010ff */
        /* <DEDUP_REMOVED lines=18> */
.L_x_1230:
[----:B------:R-:W2:Y:S01]  /*cbf0*/  S2R R18, SR_TID.X ;  /* 0x0000000000127919 */ /* 0x000ea20000002100 */
[----:B------:R-:W-:Y:S01]  /*cc00*/  USHF.R.S32.HI UR5, URZ, 0x1f, UR20 ;  /* 0x0000001f3f057899 */ /* 0x000fe20008011414 */
[--C-:B-1---5:R-:W-:Y:S01]  /*cc10*/  SHF.R.S32.HI R7, RZ, 0x1f, R218.reuse ;  /* 0x0000001fff077819 */ /* 0x122fe200000114da */
[----:B------:R-:W-:Y:S01]  /*cc20*/  UIMAD UR11, UR51, -0x80, UR11 ;  /* 0xffffff80330b78a4 */ /* 0x000fe2000f8e020b */
[----:B------:R-:W1:Y:S01]  /*cc30*/  S2R R19, SR_TID.X ;  /* 0x0000000000137919 */ /* 0x000e620000002100 */
[----:B------:R-:W-:Y:S01]  /*cc40*/  ULDC UR14, c[0x0][0x2d0] ;  /* 0x0000b400000e7ab9 */ /* 0x000fe20000000800 */
[----:B------:R-:W-:Y:S01]  /*cc50*/  UIMAD UR10, UR5, UR6, URZ ;  /* 0x00000006050a72a4 */ /* 0x000fe2000f8e023f */
[----:B------:R-:W-:Y:S01]  /*cc60*/  ISETP.GE.AND P4, PT, R218, UR14, PT ;  /* 0x0000000eda007c0c */ /* 0x000fe2000bf86270 */
[----:B------:R3:W-:Y:S01]  /*cc70*/  STS [R55+0x4000], R92 ;  /* 0x0040005c37007388 */ /* 0x0007e20000000800 */
[----:B------:R-:W-:Y:S01]  /*cc80*/  IMAD.U32 R0, RZ, RZ, UR6 ;  /* 0x00000006ff007e24 */ /* 0x000fe2000f8e00ff */
[----:B------:R-:W-:Y:S01]  /*cc90*/  UIMAD UR10, UR20, UR7, UR10 ;  /* 0x00000007140a72a4 */ /* 0x000fe2000f8e020a */
[----:B------:R-:W-:Y:S01]  /*cca0*/  IMAD.MOV.U32 R6, RZ, RZ, R218 ;  /* 0x000000ffff067224 */ /* 0x000fe200078e00da */
[----:B------:R3:W-:Y:S01]  /*ccb0*/  STS [R54+0x4000], R94 ;  /* 0x0040005e36007388 */ /* 0x0007e20000000800 */
[----:B------:R-:W-:Y:S01]  /*ccc0*/  USHF.R.S32.HI UR21, URZ, 0x1f, UR56 ;  /* 0x0000001f3f157899 */ /* 0x000fe20008011438 */
[----:B------:R-:W-:Y:S01]  /*ccd0*/  BSSY B0, `(.L_x_1231) ;  /* 0x0000027000007945 */ /* 0x000fe20003800000 */
[----:B------:R-:W-:Y:S01]  /*cce0*/  IMAD.WIDE.U32 R4, R0, UR20, R6 ;  /* 0x0000001400047c25 */ /* 0x000fe2000f8e0006 */
[----:B------:R-:W-:Y:S03]  /*ccf0*/  BAR.SYNC.DEFER_BLOCKING 0x0 ;  /* 0x0000000000007b1d */ /* 0x000fe60000010000 */
[----:B------:R-:W-:Y:S01]  /*cd00*/  IMAD.U32 R0, RZ, RZ, UR10 ;  /* 0x0000000aff007e24 */ /* 0x000fe2000f8e00ff */
[----:B------:R-:W-:-:S02]  /*cd10*/  IADD3 R4, P0, R4, UR18, RZ ;  /* 0x0000001204047c10 */ /* 0x000fc4000ff1e0ff */
[----:B------:R-:W-:Y:S02]  /*cd20*/  ULDC.64 UR14, c[0x0][0x468] ;  /* 0x00011a00000e7ab9 */ /* 0x000fe40000000a00 */
[----:B------:R-:W-:Y:S01]  /*cd30*/  UIMAD UR10, UR21, UR14, URZ ;  /* 0x0000000e150a72a4 */ /* 0x000fe2000f8e023f */
[----:B------:R-:W-:Y:S01]  /*cd40*/  IADD3.X R5, R5, UR19, R0, P0, !PT ;  /* 0x0000001305057c10 */ /* 0x000fe200087fe400 */
[----:B------:R-:W-:Y:S02]  /*cd50*/  IMAD.U32 R0, RZ, RZ, UR14 ;  /* 0x0000000eff007e24 */ /* 0x000fe4000f8e00ff */
[----:B------:R-:W-:Y:S02]  /*cd60*/  UIMAD UR15, UR56, UR15, UR10 ;  /* 0x0000000f380f72a4 */ /* 0x000fe4000f8e020a */
[----:B------:R-:W-:Y:S01]  /*cd70*/  IMAD.WIDE.U32 R4, R0, UR56, R4 ;  /* 0x0000003800047c25 */ /* 0x000fe2000f8e0004 */
[----:B--2---:R-:W-:-:S03]  /*cd80*/  SHF.R.S32.HI R18, RZ, 0x1f, R18 ;  /* 0x0000001fff127819 */ /* 0x004fc60000011412 */
[----:B------:R-:W-:Y:S01]  /*cd90*/  VIADD R16, R5, UR15 ;  /* 0x0000000f05107c36 */ /* 0x000fe20008000000 */
[----:B-1----:R-:W-:Y:S01]  /*cda0*/  LEA.HI R18, R18, R19, RZ, 0x3 ;  /* 0x0000001312127211 */ /* 0x002fe200078f18ff */
[----:B------:R3:W1:Y:S03]  /*cdb0*/  LDS.128 R20, [R145+0xd000] ;  /* 0x00d0000091147984 */ /* 0x0006660000000c00 */
[----:B------:R-:W-:Y:S01]  /*cdc0*/  SHF.R.S32.HI R18, RZ, 0x3, R18 ;  /* 0x00000003ff127819 */ /* 0x000fe20000011412 */
[----:B------:R3:W2:Y:S03]  /*cdd0*/  LDS.128 R24, [R145+0x11000] ;  /* 0x0110000091187984 */ /* 0x0006a60000000c00 */
[----:B------:R-:W-:Y:S01]  /*cde0*/  SHF.R.S32.HI R17, RZ, 0x1f, R18 ;  /* 0x0000001fff117819 */ /* 0x000fe20000011412 */
[C---:B------:R-:W-:Y:S01]  /*cdf0*/  VIADD R2, R18.reuse, 0x20 ;  /* 0x0000002012027836 */ /* 0x040fe20000000000 */
[----:B------:R3:W4:Y:S01]  /*ce00*/  LDS.128 R28, [R145+0x12000] ;  /* 0x01200000911c7984 */ /* 0x0007220000000c00 */
[----:B------:R-:W-:-:S03]  /*ce10*/  VIADD R8, R18, 0x40 ;  /* 0x0000004012087836 */ /* 0x000fc60000000000 */
[----:B------:R-:W-:Y:S01]  /*ce20*/  ISETP.GE.OR P3, PT, R2, UR11, P4 ;  /* 0x0000000b02007c0c */ /* 0x000fe2000a766670 */
[----:B------:R3:W1:Y:S01]  /*ce30*/  LDS.128 R32, [R145+0x13000] ;  /* 0x0130000091207984 */ /* 0x0006620000000c00 */
[----:B------:R-:W-:Y:S01]  /*ce40*/  VIADD R2, R18, 0x60 ;  /* 0x0000006012027836 */ /* 0x000fe20000000000 */
[----:B------:R-:W-:-:S04]  /*ce50*/  ISETP.GE.OR P2, PT, R8, UR11, P4 ;  /* 0x0000000b08007c0c */ /* 0x000fc8000a746670 */
[----:B------:R-:W-:Y:S02]  /*ce60*/  ISETP.GE.OR P1, PT, R2, UR11, P4 ;  /* 0x0000000b02007c0c */ /* 0x000fe4000a726670 */
[----:B------:R-:W-:-:S13]  /*ce70*/  ISETP.GE.OR P4, PT, R18, UR11, P4 ;  /* 0x0000000b12007c0c */ /* 0x000fda000a786670 */
[----:B------:R-:W-:Y:S05]  /*ce80*/  @P4 BRA `(.L_x_1232) ;  /* 0x00000000002c4947 */ /* 0x000fea0003800000 */
        /* <DEDUP_REMOVED lines=11> */
.L_x_1232:
[----:B------:R-:W-:Y:S05]  /*cf40*/  BSYNC B0 ;  /* 0x0000000000007941 */ /* 0x000fea0003800000 */
.L_x_1231:
        /* <DEDUP_REMOVED lines=14> */
.L_x_1234:
[----:B------:R-:W-:Y:S05]  /*d030*/  BSYNC B0 ;  /* 0x0000000000007941 */ /* 0x000fea0003800000 */
.L_x_1233:
        /* <DEDUP_REMOVED lines=15> */
.L_x_1236:
[----:B------:R-:W-:Y:S05]  /*d130*/  BSYNC B0 ;  /* 0x0000000000007941 */ /* 0x000fea0003800000 */
.L_x_1235:
        /* <DEDUP_REMOVED lines=14> */
.L_x_1238:
[----:B------:R-:W-:Y:S05]  /*d220*/  BSYNC B0 ;  /* 0x0000000000007941 */ /* 0x000fea0003800000 */
.L_x_1237:
        /* <DEDUP_REMOVED lines=27> */
.L_x_1240:
[----:B------:R-:W-:Y:S05]  /*d3e0*/  BSYNC B0 ;  /* 0x0000000000007941 */ /* 0x000fea0003800000 */
.L_x_1239:
        /* <DEDUP_REMOVED lines=13> */
[----:B--2---:R1:W-:Y:S02]  /*d4c0*/  STG.E.128 desc[UR8][R8.64], R24 ;  /* 0x0000001808007986 */ /* 0x0043e4000c101d08 */
.L_x_1242:
[----:B------:R-:W-:Y:S05]  /*d4d0*/  BSYNC B0 ;  /* 0x0000000000007941 */ /* 0x000fea0003800000 */
.L_x_1241:
        /* <DEDUP_REMOVED lines=14> */
.L_x_1244:
[----:B------:R-:W-:Y:S05]  /*d5c0*/  BSYNC B0 ;  /* 0x0000000000007941 */ /* 0x000fea0003800000 */
.L_x_1243:
        /* <DEDUP_REMOVED lines=13> */
.L_x_1193:
[----:B------:R-:W-:Y:S05]  /*d6a0*/  BSYNC B1 ;  /* 0x0000000000017941 */ /* 0x000fea0003800000 */
.L_x_1171:
        /* <DEDUP_REMOVED lines=8> */
.L_x_1245:
[----:B------:R-:W-:Y:S05]  /*d730*/  EXIT ;  /* 0x000000000000794d */ /* 0x000fea0003800000 */
.L_x_1247:
        /* <DEDUP_REMOVED lines=12> */
.L_x_1282:


//--------------------- .text._ZN5flash25flash_bwd_dot_do_o_kernelILb0E23Flash_bwd_kernel_traitsILi64ELi128ELi128ELi8ELi4ELi4ELi4ELb0ELb0EN7cutlass10bfloat16_tE19Flash_kernel_traitsILi64ELi128ELi128ELi8ES3_EEEEvNS_16Flash_bwd_paramsE --------------------------
	.section	.text._ZN5flash25flash_bwd_dot_do_o_kernelILb0E23Flash_bwd_kernel_traitsILi64ELi128ELi128ELi8ELi4ELi4ELi4ELb0ELb0EN7cutlass10bfloat16_tE19Flash_kernel_traitsILi64ELi128ELi128ELi8ES3_EEEEvNS_16Flash_bwd_paramsE,"ax",@progbits
	.align	128
        .global         _ZN5flash25flash_bwd_dot_do_o_kernelILb0E23Flash_bwd_kernel_traitsILi64ELi128ELi128ELi8ELi4ELi4ELi4ELb0ELb0EN7cutlass10bfloat16_tE19Flash_kernel_traitsILi64ELi128ELi128ELi8ES3_EEEEvNS_16Flash_bwd_paramsE
        .type           _ZN5flash25flash_bwd_dot_do_o_kernelILb0E23Flash_bwd_kernel_traitsILi64ELi128ELi128ELi8ELi4ELi4ELi4ELb0ELb0EN7cutlass10bfloat16_tE19Flash_kernel_traitsILi64ELi128ELi128ELi8ES3_EEEEvNS_16Flash_bwd_paramsE,@function
        .size           _ZN5flash25flash_bwd_dot_do_o_kernelILb0E23Flash_bwd_kernel_traitsILi64ELi128ELi128ELi8ELi4ELi4ELi4ELb0ELb0EN7cutlass10bfloat16_tE19Flash_kernel_traitsILi64ELi128ELi128ELi8ES3_EEEEvNS_16Flash_bwd_paramsE,(.L_x_1283 - _ZN5flash25flash_bwd_dot_do_o_kernelILb0E23Flash_bwd_kernel_traitsILi64ELi128ELi128ELi8ELi4ELi4ELi4ELb0ELb0EN7cutlass10bfloat16_tE19Flash_kernel_traitsILi64ELi128ELi128ELi8ES3_EEEEvNS_16Flash_bwd_paramsE)
        .other          _ZN5flash25flash_bwd_dot_do_o_kernelILb0E23Flash_bwd_kernel_traitsILi64ELi128ELi128ELi8ELi4ELi4ELi4ELb0ELb0EN7cutlass10bfloat16_tE19Flash_kernel_traitsILi64ELi128ELi128ELi8ES3_EEEEvNS_16Flash_bwd_paramsE,@"STO_CUDA_ENTRY STV_DEFAULT"
_ZN5flash25flash_bwd_dot_do_o_kernelILb0E23Flash_bwd_kernel_traitsILi64ELi128ELi128ELi8ELi4ELi4ELi4ELb0ELb0EN7cutlass10bfloat16_tE19Flash_kernel_traitsILi64ELi128ELi128ELi8ES3_EEEEvNS_16Flash_bwd_paramsE:
.text._ZN5flash25flash_bwd_dot_do_o_kernelILb0E23Flash_bwd_kernel_traitsILi64ELi128ELi128ELi8ELi4ELi4ELi4ELb0ELb0EN7cutlass10bfloat16_tE19Flash_kernel_traitsILi64ELi128ELi128ELi8ES3_EEEEvNS_16Flash_bwd_paramsE:
[----:B------:R-:W-:Y:S08]  /*0000*/  LDC R1, c[0x0][0x28] ;  /* 0x00000a00ff017b82 */ /* 0x000ff00000000800 */
[----:B------:R-:W0:Y:S01]  /*0010*/  LDC.64 R2, c[0x0][0x2f0] ;  /* 0x0000bc00ff027b82 */ /* 0x000e220000000a00 */
[----:B------:R-:W1:Y:S01]  /*0020*/  S2R R7, SR_CTAID.Y ;  /* 0x0000000000077919 */ /* 0x000e620000002600 */
[----:B------:R-:W-:Y:S01]  /*0030*/  ULDC.64 UR6, c[0x0][0x208] ;  /* 0x0000820000067ab9 */ /* 0x000fe20000000a00 */
[----:B0-----:R-:W-:-:S02]  /*0040*/  ISETP.NE.U32.AND P0, PT, R2, RZ, PT ;  /* 0x000000ff0200720c */ /* 0x001fc40003f05070 */
[----:B------:R-:W-:Y:S02]  /*0050*/  MOV R2, 0xffffffff ;  /* 0xffffffff00027802 */ /* 0x000fe40000000f00 */
[----:B------:R-:W-:-:S13]  /*0060*/  ISETP.NE.AND.EX P0, PT, R3, RZ, PT, P0 ;  /* 0x000000ff0300720c */ /* 0x000fda0003f05300 */
[----:B------:R-:W0:Y:S01]  /*0070*/  @P0 LDC.64 R10, c[0x0][0x2f0] ;  /* 0x0000bc00ff0a0b82 */ /* 0x000e220000000a00 */
[----:B-1----:R-:W-:-:S07]  /*0080*/  @P0 VIADD R3, R7, 0x1 ;  /* 0x0000000107030836 */ /* 0x002fce0000000000 */
[----:B------:R-:W1:Y:S01]  /*0090*/  @P0 LDC.64 R8, c[0x0][0x2f0] ;  /* 0x0000bc00ff080b82 */ /* 0x000e620000000a00 */
[----:B0-----:R-:W-:-:S06]  /*00a0*/  @P0 IMAD.WIDE R10, R3, 0x4, R10 ;  /* 0x00000004030a0825 */ /* 0x001fcc00078e020a */
[----:B------:R-:W2:Y:S01]  /*00b0*/  @P0 LDG.E R11, desc[UR6][R10.64] ;  /* 0x000000060a0b0981 */ /* 0x000ea2000c1e1900 */
[----:B-1----:R-:W-:-:S05]  /*00c0*/  @P0 IMAD.WIDE R8, R7, 0x4, R8 ;  /* 0x0000000407080825 */ /* 0x002fca00078e0208 */
[----:B------:R-:W2:Y:S01]  /*00d0*/  @P0 LDG.E R2, desc[UR6][R8.64] ;  /* 0x0000000608020981 */ /* 0x000ea2000c1e1900 */
[----:B------:R-:W0:Y:S02]  /*00e0*/  S2UR UR4, SR_CTAID.X ;  /* 0x00000000000479c3 */ /* 0x000e240000002500 */
[----:B0-----:R-:W-:Y:S01]  /*00f0*/  USHF.L.U32 UR4, UR4, 0x7, URZ ;  /* 0x0000000704047899 */ /* 0x001fe2000800063f */
[----:B--2---:R-:W-:-:S06]  /*0100*/  @P0 IMAD.IADD R5, R11, 0x1, -R2 ;  /* 0x000000010b050824 */ /* 0x004fcc00078e0a02 */
        /* <DEDUP_REMOVED lines=15> */
[----:B------:R-:W-:Y:S02]  /*0200*/  @P1 IMAD R8, R2, R19, R11 ;  /* 0x0000001302081224 */ /* 0x000fe400078e020b */
[----:B---3--:R-:W-:Y:S02]  /*0210*/  @!P1 IMAD R4, R3, R16, RZ ;  /* 0x0000001003049224 */ /* 0x008fe400078e02ff */
[----:B----4-:R-:W-:Y:S02]  /*0220*/  @!P1 IMAD R6, R9, R14, RZ ;  /* 0x0000000e09069224 */ /* 0x010fe400078e02ff */
[C---:B------:R-:W-:Y:S02]  /*0230*/  @!P1 IMAD R9, R7.reuse, R17, R4 ;  /* 0x0000001107099224 */ /* 0x040fe400078e0204 */
[C---:B------:R-:W-:Y:S02]  /*0240*/  @!P1 IMAD R11, R7.reuse, R15, R6 ;  /* 0x0000000f070b9224 */ /* 0x040fe400078e0206 */
[----:B------:R-:W-:-:S04]  /*0250*/  @!P1 IMAD.WIDE.U32 R16, R7, R16, RZ ;  /* 0x0000001007109225 */ /* 0x000fc800078e00ff */
[----:B-----5:R-:W-:Y:S01]  /*0260*/  @P1 IMAD.WIDE.U32 R18, R2, R12, RZ ;  /* 0x0000000c02121225 */ /* 0x020fe200078e00ff */
[----:B------:R-:W-:-:S03]  /*0270*/  @!P1 MOV R10, R16 ;  /* 0x00000010000a9202 */ /* 0x000fc60000000f00 */
[----:B------:R-:W-:Y:S01]  /*0280*/  @!P1 IMAD.WIDE.U32 R14, R7, R14, RZ ;  /* 0x0000000e070e9225 */ /* 0x000fe200078e00ff */
[----:B------:R-:W-:-:S03]  /*0290*/  @P1 MOV R4, R18 ;  /* 0x0000001200041202 */ /* 0x000fc60000000f00 */
[----:B------:R-:W-:Y:S01]  /*02a0*/  @P1 IMAD R3, R2, R13, R19 ;  /* 0x0000000d02031224 */ /* 0x000fe200078e0213 */
[----:B------:R-:W-:Y:S01]  /*02b0*/  @!P1 MOV R4, R14 ;  /* 0x0000000e00049202 */ /* 0x000fe20000000f00 */
[----:B------:R-:W-:Y:S02]  /*02c0*/  @!P1 IMAD.IADD R8, R17, 0x1, R9 ;  /* 0x0000000111089824 */ /* 0x000fe400078e0209 */
[----:B------:R-:W-:Y:S01]  /*02d0*/  @!P1 IMAD.IADD R3, R15, 0x1, R11 ;  /* 0x000000010f039824 */ /* 0x000fe200078e020b */
[----:B01----:R-:W-:Y:S06]  /*02e0*/  @!P0 BRA `(.L_x_1248) ;  /* 0x0000000000208947 */ /* 0x003fec0003800000 */
[----:B------:R-:W0:Y:S08]  /*02f0*/  LDC R12, c[0x0][0x2d4] ;  /* 0x0000b500ff0c7b82 */ /* 0x000e300000000800 */
[----:B------:R-:W1:Y:S08]  /*0300*/  LDC R6, c[0x0][0x2c0] ;  /* 0x0000b000ff067b82 */ /* 0x000e700000000800 */
[----:B------:R-:W1:Y:S01]  /*0310*/  LDC R9, c[0x0][0x2e4] ;  /* 0x0000b900ff097b82 */ /* 0x000e620000000800 */
[----:B0-----:R-:W-:-:S05]  /*0320*/  @!P1 IMAD R2, R7, R12, RZ ;  /* 0x0000000c07029224 */ /* 0x001fca00078e02ff */
[----:B------:R-:W-:Y:S01]  /*0330*/  LEA R7, R7, R2, 0x7 ;  /* 0x0000000207077211 */ /* 0x000fe200078e38ff */
[----:B-1----:R-:W-:-:S04]  /*0340*/  IMAD R6, R6, 0x80, R9 ;  /* 0x0000008006067824 */ /* 0x002fc800078e0209 */
[----:B------:R-:W-:Y:S01]  /*0350*/  IMAD R2, R6, UR5, R7 ;  /* 0x0000000506027c24 */ /* 0x000fe2000f8e0207 */
[----:B------:R-:W-:Y:S06]  /*0360*/  BRA `(.L_x_1249) ;  /* 0x0000000000107947 */ /* 0x000fec0003800000 */
.L_x_1248:
[----:B------:R-:W0:Y:S08]  /*0370*/  LDC R2, c[0x0][0x270] ;  /* 0x00009c00ff027b82 */ /* 0x000e300000000800 */
[----:B------:R-:W1:Y:S01]  /*0380*/  LDC R9, c[0x0][0x2d4] ;  /* 0x0000b500ff097b82 */ /* 0x000e620000000800 */
[----:B0-----:R-:W-:-:S04]  /*0390*/  IMAD R2, R7, R2, UR5 ;  /* 0x0000000507027e24 */ /* 0x001fc8000f8e0202 */
[----:B-1----:R-:W-:-:S07]  /*03a0*/  IMAD R2, R2, R9, RZ ;  /* 0x0000000902027224 */ /* 0x002fce00078e02ff */
.L_x_1249:
[----:B------:R-:W-:Y:S01]  /*03b0*/  SHF.R.S32.HI R7, RZ, 0x1f, R0 ;  /* 0x0000001fff077819 */ /* 0x000fe20000011400 */
[----:B------:R-:W0:Y:S01]  /*03c0*/  LDC.64 R14, c[0x0][0x420] ;  /* 0x00010800ff0e7b82 */ /* 0x000e220000000a00 */
[----:B------:R-:W-:Y:S01]  /*03d0*/  ULDC UR9, c[0x0][0x2d0] ;  /* 0x0000b40000097ab9 */ /* 0x000fe20000000800 */
[----:B------:R-:W-:Y:S01]  /*03e0*/  VIADD R5, R5, -UR4 ;  /* 0x8000000405057c36 */ /* 0x000fe20008000000 */
[----:B------:R-:W-:Y:S01]  /*03f0*/  LEA.HI R24, R7, R0, RZ, 0x3 ;  /* 0x0000000007187211 */ /* 0x000fe200078f18ff */
[----:B------:R-:W-:Y:S01]  /*0400*/  USHF.R.S32.HI UR8, URZ, 0x1f, UR4 ;  /* 0x0000001f3f087899 */ /* 0x000fe20008011404 */
[----:B------:R-:W-:Y:S02]  /*0410*/  CS2R R34, SRZ ;  /* 0x0000000000227805 */ /* 0x000fe4000001ff00 */
[----:B------:R-:W-:Y:S02]  /*0420*/  CS2R R32, SRZ ;  /* 0x0000000000207805 */ /* 0x000fe4000001ff00 */
[----:B------:R-:W-:-:S02]  /*0430*/  LOP3.LUT R7, R24, 0x1ffffff8, RZ, 0xc0, !PT ;  /* 0x1ffffff818077812 */ /* 0x000fc400078ec0ff */
[----:B------:R-:W-:-:S03]  /*0440*/  SHF.R.S32.HI R24, RZ, 0x3, R24 ;  /* 0x00000003ff187819 */ /* 0x000fc60000011418 */
[----:B------:R-:W-:Y:S01]  /*0450*/  IMAD.IADD R22, R0, 0x1, -R7 ;  /* 0x0000000100167824 */ /* 0x000fe200078e0a07 */
[----:B------:R-:W-:Y:S01]  /*0460*/  IADD3 R12, R24, 0x20, RZ ;  /* 0x00000020180c7810 */ /* 0x000fe20007ffe0ff */
[----:B------:R-:W1:Y:S01]  /*0470*/  LDC.64 R6, c[0x0][0x428] ;  /* 0x00010a00ff067b82 */ /* 0x000e620000000a00 */
[----:B------:R-:W-:Y:S02]  /*0480*/  SHF.R.S32.HI R25, RZ, 0x1f, R24 ;  /* 0x0000001fff197819 */ /* 0x000fe40000011418 */
[----:B------:R-:W-:-:S04]  /*0490*/  SHF.L.U32 R22, R22, 0x3, RZ ;  /* 0x0000000316167819 */ /* 0x000fc800000006ff */
[----:B------:R-:W-:Y:S01]  /*04a0*/  ISETP.GE.AND P0, PT, R22, UR9, PT ;  /* 0x0000000916007c0c */ /* 0x000fe2000bf06270 */
[----:B------:R-:W-:Y:S01]  /*04b0*/  USHF.R.S32.HI UR9, URZ, 0x1f, UR5 ;  /* 0x0000001f3f097899 */ /* 0x000fe20008011405 */
[--C-:B------:R-:W-:Y:S01]  /*04c0*/  SHF.R.S32.HI R23, RZ, 0x1f, R22.reuse ;  /* 0x0000001fff177819 */ /* 0x100fe20000011416 */
[----:B0-----:R-:W-:Y:S01]  /*04d0*/  IMAD R16, R14, UR8, RZ ;  /* 0x000000080e107c24 */ /* 0x001fe2000f8e02ff */
[-C--:B------:R-:W-:Y:S02]  /*04e0*/  ISETP.LT.AND P2, PT, R12, R5.reuse, !P0 ;  /* 0x000000050c00720c */ /* 0x080fe40004741270 */
[----:B------:R-:W-:Y:S01]  /*04f0*/  ISETP.LT.AND P1, PT, R24, R5, !P0 ;  /* 0x000000051800720c */ /* 0x000fe20004721270 */
[----:B------:R-:W-:-:S04]  /*0500*/  IMAD.WIDE.U32 R12, R14, UR4, R22 ;  /* 0x000000040e0c7c25 */ /* 0x000fc8000f8e0016 */
[----:B------:R-:W-:Y:S01]  /*0510*/  IMAD R9, R15, UR4, R16 ;  /* 0x000000040f097c24 */ /* 0x000fe2000f8e0210 */
[----:B------:R-:W-:-:S04]  /*0520*/  IADD3 R12, P3, R10, R12, RZ ;  /* 0x0000000c0a0c7210 */ /* 0x000fc80007f7e0ff */
[----:B------:R-:W-:Y:S01]  /*0530*/  IADD3.X R13, R8, R13, R9, P3, !PT ;  /* 0x0000000d080d7210 */ /* 0x000fe20001ffe409 */
[----:B-1----:R-:W-:Y:S01]  /*0540*/  IMAD R8, R6, UR9, RZ ;  /* 0x0000000906087c24 */ /* 0x002fe2000f8e02ff */
[----:B------:R-:W0:Y:S01]  /*0550*/  @P2 LDC.64 R10, c[0x0][0x3e0] ;  /* 0x0000f800ff0a2b82 */ /* 0x000e220000000a00 */
[C---:B------:R-:W-:Y:S02]  /*0560*/  @P2 IADD3 R9, P3, R24.reuse, 0x20, RZ ;  /* 0x0000002018092810 */ /* 0x040fe40007f7e0ff */
[----:B------:R-:W-:Y:S01]  /*0570*/  IMAD R19, R7, UR5, R8 ;  /* 0x0000000507137c24 */ /* 0x000fe2000f8e0208 */
[----:B------:R-:W-:Y:S01]  /*0580*/  IADD3 R8, R24, 0x40, RZ ;  /* 0x0000004018087810 */ /* 0x000fe20007ffe0ff */
[----:B------:R-:W-:-:S03]  /*0590*/  IMAD.WIDE.U32 R6, R6, UR5, R12 ;  /* 0x0000000506067c25 */ /* 0x000fc6000f8e000c */
[----:B------:R-:W1:Y:S01]  /*05a0*/  @P1 LDC.64 R12, c[0x0][0x3e0] ;  /* 0x0000f800ff0c1b82 */ /* 0x000e620000000a00 */
[----:B------:R-:W-:Y:S01]  /*05b0*/  @P2 IMAD.X R17, RZ, RZ, R25, P3 ;  /* 0x000000ffff112224 */ /* 0x000fe200018e0619 */
[----:B------:R-:W-:Y:S01]  /*05c0*/  ISETP.LT.AND P3, PT, R8, R5, !P0 ;  /* 0x000000050800720c */ /* 0x000fe20004761270 */
[----:B------:R-:W-:Y:S02]  /*05d0*/  @P1 IMAD.MOV.U32 R20, RZ, RZ, R6 ;  /* 0x000000ffff141224 */ /* 0x000fe400078e0006 */
[----:B------:R-:W-:Y:S02]  /*05e0*/  @P2 IMAD R16, R17, R14, RZ ;  /* 0x0000000e11102224 */ /* 0x000fe400078e02ff */
[----:B------:R-:W-:Y:S02]  /*05f0*/  IMAD.IADD R17, R7, 0x1, R19 ;  /* 0x0000000107117824 */ /* 0x000fe400078e0213 */
[----:B------:R-:W-:Y:S01]  /*0600*/  @P2 IMAD R19, R9, R15, R16 ;  /* 0x0000000f09132224 */ /* 0x000fe200078e0210 */
[----:B------:R-:W-:Y:S01]  /*0610*/  @P2 MOV R16, R6 ;  /* 0x0000000600102202 */ /* 0x000fe20000000f00 */
[----:B------:R-:W-:Y:S01]  /*0620*/  @P1 IMAD R7, R25, R14, RZ ;  /* 0x0000000e19071224 */ /* 0x000fe200078e02ff */
[----:B------:R-:W-:-:S03]  /*0630*/  @P1 MOV R21, R17 ;  /* 0x0000001100151202 */ /* 0x000fc60000000f00 */
[----:B------:R-:W-:-:S04]  /*0640*/  @P2 IMAD.WIDE.U32 R8, R9, R14, R16 ;  /* 0x0000000e09082225 */ /* 0x000fc800078e0010 */
[----:B------:R-:W-:Y:S01]  /*0650*/  @P1 IMAD R7, R24, R15, R7 ;  /* 0x0000000f18071224 */ /* 0x000fe200078e0207 */
[----:B0-----:R-:W-:Y:S01]  /*0660*/  @P2 LEA R10, P4, R8, R10, 0x1 ;  /* 0x0000000a080a2211 */ /* 0x001fe200078808ff */
[----:B------:R-:W-:-:S04]  /*0670*/  @P1 IMAD.WIDE.U32 R20, R24, R14, R20 ;  /* 0x0000000e18141225 */ /* 0x000fc800078e0014 */
[----:B------:R-:W-:Y:S01]  /*0680*/  @P2 IMAD.IADD R9, R9, 0x1, R19 ;  /* 0x0000000109092824 */ /* 0x000fe200078e0213 */
[----:B------:R-:W-:Y:S01]  /*0690*/  @P1 IADD3 R7, R21, R7, RZ ;  /* 0x0000000715071210 */ /* 0x000fe20007ffe0ff */
[----:B------:R-:W0:Y:S01]  /*06a0*/  LDC.64 R18, c[0x0][0x298] ;  /* 0x0000a600ff127b82 */ /* 0x000e220000000a00 */
[----:B------:R-:W-:Y:S02]  /*06b0*/  @P3 IADD3 R21, P5, R24, 0x40, RZ ;  /* 0x0000004018153810 */ /* 0x000fe40007fbe0ff */
[----:B------:R-:W-:Y:S02]  /*06c0*/  @P2 LEA.HI.X R11, R8, R11, R9, 0x1, P4 ;  /* 0x0000000b080b2211 */ /* 0x000fe400020f0c09 */
[C---:B-1----:R-:W-:Y:S01]  /*06d0*/  @P1 LEA R12, P4, R20.reuse, R12, 0x1 ;  /* 0x0000000c140c1211 */ /* 0x042fe200078808ff */
[----:B------:R-:W-:Y:S02]  /*06e0*/  @P3 IMAD.X R25, RZ, RZ, R25, P5 ;  /* 0x000000ffff193224 */ /* 0x000fe400028e0619 */
[----:B------:R-:W1:Y:S01]  /*06f0*/  @P3 LDC.64 R8, c[0x0][0x3e0] ;  /* 0x0000f800ff083b82 */ /* 0x000e620000000a00 */
[----:B------:R-:W-:Y:S01]  /*0700*/  @P1 LEA.HI.X R13, R20, R13, R7, 0x1, P4 ;  /* 0x0000000d140d1211 */ /* 0x000fe200020f0c07 */
[----:B------:R-:W-:Y:S01]  /*0710*/  @P3 IMAD R16, R25, R14, RZ ;  /* 0x0000000e19103224 */ /* 0x000fe200078e02ff */
[----:B------:R-:W-:-:S03]  /*0720*/  SHF.R.S32.HI R7, RZ, 0x1f, R0 ;  /* 0x0000001fff077819 */ /* 0x000fc60000011400 */
[----:B------:R-:W-:Y:S01]  /*0730*/  @P3 IMAD R25, R21, R15, R16 ;  /* 0x0000000f15193224 */ /* 0x000fe200078e0210 */
[----:B------:R-:W-:Y:S01]  /*0740*/  LEA.HI R7, R7, R0, RZ, 0x3 ;  /* 0x0000000007077211 */ /* 0x000fe200078f18ff */
[----:B------:R-:W2:Y:S01]  /*0750*/  @P1 LDG.E.128 R32, desc[UR6][R12.64] ;  /* 0x000000060c201981 */ /* 0x000ea2000c1e1d00 */
[----:B------:R-:W-:Y:S02]  /*0760*/  @P3 MOV R16, R6 ;  /* 0x0000000600103202 */ /* 0x000fe40000000f00 */
[----:B------:R-:W-:-:S03]  /*0770*/  SHF.R.S32.HI R7, RZ, 0x3, R7 ;  /* 0x00000003ff077819 */ /* 0x000fc60000011407 */
[----:B------:R-:W-:-:S04]  /*0780*/  @P3 IMAD.WIDE.U32 R20, R21, R14, R16 ;  /* 0x0000000e15143225 */ /* 0x000fc800078e0010 */
[----:B------:R-:W-:Y:S02]  /*0790*/  VIADD R16, R7, 0x60 ;  /* 0x0000006007107836 */ /* 0x000fe40000000000 */
[----:B0-----:R-:W-:-:S03]  /*07a0*/  IMAD.WIDE.U32 R22, R18, UR4, R22 ;  /* 0x0000000412167c25 */ /* 0x001fc6000f8e0016 */
[----:B------:R-:W-:Y:S01]  /*07b0*/  ISETP.LT.AND P0, PT, R16, R5, !P0 ;  /* 0x000000051000720c */ /* 0x000fe20004701270 */
[----:B------:R-:W-:Y:S01]  /*07c0*/  IMAD R16, R18, UR8, RZ ;  /* 0x0000000812107c24 */ /* 0x000fe2000f8e02ff */
[----:B------:R-:W-:Y:S02]  /*07d0*/  @P3 IADD3 R5, R21, R25, RZ ;  /* 0x0000001915053210 */ /* 0x000fe40007ffe0ff */
[----:B-1----:R-:W-:Y:S01]  /*07e0*/  @P3 LEA R8, P4, R20, R8, 0x1 ;  /* 0x0000000814083211 */ /* 0x002fe200078808ff */
[----:B------:R-:W-:-:S03]  /*07f0*/  IMAD R16, R19, UR4, R16 ;  /* 0x0000000413107c24 */ /* 0x000fc6000f8e0210 */
[----:B------:R-:W-:Y:S02]  /*0800*/  @P3 LEA.HI.X R9, R20, R9, R5, 0x1, P4 ;  /* 0x0000000914093211 */ /* 0x000fe400020f0c05 */
[----:B------:R-:W0:Y:S01]  /*0810*/  LDC.64 R20, c[0x0][0x2a0] ;  /* 0x0000a800ff147b82 */ /* 0x000e220000000a00 */
[----:B------:R-:W-:Y:S02]  /*0820*/  IADD3 R4, P4, R4, R22, RZ ;  /* 0x0000001604047210 */ /* 0x000fe40007f9e0ff */
[----:B------:R-:W-:Y:S01]  /*0830*/  @P0 MOV R24, R6 ;  /* 0x0000000600180202 */ /* 0x000fe20000000f00 */
[----:B------:R-:W-:Y:S01]  /*0840*/  @P0 IMAD.MOV.U32 R25, RZ, RZ, R17 ;  /* 0x000000ffff190224 */ /* 0x000fe200078e0011 */
[----:B------:R-:W-:Y:S02]  /*0850*/  IADD3.X R5, R3, R23, R16, P4, !PT ;  /* 0x0000001703057210 */ /* 0x000fe400027fe410 */
[----:B------:R-:W-:Y:S01]  /*0860*/  SHF.R.S32.HI R3, RZ, 0x1f, R7 ;  /* 0x0000001fff037819 */ /* 0x000fe20000011407 */
[----:B------:R-:W1:Y:S01]  /*0870*/  @P0 LDC.64 R36, c[0x0][0x3e0] ;  /* 0x0000f800ff240b82 */ /* 0x000e620000000a00 */
[----:B------:R-:W-:-:S05]  /*0880*/  @P0 IADD3 R27, P4, R7, 0x60, RZ ;  /* 0x00000060071b0810 */ /* 0x000fca0007f9e0ff */
[----:B------:R-:W-:-:S04]  /*0890*/  @P0 IMAD.X R23, RZ, RZ, R3, P4 ;  /* 0x000000ffff170224 */ /* 0x000fc800020e0603 */
[----:B------:R-:W-:-:S04]  /*08a0*/  @P0 IMAD R16, R23, R14, RZ ;  /* 0x0000000e17100224 */ /* 0x000fc800078e02ff */
[----:B------:R-:W-:Y:S01]  /*08b0*/  @P0 IMAD R23, R27, R15, R16 ;  /* 0x0000000f1b170224 */ /* 0x000fe200078e0210 */
[----:B------:R-:W-:Y:S01]  /*08c0*/  @P2 IADD3 R16, P4, R7, 0x20, RZ ;  /* 0x0000002007102810 */ /* 0x000fe20007f9e0ff */
[----:B0-----:R-:W-:Y:S02]  /*08d0*/  IMAD R6, R20, UR9, RZ ;  /* 0x0000000914067c24 */ /* 0x001fe4000f8e02ff */
[----:B------:R-:W-:Y:S01]  /*08e0*/  @P0 IMAD.WIDE.U32 R14, R27, R14, R24 ;  /* 0x0000000e1b0e0225 */ /* 0x000fe200078e0018 */
[----:B------:R-:W-:-:S03]  /*08f0*/  @P2 IADD3.X R27, RZ, R3, RZ, P4, !PT ;  /* 0x00000003ff1b2210 */ /* 0x000fc600027fe4ff */
[----:B------:R-:W-:Y:S01]  /*0900*/  IMAD R17, R21, UR5, R6 ;  /* 0x0000000515117c24 */ /* 0x000fe2000f8e0206 */
[----:B------:R-:W-:Y:S01]  /*0910*/  @P3 IADD3 R21, P5, R7, 0x40, RZ ;  /* 0x0000004007153810 */ /* 0x000fe20007fbe0ff */
[----:B------:R-:W-:Y:S01]  /*0920*/  IMAD.WIDE.U32 R4, R20, UR5, R4 ;  /* 0x0000000514047c25 */ /* 0x000fe2000f8e0004 */
[----:B-1----:R-:W-:-:S03]  /*0930*/  @P0 LEA R36, P4, R14, R36, 0x1 ;  /* 0x000000240e240211 */ /* 0x002fc600078808ff */
[----:B------:R-:W-:Y:S01]  /*0940*/  @P0 IMAD.IADD R23, R15, 0x1, R23 ;  /* 0x000000010f170824 */ /* 0x000fe200078e0217 */
[----:B------:R-:W-:Y:S01]  /*0950*/  IADD3 R5, R5, R17, RZ ;  /* 0x0000001105057210 */ /* 0x000fe20007ffe0ff */
[----:B------:R-:W-:Y:S01]  /*0960*/  @P3 IMAD.X R15, RZ, RZ, R3, P5 ;  /* 0x000000ffff0f3224 */ /* 0x000fe200028e0603 */
[----:B------:R-:W-:Y:S01]  /*0970*/  @P3 MOV R22, R4 ;  /* 0x0000000400163202 */ /* 0x000fe20000000f00 */
[-C--:B------:R-:W-:Y:S01]  /*0980*/  @P2 IMAD R27, R27, R18.reuse, RZ ;  /* 0x000000121b1b2224 */ /* 0x080fe200078e02ff */
[----:B------:R-:W-:Y:S01]  /*0990*/  @P0 LEA.HI.X R37, R14, R37, R23, 0x1, P4 ;  /* 0x000000250e250211 */ /* 0x000fe200020f0c17 */
[----:B------:R-:W-:Y:S01]  /*09a0*/  @P3 IMAD R6, R15, R18, RZ ;  /* 0x000000120f063224 */ /* 0x000fe200078e02ff */
[----:B------:R-:W-:Y:S01]  /*09b0*/  @P0 MOV R14, R4 ;  /* 0x00000004000e0202 */ /* 0x000fe20000000f00 */
[----:B------:R-:W-:Y:S02]  /*09c0*/  @P3 IMAD.MOV.U32 R23, RZ, RZ, R5 ;  /* 0x000000ffff173224 */ /* 0x000fe400078e0005 */
[----:B------:R-:W-:-:S02]  /*09d0*/  @P3 IMAD R25, R21, R19, R6 ;  /* 0x0000001315193224 */ /* 0x000fc400078e0206 */
[----:B------:R-:W-:Y:S01]  /*09e0*/  @P3 IMAD.WIDE.U32 R22, R21, R18, R22 ;  /* 0x0000001215163225 */ /* 0x000fe200078e0016 */
[----:B------:R-:W-:-:S03]  /*09f0*/  @P0 IADD3 R21, P4, R7, 0x60, RZ ;  /* 0x0000006007150810 */ /* 0x000fc60007f9e0ff */
[-C--:B------:R-:W-:Y:S01]  /*0a00*/  @P1 IMAD R6, R3, R18.reuse, RZ ;  /* 0x0000001203061224 */ /* 0x080fe200078e02ff */
[----:B------:R-:W-:Y:S01]  /*0a10*/  @P0 IADD3.X R29, RZ, R3, RZ, P4, !PT ;  /* 0x00000003ff1d0210 */ /* 0x000fe200027fe4ff */
[C---:B------:R-:W-:Y:S02]  /*0a20*/  @P2 IMAD R27, R16.reuse, R19, R27 ;  /* 0x00000013101b2224 */ /* 0x040fe400078e021b */
[----:B------:R-:W-:-:S04]  /*0a30*/  @P2 IMAD.WIDE.U32 R16, R16, R18, R4 ;  /* 0x0000001210102225 */ /* 0x000fc800078e0004 */
[--C-:B------:R-:W-:Y:S01]  /*0a40*/  @P0 IMAD.MOV.U32 R15, RZ, RZ, R5.reuse ;  /* 0x000000ffff0f0224 */ /* 0x100fe200078e0005 */
[----:B------:R-:W-:Y:S01]  /*0a50*/  @P2 IADD3 R27, R17, R27, RZ ;  /* 0x0000001b111b2210 */ /* 0x000fe20007ffe0ff */
[-C--:B------:R-:W-:Y:S02]  /*0a60*/  @P0 IMAD R20, R29, R18.reuse, RZ ;  /* 0x000000121d140224 */ /* 0x080fe400078e02ff */
[C---:B------:R-:W-:Y:S02]  /*0a70*/  @P1 IMAD R29, R7.reuse, R19, R6 ;  /* 0x00000013071d1224 */ /* 0x040fe400078e0206 */
[----:B------:R-:W-:Y:S02]  /*0a80*/  @P1 IMAD.WIDE.U32 R4, R7, R18, R4 ;  /* 0x0000001207041225 */ /* 0x000fe400078e0004 */
[----:B------:R-:W0:Y:S02]  /*0a90*/  @P1 LDC.64 R6, c[0x0][0x280] ;  /* 0x0000a000ff061b82 */ /* 0x000e240000000a00 */
[----:B------:R-:W-:-:S02]  /*0aa0*/  @P1 IMAD.IADD R29, R5, 0x1, R29 ;  /* 0x00000001051d1824 */ /* 0x000fc400078e021d */
[----:B------:R-:W-:Y:S02]  /*0ab0*/  @P3 IMAD.IADD R25, R23, 0x1, R25 ;  /* 0x0000000117193824 */ /* 0x000fe400078e0219 */
[C---:B------:R-:W-:Y:S02]  /*0ac0*/  @P0 IMAD R3, R21.reuse, R19, R20 ;  /* 0x0000001315030224 */ /* 0x040fe400078e0214 */
[----:B------:R-:W-:Y:S01]  /*0ad0*/  @P0 IMAD.WIDE.U32 R14, R21, R18, R14 ;  /* 0x00000012150e0225 */ /* 0x000fe200078e000e */
[----:B0-----:R-:W-:-:S04]  /*0ae0*/  @P1 LEA R6, P4, R4, R6, 0x1 ;  /* 0x0000000604061211 */ /* 0x001fc800078808ff */
[----:B------:R-:W-:Y:S02]  /*0af0*/  @P1 LEA.HI.X R7, R4, R7, R29, 0x1, P4 ;  /* 0x0000000704071211 */ /* 0x000fe400020f0c1d */
[----:B------:R-:W0:Y:S02]  /*0b00*/  @P2 LDC.64 R4, c[0x0][0x280] ;  /* 0x0000a000ff042b82 */ /* 0x000e240000000a00 */
[----:B0-----:R-:W-:-:S04]  /*0b10*/  @P2 LEA R4, P4, R16, R4, 0x1 ;  /* 0x0000000410042211 */ /* 0x001fc800078808ff */
[----:B------:R-:W-:Y:S02]  /*0b20*/  @P2 LEA.HI.X R5, R16, R5, R27, 0x1, P4 ;  /* 0x0000000510052211 */ /* 0x000fe400020f0c1b */
[----:B------:R-:W0:Y:S01]  /*0b30*/  @P3 LDC.64 R16, c[0x0][0x280] ;  /* 0x0000a000ff103b82 */ /* 0x000e220000000a00 */
[----:B------:R-:W-:Y:S02]  /*0b40*/  CS2R R20, SRZ ;  /* 0x0000000000147805 */ /* 0x000fe4000001ff00 */
[----:B0-----:R-:W-:-:S04]  /*0b50*/  @P3 LEA R16, P4, R22, R16, 0x1 ;  /* 0x0000001016103211 */ /* 0x001fc800078808ff */
[----:B------:R-:W-:Y:S02]  /*0b60*/  @P3 LEA.HI.X R17, R22, R17, R25, 0x1, P4 ;  /* 0x0000001116113211 */ /* 0x000fe400020f0c19 */
[----:B------:R-:W-:-:S06]  /*0b70*/  CS2R R22, SRZ ;  /* 0x0000000000167805 */ /* 0x000fcc000001ff00 */
[----:B------:R-:W3:Y:S01]  /*0b80*/  @P1 LDG.E.128 R20, desc[UR6][R6.64] ;  /* 0x0000000606141981 */ /* 0x000ee2000c1e1d00 */
[----:B------:R-:W-:Y:S02]  /*0b90*/  CS2R R30, SRZ ;  /* 0x00000000001e7805 */ /* 0x000fe4000001ff00 */
[----:B------:R-:W-:Y:S02]  /*0ba0*/  CS2R R28, SRZ ;  /* 0x00000000001c7805 */ /* 0x000fe4000001ff00 */
[----:B------:R-:W-:-:S04]  /*0bb0*/  CS2R R26, SRZ ;  /* 0x00000000001a7805 */ /* 0x000fc8000001ff00 */
[----:B------:R-:W4:Y:S01]  /*0bc0*/  @P2 LDG.E.128 R28, desc[UR6][R10.64] ;  /* 0x000000060a1c2981 */ /* 0x000f22000c1e1d00 */
[C---:B--2---:R-:W-:Y:S02]  /*0bd0*/  LOP3.LUT R18, R32.reuse, 0xffff0000, RZ, 0xc0, !PT ;  /* 0xffff000020127812 */ /* 0x044fe400078ec0ff */
[----:B------:R-:W-:Y:S02]  /*0be0*/  SHF.L.U32 R32, R32, 0x10, RZ ;  /* 0x0000001020207819 */ /* 0x000fe400000006ff */
[----:B---3--:R-:W-:-:S05]  /*0bf0*/  LOP3.LUT R19, R20, 0xffff0000, RZ, 0xc0, !PT ;  /* 0xffff000014137812 */ /* 0x008fca00078ec0ff */
[----:B------:R-:W-:Y:S01]  /*0c00*/  FMUL.FTZ R25, R18, R19 ;  /* 0x0000001312197220 */ /* 0x000fe20000410000 */
[----:B------:R-:W-:-:S04]  /*0c10*/  IMAD.U32 R19, R20, 0x10000, RZ ;  /* 0x0001000014137824 */ /* 0x000fc800078e00ff */
[----:B------:R-:W-:Y:S01]  /*0c20*/  FFMA.FTZ R19, R32, R19, R25 ;  /* 0x0000001320137223 */ /* 0x000fe20000010019 */
[----:B------:R-:W-:-:S06]  /*0c30*/  CS2R R24, SRZ ;  /* 0x0000000000187805 */ /* 0x000fcc000001ff00 */
[----:B------:R0:W2:Y:S01]  /*0c40*/  @P2 LDG.E.128 R24, desc[UR6][R4.64] ;  /* 0x0000000604182981 */ /* 0x0000a2000c1e1d00 */
[----:B------:R-:W-:Y:S01]  /*0c50*/  SHF.L.U32 R12, R33, 0x10, RZ ;  /* 0x00000010210c7819 */ /* 0x000fe200000006ff */
[----:B------:R-:W-:Y:S01]  /*0c60*/  IMAD.U32 R13, R21, 0x10000, RZ ;  /* 0x00010000150d7824 */ /* 0x000fe200078e00ff */
[----:B------:R-:W-:Y:S02]  /*0c70*/  LOP3.LUT R33, R33, 0xffff0000, RZ, 0xc0, !PT ;  /* 0xffff000021217812 */ /* 0x000fe400078ec0ff */
[----:B------:R-:W-:Y:S01]  /*0c80*/  LOP3.LUT R18, R21, 0xffff0000, RZ, 0xc0, !PT ;  /* 0xffff000015127812 */ /* 0x000fe200078ec0ff */
[----:B------:R-:W-:Y:S01]  /*0c90*/  FFMA.FTZ R12, R12, R13, R19 ;  /* 0x0000000d0c0c7223 */ /* 0x000fe20000010013 */
[----:B------:R-:W-:Y:S01]  /*0ca0*/  SHF.L.U32 R6, R34, 0x10, RZ ;  /* 0x0000001022067819 */ /* 0x000fe200000006ff */
[----:B------:R-:W-:Y:S02]  /*0cb0*/  IMAD.U32 R7, R22, 0x10000, RZ ;  /* 0x0001000016077824 */ /* 0x000fe400078e00ff */
[----:B------:R-:W-:Y:S01]  /*0cc0*/  FFMA.FTZ R33, R33, R18, R12 ;  /* 0x0000001221217223 */ /* 0x000fe2000001000c */
[----:B----4-:R-:W-:-:S03]  /*0cd0*/  LOP3.LUT R12, R28, 0xffff0000, RZ, 0xc0, !PT ;  /* 0xffff00001c0c7812 */ /* 0x010fc600078ec0ff */
[----:B------:R-:W-:Y:S01]  /*0ce0*/  FFMA.FTZ R6, R6, R7, R33 ;  /* 0x0000000706067223 */ /* 0x000fe20000010021 */
[----:B------:R-:W-:Y:S02]  /*0cf0*/  SHF.L.U32 R28, R28, 0x10, RZ ;  /* 0x000000101c1c7819 */ /* 0x000fe400000006ff */
[C---:B------:R-:W-:Y:S02]  /*0d00*/  SHF.L.U32 R11, R29.reuse, 0x10, RZ ;  /* 0x000000101d0b7819 */ /* 0x040fe400000006ff */
[----:B------:R-:W-:Y:S02]  /*0d10*/  LOP3.LUT R29, R29, 0xffff0000, RZ, 0xc0, !PT ;  /* 0xffff00001d1d7812 */ /* 0x000fe400078ec0ff */
[----:B0-----:R-:W-:Y:S02]  /*0d20*/  LOP3.LUT R5, R34, 0xffff0000, RZ, 0xc0, !PT ;  /* 0xffff000022057812 */ /* 0x001fe400078ec0ff */
[----:B------:R-:W-:Y:S02]  /*0d30*/  LOP3.LUT R22, R22, 0xffff0000, RZ, 0xc0, !PT ;  /* 0xffff000016167812 */ /* 0x000fe400078ec0ff */
[----:B------:R-:W-:-:S03]  /*0d40*/  LOP3.LUT R18, R30, 0xffff0000, RZ, 0xc0, !PT ;  /* 0xffff00001e127812 */ /* 0x000fc600078ec0ff */
[----:B------:R-:W-:Y:S01]  /*0d50*/  FFMA.FTZ R19, R5, R22, R6 ;  /* 0x0000001605137223 */ /* 0x000fe20000010006 */
[----:B------:R-:W-:Y:S02]  /*0d60*/  SHF.L.U32 R20, R35, 0x10, RZ ;  /* 0x0000001023147819 */ /* 0x000fe400000006ff */
[----:B------:R-:W-:Y:S02]  /*0d70*/  @P0 IADD3 R3, R15, R3, RZ ;  /* 0x000000030f030210 */ /* 0x000fe40007ffe0ff */
[C---:B--2---:R-:W-:Y:S01]  /*0d80*/  LOP3.LUT R7, R24.reuse, 0xffff0000, RZ, 0xc0, !PT ;  /* 0xffff000018077812 */ /* 0x044fe200078ec0ff */
[----:B------:R-:W-:-:S04]  /*0d90*/  IMAD.U32 R24, R24, 0x10000, RZ ;  /* 0x0001000018187824 */ /* 0x000fc800078e00ff */
[----:B------:R-:W-:Y:S01]  /*0da0*/  FMUL.FTZ R7, R7, R12 ;  /* 0x0000000c07077220 */ /* 0x000fe20000410000 */
[C---:B------:R-:W-:Y:S01]  /*0db0*/  IMAD.U32 R10, R25.reuse, 0x10000, RZ ;  /* 0x00010000190a7824 */ /* 0x040fe200078e00ff */
[----:B------:R-:W-:Y:S01]  /*0dc0*/  LOP3.LUT R4, R25, 0xffff0000, RZ, 0xc0, !PT ;  /* 0xffff000019047812 */ /* 0x000fe200078ec0ff */
[----:B------:R-:W0:Y:S01]  /*0dd0*/  @P0 LDC.64 R12, c[0x0][0x280] ;  /* 0x0000a000ff0c0b82 */ /* 0x000e220000000a00 */
[----:B------:R-:W-:-:S04]  /*0de0*/  FFMA.FTZ R7, R24, R28, R7 ;  /* 0x0000001c18077223 */ /* 0x000fc80000010007 */
[----:B------:R-:W-:Y:S01]  /*0df0*/  FFMA.FTZ R7, R10, R11, R7 ;  /* 0x0000000b0a077223 */ /* 0x000fe20000010007 */
[----:B------:R-:W-:-:S03]  /*0e00*/  SHF.L.U32 R10, R30, 0x10, RZ ;  /* 0x000000101e0a7819 */ /* 0x000fc600000006ff */
[----:B------:R-:W-:Y:S01]  /*0e10*/  FFMA.FTZ R4, R4, R29, R7 ;  /* 0x0000001d04047223 */ /* 0x000fe20000010007 */
[C---:B------:R-:W-:Y:S01]  /*0e20*/  IMAD.U32 R7, R26.reuse, 0x10000, RZ ;  /* 0x000100001a077824 */ /* 0x040fe200078e00ff */
[----:B------:R-:W-:-:S03]  /*0e30*/  LOP3.LUT R11, R26, 0xffff0000, RZ, 0xc0, !PT ;  /* 0xffff00001a0b7812 */ /* 0x000fc600078ec0ff */
[----:B------:R-:W-:Y:S01]  /*0e40*/  FFMA.FTZ R4, R7, R10, R4 ;  /* 0x0000000a07047223 */ /* 0x000fe20000010004 */
[----:B------:R-:W-:-:S03]  /*0e50*/  CS2R R6, SRZ ;  /* 0x0000000000067805 */ /* 0x000fc6000001ff00 */
[----:B------:R-:W-:Y:S01]  /*0e60*/  FFMA.FTZ R18, R11, R18, R4 ;  /* 0x000000120b127223 */ /* 0x000fe20000010004 */
[----:B------:R-:W-:Y:S01]  /*0e70*/  CS2R R4, SRZ ;  /* 0x0000000000047805 */ /* 0x000fe2000001ff00 */
[----:B------:R-:W-:-:S04]  /*0e80*/  IMAD.U32 R11, R23, 0x10000, RZ ;  /* 0x00010000170b7824 */ /* 0x000fc800078e00ff */
[----:B------:R-:W-:Y:S01]  /*0e90*/  FFMA.FTZ R20, R20, R11, R19 ;  /* 0x0000000b14147223 */ /* 0x000fe20000010013 */
[----:B------:R1:W2:Y:S01]  /*0ea0*/  @P3 LDG.E.128 R4, desc[UR6][R8.64] ;  /* 0x0000000608043981 */ /* 0x0002a2000c1e1d00 */
[----:B------:R-:W-:Y:S02]  /*0eb0*/  CS2R R10, SRZ ;  /* 0x00000000000a7805 */ /* 0x000fe4000001ff00 */
[C---:B0-----:R-:W-:Y:S02]  /*0ec0*/  @P0 LEA R24, P1, R14.reuse, R12, 0x1 ;  /* 0x0000000c0e180211 */ /* 0x041fe400078208ff */
[----:B-1----:R-:W-:Y:S02]  /*0ed0*/  CS2R R8, SRZ ;  /* 0x0000000000087805 */ /* 0x002fe4000001ff00 */
[----:B------:R-:W-:Y:S01]  /*0ee0*/  @P0 LEA.HI.X R25, R14, R13, R3, 0x1, P1 ;  /* 0x0000000d0e190211 */ /* 0x000fe200008f0c03 */
[----:B------:R-:W-:Y:S01]  /*0ef0*/  IMAD.U32 R19, R31, 0x10000, RZ ;  /* 0x000100001f137824 */ /* 0x000fe200078e00ff */
[----:B------:R-:W-:-:S02]  /*0f00*/  SHF.L.U32 R3, R27, 0x10, RZ ;  /* 0x000000101b037819 */ /* 0x000fc400000006ff */
[----:B------:R0:W3:Y:S01]  /*0f10*/  @P3 LDG.E.128 R8, desc[UR6][R16.64] ;  /* 0x0000000610083981 */ /* 0x0000e2000c1e1d00 */
[----:B------:R-:W-:Y:S02]  /*0f20*/  CS2R R14, SRZ ;  /* 0x00000000000e7805 */ /* 0x000fe4000001ff00 */
[----:B------:R-:W-:Y:S01]  /*0f30*/  FFMA.FTZ R3, R3, R19, R18 ;  /* 0x0000001303037223 */ /* 0x000fe20000010012 */
[----:B------:R-:W-:Y:S02]  /*0f40*/  CS2R R12, SRZ ;  /* 0x00000000000c7805 */ /* 0x000fe4000001ff00 */
[----:B------:R-:W-:-:S04]  /*0f50*/  CS2R R18, SRZ ;  /* 0x0000000000127805 */ /* 0x000fc8000001ff00 */
[----:B------:R-:W4:Y:S01]  /*0f60*/  @P0 LDG.E.128 R12, desc[UR6][R36.64] ;  /* 0x00000006240c0981 */ /* 0x000f22000c1e1d00 */
[----:B0-----:R-:W-:-:S06]  /*0f70*/  CS2R R16, SRZ ;  /* 0x0000000000107805 */ /* 0x001fcc000001ff00 */
[----:B------:R-:W5:Y:S01]  /*0f80*/  @P0 LDG.E.128 R16, desc[UR6][R24.64] ;  /* 0x0000000618100981 */ /* 0x000f62000c1e1d00 */
[----:B------:R-:W-:Y:S02]  /*0f90*/  LOP3.LUT R35, R35, 0xffff0000, RZ, 0xc0, !PT ;  /* 0xffff000023237812 */ /* 0x000fe400078ec0ff */
[----:B------:R-:W-:-:S05]  /*0fa0*/  LOP3.LUT R23, R23, 0xffff0000, RZ, 0xc0, !PT ;  /* 0xffff000017177812 */ /* 0x000fca00078ec0ff */
[----:B------:R-:W-:Y:S01]  /*0fb0*/  FFMA.FTZ R20, R35, R23, R20 ;  /* 0x0000001723147223 */ /* 0x000fe20000010014 */
[----:B------:R-:W-:Y:S02]  /*0fc0*/  LOP3.LUT R31, R31, 0xffff0000, RZ, 0xc0, !PT ;  /* 0xffff00001f1f7812 */ /* 0x000fe400078ec0ff */
[----:B------:R-:W-:Y:S02]  /*0fd0*/  LOP3.LUT P0, RZ, R0, 0x7, RZ, 0xc0, !PT ;  /* 0x0000000700ff7812 */ /* 0x000fe4000780c0ff */
[C---:B--2---:R-:W-:Y:S01]  /*0fe0*/  LOP3.LUT R21, R4.reuse, 0xffff0000, RZ, 0xc0, !PT ;  /* 0xffff000004157812 */ /* 0x044fe200078ec0ff */
[----:B------:R-:W-:Y:S01]  /*0ff0*/  IMAD.U32 R4, R4, 0x10000, RZ ;  /* 0x0001000004047824 */ /* 0x000fe200078e00ff */
[C---:B---3--:R-:W-:Y:S02]  /*1000*/  LOP3.LUT R22, R8.reuse, 0xffff0000, RZ, 0xc0, !PT ;  /* 0xffff000008167812 */ /* 0x048fe400078ec0ff */
[----:B------:R-:W-:-:S03]  /*1010*/  SHF.L.U32 R8, R8, 0x10, RZ ;  /* 0x0000001008087819 */ /* 0x000fc600000006ff */
[----:B------:R-:W-:Y:S01]  /*1020*/  FMUL.FTZ R21, R21, R22 ;  /* 0x0000001615157220 */ /* 0x000fe20000410000 */
[----:B------:R-:W-:-:S03]  /*1030*/  SHF.L.U32 R22, R9, 0x10, RZ ;  /* 0x0000001009167819 */ /* 0x000fc600000006ff */
[----:B------:R-:W-:Y:S01]  /*1040*/  FFMA.FTZ R4, R4, R8, R21 ;  /* 0x0000000804047223 */ /* 0x000fe20000010015 */
[----:B------:R-:W-:Y:S01]  /*1050*/  IMAD.U32 R21, R5, 0x10000, RZ ;  /* 0x0001000005157824 */ /* 0x000fe200078e00ff */
[----:B----4-:R-:W-:-:S03]  /*1060*/  LOP3.LUT R23, R12, 0xffff0000, RZ, 0xc0, !PT ;  /* 0xffff00000c177812 */ /* 0x010fc600078ec0ff */
[----:B------:R-:W-:Y:S01]  /*1070*/  FFMA.FTZ R4, R21, R22, R4 ;  /* 0x0000001615047223 */ /* 0x000fe20000010004 */
[----:B-----5:R-:W-:Y:S02]  /*1080*/  LOP3.LUT R22, R16, 0xffff0000, RZ, 0xc0, !PT ;  /* 0xffff000010167812 */ /* 0x020fe400078ec0ff */
[----:B------:R-:W-:Y:S02]  /*1090*/  LOP3.LUT R21, R5, 0xffff0000, RZ, 0xc0, !PT ;  /* 0xffff000005157812 */ /* 0x000fe400078ec0ff */
[----:B------:R-:W-:Y:S01]  /*10a0*/  LOP3.LUT R25, R9, 0xffff0000, RZ, 0xc0, !PT ;  /* 0xffff000009197812 */ /* 0x000fe200078ec0ff */
[----:B------:R-:W-:Y:S01]  /*10b0*/  FMUL.FTZ R22, R22, R23 ;  /* 0x0000001716167220 */ /* 0x000fe20000410000 */
[----:B------:R-:W-:Y:S01]  /*10c0*/  LOP3.LUT R8, R27, 0xffff0000, RZ, 0xc0, !PT ;  /* 0xffff00001b087812 */ /* 0x000fe200078ec0ff */
[----:B------:R-:W-:Y:S01]  /*10d0*/  IMAD.U32 R27, R16, 0x10000, RZ ;  /* 0x00010000101b7824 */ /* 0x000fe200078e00ff */
[----:B------:R-:W-:Y:S01]  /*10e0*/  SHF.L.U32 R12, R12, 0x10, RZ ;  /* 0x000000100c0c7819 */ /* 0x000fe200000006ff */
[C---:B------:R-:W-:Y:S01]  /*10f0*/  IMAD.U32 R24, R10.reuse, 0x10000, RZ ;  /* 0x000100000a187824 */ /* 0x040fe200078e00ff */
[----:B------:R-:W-:Y:S01]  /*1100*/  LOP3.LUT R9, R10, 0xffff0000, RZ, 0xc0, !PT ;  /* 0xffff00000a097812 */ /* 0x000fe200078ec0ff */
[----:B------:R-:W-:Y:S01]  /*1110*/  IMAD.U32 R5, R6, 0x10000, RZ ;  /* 0x0001000006057824 */ /* 0x000fe200078e00ff */
[----:B------:R-:W-:Y:S01]  /*1120*/  SHF.L.U32 R23, R11, 0x10, RZ ;  /* 0x000000100b177819 */ /* 0x000fe200000006ff */
[----:B------:R-:W-:Y:S01]  /*1130*/  FFMA.FTZ R4, R21, R25, R4 ;  /* 0x0000001915047223 */ /* 0x000fe20000010004 */
[----:B------:R-:W-:Y:S01]  /*1140*/  LOP3.LUT R10, R11, 0xffff0000, RZ, 0xc0, !PT ;  /* 0xffff00000b0a7812 */ /* 0x000fe200078ec0ff */
[----:B------:R-:W-:Y:S01]  /*1150*/  FFMA.FTZ R3, R8, R31, R3 ;  /* 0x0000001f08037223 */ /* 0x000fe20000010003 */
[----:B------:R-:W-:Y:S01]  /*1160*/  SHF.L.U32 R11, R17, 0x10, RZ ;  /* 0x00000010110b7819 */ /* 0x000fe200000006ff */
[----:B------:R-:W-:-:S02]  /*1170*/  IMAD.U32 R16, R13, 0x10000, RZ ;  /* 0x000100000d107824 */ /* 0x000fc400078e00ff */
[----:B------:R-:W-:Y:S01]  /*1180*/  FFMA.FTZ R12, R27, R12, R22 ;  /* 0x0000000c1b0c7223 */ /* 0x000fe20000010016 */
[----:B------:R-:W-:Y:S01]  /*1190*/  LOP3.LUT R8, R6, 0xffff0000, RZ, 0xc0, !PT ;  /* 0xffff000006087812 */ /* 0x000fe200078ec0ff */
[----:B------:R-:W-:Y:S01]  /*11a0*/  FFMA.FTZ R5, R5, R24, R4 ;  /* 0x0000001805057223 */ /* 0x000fe20000010004 */
[----:B------:R-:W-:Y:S01]  /*11b0*/  LOP3.LUT R13, R13, 0xffff0000, RZ, 0xc0, !PT ;  /* 0xffff00000d0d7812 */ /* 0x000fe200078ec0ff */
[----:B------:R-:W-:Y:S01]  /*11c0*/  FFMA.FTZ R11, R11, R16, R12 ;  /* 0x000000100b0b7223 */ /* 0x000fe2000001000c */
[----:B------:R-:W-:Y:S01]  /*11d0*/  LOP3.LUT R4, R17, 0xffff0000, RZ, 0xc0, !PT ;  /* 0xffff000011047812 */ /* 0x000fe200078ec0ff */
[----:B------:R-:W-:Y:S01]  /*11e0*/  FFMA.FTZ R5, R8, R9, R5 ;  /* 0x0000000908057223 */ /* 0x000fe20000010005 */
[C---:B------:R-:W-:Y:S01]  /*11f0*/  SHF.L.U32 R6, R7.reuse, 0x10, RZ ;  /* 0x0000001007067819 */ /* 0x040fe200000006ff */
[----:B------:R-:W-:Y:S01]  /*1200*/  IMAD.U32 R8, R14, 0x10000, RZ ;  /* 0x000100000e087824 */ /* 0x000fe200078e00ff */
[----:B------:R-:W-:Y:S01]  /*1210*/  SHF.L.U32 R9, R18, 0x10, RZ ;  /* 0x0000001012097819 */ /* 0x000fe200000006ff */
[----:B------:R-:W-:Y:S01]  /*1220*/  FFMA.FTZ R4, R4, R13, R11 ;  /* 0x0000000d04047223 */ /* 0x000fe2000001000b */
[----:B------:R-:W-:Y:S01]  /*1230*/  LOP3.LUT R7, R7, 0xffff0000, RZ, 0xc0, !PT ;  /* 0xffff000007077812 */ /* 0x000fe200078ec0ff */
[----:B------:R-:W-:Y:S01]  /*1240*/  FFMA.FTZ R6, R6, R23, R5 ;  /* 0x0000001706067223 */ /* 0x000fe20000010005 */
[----:B------:R-:W-:Y:S01]  /*1250*/  LOP3.LUT R14, R14, 0xffff0000, RZ, 0xc0, !PT ;  /* 0xffff00000e0e7812 */ /* 0x000fe200078ec0ff */
[----:B------:R-:W-:Y:S01]  /*1260*/  FFMA.FTZ R4, R9, R8, R4 ;  /* 0x0000000809047223 */ /* 0x000fe20000010004 */
[----:B------:R-:W-:Y:S01]  /*1270*/  LOP3.LUT R5, R18, 0xffff0000, RZ, 0xc0, !PT ;  /* 0xffff000012057812 */ /* 0x000fe200078ec0ff */
[----:B------:R-:W-:Y:S01]  /*1280*/  FFMA.FTZ R10, R7, R10, R6 ;  /* 0x0000000a070a7223 */ /* 0x000fe20000010006 */
[----:B------:R-:W-:Y:S01]  /*1290*/  SHF.L.U32 R7, R19, 0x10, RZ ;  /* 0x0000001013077819 */ /* 0x000fe200000006ff */
[----:B------:R-:W-:Y:S01]  /*12a0*/  IMAD.U32 R6, R15, 0x10000, RZ ;  /* 0x000100000f067824 */ /* 0x000fe200078e00ff */
[----:B------:R-:W0:Y:S01]  /*12b0*/  @!P0 LDC R17, c[0x0][0x384] ;  /* 0x0000e100ff118b82 */ /* 0x000e220000000800 */
[----:B------:R-:W-:Y:S01]  /*12c0*/  FFMA.FTZ R4, R5, R14, R4 ;  /* 0x0000000e05047223 */ /* 0x000fe20000010004 */
[----:B------:R-:W-:-:S02]  /*12d0*/  LOP3.LUT R15, R15, 0xffff0000, RZ, 0xc0, !PT ;  /* 0xffff00000f0f7812 */ /* 0x000fc400078ec0ff */
[----:B------:R-:W-:Y:S01]  /*12e0*/  LOP3.LUT R19, R19, 0xffff0000, RZ, 0xc0, !PT ;  /* 0xffff000013137812 */ /* 0x000fe200078ec0ff */
[----:B------:R-:W-:Y:S01]  /*12f0*/  FFMA.FTZ R6, R7, R6, R4 ;  /* 0x0000000607067223 */ /* 0x000fe20000010004 */
[----:B------:R-:W1:Y:S03]  /*1300*/  SHFL.BFLY PT, R5, R20, 0x4, 0x1f ;  /* 0x0c801f0014057f89 */ /* 0x000e6600000e0000 */
[----:B------:R-:W-:Y:S01]  /*1310*/  FFMA.FTZ R15, R19, R15, R6 ;  /* 0x0000000f130f7223 */ /* 0x000fe20000010006 */
[----:B------:R-:W2:Y:S04]  /*1320*/  SHFL.BFLY PT, R4, R3, 0x4, 0x1f ;  /* 0x0c801f0003047f89 */ /* 0x000ea800000e0000 */
[----:B------:R-:W3:Y:S04]  /*1330*/  SHFL.BFLY PT, R7, R10, 0x4, 0x1f ;  /* 0x0c801f000a077f89 */ /* 0x000ee800000e0000 */
[----:B------:R-:W4:Y:S01]  /*1340*/  SHFL.BFLY PT, R12, R15, 0x4, 0x1f ;  /* 0x0c801f000f0c7f89 */ /* 0x000f2200000e0000 */
[----:B-1----:R-:W-:Y:S01]  /*1350*/  FADD.FTZ R5, R20, R5 ;  /* 0x0000000514057221 */ /* 0x002fe20000010000 */
[----:B--2---:R-:W-:Y:S01]  /*1360*/  FADD.FTZ R6, R3, R4 ;  /* 0x0000000403067221 */ /* 0x004fe20000010000 */
[----:B---3--:R-:W-:-:S03]  /*1370*/  FADD.FTZ R8, R10, R7 ;  /* 0x000000070a087221 */ /* 0x008fc60000010000 */
[----:B------:R-:W1:Y:S01]  /*1380*/  SHFL.BFLY PT, R4, R5, 0x2, 0x1f ;  /* 0x0c401f0005047f89 */ /* 0x000e6200000e0000 */
[----:B----4-:R-:W-:-:S03]  /*1390*/  FADD.FTZ R12, R15, R12 ;  /* 0x0000000c0f0c7221 */ /* 0x010fc60000010000 */
[----:B------:R-:W2:Y:S01]  /*13a0*/  SHFL.BFLY PT, R7, R6, 0x2, 0x1f ;  /* 0x0c401f0006077f89 */ /* 0x000ea200000e0000 */
[----:B------:R-:W3:Y:S03]  /*13b0*/  @!P0 LDC R15, c[0x0][0x384] ;  /* 0x0000e100ff0f8b82 */ /* 0x000ee60000000800 */
[----:B------:R-:W4:Y:S04]  /*13c0*/  SHFL.BFLY PT, R9, R8, 0x2, 0x1f ;  /* 0x0c401f0008097f89 */ /* 0x000f2800000e0000 */
[----:B------:R-:W5:Y:S01]  /*13d0*/  SHFL.BFLY PT, R3, R12, 0x2, 0x1f ;  /* 0x0c401f000c037f89 */ /* 0x000f6200000e0000 */
[----:B-1----:R-:W-:Y:S01]  /*13e0*/  FADD.FTZ R4, R5, R4 ;  /* 0x0000000405047221 */ /* 0x002fe20000010000 */
[----:B--2---:R-:W-:Y:S01]  /*13f0*/  FADD.FTZ R13, R6, R7 ;  /* 0x00000007060d7221 */ /* 0x004fe20000010000 */
[----:B----4-:R-:W-:-:S03]  /*1400*/  FADD.FTZ R9, R8, R9 ;  /* 0x0000000908097221 */ /* 0x010fc60000010000 */
[----:B------:R-:W1:Y:S01]  /*1410*/  SHFL.BFLY PT, R7, R4, 0x1, 0x1f ;  /* 0x0c201f0004077f89 */ /* 0x000e6200000e0000 */
[----:B-----5:R-:W-:-:S03]  /*1420*/  FADD.FTZ R10, R12, R3 ;  /* 0x000000030c0a7221 */ /* 0x020fc60000010000 */
[----:B------:R-:W2:Y:S04]  /*1430*/  SHFL.BFLY PT, R14, R13, 0x1, 0x1f ;  /* 0x0c201f000d0e7f89 */ /* 0x000ea800000e0000 */
[----:B------:R-:W4:Y:S04]  /*1440*/  SHFL.BFLY PT, R16, R9, 0x1, 0x1f ;  /* 0x0c201f0009107f89 */ /* 0x000f2800000e0000 */
[----:B------:R-:W5:Y:S01]  /*1450*/  SHFL.BFLY PT, R11, R10, 0x1, 0x1f ;  /* 0x0c201f000a0b7f89 */ /* 0x000f6200000e0000 */
[----:B------:R-:W-:Y:S01]  /*1460*/  VIADD R5, R2, UR4 ;  /* 0x0000000402057c36 */ /* 0x000fe20008000000 */
[----:B------:R-:W-:-:S04]  /*1470*/  ULDC.64 UR4, c[0x0][0x478] ;  /* 0x00011e0000047ab9 */ /* 0x000fc80000000a00 */
[----:B------:R-:W-:-:S04]  /*1480*/  LEA.HI R3, P1, R0, R5, RZ, 0x1d ;  /* 0x0000000500037211 */ /* 0x000fc8000783e8ff */
[----:B------:R-:W-:Y:S01]  /*1490*/  LEA.HI.X.SX32 R8, R5, RZ, 0x1, P1 ;  /* 0x000000ff05087211 */ /* 0x000fe200008f0eff */
[----:B-1----:R-:W-:Y:S01]  /*14a0*/  @!P0 FADD.FTZ R0, R4, R7 ;  /* 0x0000000704008221 */ /* 0x002fe20000010000 */
[----:B------:R-:W-:Y:S01]  /*14b0*/  LEA R2, P1, R3, UR4, 0x2 ;  /* 0x0000000403027c11 */ /* 0x000fe2000f8210ff */
[----:B------:R-:W-:Y:S01]  /*14c0*/  ULDC UR4, c[0x0][0x384] ;  /* 0x0000e10000047ab9 */ /* 0x000fe20000000800 */
[----:B--2---:R-:W-:Y:S01]  /*14d0*/  @!P0 FADD.FTZ R4, R13, R14 ;  /* 0x0000000e0d048221 */ /* 0x004fe20000010000 */
[----:B----4-:R-:W-:Y:S01]  /*14e0*/  @!P0 FADD.FTZ R6, R9, R16 ;  /* 0x0000001009068221 */ /* 0x010fe20000010000 */
[----:B------:R-:W-:Y:S01]  /*14f0*/  LEA.HI.X R3, R3, UR5, R8, 0x2, P1 ;  /* 0x0000000503037c11 */ /* 0x000fe200088f1408 */
[----:B------:R-:W-:Y:S01]  /*1500*/  @!P0 FMUL.FTZ R5, R0, UR4 ;  /* 0x0000000400058c20 */ /* 0x000fe20008410000 */
[----:B---3--:R-:W-:Y:S01]  /*1510*/  @!P0 FMUL.FTZ R7, R4, R15 ;  /* 0x0000000f04078220 */ /* 0x008fe20000410000 */
[----:B0-----:R-:W-:Y:S01]  /*1520*/  @!P0 FMUL.FTZ R9, R6, R17 ;  /* 0x0000001106098220 */ /* 0x001fe20000410000 */
[----:B-----5:R-:W-:-:S02]  /*1530*/  FADD.FTZ R11, R10, R11 ;  /* 0x0000000b0a0b7221 */ /* 0x020fc40000010000 */
[----:B------:R0:W-:Y:S02]  /*1540*/  @!P0 STG.E desc[UR6][R2.64], R5 ;  /* 0x0000000502008986 */ /* 0x0001e4000c101906 */
[----:B------:R-:W-:Y:S02]  /*1550*/  FMUL.FTZ R11, R11, UR4 ;  /* 0x000000040b0b7c20 */ /* 0x000fe40008410000 */
[----:B------:R0:W-:Y:S04]  /*1560*/  @!P0 STG.E desc[UR6][R2.64+0x80], R7 ;  /* 0x0000800702008986 */ /* 0x0001e8000c101906 */
[----:B------:R0:W-:Y:S01]  /*1570*/  @!P0 STG.E desc[UR6][R2.64+0x100], R9 ;  /* 0x0001000902008986 */ /* 0x0001e2000c101906 */
[----:B------:R-:W-:Y:S05]  /*1580*/  @P0 EXIT ;  /* 0x000000000000094d */ /* 0x000fea0003800000 */
[----:B------:R-:W-:Y:S01]  /*1590*/  STG.E desc[UR6][R2.64+0x180], R11 ;  /* 0x0001800b02007986 */ /* 0x000fe2000c101906 */
[----:B------:R-:W-:Y:S05]  /*15a0*/  EXIT ;  /* 0x000000000000794d */ /* 0x000fea0003800000 */
.L_x_1250:
        /* <DEDUP_REMOVED lines=13> */
.L_x_1283:


//--------------------- .text._ZN5flash25flash_bwd_dot_do_o_kernelILb1E23Flash_bwd_kernel_traitsILi64ELi128ELi128ELi8ELi4ELi4ELi4ELb0ELb0EN7cutlass10bfloat16_tE19Flash_kernel_traitsILi64ELi128ELi128ELi8ES3_EEEEvNS_16Flash_bwd_paramsE --------------------------
	.section	.text._ZN5flash25flash_bwd_dot_do_o_kernelILb1E23Flash_bwd_kernel_traitsILi64ELi128ELi128ELi8ELi4ELi4ELi4ELb0ELb0EN7cutlass10bfloat16_tE19Flash_kernel_traitsILi64ELi128ELi128ELi8ES3_EEEEvNS_16Flash_bwd_paramsE,"ax",@progbits
	.align	128
        .global         _ZN5flash25flash_bwd_dot_do_o_kernelILb1E23Flash_bwd_kernel_traitsILi64ELi128ELi128ELi8ELi4ELi4ELi4ELb0ELb0EN7cutlass10bfloat16_tE19Flash_kernel_traitsILi64ELi128ELi128ELi8ES3_EEEEvNS_16Flash_bwd_paramsE
        .type           _ZN5flash25flash_bwd_dot_do_o_kernelILb1E23Flash_bwd_kernel_traitsILi64ELi128ELi128ELi8ELi4ELi4ELi4ELb0ELb0EN7cutlass10bfloat16_tE19Flash_kernel_traitsILi64ELi128ELi128ELi8ES3_EEEEvNS_16Flash_bwd_paramsE,@function
        .size           _ZN5flash25flash_bwd_dot_do_o_kernelILb1E23Flash_bwd_kernel_traitsILi64ELi128ELi128ELi8ELi4ELi4ELi4ELb0ELb0EN7cutlass10bfloat16_tE19Flash_kernel_traitsILi64ELi128ELi128ELi8ES3_EEEEvNS_16Flash_bwd_paramsE,(.L_x_1284 - _ZN5flash25flash_bwd_dot_do_o_kernelILb1E23Flash_bwd_kernel_traitsILi64ELi128ELi128ELi8ELi4ELi4ELi4ELb0ELb0EN7cutlass10bfloat16_tE19Flash_kernel_traitsILi64ELi128ELi128ELi8ES3_EEEEvNS_16Flash_bwd_paramsE)
        .other          _ZN5flash25flash_bwd_dot_do_o_kernelILb1E23Flash_bwd_kernel_traitsILi64ELi128ELi128ELi8ELi4ELi4ELi4ELb0ELb0EN7cutlass10bfloat16_tE19Flash_kernel_traitsILi64ELi128ELi128ELi8ES3_EEEEvNS_16Flash_bwd_paramsE,@"STO_CUDA_ENTRY STV_DEFAULT"
_ZN5flash25flash_bwd_dot_do_o_kernelILb1E23Flash_bwd_kernel_traitsILi64ELi128ELi128ELi8ELi4ELi4ELi4ELb0ELb0EN7cutlass10bfloat16_tE19Flash_kernel_traitsILi64ELi128ELi128ELi8ES3_EEEEvNS_16Flash_bwd_paramsE:
.text._ZN5flash25flash_bwd_dot_do_o_kernelILb1E23Flash_bwd_kernel_traitsILi64ELi128ELi128ELi8ELi4ELi4ELi4ELb0ELb0EN7cutlass10bfloat16_tE19Flash_kernel_traitsILi64ELi128ELi128ELi8ES3_EEEEvNS_16Flash_bwd_paramsE:
        /* <DEDUP_REMOVED lines=22> */
[----:B------:R-:W-:Y:S01]  /*0160*/  IMAD.WIDE R10, R22, 0x80, RZ ;  /* 0x00000080160a7825 */ /* 0x000fe200078e02ff */
[----:B------:R-:W1:Y:S04]  /*0170*/  S2R R8, SR_TID.X ;  /* 0x0000000000087919 */ /* 0x000e680000002100 */
[----:B------:R-:W-:Y:S01]  /*0180*/  SEL R17, R11, RZ, P0 ;  /* 0x000000ff0b117207 */ /* 0x000fe20000000000 */
[----:B------:R-:W2:Y:S01]  /*0190*/  S2R R23, SR_CTAID.Z ;  /* 0x0000000000177919 */ /* 0x000ea20000002700 */
[----:B------:R-:W3:Y:S04]  /*01a0*/  LDC R2, c[0x0][0x270] ;  /* 0x00009c00ff027b82 */ /* 0x000ee80000000800 */
[----:B------:R-:W-:Y:S01]  /*01b0*/  @!P1 SHF.R.S32.HI R7, RZ, 0x1f, R22 ;  /* 0x0000001fff079819 */ /* 0x000fe20000011416 */
[----:B------:R-:W-:-:S03]  /*01c0*/  @P1 IMAD.MOV.U32 R27, RZ, RZ, R16 ;  /* 0x000000ffff1b1224 */ /* 0x000fc600078e0010 */
[----:B------:R-:W4:Y:S08]  /*01d0*/  @!P1 LDC.64 R4, c[0x0][0x418] ;  /* 0x00010600ff049b82 */ /* 0x000f300000000a00 */
[----:B------:R-:W5:Y:S08]  /*01e0*/  @P1 LDC.64 R20, c[0x0][0x420] ;  /* 0x00010800ff141b82 */ /* 0x000f700000000a00 */
[----:B------:R-:W1:Y:S01]  /*01f0*/  @P1 LDC.64 R12, c[0x0][0x298] ;  /* 0x0000a600ff0c1b82 */ /* 0x000e620000000a00 */
[----:B----4-:R-:W-:-:S07]  /*0200*/  @!P1 IMAD R14, R7, R4, RZ ;  /* 0x00000004070e9224 */ /* 0x010fce00078e02ff */
[----:B------:R-:W4:Y:S01]  /*0210*/  LDC R9, c[0x0][0x2dc] ;  /* 0x0000b700ff097b82 */ /* 0x000f220000000800 */
[C---:B------:R-:W-:Y:S02]  /*0220*/  @!P1 IMAD R19, R22.reuse, R5, R14 ;  /* 0x0000000516139224 */ /* 0x040fe400078e020e */
[----:B------:R-:W-:-:S04]  /*0230*/  @!P1 IMAD.WIDE.U32 R4, R22, R4, RZ ;  /* 0x0000000416049225 */ /* 0x000fc800078e00ff */
[----:B-----5:R-:W-:-:S04]  /*0240*/  @P1 IMAD.WIDE.U32 R6, R16, R20, RZ ;  /* 0x0000001410061225 */ /* 0x020fc800078e00ff */
[----:B------:R-:W-:Y:S01]  /*0250*/  @P1 IMAD R21, R16, R21, R7 ;  /* 0x0000001510151224 */ /* 0x000fe200078e0207 */
[----:B------:R-:W-:Y:S01]  /*0260*/  SEL R7, R10, RZ, P0 ;  /* 0x000000ff0a077207 */ /* 0x000fe20000000000 */
[----:B0-----:R-:W-:Y:S01]  /*0270*/  IMAD.WIDE R10, R22, R3, RZ ;  /* 0x00000003160a7225 */ /* 0x001fe200078e02ff */
[----:B------:R-:W-:Y:S02]  /*0280*/  @P1 MOV R14, R6 ;  /* 0x00000006000e1202 */ /* 0x000fe40000000f00 */
[----:B------:R-:W-:Y:S01]  /*0290*/  @!P1 MOV R14, R4 ;  /* 0x00000004000e9202 */ /* 0x000fe20000000f00 */
[----:B------:R-:W-:Y:S01]  /*02a0*/  @!P1 IMAD.IADD R21, R5, 0x1, R19 ;  /* 0x0000000105159824 */ /* 0x000fe200078e0213 */
[----:B---3--:R-:W-:Y:S01]  /*02b0*/  SHF.R.S32.HI R19, RZ, 0x1f, R2 ;  /* 0x0000001fff137819 */ /* 0x008fe20000011402 */
[----:B------:R-:W-:Y:S02]  /*02c0*/  IMAD R6, R11, R2, RZ ;  /* 0x000000020b067224 */ /* 0x000fe400078e02ff */
[----:B-1----:R-:W-:Y:S01]  /*02d0*/  @P1 IMAD.WIDE.U32 R4, R16, R12, RZ ;  /* 0x0000000c10041225 */ /* 0x002fe200078e00ff */
[----:B------:R-:W-:-:S02]  /*02e0*/  SHF.R.S32.HI R12, RZ, 0x1f, R0 ;  /* 0x0000001fff0c7819 */ /* 0x000fc40000011400 */
[----:B----4-:R-:W-:Y:S01]  /*02f0*/  SHF.R.S32.HI R31, RZ, 0x1f, R9 ;  /* 0x0000001fff1f7819 */ /* 0x010fe20000011409 */
[----:B------:R-:W-:Y:S01]  /*0300*/  IMAD R25, R10, R19, R6 ;  /* 0x000000130a197224 */ /* 0x000fe200078e0206 */
[----:B------:R-:W-:Y:S01]  /*0310*/  IADD3 R19, P0, R0, R7, RZ ;  /* 0x0000000700137210 */ /* 0x000fe20007f1e0ff */
[----:B------:R-:W-:-:S03]  /*0320*/  IMAD.WIDE.U32 R10, R10, R2, RZ ;  /* 0x000000020a0a7225 */ /* 0x000fc600078e00ff */
[----:B------:R-:W-:Y:S01]  /*0330*/  IADD3.X R29, R12, R17, RZ, P0, !PT ;  /* 0x000000110c1d7210 */ /* 0x000fe200007fe4ff */
[----:B------:R-:W-:Y:S01]  /*0340*/  @P1 IMAD.MOV.U32 R20, RZ, RZ, R4 ;  /* 0x000000ffff141224 */ /* 0x000fe200078e0004 */
[----:B------:R-:W-:Y:S01]  /*0350*/  IADD3 R4, R11, R25, RZ ;  /* 0x000000190b047210 */ /* 0x000fe20007ffe0ff */
[----:B------:R-:W-:Y:S02]  /*0360*/  @P1 IMAD R13, R16, R13, R5 ;  /* 0x0000000d100d1224 */ /* 0x000fe400078e0205 */
[----:B------:R-:W-:Y:S02]  /*0370*/  IMAD.MOV.U32 R25, RZ, RZ, RZ ;  /* 0x000000ffff197224 */ /* 0x000fe400078e00ff */
[----:B------:R-:W-:-:S04]  /*0380*/  IMAD.WIDE R6, R2, R9, RZ ;  /* 0x0000000902067225 */ /* 0x000fc800078e02ff */
[----:B------:R-:W-:Y:S01]  /*0390*/  IMAD R17, R4, R9, RZ ;  /* 0x0000000904117224 */ /* 0x000fe200078e02ff */
[----:B--2---:R-:W-:Y:S06]  /*03a0*/  @P1 BRA `(.L_x_1251) ;  /* 0x0000000000201947 */ /* 0x004fec0003800000 */
[----:B------:R-:W0:Y:S01]  /*03b0*/  LDC.64 R4, c[0x0][0x290] ;  /* 0x0000a400ff047b82 */ /* 0x000e220000000a00 */
[----:B------:R-:W-:Y:S02]  /*03c0*/  SHF.R.S32.HI R13, RZ, 0x1f, R22 ;  /* 0x0000001fff0d7819 */ /* 0x000fe40000011416 */
[----:B------:R-:W-:-:S03]  /*03d0*/  MOV R27, 0xffffffff ;  /* 0xffffffff001b7802 */ /* 0x000fc60000000f00 */
[----:B0-----:R-:W-:-:S04]  /*03e0*/  IMAD R13, R13, R4, RZ ;  /* 0x000000040d0d7224 */ /* 0x001fc800078e02ff */
[C---:B------:R-:W-:Y:S02]  /*03f0*/  IMAD R13, R22.reuse, R5, R13 ;  /* 0x00000005160d7224 */ /* 0x040fe400078e020d */
[----:B------:R-:W-:-:S04]  /*0400*/  IMAD.WIDE.U32 R4, R22, R4, RZ ;  /* 0x0000000416047225 */ /* 0x000fc800078e00ff */
[----:B------:R-:W-:Y:S01]  /*0410*/  IMAD.MOV.U32 R20, RZ, RZ, R4 ;  /* 0x000000ffff147224 */ /* 0x000fe200078e0004 */
[----:B------:R-:W-:-:S07]  /*0420*/  IADD3 R13, R5, R13, RZ ;  /* 0x0000000d050d7210 */ /* 0x000fce0007ffe0ff */
.L_x_1251:
[----:B------:R-:W-:Y:S01]  /*0430*/  ULDC.U8 UR6, c[0x0][0x3d8] ;  /* 0x0000f60000067ab9 */ /* 0x000fe20000000000 */
[----:B------:R-:W-:Y:S01]  /*0440*/  IMAD R11, R7, R27, RZ ;  /* 0x0000001b070b7224 */ /* 0x000fe200078e02ff */
[----:B------:R-:W-:Y:S01]  /*0450*/  ISETP.NE.AND P0, PT, RZ, UR6, PT ;  /* 0x00000006ff007c0c */ /* 0x000fe2000bf05270 */
[----:B------:R-:W-:Y:S02]  /*0460*/  IMAD R29, R29, R6, RZ ;  /* 0x000000061d1d7224 */ /* 0x000fe400078e02ff */
[----:B------:R-:W-:Y:S02]  /*0470*/  IMAD R17, R31, R10, R17 ;  /* 0x0000000a1f117224 */ /* 0x000fe400078e0211 */
[----:B------:R-:W-:Y:S01]  /*0480*/  IMAD.WIDE.U32 R4, R10, R9, RZ ;  /* 0x000000090a047225 */ /* 0x000fe200078e00ff */
[----:B------:R-:W-:-:S03]  /*0490*/  SHF.R.S32.HI R10, RZ, 0x1f, R23 ;  /* 0x0000001fff0a7819 */ /* 0x000fc60000011417 */
[----:B------:R-:W-:Y:S02]  /*04a0*/  IMAD R11, R6, R25, R11 ;  /* 0x00000019060b7224 */ /* 0x000fe400078e020b */
[----:B------:R-:W-:Y:S02]  /*04b0*/  IMAD R25, R7, R19, R29 ;  /* 0x0000001307197224 */ /* 0x000fe400078e021d */
[----:B------:R-:W-:-:S04]  /*04c0*/  IMAD.WIDE.U32 R18, R19, R6, RZ ;  /* 0x0000000613127225 */ /* 0x000fc800078e00ff */
[----:B------:R-:W-:-:S04]  /*04d0*/  IMAD.WIDE.U32 R6, R6, R27, RZ ;  /* 0x0000001b06067225 */ /* 0x000fc800078e00ff */
[----:B------:R-:W-:Y:S01]  /*04e0*/  IMAD.IADD R28, R5, 0x1, R17 ;  /* 0x00000001051c7824 */ /* 0x000fe200078e0211 */
[----:B------:R-:W-:Y:S01]  /*04f0*/  SEL R17, R4, R6, !P1 ;  /* 0x0000000604117207 */ /* 0x000fe20004800000 */
[----:B------:R-:W-:Y:S01]  /*0500*/  IMAD R5, R23, R9, RZ ;  /* 0x0000000917057224 */ /* 0x000fe200078e02ff */
[----:B------:R-:W-:Y:S01]  /*0510*/  @P1 IADD3 R28, R7, R11, RZ ;  /* 0x0000000b071c1210 */ /* 0x000fe20007ffe0ff */
[----:B------:R-:W-:-:S03]  /*0520*/  IMAD.IADD R6, R19, 0x1, R25 ;  /* 0x0000000113067824 */ /* 0x000fc600078e0219 */
[----:B------:R-:W-:Y:S01]  /*0530*/  SHF.R.S32.HI R11, RZ, 0x1f, R5 ;  /* 0x0000001fff0b7819 */ /* 0x000fe20000011405 */
[----:B------:R-:W-:Y:S06]  /*0540*/  @!P0 BRA `(.L_x_1252) ;  /* 0x00000000001c8947 */ /* 0x000fec0003800000 */
[----:B------:R-:W0:Y:S01]  /*0550*/  LDC R4, c[0x0][0x2c0] ;  /* 0x0000b000ff047b82 */ /* 0x000e220000000800 */
[----:B------:R-:W-:-:S05]  /*0560*/  @!P1 IMAD R16, R22, R3, RZ ;  /* 0x0000000316109224 */ /* 0x000fca00078e02ff */
[----:B------:R-:W-:Y:S02]  /*0570*/  LEA R7, R22, R16, 0x7 ;  /* 0x0000001016077211 */ /* 0x000fe400078e38ff */
[----:B------:R-:W0:Y:S02]  /*0580*/  LDC R25, c[0x0][0x2e4] ;  /* 0x0000b900ff197b82 */ /* 0x000e240000000800 */
[----:B0-----:R-:W-:-:S04]  /*0590*/  IMAD R4, R4, 0x80, R25 ;  /* 0x0000008004047824 */ /* 0x001fc800078e0219 */
[----:B------:R-:W-:Y:S01]  /*05a0*/  IMAD R7, R4, R23, R7 ;  /* 0x0000001704077224 */ /* 0x000fe200078e0207 */
[----:B------:R-:W-:Y:S06]  /*05b0*/  BRA `(.L_x_1253) ;  /* 0x0000000000087947 */ /* 0x000fec0003800000 */
.L_x_1252:
[----:B------:R-:W-:-:S04]  /*05c0*/  IMAD R22, R22, R2, R23 ;  /* 0x0000000216167224 */ /* 0x000fc800078e0217 */
[----:B------:R-:W-:-:S07]  /*05d0*/  IMAD R7, R22, R3, RZ ;  /* 0x0000000316077224 */ /* 0x000fce00078e02ff */
.L_x_1253:
[----:B------:R-:W-:Y:S01]  /*05e0*/  SHF.R.S32.HI R3, RZ, 0x1f, R8 ;  /* 0x0000001fff037819 */ /* 0x000fe20000011408 */
[----:B------:R-:W-:Y:S01]  /*05f0*/  ULDC UR6, c[0x0][0x2d0] ;  /* 0x0000b40000067ab9 */ /* 0x000fe20000000800 */
[----:B------:R-:W-:Y:S01]  /*0600*/  IADD3 R22, -R0, R15, RZ ;  /* 0x0000000f00167210 */ /* 0x000fe20007ffe1ff */
[----:B------:R-:W-:Y:S01]  /*0610*/  ULDC.64 UR8, c[0x0][0x420] ;  /* 0x0001080000087ab9 */ /* 0x000fe20000000a00 */
[----:B------:R-:W-:Y:S01]  /*0620*/  LEA.HI R16, R3, R8, RZ, 0x3 ;  /* 0x0000000803107211 */ /* 0x000fe200078f18ff */
[----:B------:R-:W-:Y:S01]  /*0630*/  ULDC.64 UR10, c[0x0][0x298] ;  /* 0x0000a600000a7ab9 */ /* 0x000fe20000000a00 */
[----:B------:R-:W-:Y:S01]  /*0640*/  IADD3 R18, P2, P3, R18, R17, R5 ;  /* 0x0000001112127210 */ /* 0x000fe20007b5e005 */
[----:B------:R-:W-:Y:S01]  /*0650*/  IMAD R2, R2, R9, RZ ;  /* 0x0000000902027224 */ /* 0x000fe200078e02ff */
[----:B------:R-:W-:Y:S02]  /*0660*/  LOP3.LUT R19, R16, 0x1ffffff8, RZ, 0xc0, !PT ;  /* 0x1ffffff810137812 */ /* 0x000fe400078ec0ff */
[----:B------:R-:W-:-:S02]  /*0670*/  SHF.R.S32.HI R15, RZ, 0x3, R16 ;  /* 0x00000003ff0f7819 */ /* 0x000fc40000011410 */
[----:B------:R-:W-:Y:S02]  /*0680*/  IADD3 R19, -R19, R8, RZ ;  /* 0x0000000813137210 */ /* 0x000fe40007ffe1ff */
[----:B------:R-:W-:Y:S02]  /*0690*/  IADD3.X R28, R6, R28, R11, P2, P3 ;  /* 0x0000001c061c7210 */ /* 0x000fe400017e640b */
[----:B------:R-:W-:Y:S01]  /*06a0*/  LEA.HI R3, R3, R8, RZ, 0x4 ;  /* 0x0000000803037211 */ /* 0x000fe200078f20ff */
[----:B------:R-:W-:Y:S02]  /*06b0*/  IMAD.SHL.U32 R4, R19, 0x8, RZ ;  /* 0x0000000813047824 */ /* 0x000fe400078e00ff */
[----:B------:R-:W-:Y:S01]  /*06c0*/  IMAD R19, R12, UR8, RZ ;  /* 0x000000080c137c24 */ /* 0x000fe2000f8e02ff */
[----:B------:R-:W-:Y:S02]  /*06d0*/  LOP3.LUT R9, R3, 0x3ffffff0, RZ, 0xc0, !PT ;  /* 0x3ffffff003097812 */ /* 0x000fe400078ec0ff */
[----:B------:R-:W-:Y:S01]  /*06e0*/  ISETP.GE.AND P0, PT, R4, UR6, PT ;  /* 0x0000000604007c0c */ /* 0x000fe2000bf06270 */
[----:B------:R-:W-:Y:S01]  /*06f0*/  IMAD R19, R0, UR9, R19 ;  /* 0x0000000900137c24 */ /* 0x000fe2000f8e0213 */
[----:B------:R-:W-:Y:S01]  /*0700*/  SHF.R.S32.HI R5, RZ, 0x1f, R4 ;  /* 0x0000001fff057819 */ /* 0x000fe20000011404 */
[----:B------:R-:W-:Y:S01]  /*0710*/  ULDC.64 UR6, c[0x0][0x428] ;  /* 0x00010a0000067ab9 */ /* 0x000fe20000000a00 */
[----:B------:R-:W-:-:S02]  /*0720*/  ISETP.LT.AND P1, PT, R15, R22, !P0 ;  /* 0x000000160f00720c */ /* 0x000fc40004721270 */
[----:B------:R-:W-:Y:S01]  /*0730*/  SHF.R.S32.HI R3, RZ, 0x4, R3 ;  /* 0x00000004ff037819 */ /* 0x000fe20000011403 */
[----:B------:R-:W-:-:S04]  /*0740*/  IMAD.WIDE.U32 R16, R0, UR8, R4 ;  /* 0x0000000800107c25 */ /* 0x000fc8000f8e0004 */
[----:B------:R-:W-:Y:S01]  /*0750*/  IMAD.WIDE.U32 R4, R0, UR10, R4 ;  /* 0x0000000a00047c25 */ /* 0x000fe2000f8e0004 */
[----:B------:R-:W-:-:S03]  /*0760*/  IADD3 R16, P4, R14, R16, RZ ;  /* 0x000000100e107210 */ /* 0x000fc60007f9e0ff */
[----:B------:R-:W-:Y:S01]  /*0770*/  IMAD R14, R10, UR6, RZ ;  /* 0x000000060a0e7c24 */ /* 0x000fe2000f8e02ff */
[----:B------:R-:W-:Y:S01]  /*0780*/  IADD3.X R17, R21, R17, R19, P4, !PT ;  /* 0x0000001115117210 */ /* 0x000fe200027fe413 */
[----:B------:R-:W0:Y:S01]  /*0790*/  @P1 LDC.64 R26, c[0x0][0x3e0] ;  /* 0x0000f800ff1a1b82 */ /* 0x000e220000000a00 */
[----:B------:R-:W-:Y:S01]  /*07a0*/  IMAD R19, R12, UR10, RZ ;  /* 0x0000000a0c137c24 */ /* 0x000fe2000f8e02ff */
[----:B------:R-:W-:Y:S01]  /*07b0*/  IADD3 R20, P4, R20, R4, RZ ;  /* 0x0000000414147210 */ /* 0x000fe20007f9e0ff */
[----:B------:R-:W-:-:S04]  /*07c0*/  IMAD.WIDE.U32 R16, R23, UR6, R16 ;  /* 0x0000000617107c25 */ /* 0x000fc8000f8e0010 */
[C---:B------:R-:W-:Y:S01]  /*07d0*/  IMAD R12, R0.reuse, UR11, R19 ;  /* 0x0000000b000c7c24 */ /* 0x040fe2000f8e0213 */
[----:B------:R-:W-:Y:S01]  /*07e0*/  IADD3 R0, R0, R7, RZ ;  /* 0x0000000700007210 */ /* 0x000fe20007ffe0ff */
[----:B------:R-:W-:Y:S01]  /*07f0*/  IMAD R19, R23, UR7, R14 ;  /* 0x0000000717137c24 */ /* 0x000fe2000f8e020e */
[----:B------:R-:W-:Y:S01]  /*0800*/  SHF.R.S32.HI R14, RZ, 0x1f, R15 ;  /* 0x0000001fff0e7819 */ /* 0x000fe2000001140f */
[----:B------:R-:W-:Y:S01]  /*0810*/  ULDC.64 UR6, c[0x0][0x2a0] ;  /* 0x0000a80000067ab9 */ /* 0x000fe20000000a00 */
[----:B------:R-:W-:Y:S01]  /*0820*/  IADD3.X R21, R13, R5, R12, P4, !PT ;  /* 0x000000050d157210 */ /* 0x000fe200027fe40c */
[----:B------:R-:W-:Y:S02]  /*0830*/  IMAD.IADD R17, R17, 0x1, R19 ;  /* 0x0000000111117824 */ /* 0x000fe400078e0213 */
[----:B------:R-:W-:Y:S02]  /*0840*/  @P1 IMAD R4, R14, UR8, RZ ;  /* 0x000000080e041c24 */ /* 0x000fe4000f8e02ff */
[----:B------:R-:W-:-:S02]  /*0850*/  IMAD R10, R10, UR6, RZ ;  /* 0x000000060a0a7c24 */ /* 0x000fc4000f8e02ff */
[C---:B------:R-:W-:Y:S02]  /*0860*/  @P1 IMAD R13, R15.reuse, UR9, R4 ;  /* 0x000000090f0d1c24 */ /* 0x040fe4000f8e0204 */
[----:B------:R-:W-:-:S04]  /*0870*/  @P1 IMAD.WIDE.U32 R4, R15, UR8, R16 ;  /* 0x000000080f041c25 */ /* 0x000fc8000f8e0010 */
[----:B------:R-:W-:Y:S01]  /*0880*/  IMAD R19, R23, UR7, R10 ;  /* 0x0000000717137c24 */ /* 0x000fe2000f8e020a */
[----:B------:R-:W-:Y:S01]  /*0890*/  @P1 IADD3 R5, R5, R13, RZ ;  /* 0x0000000d05051210 */ /* 0x000fe20007ffe0ff */
[----:B------:R-:W-:Y:S01]  /*08a0*/  IMAD.WIDE.U32 R20, R23, UR6, R20 ;  /* 0x0000000617147c25 */ /* 0x000fe2000f8e0014 */
[C---:B0-----:R-:W-:Y:S01]  /*08b0*/  @P1 LEA R26, P4, R4.reuse, R26, 0x1 ;  /* 0x0000001a041a1211 */ /* 0x041fe200078808ff */
[----:B------:R-:W-:Y:S02]  /*08c0*/  ULDC.64 UR6, c[0x0][0x478] ;  /* 0x00011e0000067ab9 */ /* 0x000fe40000000a00 */
[----:B------:R-:W-:Y:S01]  /*08d0*/  IMAD.IADD R21, R21, 0x1, R19 ;  /* 0x0000000115157824 */ /* 0x000fe200078e0213 */
[----:B------:R-:W-:Y:S02]  /*08e0*/  @P1 LEA.HI.X R27, R4, R27, R5, 0x1, P4 ;  /* 0x0000001b041b1211 */ /* 0x000fe400020f0c05 */
[----:B------:R-:W-:-:S04]  /*08f0*/  SHF.R.S32.HI R5, RZ, 0x1f, R8 ;  /* 0x0000001fff057819 */ /* 0x000fc80000011408 */
[----:B------:R-:W-:Y:S02]  /*0900*/  LEA.HI R13, R5, R8, RZ, 0x3 ;  /* 0x00000008050d7211 */ /* 0x000fe400078f18ff */
[----:B------:R-:W0:Y:S02]  /*0910*/  @P1 LDC.64 R4, c[0x0][0x280] ;  /* 0x0000a000ff041b82 */ /* 0x000e240000000a00 */
[----:B------:R-:W-:-:S04]  /*0920*/  SHF.R.S32.HI R13, RZ, 0x3, R13 ;  /* 0x00000003ff0d7819 */ /* 0x000fc8000001140d */
[----:B------:R-:W-:-:S05]  /*0930*/  SHF.R.S32.HI R12, RZ, 0x1f, R13 ;  /* 0x0000001fff0c7819 */ /* 0x000fca000001140d */
[----:B------:R-:W-:-:S04]  /*0940*/  @P1 IMAD R6, R12, UR10, RZ ;  /* 0x0000000a0c061c24 */ /* 0x000fc8000f8e02ff */
[C---:B------:R-:W-:Y:S02]  /*0950*/  @P1 IMAD R11, R13.reuse, UR11, R6 ;  /* 0x0000000b0d0b1c24 */ /* 0x040fe4000f8e0206 */
[----:B------:R-:W-:-:S04]  /*0960*/  @P1 IMAD.WIDE.U32 R6, R13, UR10, R20 ;  /* 0x0000000a0d061c25 */ /* 0x000fc8000f8e0014 */
[----:B------:R-:W-:Y:S01]  /*0970*/  @P1 IMAD.IADD R7, R7, 0x1, R11 ;  /* 0x0000000107071824 */ /* 0x000fe200078e020b */
[----:B------:R-:W-:Y:S02]  /*0980*/  CS2R R10, SRZ ;  /* 0x00000000000a7805 */ /* 0x000fe4000001ff00 */
[C---:B0-----:R-:W-:Y:S02]  /*0990*/  @P1 LEA R24, P2, R6.reuse, R4, 0x1 ;  /* 0x0000000406181211 */ /* 0x041fe400078408ff */
[----:B------:R-:W-:Y:S02]  /*09a0*/  IADD3 R4, -R9, R8, RZ ;  /* 0x0000000809047210 */ /* 0x000fe40007ffe1ff */
[----:B------:R-:W-:Y:S02]  /*09b0*/  CS2R R8, SRZ ;  /* 0x0000000000087805 */ /* 0x000fe4000001ff00 */
[----:B------:R-:W-:Y:S02]  /*09c0*/  @P1 LEA.HI.X R25, R6, R5, R7, 0x1, P2 ;  /* 0x0000000506191211 */ /* 0x000fe400010f0c07 */
[----:B------:R-:W-:Y:S01]  /*09d0*/  CS2R R6, SRZ ;  /* 0x0000000000067805 */ /* 0x000fe2000001ff00 */
[----:B------:R-:W-:Y:S01]  /*09e0*/  IMAD.SHL.U32 R19, R4, 0x4, RZ ;  /* 0x0000000404137824 */ /* 0x000fe200078e00ff */
[----:B------:R-:W-:Y:S01]  /*09f0*/  CS2R R4, SRZ ;  /* 0x0000000000047805 */ /* 0x000fe2000001ff00 */
[----:B------:R-:W2:Y:S01]  /*0a00*/  @P1 LDG.E.128 R8, desc[UR4][R26.64] ;  /* 0x000000041a081981 */ /* 0x000ea2000c1e1d00 */
[----:B------:R-:W-:Y:S01]  /*0a10*/  IADD3 R23, R15, 0x20, RZ ;  /* 0x000000200f177810 */ /* 0x000fe20007ffe0ff */
[----:B------:R-:W-:-:S03]  /*0a20*/  IMAD R19, R3, R2, R19 ;  /* 0x0000000203137224 */ /* 0x000fc600078e0213 */
[----:B------:R0:W3:Y:S01]  /*0a30*/  @P1 LDG.E.128 R4, desc[UR4][R24.64] ;  /* 0x0000000418041981 */ /* 0x0000e2000c1e1d00 */
[----:B------:R-:W-:Y:S01]  /*0a40*/  ISETP.LT.AND P2, PT, R23, R22, !P0 ;  /* 0x000000161700720c */ /* 0x000fe20004741270 */
[----:B------:R-:W-:-:S12]  /*0a50*/  VIADD R23, R15, 0x40 ;  /* 0x000000400f177836 */ /* 0x000fd80000000000 */
[----:B0-----:R-:W-:Y:S02]  /*0a60*/  @P2 IADD3 R24, P3, R15, 0x20, RZ ;  /* 0x000000200f182810 */ /* 0x001fe40007f7e0ff */
[----:B------:R-:W-:Y:S02]  /*0a70*/  ISETP.LT.AND P1, PT, R23, R22, !P0 ;  /* 0x000000161700720c */ /* 0x000fe40004721270 */
[----:B------:R-:W-:-:S04]  /*0a80*/  IADD3 R23, R13, 0x60, RZ ;  /* 0x000000600d177810 */ /* 0x000fc80007ffe0ff */
[----:B------:R-:W-:-:S07]  /*0a90*/  ISETP.LT.AND P0, PT, R23, R22, !P0 ;  /* 0x000000161700720c */ /* 0x000fce0004701270 */
[----:B------:R-:W0:Y:S01]  /*0aa0*/  @P1 LDC.64 R26, c[0x0][0x280] ;  /* 0x0000a000ff1a1b82 */ /* 0x000e220000000a00 */
[----:B--2---:R-:W-:Y:S02]  /*0ab0*/  LOP3.LUT R3, R8, 0xffff0000, RZ, 0xc0, !PT ;  /* 0xffff000008037812 */ /* 0x004fe400078ec0ff */
[----:B---3--:R-:W-:Y:S01]  /*0ac0*/  LOP3.LUT R30, R4, 0xffff0000, RZ, 0xc0, !PT ;  /* 0xffff0000041e7812 */ /* 0x008fe200078ec0ff */
[----:B------:R-:W-:Y:S01]  /*0ad0*/  IMAD.U32 R8, R8, 0x10000, RZ ;  /* 0x0001000008087824 */ /* 0x000fe200078e00ff */
[----:B------:R-:W-:-:S03]  /*0ae0*/  SHF.L.U32 R4, R4, 0x10, RZ ;  /* 0x0000001004047819 */ /* 0x000fc600000006ff */
[----:B------:R-:W-:Y:S02]  /*0af0*/  FMUL.FTZ R3, R3, R30 ;  /* 0x0000001e03037220 */ /* 0x000fe40000410000 */
[----:B------:R-:W1:Y:S02]  /*0b00*/  @P0 LDC.64 R30, c[0x0][0x280] ;  /* 0x0000a000ff1e0b82 */ /* 0x000e640000000a00 */
[----:B------:R-:W-:Y:S01]  /*0b10*/  FFMA.FTZ R4, R8, R4, R3 ;  /* 0x0000000408047223 */ /* 0x000fe20000010003 */
[----:B------:R-:W-:Y:S01]  /*0b20*/  @P2 IMAD.X R8, RZ, RZ, R14, P3 ;  /* 0x000000ffff082224 */ /* 0x000fe200018e060e */
[----:B------:R-:W-:-:S04]  /*0b30*/  IADD3 R3, P3, R19, R18, RZ ;  /* 0x0000001213037210 */ /* 0x000fc80007f7e0ff */
[----:B------:R-:W-:Y:S02]  /*0b40*/  LEA.HI.X.SX32 R28, R19, R28, 0x1, P3 ;  /* 0x0000001c131c7211 */ /* 0x000fe400018f0eff */
[----:B------:R-:W2:Y:S01]  /*0b50*/  @P2 LDC.64 R18, c[0x0][0x3e0] ;  /* 0x0000f800ff122b82 */ /* 0x000ea20000000a00 */
[----:B------:R-:W-:Y:S01]  /*0b60*/  @P2 IMAD R23, R8, UR8, RZ ;  /* 0x0000000808172c24 */ /* 0x000fe2000f8e02ff */
[----:B------:R-:W-:-:S03]  /*0b70*/  @P1 IADD3 R8, P3, R15, 0x40, RZ ;  /* 0x000000400f081810 */ /* 0x000fc60007f7e0ff */
[C---:B------:R-:W-:Y:S02]  /*0b80*/  @P2 IMAD R22, R24.reuse, UR9, R23 ;  /* 0x0000000918162c24 */ /* 0x040fe4000f8e0217 */
[----:B------:R-:W-:Y:S01]  /*0b90*/  @P2 IMAD.WIDE.U32 R24, R24, UR8, R16 ;  /* 0x0000000818182c25 */ /* 0x000fe2000f8e0010 */
[----:B------:R-:W-:-:S03]  /*0ba0*/  @P1 IADD3.X R14, RZ, R14, RZ, P3, !PT ;  /* 0x0000000eff0e1210 */ /* 0x000fc60001ffe4ff */
[----:B------:R-:W-:Y:S01]  /*0bb0*/  @P2 IMAD.IADD R22, R25, 0x1, R22 ;  /* 0x0000000119162824 */ /* 0x000fe200078e0216 */
[----:B--2---:R-:W-:-:S04]  /*0bc0*/  @P2 LEA R18, P3, R24, R18, 0x1 ;  /* 0x0000001218122211 */ /* 0x004fc800078608ff */
[----:B------:R-:W-:Y:S02]  /*0bd0*/  @P2 LEA.HI.X R19, R24, R19, R22, 0x1, P3 ;  /* 0x0000001318132211 */ /* 0x000fe400018f0c16 */
[----:B------:R-:W2:Y:S01]  /*0be0*/  @P1 LDC.64 R22, c[0x0][0x3e0] ;  /* 0x0000f800ff161b82 */ /* 0x000ea20000000a00 */
[----:B------:R-:W-:Y:S01]  /*0bf0*/  @P1 IMAD R25, R14, UR8, RZ ;  /* 0x000000080e191c24 */ /* 0x000fe2000f8e02ff */
[----:B------:R-:W-:Y:S01]  /*0c00*/  @P1 MOV R14, R16 ;  /* 0x00000010000e1202 */ /* 0x000fe20000000f00 */
[----:B------:R-:W-:Y:S02]  /*0c10*/  @P1 IMAD.MOV.U32 R15, RZ, RZ, R17 ;  /* 0x000000ffff0f1224 */ /* 0x000fe400078e0011 */
[C---:B------:R-:W-:Y:S02]  /*0c20*/  @P1 IMAD R25, R8.reuse, UR9, R25 ;  /* 0x0000000908191c24 */ /* 0x040fe4000f8e0219 */
[----:B------:R-:W-:-:S05]  /*0c30*/  @P1 IMAD.WIDE.U32 R14, R8, UR8, R14 ;  /* 0x00000008080e1c25 */ /* 0x000fca000f8e000e */
[----:B------:R-:W-:Y:S01]  /*0c40*/  @P1 IADD3 R8, R15, R25, RZ ;  /* 0x000000190f081210 */ /* 0x000fe20007ffe0ff */
[----:B------:R-:W-:Y:S01]  /*0c50*/  IMAD.U32 R15, R9, 0x10000, RZ ;  /* 0x00010000090f7824 */ /* 0x000fe200078e00ff */
[----:B--2---:R-:W-:-:S04]  /*0c60*/  @P1 LEA R22, P3, R14, R22, 0x1 ;  /* 0x000000160e161211 */ /* 0x004fc800078608ff */
[----:B------:R-:W-:Y:S02]  /*0c70*/  @P1 LEA.HI.X R23, R14, R23, R8, 0x1, P3 ;  /* 0x000000170e171211 */ /* 0x000fe400018f0c08 */
[----:B------:R-:W-:Y:S02]  /*0c80*/  SHF.L.U32 R8, R5, 0x10, RZ ;  /* 0x0000001005087819 */ /* 0x000fe400000006ff */
[----:B------:R-:W-:-:S03]  /*0c90*/  @P2 IADD3 R24, P3, R13, 0x20, RZ ;  /* 0x000000200d182810 */ /* 0x000fc60007f7e0ff */
[----:B------:R-:W-:Y:S02]  /*0ca0*/  FFMA.FTZ R4, R15, R8, R4 ;  /* 0x000000080f047223 */ /* 0x000fe40000010004 */
[----:B------:R-:W-:Y:S01]  /*0cb0*/  @P2 IMAD.X R15, RZ, RZ, R12, P3 ;  /* 0x000000ffff0f2224 */ /* 0x000fe200018e060c */
[----:B------:R-:W-:Y:S02]  /*0cc0*/  LOP3.LUT R9, R9, 0xffff0000, RZ, 0xc0, !PT ;  /* 0xffff000009097812 */ /* 0x000fe400078ec0ff */
[----:B------:R-:W-:Y:S01]  /*0cd0*/  LOP3.LUT R5, R5, 0xffff0000, RZ, 0xc0, !PT ;  /* 0xffff000005057812 */ /* 0x000fe200078ec0ff */
[----:B------:R-:W-:-:S04]  /*0ce0*/  @P2 IMAD R15, R15, UR10, RZ ;  /* 0x0000000a0f0f2c24 */ /* 0x000fc8000f8e02ff */
[----:B------:R-:W-:Y:S01]  /*0cf0*/  FFMA.FTZ R4, R9, R5, R4 ;  /* 0x0000000509047223 */ /* 0x000fe20000010004 */
[----:B------:R-:W-:Y:S02]  /*0d00*/  @P2 IMAD R5, R24, UR11, R15 ;  /* 0x0000000b18052c24 */ /* 0x000fe4000f8e020f */
[----:B------:R-:W2:Y:S01]  /*0d10*/  @P2 LDC.64 R14, c[0x0][0x280] ;  /* 0x0000a000ff0e2b82 */ /* 0x000ea20000000a00 */
[----:B------:R-:W-:Y:S01]  /*0d20*/  @P2 MOV R8, R20 ;  /* 0x0000001400082202 */ /* 0x000fe20000000f00 */
[----:B------:R-:W-:-:S04]  /*0d30*/  @P2 IMAD.MOV.U32 R9, RZ, RZ, R21 ;  /* 0x000000ffff092224 */ /* 0x000fc800078e0015 */
[----:B------:R-:W-:-:S05]  /*0d40*/  @P2 IMAD.WIDE.U32 R24, R24, UR10, R8 ;  /* 0x0000000a18182c25 */ /* 0x000fca000f8e0008 */
[----:B------:R-:W-:Y:S02]  /*0d50*/  @P2 IADD3 R8, R25, R5, RZ ;  /* 0x0000000519082210 */ /* 0x000fe40007ffe0ff */
[----:B--2---:R-:W-:-:S04]  /*0d60*/  @P2 LEA R14, P3, R24, R14, 0x1 ;  /* 0x0000000e180e2211 */ /* 0x004fc800078608ff */
[----:B------:R-:W-:Y:S02]  /*0d70*/  @P2 LEA.HI.X R15, R24, R15, R8, 0x1, P3 ;  /* 0x0000000f180f2211 */ /* 0x000fe400018f0c08 */
[----:B------:R-:W-:Y:S01]  /*0d80*/  @P1 IADD3 R5, P3, R13, 0x40, RZ ;  /* 0x000000400d051810 */ /* 0x000fe20007f7e0ff */
[----:B------:R-:W-:Y:S01]  /*0d90*/  @P1 IMAD.MOV.U32 R9, RZ, RZ, R21 ;  /* 0x000000ffff091224 */ /* 0x000fe200078e0015 */
[----:B------:R-:W-:-:S03]  /*0da0*/  @P1 MOV R8, R20 ;  /* 0x0000001400081202 */ /* 0x000fc60000000f00 */
[----:B------:R-:W-:-:S04]  /*0db0*/  @P1 IMAD.X R24, RZ, RZ, R12, P3 ;  /* 0x000000ffff181224 */ /* 0x000fc800018e060c */
[----:B------:R-:W-:Y:S02]  /*0dc0*/  @P1 IMAD R24, R24, UR10, RZ ;  /* 0x0000000a18181c24 */ /* 0x000fe4000f8e02ff */
[----:B------:R-:W-:-:S04]  /*0dd0*/  @P1 IMAD.WIDE.U32 R8, R5, UR10, R8 ;  /* 0x0000000a05081c25 */ /* 0x000fc8000f8e0008 */
[----:B------:R-:W-:Y:S01]  /*0de0*/  @P1 IMAD R25, R5, UR11, R24 ;  /* 0x0000000b05191c24 */ /* 0x000fe2000f8e0218 */
[----:B0-----:R-:W-:-:S04]  /*0df0*/  @P1 LEA R26, P3, R8, R26, 0x1 ;  /* 0x0000001a081a1211 */ /* 0x001fc800078608ff */
[----:B------:R-:W-:-:S04]  /*0e00*/  @P1 IADD3 R5, R9, R25, RZ ;  /* 0x0000001909051210 */ /* 0x000fc80007ffe0ff */
[----:B------:R-:W-:Y:S02]  /*0e10*/  @P1 LEA.HI.X R27, R8, R27, R5, 0x1, P3 ;  /* 0x0000001b081b1211 */ /* 0x000fe400018f0c05 */
[----:B------:R-:W-:-:S05]  /*0e20*/  @P0 IADD3 R8, P3, R13, 0x60, RZ ;  /* 0x000000600d080810 */ /* 0x000fca0007f7e0ff */
[----:B------:R-:W-:-:S04]  /*0e30*/  @P0 IMAD.X R5, RZ, RZ, R12, P3 ;  /* 0x000000ffff050224 */ /* 0x000fc800018e060c */
[----:B------:R-:W-:Y:S02]  /*0e40*/  @P0 IMAD R5, R5, UR10, RZ ;  /* 0x0000000a05050c24 */ /* 0x000fe4000f8e02ff */
[----:B------:R-:W-:-:S04]  /*0e50*/  @P0 IMAD.WIDE.U32 R20, R8, UR10, R20 ;  /* 0x0000000a08140c25 */ /* 0x000fc8000f8e0014 */
[----:B------:R-:W-:Y:S01]  /*0e60*/  @P0 IMAD R5, R8, UR11, R5 ;  /* 0x0000000b08050c24 */ /* 0x000fe2000f8e0205 */
[----:B-1----:R-:W-:-:S04]  /*0e70*/  @P0 LEA R30, P3, R20, R30, 0x1 ;  /* 0x0000001e141e0211 */ /* 0x002fc800078608ff */
[----:B------:R-:W-:Y:S02]  /*0e80*/  @P0 IADD3 R5, R21, R5, RZ ;  /* 0x0000000515050210 */ /* 0x000fe40007ffe0ff */
[----:B------:R-:W-:Y:S02]  /*0e90*/  SHF.L.U32 R8, R6, 0x10, RZ ;  /* 0x0000001006087819 */ /* 0x000fe400000006ff */
[----:B------:R-:W-:Y:S01]  /*0ea0*/  @P0 LEA.HI.X R31, R20, R31, R5, 0x1, P3 ;  /* 0x0000001f141f0211 */ /* 0x000fe200018f0c05 */
[C---:B------:R-:W-:Y:S01]  /*0eb0*/  IMAD.U32 R5, R10.reuse, 0x10000, RZ ;  /* 0x000100000a057824 */ /* 0x040fe200078e00ff */
[----:B------:R-:W-:-:S03]  /*0ec0*/  LOP3.LUT R10, R10, 0xffff0000, RZ, 0xc0, !PT ;  /* 0xffff00000a0a7812 */ /* 0x000fc600078ec0ff */
[----:B------:R-:W-:Y:S01]  /*0ed0*/  FFMA.FTZ R9, R5, R8, R4 ;  /* 0x0000000805097223 */ /* 0x000fe20000010004 */
[----:B------:R-:W-:Y:S01]  /*0ee0*/  LOP3.LUT R5, R6, 0xffff0000, RZ, 0xc0, !PT ;  /* 0xffff000006057812 */ /* 0x000fe200078ec0ff */
[----:B------:R-:W-:-:S04]  /*0ef0*/  IMAD.U32 R4, R11, 0x10000, RZ ;  /* 0x000100000b047824 */ /* 0x000fc800078e00ff */
[----:B------:R-:W-:Y:S01]  /*0f00*/  FFMA.FTZ R9, R10, R5, R9 ;  /* 0x000000050a097223 */ /* 0x000fe20000010009 */
[----:B------:R-:W-:Y:S02]  /*0f10*/  SHF.L.U32 R5, R7, 0x10, RZ ;  /* 0x0000001007057819 */ /* 0x000fe400000006ff */
[----:B------:R-:W-:Y:S02]  /*0f20*/  LOP3.LUT R29, R11, 0xffff0000, RZ, 0xc0, !PT ;  /* 0xffff00000b1d7812 */ /* 0x000fe400078ec0ff */
[----:B------:R-:W-:Y:S01]  /*0f30*/  LOP3.LUT R8, R7, 0xffff0000, RZ, 0xc0, !PT ;  /* 0xffff000007087812 */ /* 0x000fe200078ec0ff */
[----:B------:R-:W-:Y:S01]  /*0f40*/  FFMA.FTZ R10, R4, R5, R9 ;  /* 0x00000005040a7223 */ /* 0x000fe20000010009 */
[----:B------:R-:W-:Y:S02]  /*0f50*/  CS2R R4, SRZ ;  /* 0x0000000000047805 */ /* 0x000fe4000001ff00 */
[----:B------:R-:W-:Y:S01]  /*0f60*/  CS2R R6, SRZ ;  /* 0x0000000000067805 */ /* 0x000fe2000001ff00 */
[----:B------:R-:W-:Y:S01]  /*0f70*/  FFMA.FTZ R29, R29, R8, R10 ;  /* 0x000000081d1d7223 */ /* 0x000fe2000001000a */
[----:B------:R-:W-:-:S02]  /*0f80*/  CS2R R8, SRZ ;  /* 0x0000000000087805 */ /* 0x000fc4000001ff00 */
[----:B------:R-:W-:Y:S02]  /*0f90*/  CS2R R10, SRZ ;  /* 0x00000000000a7805 */ /* 0x000fe4000001ff00 */
[----:B------:R-:W2:Y:S04]  /*0fa0*/  @P2 LDG.E.128 R4, desc[UR4][R18.64] ;  /* 0x0000000412042981 */ /* 0x000ea8000c1e1d00 */
[----:B------:R-:W3:Y:S01]  /*0fb0*/  @P2 LDG.E.128 R8, desc[UR4][R14.64] ;  /* 0x000000040e082981 */ /* 0x000ee2000c1e1d00 */
[----:B------:R-:W-:Y:S02]  /*0fc0*/  CS2R R24, SRZ ;  /* 0x0000000000187805 */ /* 0x000fe4000001ff00 */
[----:B--2---:R-:W-:Y:S02]  /*0fd0*/  LOP3.LUT R21, R4, 0xffff0000, RZ, 0xc0, !PT ;  /* 0xffff000004157812 */ /* 0x004fe400078ec0ff */
[----:B---3--:R-:W-:Y:S01]  /*0fe0*/  LOP3.LUT R20, R8, 0xffff0000, RZ, 0xc0, !PT ;  /* 0xffff000008147812 */ /* 0x008fe200078ec0ff */
[----:B------:R-:W-:-:S04]  /*0ff0*/  IMAD.U32 R4, R4, 0x10000, RZ ;  /* 0x0001000004047824 */ /* 0x000fc800078e00ff */
[----:B------:R-:W-:Y:S01]  /*1000*/  FMUL.FTZ R20, R20, R21 ;  /* 0x0000001514147220 */ /* 0x000fe20000410000 */
[----:B------:R-:W-:Y:S01]  /*1010*/  SHF.L.U32 R21, R8, 0x10, RZ ;  /* 0x0000001008157819 */ /* 0x000fe200000006ff */
[----:B------:R-:W-:Y:S01]  /*1020*/  IMAD.U32 R8, R5, 0x10000, RZ ;  /* 0x0001000005087824 */ /* 0x000fe200078e00ff */
[----:B------:R-:W-:-:S03]  /*1030*/  SHF.L.U32 R19, R9, 0x10, RZ ;  /* 0x0000001009137819 */ /* 0x000fc600000006ff */
[----:B------:R-:W-:Y:S01]  /*1040*/  FFMA.FTZ R4, R21, R4, R20 ;  /* 0x0000000415047223 */ /* 0x000fe20000010014 */
[----:B------:R-:W-:Y:S02]  /*1050*/  LOP3.LUT R5, R5, 0xffff0000, RZ, 0xc0, !PT ;  /* 0xffff000005057812 */ /* 0x000fe400078ec0ff */
[----:B------:R-:W-:Y:S01]  /*1060*/  LOP3.LUT R9, R9, 0xffff0000, RZ, 0xc0, !PT ;  /* 0xffff000009097812 */ /* 0x000fe200078ec0ff */
[----:B------:R-:W-:Y:S01]  /*1070*/  FFMA.FTZ R4, R19, R8, R4 ;  /* 0x0000000813047223 */ /* 0x000fe20000010004 */
[----:B------:R-:W-:Y:S01]  /*1080*/  SHF.L.U32 R15, R10, 0x10, RZ ;  /* 0x000000100a0f7819 */ /* 0x000fe200000006ff */
[C---:B------:R-:W-:Y:S02]  /*1090*/  IMAD.U32 R14, R6.reuse, 0x10000, RZ ;  /* 0x00010000060e7824 */ /* 0x040fe400078e00ff */
[----:B------:R-:W-:Y:S01]  /*10a0*/  FFMA.FTZ R8, R9, R5, R4 ;  /* 0x0000000509087223 */ /* 0x000fe20000010004 */
[----:B------:R-:W-:Y:S01]  /*10b0*/  @P0 IADD3 R9, P2, R13, 0x60, RZ ;  /* 0x000000600d090810 */ /* 0x000fe20007f5e0ff */
[----:B------:R-:W0:Y:S01]  /*10c0*/  @P0 LDC.64 R4, c[0x0][0x3e0] ;  /* 0x0000f800ff040b82 */ /* 0x000e220000000a00 */
[----:B------:R-:W-:Y:S01]  /*10d0*/  LOP3.LUT R18, R6, 0xffff0000, RZ, 0xc0, !PT ;  /* 0xffff000006127812 */ /* 0x000fe200078ec0ff */
[----:B------:R-:W-:-:S02]  /*10e0*/  FFMA.FTZ R6, R15, R14, R8 ;  /* 0x0000000e0f067223 */ /* 0x000fc40000010008 */
[----:B------:R-:W-:Y:S01]  /*10f0*/  @P0 IMAD.X R8, RZ, RZ, R12, P2 ;  /* 0x000000ffff080224 */ /* 0x000fe200010e060c */
[----:B------:R-:W-:-:S03]  /*1100*/  LOP3.LUT R13, R10, 0xffff0000, RZ, 0xc0, !PT ;  /* 0xffff00000a0d7812 */ /* 0x000fc600078ec0ff */
[----:B------:R-:W-:Y:S01]  /*1110*/  @P0 IMAD R8, R8, UR8, RZ ;  /* 0x0000000808080c24 */ /* 0x000fe2000f8e02ff */
[----:B------:R-:W-:Y:S01]  /*1120*/  CS2R R14, SRZ ;  /* 0x00000000000e7805 */ /* 0x000fe2000001ff00 */
[----:B------:R-:W-:Y:S02]  /*1130*/  FFMA.FTZ R6, R13, R18, R6 ;  /* 0x000000120d067223 */ /* 0x000fe40000010006 */
[C---:B------:R-:W-:Y:S01]  /*1140*/  @P0 IMAD R21, R9.reuse, UR9, R8 ;  /* 0x0000000909150c24 */ /* 0x040fe2000f8e0208 */
[----:B------:R-:W-:Y:S01]  /*1150*/  CS2R R12, SRZ ;  /* 0x00000000000c7805 */ /* 0x000fe2000001ff00 */
[----:B------:R-:W-:Y:S01]  /*1160*/  @P0 IMAD.WIDE.U32 R8, R9, UR8, R16 ;  /* 0x0000000809080c25 */ /* 0x000fe2000f8e0010 */
[----:B------:R-:W-:Y:S02]  /*1170*/  CS2R R16, SRZ ;  /* 0x0000000000107805 */ /* 0x000fe4000001ff00 */
[----:B------:R-:W-:Y:S02]  /*1180*/  CS2R R18, SRZ ;  /* 0x0000000000127805 */ /* 0x000fe4000001ff00 */
[----:B------:R1:W2:Y:S04]  /*1190*/  @P1 LDG.E.128 R12, desc[UR4][R22.64] ;  /* 0x00000004160c1981 */ /* 0x0002a8000c1e1d00 */
[----:B------:R3:W4:Y:S01]  /*11a0*/  @P1 LDG.E.128 R16, desc[UR4][R26.64] ;  /* 0x000000041a101981 */ /* 0x000722000c1e1d00 */
[----:B------:R-:W-:-:S02]  /*11b0*/  @P0 IADD3 R21, R9, R21, RZ ;  /* 0x0000001509150210 */ /* 0x000fc40007ffe0ff */
[C---:B0-----:R-:W-:Y:S02]  /*11c0*/  @P0 LEA R4, P2, R8.reuse, R4, 0x1 ;  /* 0x0000000408040211 */ /* 0x041fe400078408ff */
[----:B-1----:R-:W-:Y:S02]  /*11d0*/  CS2R R22, SRZ ;  /* 0x0000000000167805 */ /* 0x002fe4000001ff00 */
[----:B------:R-:W-:Y:S02]  /*11e0*/  @P0 LEA.HI.X R5, R8, R5, R21, 0x1, P2 ;  /* 0x0000000508050211 */ /* 0x000fe400010f0c15 */
[----:B------:R-:W-:Y:S02]  /*11f0*/  CS2R R20, SRZ ;  /* 0x0000000000147805 */ /* 0x000fe4000001ff00 */
[----:B---3--:R-:W-:-:S04]  /*1200*/  CS2R R26, SRZ ;  /* 0x00000000001a7805 */ /* 0x008fc8000001ff00 */
[----:B------:R0:W3:Y:S04]  /*1210*/  @P0 LDG.E.128 R20, desc[UR4][R4.64] ;  /* 0x0000000404140981 */ /* 0x0000e8000c1e1d00 */
[----:B------:R-:W5:Y:S01]  /*1220*/  @P0 LDG.E.128 R24, desc[UR4][R30.64] ;  /* 0x000000041e180981 */ /* 0x000f62000c1e1d00 */
[----:B------:R-:W-:Y:S01]  /*1230*/  SHF.L.U32 R9, R11, 0x10, RZ ;  /* 0x000000100b097819 */ /* 0x000fe200000006ff */
[C---:B------:R-:W-:Y:S01]  /*1240*/  IMAD.U32 R8, R7.reuse, 0x10000, RZ ;  /* 0x0001000007087824 */ /* 0x040fe200078e00ff */
[----:B------:R-:W-:Y:S02]  /*1250*/  LOP3.LUT R7, R7, 0xffff0000, RZ, 0xc0, !PT ;  /* 0xffff000007077812 */ /* 0x000fe400078ec0ff */
[----:B------:R-:W-:Y:S01]  /*1260*/  LOP3.LUT R11, R11, 0xffff0000, RZ, 0xc0, !PT ;  /* 0xffff00000b0b7812 */ /* 0x000fe200078ec0ff */
[----:B------:R-:W-:-:S04]  /*1270*/  FFMA.FTZ R6, R9, R8, R6 ;  /* 0x0000000809067223 */ /* 0x000fc80000010006 */
[----:B------:R-:W-:Y:S02]  /*1280*/  FFMA.FTZ R6, R11, R7, R6 ;  /* 0x000000070b067223 */ /* 0x000fe40000010006 */
[----:B------:R-:W0:Y:S01]  /*1290*/  S2R R7, SR_TID.X ;  /* 0x0000000000077919 */ /* 0x000e220000002100 */
[----:B------:R-:W1:Y:S01]  /*12a0*/  SHFL.BFLY PT, R8, R29, 0x4, 0x1f ;  /* 0x0c801f001d087f89 */ /* 0x000e6200000e0000 */
[C---:B0-----:R-:W-:Y:S02]  /*12b0*/  LEA.HI R5, P1, R7.reuse, R0, RZ, 0x1d ;  /* 0x0000000007057211 */ /* 0x041fe4000783e8ff */
[----:B------:R-:W-:Y:S01]  /*12c0*/  LOP3.LUT P0, RZ, R7, 0x7, RZ, 0xc0, !PT ;  /* 0x0000000707ff7812 */ /* 0x000fe2000780c0ff */
[----:B-1----:R-:W-:Y:S01]  /*12d0*/  FADD.FTZ R7, R29, R8 ;  /* 0x000000081d077221 */ /* 0x002fe20000010000 */
[----:B------:R-:W-:Y:S02]  /*12e0*/  LEA.HI.X.SX32 R0, R0, RZ, 0x1, P1 ;  /* 0x000000ff00007211 */ /* 0x000fe400008f0eff */
[----:B------:R-:W-:-:S04]  /*12f0*/  LEA R4, P1, R5, UR6, 0x2 ;  /* 0x0000000605047c11 */ /* 0x000fc8000f8210ff */
[----:B------:R-:W-:Y:S01]  /*1300*/  LEA.HI.X R5, R5, UR7, R0, 0x2, P1 ;  /* 0x0000000705057c11 */ /* 0x000fe200088f1400 */
[----:B------:R-:W-:Y:S01]  /*1310*/  ULDC.64 UR6, c[0x0][0x400] ;  /* 0x0001000000067ab9 */ /* 0x000fe20000000a00 */
[----:B------:R-:W0:Y:S02]  /*1320*/  SHFL.BFLY PT, R0, R7, 0x2, 0x1f ;  /* 0x0c401f0007007f89 */ /* 0x000e2400000e0000 */
[----:B0-----:R-:W-:Y:S01]  /*1330*/  FADD.FTZ R0, R7, R0 ;  /* 0x0000000007007221 */ /* 0x001fe20000010000 */
[----:B--2---:R-:W-:Y:S02]  /*1340*/  LOP3.LUT R8, R12, 0xffff0000, RZ, 0xc0, !PT ;  /* 0xffff00000c087812 */ /* 0x004fe400078ec0ff */
[----:B----4-:R-:W-:Y:S01]  /*1350*/  LOP3.LUT R9, R16, 0xffff0000, RZ, 0xc0, !PT ;  /* 0xffff000010097812 */ /* 0x010fe200078ec0ff */
[----:B------:R-:W-:Y:S01]  /*1360*/  IMAD.U32 R11, R12, 0x10000, RZ ;  /* 0x000100000c0b7824 */ /* 0x000fe200078e00ff */
[----:B------:R-:W-:-:S03]  /*1370*/  SHF.L.U32 R16, R16, 0x10, RZ ;  /* 0x0000001010107819 */ /* 0x000fc600000006ff */
[----:B------:R-:W-:Y:S01]  /*1380*/  FMUL.FTZ R8, R8, R9 ;  /* 0x0000000908087220 */ /* 0x000fe20000410000 */
[----:B------:R-:W-:-:S03]  /*1390*/  SHF.L.U32 R10, R17, 0x10, RZ ;  /* 0x00000010110a7819 */ /* 0x000fc600000006ff */
[----:B------:R-:W-:Y:S01]  /*13a0*/  FFMA.FTZ R8, R11, R16, R8 ;  /* 0x000000100b087223 */ /* 0x000fe20000010008 */
[----:B------:R-:W-:Y:S01]  /*13b0*/  IMAD.U32 R11, R13, 0x10000, RZ ;  /* 0x000100000d0b7824 */ /* 0x000fe200078e00ff */
[----:B------:R-:W0:Y:S03]  /*13c0*/  SHFL.BFLY PT, R9, R6, 0x4, 0x1f ;  /* 0x0c801f0006097f89 */ /* 0x000e2600000e0000 */
[----:B------:R-:W-:Y:S01]  /*13d0*/  FFMA.FTZ R7, R11, R10, R8 ;  /* 0x0000000a0b077223 */ /* 0x000fe20000010008 */
[----:B---3--:R-:W-:Y:S02]  /*13e0*/  LOP3.LUT R11, R20, 0xffff0000, RZ, 0xc0, !PT ;  /* 0xffff0000140b7812 */ /* 0x008fe400078ec0ff */
[----:B-----5:R-:W-:Y:S02]  /*13f0*/  LOP3.LUT R8, R24, 0xffff0000, RZ, 0xc0, !PT ;  /* 0xffff000018087812 */ /* 0x020fe400078ec0ff */
[----:B------:R-:W-:-:S02]  /*1400*/  LOP3.LUT R10, R13, 0xffff0000, RZ, 0xc0, !PT ;  /* 0xffff00000d0a7812 */ /* 0x000fc400078ec0ff */
[----:B------:R-:W-:Y:S01]  /*1410*/  LOP3.LUT R17, R17, 0xffff0000, RZ, 0xc0, !PT ;  /* 0xffff000011117812 */ /* 0x000fe200078ec0ff */
[----:B------:R-:W-:Y:S01]  /*1420*/  FMUL.FTZ R8, R8, R11 ;  /* 0x0000000b08087220 */ /* 0x000fe20000410000 */
[----:B------:R-:W-:Y:S01]  /*1430*/  SHF.L.U32 R20, R20, 0x10, RZ ;  /* 0x0000001014147819 */ /* 0x000fe200000006ff */
[----:B------:R-:W-:Y:S01]  /*1440*/  IMAD.U32 R11, R24, 0x10000, RZ ;  /* 0x00010000180b7824 */ /* 0x000fe200078e00ff */
[----:B------:R-:W-:Y:S01]  /*1450*/  SHF.L.U32 R12, R25, 0x10, RZ ;  /* 0x00000010190c7819 */ /* 0x000fe200000006ff */
[----:B------:R-:W-:Y:S01]  /*1460*/  FFMA.FTZ R7, R10, R17, R7 ;  /* 0x000000110a077223 */ /* 0x000fe20000010007 */
        /* <DEDUP_REMOVED lines=9> */
[----:B0-----:R-:W-:Y:S01]  /*1500*/  FADD.FTZ R9, R6, R9 ;  /* 0x0000000906097221 */ /* 0x001fe20000010000 */
[----:B------:R-:W-:Y:S01]  /*1510*/  LOP3.LUT R13, R18, 0xffff0000, RZ, 0xc0, !PT ;  /* 0xffff0000120d7812 */ /* 0x000fe200078ec0ff */
[----:B------:R-:W-:Y:S01]  /*1520*/  FFMA.FTZ R12, R25, R21, R12 ;  /* 0x00000015190c7223 */ /* 0x000fe2000001000c */
[----:B------:R-:W-:Y:S01]  /*1530*/  SHF.L.U32 R8, R22, 0x10, RZ ;  /* 0x0000001016087819 */ /* 0x000fe200000006ff */
[----:B------:R-:W0:Y:S01]  /*1540*/  @!P0 LDC R24, c[0x0][0x384] ;  /* 0x0000e100ff188b82 */ /* 0x000e220000000800 */
[----:B------:R-:W-:Y:S01]  /*1550*/  SHF.L.U32 R17, R26, 0x10, RZ ;  /* 0x000000101a117819 */ /* 0x000fe200000006ff */
[----:B------:R-:W-:Y:S01]  /*1560*/  FFMA.FTZ R7, R14, R13, R7 ;  /* 0x0000000d0e077223 */ /* 0x000fe20000010007 */
[----:B------:R-:W-:-:S02]  /*1570*/  LOP3.LUT R22, R22, 0xffff0000, RZ, 0xc0, !PT ;  /* 0xffff000016167812 */ /* 0x000fc400078ec0ff */
[----:B------:R-:W-:Y:S01]  /*1580*/  LOP3.LUT R13, R26, 0xffff0000, RZ, 0xc0, !PT ;  /* 0xffff00001a0d7812 */ /* 0x000fe200078ec0ff */
[----:B------:R-:W-:Y:S01]  /*1590*/  FFMA.FTZ R12, R17, R8, R12 ;  /* 0x00000008110c7223 */ /* 0x000fe2000001000c */
[----:B------:R-:W-:Y:S01]  /*15a0*/  SHF.L.U32 R17, R27, 0x10, RZ ;  /* 0x000000101b117819 */ /* 0x000fe200000006ff */
[----:B------:R-:W-:Y:S01]  /*15b0*/  IMAD.U32 R14, R23, 0x10000, RZ ;  /* 0x00010000170e7824 */ /* 0x000fe200078e00ff */
[----:B------:R-:W-:Y:S01]  /*15c0*/  SHF.L.U32 R6, R15, 0x10, RZ ;  /* 0x000000100f067819 */ /* 0x000fe200000006ff */
[----:B------:R-:W-:Y:S01]  /*15d0*/  FFMA.FTZ R12, R13, R22, R12 ;  /* 0x000000160d0c7223 */ /* 0x000fe2000001000c */
[----:B------:R-:W-:Y:S01]  /*15e0*/  IMAD.U32 R11, R19, 0x10000, RZ ;  /* 0x00010000130b7824 */ /* 0x000fe200078e00ff */
[----:B------:R-:W-:Y:S02]  /*15f0*/  LOP3.LUT R23, R23, 0xffff0000, RZ, 0xc0, !PT ;  /* 0xffff000017177812 */ /* 0x000fe400078ec0ff */
[----:B------:R-:W-:Y:S01]  /*1600*/  LOP3.LUT R27, R27, 0xffff0000, RZ, 0xc0, !PT ;  /* 0xffff00001b1b7812 */ /* 0x000fe200078ec0ff */
[----:B------:R-:W-:Y:S01]  /*1610*/  FFMA.FTZ R12, R17, R14, R12 ;  /* 0x0000000e110c7223 */ /* 0x000fe2000001000c */
[----:B------:R-:W-:Y:S01]  /*1620*/  LOP3.LUT R15, R15, 0xffff0000, RZ, 0xc0, !PT ;  /* 0xffff00000f0f7812 */ /* 0x000fe200078ec0ff */
[----:B------:R-:W-:Y:S01]  /*1630*/  FFMA.FTZ R6, R6, R11, R7 ;  /* 0x0000000b06067223 */ /* 0x000fe20000010007 */
[----:B------:R-:W-:Y:S01]  /*1640*/  LOP3.LUT R10, R19, 0xffff0000, RZ, 0xc0, !PT ;  /* 0xffff0000130a7812 */ /* 0x000fe200078ec0ff */
[----:B------:R-:W-:Y:S01]  /*1650*/  FFMA.FTZ R12, R27, R23, R12 ;  /* 0x000000171b0c7223 */ /* 0x000fe2000001000c */
[----:B------:R-:W1:Y:S01]  /*1660*/  SHFL.BFLY PT, R8, R9, 0x2, 0x1f ;  /* 0x0c401f0009087f89 */ /* 0x000e6200000e0000 */
[----:B------:R-:W2:Y:S02]  /*1670*/  @!P0 LDC R23, c[0x0][0x384] ;  /* 0x0000e100ff178b82 */ /* 0x000ea40000000800 */
[----:B------:R-:W-:Y:S01]  /*1680*/  FFMA.FTZ R6, R15, R10, R6 ;  /* 0x0000000a0f067223 */ /* 0x000fe20000010006 */
[----:B------:R-:W3:Y:S04]  /*1690*/  SHFL.BFLY PT, R11, R12, 0x4, 0x1f ;  /* 0x0c801f000c0b7f89 */ /* 0x000ee800000e0000 */
[----:B------:R-:W4:Y:S01]  /*16a0*/  SHFL.BFLY PT, R7, R6, 0x4, 0x1f ;  /* 0x0c801f0006077f89 */ /* 0x000f2200000e0000 */
[----:B-1----:R-:W-:Y:S01]  /*16b0*/  FADD.FTZ R17, R9, R8 ;  /* 0x0000000809117221 */ /* 0x002fe20000010000 */
[----:B---3--:R-:W-:Y:S01]  /*16c0*/  FADD.FTZ R11, R12, R11 ;  /* 0x0000000b0c0b7221 */ /* 0x008fe20000010000 */
[----:B----4-:R-:W-:-:S04]  /*16d0*/  FADD.FTZ R8, R6, R7 ;  /* 0x0000000706087221 */ /* 0x010fc80000010000 */
[----:B------:R-:W1:Y:S04]  /*16e0*/  SHFL.BFLY PT, R10, R11, 0x2, 0x1f ;  /* 0x0c401f000b0a7f89 */ /* 0x000e6800000e0000 */
[----:B------:R-:W3:Y:S04]  /*16f0*/  SHFL.BFLY PT, R9, R8, 0x2, 0x1f ;  /* 0x0c401f0008097f89 */ /* 0x000ee800000e0000 */
[----:B------:R-:W4:Y:S01]  /*1700*/  SHFL.BFLY PT, R13, R0, 0x1, 0x1f ;  /* 0x0c201f00000d7f89 */ /* 0x000f2200000e0000 */
[----:B------:R-:W-:Y:S01]  /*1710*/  LEA R6, P1, R3, UR6, 0x2 ;  /* 0x0000000603067c11 */ /* 0x000fe2000f8210ff */
[----:B------:R-:W-:Y:S01]  /*1720*/  ULDC UR6, c[0x0][0x384] ;  /* 0x0000e10000067ab9 */ /* 0x000fe20000000800 */
[----:B------:R-:W-:-:S02]  /*1730*/  SHF.L.U32 R15, R2, 0x2, RZ ;  /* 0x00000002020f7819 */ /* 0x000fc400000006ff */
[----:B------:R-:W-:Y:S01]  /*1740*/  LEA.HI.X R7, R3, UR7, R28, 0x2, P1 ;  /* 0x0000000703077c11 */ /* 0x000fe200088f141c */
[----:B------:R-:W5:Y:S02]  /*1750*/  SHFL.BFLY PT, R20, R17, 0x1, 0x1f ;  /* 0x0c201f0011147f89 */ /* 0x000f6400000e0000 */
[----:B------:R-:W-:-:S04]  /*1760*/  IMAD.WIDE R14, R15, 0x10, R6 ;  /* 0x000000100f0e7825 */ /* 0x000fc800078e0206 */
[----:B-1----:R-:W-:Y:S01]  /*1770*/  FADD.FTZ R19, R11, R10 ;  /* 0x0000000a0b137221 */ /* 0x002fe20000010000 */
[----:B---3--:R-:W-:-:S04]  /*1780*/  FADD.FTZ R21, R8, R9 ;  /* 0x0000000908157221 */ /* 0x008fc80000010000 */
[----:B------:R-:W1:Y:S04]  /*1790*/  SHFL.BFLY PT, R16, R19, 0x1, 0x1f ;  /* 0x0c201f0013107f89 */ /* 0x000e6800000e0000 */
[----:B------:R-:W3:Y:S01]  /*17a0*/  SHFL.BFLY PT, R22, R21, 0x1, 0x1f ;  /* 0x0c201f0015167f89 */ /* 0x000ee200000e0000 */
[----:B----4-:R-:W-:Y:S01]  /*17b0*/  @!P0 FADD.FTZ R18, R0, R13 ;  /* 0x0000000d00128221 */ /* 0x010fe20000010000 */
[----:B------:R-:W-:-:S04]  /*17c0*/  IMAD.WIDE R12, R2, 0x40, R14 ;  /* 0x00000040020c7825 */ /* 0x000fc800078e020e */
[----:B------:R-:W-:-:S04]  /*17d0*/  IMAD.WIDE R10, R2, 0x40, R12 ;  /* 0x00000040020a7825 */ /* 0x000fc800078e020c */
[----:B-----5:R-:W-:Y:S01]  /*17e0*/  @!P0 FADD.FTZ R0, R17, R20 ;  /* 0x0000001411008221 */ /* 0x020fe20000010000 */
[----:B------:R-:W-:-:S04]  /*17f0*/  IMAD.WIDE R8, R2, 0x40, R10 ;  /* 0x0000004002087825 */ /* 0x000fc800078e020a */
[----:B--2---:R-:W-:Y:S01]  /*1800*/  @!P0 FMUL.FTZ R23, R0, R23 ;  /* 0x0000001700178220 */ /* 0x004fe20000410000 */
[----:B-1----:R-:W-:Y:S01]  /*1810*/  FADD.FTZ R20, R19, R16 ;  /* 0x0000001013147221 */ /* 0x002fe20000010000 */
[----:B------:R-:W-:-:S04]  /*1820*/  IMAD.WIDE R16, R2, 0x40, R8 ;  /* 0x0000004002107825 */ /* 0x000fc800078e0208 */
[----:B---3--:R-:W-:Y:S01]  /*1830*/  @!P0 FADD.FTZ R3, R21, R22 ;  /* 0x0000001615038221 */ /* 0x008fe20000010000 */
[----:B------:R-:W-:Y:S01]  /*1840*/  @!P0 FMUL.FTZ R21, R18, UR6 ;  /* 0x0000000612158c20 */ /* 0x000fe20008410000 */
[----:B------:R-:W-:Y:S02]  /*1850*/  FMUL.FTZ R27, R20, UR6 ;  /* 0x00000006141b7c20 */ /* 0x000fe40008410000 */
[----:B0-----:R-:W-:Y:S01]  /*1860*/  @!P0 FMUL.FTZ R25, R3, R24 ;  /* 0x0000001803198220 */ /* 0x001fe20000410000 */
[C---:B------:R-:W-:Y:S01]  /*1870*/  IMAD.WIDE R18, R2.reuse, 0x40, R16 ;  /* 0x0000004002127825 */ /* 0x040fe200078e0210 */
[----:B------:R-:W-:Y:S04]  /*1880*/  @!P0 STG.E desc[UR4][R4.64], R21 ;  /* 0x0000001504008986 */ /* 0x000fe8000c101904 */
[----:B------:R-:W-:Y:S01]  /*1890*/  @!P0 STG.E desc[UR4][R4.64+0x180], R27 ;  /* 0x0001801b04008986 */ /* 0x000fe2000c101904 */
[----:B------:R-:W-:-:S03]  /*18a0*/  IMAD.WIDE R2, R2, 0x40, R18 ;  /* 0x0000004002027825 */ /* 0x000fc600078e0212 */
[----:B------:R-:W-:Y:S04]  /*18b0*/  @!P0 STG.E desc[UR4][R4.64+0x80], R23 ;  /* 0x0000801704008986 */ /* 0x000fe8000c101904 */
[----:B------:R-:W-:Y:S04]  /*18c0*/  @!P0 STG.E desc[UR4][R4.64+0x100], R25 ;  /* 0x0001001904008986 */ /* 0x000fe8000c101904 */
[----:B------:R-:W-:Y:S04]  /*18d0*/  STG.E.128 desc[UR4][R6.64], RZ ;  /* 0x000000ff06007986 */ /* 0x000fe8000c101d04 */
[----:B------:R-:W-:Y:S04]  /*18e0*/  STG.E.128 desc[UR4][R14.64], RZ ;  /* 0x000000ff0e007986 */ /* 0x000fe8000c101d04 */
[----:B------:R-:W-:Y:S04]  /*18f0*/  STG.E.128 desc[UR4][R12.64], RZ ;  /* 0x000000ff0c007986 */ /* 0x000fe8000c101d04 */
[----:B------:R-:W-:Y:S04]  /*1900*/  STG.E.128 desc[UR4][R10.64], RZ ;  /* 0x000000ff0a007986 */ /* 0x000fe8000c101d04 */
[----:B------:R-:W-:Y:S04]  /*1910*/  STG.E.128 desc[UR4][R8.64], RZ ;  /* 0x000000ff08007986 */ /* 0x000fe8000c101d04 */
[----:B------:R-:W-:Y:S04]  /*1920*/  STG.E.128 desc[UR4][R16.64], RZ ;  /* 0x000000ff10007986 */ /* 0x000fe8000c101d04 */
[----:B------:R-:W-:Y:S04]  /*1930*/  STG.E.128 desc[UR4][R18.64], RZ ;  /* 0x000000ff12007986 */ /* 0x000fe8000c101d04 */
[----:B------:R-:W-:Y:S01]  /*1940*/  STG.E.128 desc[UR4][R2.64], RZ ;  /* 0x000000ff02007986 */ /* 0x000fe2000c101d04 */
[----:B------:R-:W-:Y:S05]  /*1950*/  EXIT ;  /* 0x000000000000794d */ /* 0x000fea0003800000 */
.L_x_1254:
        /* <DEDUP_REMOVED lines=10> */
.L_x_1284:


//--------------------- .nv.shared._ZN5flash44flash_bwd_dq_dk_dv_loop_seqk_parallel_kernelI23Flash_bwd_kernel_traitsILi64ELi64ELi128ELi8ELi2ELi4ELi4ELb1ELb0EN7cutlass10bfloat16_tE19Flash_kernel_traitsILi64ELi64ELi128ELi8ES3_EELb0ELb1ELb0ELb0ELb0ELb0ELb0EEEvNS_16Flash_bwd_paramsE --------------------------
	.section	.nv.shared._ZN5flash44flash_bwd_dq_dk_dv_loop_seqk_parallel_kernelI23Flash_bwd_kernel_traitsILi64ELi64ELi128ELi8ELi2ELi4ELi4ELb1ELb0EN7cutlass10bfloat16_tE19Flash_kernel_traitsILi64ELi64ELi128ELi8ES3_EELb0ELb1ELb0ELb0ELb0ELb0ELb0EEEvNS_16Flash_bwd_paramsE,"aw",@nobits
	.sectionflags	@""
	.align	16
	.zero		1024


//--------------------- .nv.shared.reserved.0     --------------------------
	.section	.nv.shared.reserved.0,"aw",@nobits
	.weak		__nv_reservedSMEM_offset_0_alias
	.size		__nv_reservedSMEM_offset_0_alias, 0, 0
	.other		__nv_reservedSMEM_offset_0_alias,@"STO_CUDA_RESERVED_SHARED STV_DEFAULT"
__nv_reservedSMEM_offset_0_alias:
	.zero		0


//--------------------- .nv.global                --------------------------
	.section	.nv.global,"aw",@nobits
.nv.global:
	.type		_ZN72_INTERNAL_926edd0b_36_flash_bwd_hdim64_bf16_causal_sm80_cu_21e1f8cb_30724cute1_E,@object
	.size		_ZN72_INTERNAL_926edd0b_36_flash_bwd_hdim64_bf16_causal_sm80_cu_21e1f8cb_30724cute1_E,(_ZN72_INTERNAL_926edd0b_36_flash_bwd_hdim64_bf16_causal_sm80_cu_21e1f8cb_30724cuda3std3__45__cpo6cbeginE - _ZN72_INTERNAL_926edd0b_36_flash_bwd_hdim64_bf16_causal_sm80_cu_21e1f8cb_30724cute1_E)
_ZN72_INTERNAL_926edd0b_36_flash_bwd_hdim64_bf16_causal_sm80_cu_21e1f8cb_30724cute1_E:
	.zero		1
	.type		_ZN72_INTERNAL_926edd0b_36_flash_bwd_hdim64_bf16_causal_sm80_cu_21e1f8cb_30724cuda3std3__45__cpo6cbeginE,@object
	.size		_ZN72_INTERNAL_926edd0b_36_flash_bwd_hdim64_bf16_causal_sm80_cu_21e1f8cb_30724cuda3std3__45__cpo6cbeginE,(_ZN72_INTERNAL_926edd0b_36_flash_bwd_hdim64_bf16_causal_sm80_cu_21e1f8cb_30724cuda3std3__48in_placeE - _ZN72_INTERNAL_926edd0b_36_flash_bwd_hdim64_bf16_causal_sm80_cu_21e1f8cb_30724cuda3std3__45__cpo6cbeginE)
_ZN72_INTERNAL_926edd0b_36_flash_bwd_hdim64_bf16_causal_sm80_cu_21e1f8cb_30724cuda3std3__45__cpo6cbeginE:
	.zero		1
	.type		_ZN72_INTERNAL_926edd0b_36_flash_bwd_hdim64_bf16_causal_sm80_cu_21e1f8cb_30724cuda3std3__48in_placeE,@object
	.size		_ZN72_INTERNAL_926edd0b_36_flash_bwd_hdim64_bf16_causal_sm80_cu_21e1f8cb_30724cuda3std3__48in_placeE,(_ZN72_INTERNAL_926edd0b_36_flash_bwd_hdim64_bf16_causal_sm80_cu_21e1f8cb_30724cuda3std6ranges3__45__cpo9iter_moveE - _ZN72_INTERNAL_926edd0b_36_flash_bwd_hdim64_bf16_causal_sm80_cu_21e1f8cb_30724cuda3std3__48in_placeE)
_ZN72_INTERNAL_926edd0b_36_flash_bwd_hdim64_bf16_causal_sm80_cu_21e1f8cb_30724cuda3std3__48in_placeE:
	.zero		1
	.type		_ZN72_INTERNAL_926edd0b_36_flash_bwd_hdim64_bf16_causal_sm80_cu_21e1f8cb_30724cuda3std6ranges3__45__cpo9iter_moveE,@object
	.size		_ZN72_INTERNAL_926edd0b_36_flash_bwd_hdim64_bf16_causal_sm80_cu_21e1f8cb_30724cuda3std6ranges3__45__cpo9iter_moveE,(_ZN72_INTERNAL_926edd0b_36_flash_bwd_hdim64_bf16_causal_sm80_cu_21e1f8cb_30724cuda3std3__45__cpo5beginE - _ZN72_INTERNAL_926edd0b_36_flash_bwd_hdim64_bf16_causal_sm80_cu_21e1f8cb_30724cuda3std6ranges3__45__cpo9iter_moveE)
_ZN72_INTERNAL_926edd0b_36_flash_bwd_hdim64_bf16_causal_sm80_cu_21e1f8cb_30724cuda3std6ranges3__45__cpo9iter_moveE:
	.zero		1
	.type		_ZN72_INTERNAL_926edd0b_36_flash_bwd_hdim64_bf16_causal_sm80_cu_21e1f8cb_30724cuda3std3__45__cpo5beginE,@object
	.size		_ZN72_INTERNAL_926edd0b_36_flash_bwd_hdim64_bf16_causal_sm80_cu_21e1f8cb_30724cuda3std3__45__cpo5beginE,(_ZN72_INTERNAL_926edd0b_36_flash_bwd_hdim64_bf16_causal_sm80_cu_21e1f8cb_30724cuda3std3__474_GLOBAL__N__926edd0b_36_flash_bwd_hdim64_bf16_causal_sm80_cu_21e1f8cb_30726ignoreE - _ZN72_INTERNAL_926edd0b_36_flash_bwd_hdim64_bf16_causal_sm80_cu_21e1f8cb_30724cuda3std3__45__cpo5beginE)
_ZN72_INTERNAL_926edd0b_36_flash_bwd_hdim64_bf16_causal_sm80_cu_21e1f8cb_30724cuda3std3__45__cpo5beginE:
	.zero		1
	.type		_ZN72_INTERNAL_926edd0b_36_flash_bwd_hdim64_bf16_causal_sm80_cu_21e1f8cb_30724cuda3std3__474_GLOBAL__N__926edd0b_36_flash_bwd_hdim64_bf16_causal_sm80_cu_21e1f8cb_30726ignoreE,@object
	.size		_ZN72_INTERNAL_926edd0b_36_flash_bwd_hdim64_bf16_causal_sm80_cu_21e1f8cb_30724cuda3std3__474_GLOBAL__N__926edd0b_36_flash_bwd_hdim64_bf16_causal_sm80_cu_21e1f8cb_30726ignoreE,(_ZN72_INTERNAL_926edd0b_36_flash_bwd_hdim64_bf16_causal_sm80_cu_21e1f8cb_30724cute7productE - _ZN72_INTERNAL_926edd0b_36_flash_bwd_hdim64_bf16_causal_sm80_cu_21e1f8cb_30724cuda3std3__474_GLOBAL__N__926edd0b_36_flash_bwd_hdim64_bf16_causal_sm80_cu_21e1f8cb_30726ignoreE)
_ZN72_INTERNAL_926edd0b_36_flash_bwd_hdim64_bf16_causal_sm80_cu_21e1f8cb_30724cuda3std3__474_GLOBAL__N__926edd0b_36_flash_bwd_hdim64_bf16_causal_sm80_cu_21e1f8cb_30726ignoreE:
	.zero		1
	.type		_ZN72_INTERNAL_926edd0b_36_flash_bwd_hdim64_bf16_causal_sm80_cu_21e1f8cb_30724cute7productE,@object
	.size		_ZN72_INTERNAL_926edd0b_36_flash_bwd_hdim64_bf16_causal_sm80_cu_21e1f8cb_30724cute7productE,(_ZN72_INTERNAL_926edd0b_36_flash_bwd_hdim64_bf16_causal_sm80_cu_21e1f8cb_30724cuda3std3__45__cpo3endE - _ZN72_INTERNAL_926edd0b_36_flash_bwd_hdim64_bf16_causal_sm80_cu_21e1f8cb_30724cute7productE)
_ZN72_INTERNAL_926edd0b_36_flash_bwd_hdim64_bf16_causal_sm80_cu_21e1f8cb_30724cute7productE:
	.zero		1
	.type		_ZN72_INTERNAL_926edd0b_36_flash_bwd_hdim64_bf16_causal_sm80_cu_21e1f8cb_30724cuda3std3__45__cpo3endE,@object
	.size		_ZN72_INTERNAL_926edd0b_36_flash_bwd_hdim64_bf16_causal_sm80_cu_21e1f8cb_30724cuda3std3__45__cpo3endE,(_ZN72_INTERNAL_926edd0b_36_flash_bwd_hdim64_bf16_causal_sm80_cu_21e1f8cb_30724cuda3std3__419piecewise_constructE - _ZN72_INTERNAL_926edd0b_36_flash_bwd_hdim64_bf16_causal_sm80_cu_21e1f8cb_30724cuda3std3__45__cpo3endE)
_ZN72_INTERNAL_926edd0b_36_flash_bwd_hdim64_bf16_causal_sm80_cu_21e1f8cb_30724cuda3std3__45__cpo3endE:
	.zero		1
	.type		_ZN72_INTERNAL_926edd0b_36_flash_bwd_hdim64_bf16_causal_sm80_cu_21e1f8cb_30724cuda3std3__419piecewise_constructE,@object
	.size		_ZN72_INTERNAL_926edd0b_36_flash_bwd_hdim64_bf16_causal_sm80_cu_21e1f8cb_30724cuda3std3__419piecewise_constructE,(_ZN72_INTERNAL_926edd0b_36_flash_bwd_hdim64_bf16_causal_sm80_cu_21e1f8cb_30724cuda3std3__45__cpo4cendE - _ZN72_INTERNAL_926edd0b_36_flash_bwd_hdim64_bf16_causal_sm80_cu_21e1f8cb_30724cuda3std3__419piecewise_constructE)
_ZN72_INTERNAL_926edd0b_36_flash_bwd_hdim64_bf16_causal_sm80_cu_21e1f8cb_30724cuda3std3__419piecewise_constructE:
	.zero		1
	.type		_ZN72_INTERNAL_926edd0b_36_flash_bwd_hdim64_bf16_causal_sm80_cu_21e1f8cb_30724cuda3std3__45__cpo4cendE,@object
	.size		_ZN72_INTERNAL_926edd0b_36_flash_bwd_hdim64_bf16_causal_sm80_cu_21e1f8cb_30724cuda3std3__45__cpo4cendE,(_ZN72_INTERNAL_926edd0b_36_flash_bwd_hdim64_bf16_causal_sm80_cu_21e1f8cb_30724cuda3std6ranges3__45__cpo4swapE - _ZN72_INTERNAL_926edd0b_36_flash_bwd_hdim64_bf16_causal_sm80_cu_21e1f8cb_30724cuda3std3__45__cpo4cendE)
_ZN72_INTERNAL_926edd0b_36_flash_bwd_hdim64_bf16_causal_sm80_cu_21e1f8cb_30724cuda3std3__45__cpo4cendE:
	.zero		1
	.type		_ZN72_INTERNAL_926edd0b_36_flash_bwd_hdim64_bf16_causal_sm80_cu_21e1f8cb_30724cuda3std6ranges3__45__cpo4swapE,@object
	.size		_ZN72_INTERNAL_926edd0b_36_flash_bwd_hdim64_bf16_causal_sm80_cu_21e1f8cb_30724cuda3std6ranges3__45__cpo4swapE,(.L_7 - _ZN72_INTERNAL_926edd0b_36_flash_bwd_hdim64_bf16_causal_sm80_cu_21e1f8cb_30724cuda3std6ranges3__45__cpo4swapE)
_ZN72_INTERNAL_926edd0b_36_flash_bwd_hdim64_bf16_causal_sm80_cu_21e1f8cb_30724cuda3std6ranges3__45__cpo4swapE:
	.zero		1
.L_7:


//--------------------- .nv.shared._ZN5flash44flash_bwd_dq_dk_dv_loop_seqk_parallel_kernelI23Flash_bwd_kernel_traitsILi64ELi64ELi128ELi8ELi2ELi4ELi4ELb1ELb0EN7cutlass10bfloat16_tE19Flash_kernel_traitsILi64ELi64ELi128ELi8ES3_EELb0ELb1ELb0ELb0ELb1ELb1ELb0EEEvNS_16Flash_bwd_paramsE --------------------------
	.section	.nv.shared._ZN5flash44flash_bwd_dq_dk_dv_loop_seqk_parallel_kernelI23Flash_bwd_kernel_traitsILi64ELi64ELi128ELi8ELi2ELi4ELi4ELb1ELb0EN7cutlass10bfloat16_tE19Flash_kernel_traitsILi64ELi64ELi128ELi8ES3_EELb0ELb1ELb0ELb0ELb1ELb1ELb0EEEvNS_16Flash_bwd_paramsE,"aw",@nobits
	.sectionflags	@""
	.align	16
	.zero		1024


//--------------------- .nv.shared._ZN5flash44flash_bwd_dq_dk_dv_loop_seqk_parallel_kernelI23Flash_bwd_kernel_traitsILi64ELi64ELi128ELi8ELi2ELi4ELi4ELb1ELb0EN7cutlass10bfloat16_tE19Flash_kernel_traitsILi64ELi64ELi128ELi8ES3_EELb0ELb1ELb0ELb0ELb0ELb1ELb0EEEvNS_16Flash_bwd_paramsE --------------------------
	.section	.nv.shared._ZN5flash44flash_bwd_dq_dk_dv_loop_seqk_parallel_kernelI23Flash_bwd_kernel_traitsILi64ELi64ELi128ELi8ELi2ELi4ELi4ELb1ELb0EN7cutlass10bfloat16_tE19Flash_kernel_traitsILi64ELi64ELi128ELi8ES3_EELb0ELb1ELb0ELb0ELb0ELb1ELb0EEEvNS_16Flash_bwd_paramsE,"aw",@nobits
	.sectionflags	@""
	.align	16
	.zero		1024


//--------------------- .nv.shared._ZN5flash44flash_bwd_dq_dk_dv_loop_seqk_parallel_kernelI23Flash_bwd_kernel_traitsILi64ELi64ELi128ELi8ELi2ELi4ELi4ELb1ELb0EN7cutlass10bfloat16_tE19Flash_kernel_traitsILi64ELi64ELi128ELi8ES3_EELb0ELb1ELb0ELb1ELb0ELb0ELb0EEEvNS_16Flash_bwd_paramsE --------------------------
	.section	.nv.shared._ZN5flash44flash_bwd_dq_dk_dv_loop_seqk_parallel_kernelI23Flash_bwd_kernel_traitsILi64ELi64ELi128ELi8ELi2ELi4ELi4ELb1ELb0EN7cutlass10bfloat16_tE19Flash_kernel_traitsILi64ELi64ELi128ELi8ES3_EELb0ELb1ELb0ELb1ELb0ELb0ELb0EEEvNS_16Flash_bwd_paramsE,"aw",@nobits
	.sectionflags	@""
	.align	16
	.zero		1024


//--------------------- .nv.shared._ZN5flash44flash_bwd_dq_dk_dv_loop_seqk_parallel_kernelI23Flash_bwd_kernel_traitsILi64ELi128ELi128ELi8ELi4ELi4ELi4ELb0ELb0EN7cutlass10bfloat16_tE19Flash_kernel_traitsILi64ELi128ELi128ELi8ES3_EELb0ELb1ELb0ELb0ELb0ELb0ELb0EEEvNS_16Flash_bwd_paramsE --------------------------
	.section	.nv.shared._ZN5flash44flash_bwd_dq_dk_dv_loop_seqk_parallel_kernelI23Flash_bwd_kernel_traitsILi64ELi128ELi128ELi8ELi4ELi4ELi4ELb0ELb0EN7cutlass10bfloat16_tE19Flash_kernel_traitsILi64ELi128ELi128ELi8ES3_EELb0ELb1ELb0ELb0ELb0ELb0ELb0EEEvNS_16Flash_bwd_paramsE,"aw",@nobits
	.sectionflags	@""
	.align	16
	.zero		1024


//--------------------- .nv.shared._ZN5flash44flash_bwd_dq_dk_dv_loop_seqk_parallel_kernelI23Flash_bwd_kernel_traitsILi64ELi128ELi128ELi8ELi4ELi4ELi4ELb0ELb0EN7cutlass10bfloat16_tE19Flash_kernel_traitsILi64ELi128ELi128ELi8ES3_EELb0ELb1ELb0ELb0ELb1ELb1ELb0EEEvNS_16Flash_bwd_paramsE --------------------------
	.section	.nv.shared._ZN5flash44flash_bwd_dq_dk_dv_loop_seqk_parallel_kernelI23Flash_bwd_kernel_traitsILi64ELi128ELi128ELi8ELi4ELi4ELi4ELb0ELb0EN7cutlass10bfloat16_tE19Flash_kernel_traitsILi64ELi128ELi128ELi8ES3_EELb0ELb1ELb0ELb0ELb1ELb1ELb0EEEvNS_16Flash_bwd_paramsE,"aw",@nobits
	.sectionflags	@""
	.align	16
	.zero		1024


//--------------------- .nv.shared._ZN5flash44flash_bwd_dq_dk_dv_loop_seqk_parallel_kernelI23Flash_bwd_kernel_traitsILi64ELi128ELi128ELi8ELi4ELi4ELi4ELb0ELb0EN7cutlass10bfloat16_tE19Flash_kernel_traitsILi64ELi128ELi128ELi8ES3_EELb0ELb1ELb0ELb0ELb0ELb1ELb0EEEvNS_16Flash_bwd_paramsE --------------------------
	.section	.nv.shared._ZN5flash44flash_bwd_dq_dk_dv_loop_seqk_parallel_kernelI23Flash_bwd_kernel_traitsILi64ELi128ELi128ELi8ELi4ELi4ELi4ELb0ELb0EN7cutlass10bfloat16_tE19Flash_kernel_traitsILi64ELi128ELi128ELi8ES3_EELb0ELb1ELb0ELb0ELb0ELb1ELb0EEEvNS_16Flash_bwd_paramsE,"aw",@nobits
	.sectionflags	@""
	.align	16
	.zero		1024


//--------------------- .nv.shared._ZN5flash44flash_bwd_dq_dk_dv_loop_seqk_parallel_kernelI23Flash_bwd_kernel_traitsILi64ELi128ELi128ELi8ELi4ELi4ELi4ELb0ELb0EN7cutlass10bfloat16_tE19Flash_kernel_traitsILi64ELi128ELi128ELi8ES3_EELb0ELb1ELb0ELb1ELb0ELb0ELb0EEEvNS_16Flash_bwd_paramsE --------------------------
	.section	.nv.shared._ZN5flash44flash_bwd_dq_dk_dv_loop_seqk_parallel_kernelI23Flash_bwd_kernel_traitsILi64ELi128ELi128ELi8ELi4ELi4ELi4ELb0ELb0EN7cutlass10bfloat16_tE19Flash_kernel_traitsILi64ELi128ELi128ELi8ES3_EELb0ELb1ELb0ELb1ELb0ELb0ELb0EEEvNS_16Flash_bwd_paramsE,"aw",@nobits
	.sectionflags	@""
	.align	16
	.zero		1024


//--------------------- .nv.shared._ZN5flash27flash_bwd_convert_dq_kernelI23Flash_bwd_kernel_traitsILi64ELi64ELi128ELi8ELi2ELi4ELi4ELb1ELb0EN7cutlass10bfloat16_tE19Flash_kernel_traitsILi64ELi64ELi128ELi8ES3_EEEEvNS_16Flash_bwd_paramsEi --------------------------
	.section	.nv.shared._ZN5flash27flash_bwd_convert_dq_kernelI23Flash_bwd_kernel_traitsILi64ELi64ELi128ELi8ELi2ELi4ELi4ELb1ELb0EN7cutlass10bfloat16_tE19Flash_kernel_traitsILi64ELi64ELi128ELi8ES3_EEEEvNS_16Flash_bwd_paramsEi,"aw",@nobits
	.sectionflags	@""
	.align	16
	.zero		1024


//--------------------- .nv.shared._ZN5flash44flash_bwd_dq_dk_dv_loop_seqk_parallel_kernelI23Flash_bwd_kernel_traitsILi64ELi64ELi128ELi8ELi2ELi4ELi4ELb1ELb0EN7cutlass10bfloat16_tE19Flash_kernel_traitsILi64ELi64ELi128ELi8ES3_EELb1ELb1ELb0ELb0ELb0ELb0ELb0EEEvNS_16Flash_bwd_paramsE --------------------------
	.section	.nv.shared._ZN5flash44flash_bwd_dq_dk_dv_loop_seqk_parallel_kernelI23Flash_bwd_kernel_traitsILi64ELi64ELi128ELi8ELi2ELi4ELi4ELb1ELb0EN7cutlass10bfloat16_tE19Flash_kernel_traitsILi64ELi64ELi128ELi8ES3_EELb1ELb1ELb0ELb0ELb0ELb0ELb0EEEvNS_16Flash_bwd_paramsE,"aw",@nobits
	.sectionflags	@""
	.align	16
	.zero		1024


//--------------------- .nv.shared._ZN5flash44flash_bwd_dq_dk_dv_loop_seqk_parallel_kernelI23Flash_bwd_kernel_traitsILi64ELi64ELi128ELi8ELi2ELi4ELi4ELb1ELb0EN7cutlass10bfloat16_tE19Flash_kernel_traitsILi64ELi64ELi128ELi8ES3_EELb0ELb1ELb0ELb0ELb0ELb0ELb1EEEvNS_16Flash_bwd_paramsE --------------------------
	.section	.nv.shared._ZN5flash44flash_bwd_dq_dk_dv_loop_seqk_parallel_kernelI23Flash_bwd_kernel_traitsILi64ELi64ELi128ELi8ELi2ELi4ELi4ELb1ELb0EN7cutlass10bfloat16_tE19Flash_kernel_traitsILi64ELi64ELi128ELi8ES3_EELb0ELb1ELb0ELb0ELb0ELb0ELb1EEEvNS_16Flash_bwd_paramsE,"aw",@nobits
	.sectionflags	@""
	.align	16
	.zero		1024


//--------------------- .nv.shared._ZN5flash44flash_bwd_dq_dk_dv_loop_seqk_parallel_kernelI23Flash_bwd_kernel_traitsILi64ELi64ELi128ELi8ELi2ELi4ELi4ELb1ELb0EN7cutlass10bfloat16_tE19Flash_kernel_traitsILi64ELi64ELi128ELi8ES3_EELb1ELb1ELb0ELb0ELb1ELb1ELb0EEEvNS_16Flash_bwd_paramsE --------------------------
	.section	.nv.shared._ZN5flash44flash_bwd_dq_dk_dv_loop_seqk_parallel_kernelI23Flash_bwd_kernel_traitsILi64ELi64ELi128ELi8ELi2ELi4ELi4ELb1ELb0EN7cutlass10bfloat16_tE19Flash_kernel_traitsILi64ELi64ELi128ELi8ES3_EELb1ELb1ELb0ELb0ELb1ELb1ELb0EEEvNS_16Flash_bwd_paramsE,"aw",@nobits
	.sectionflags	@""
	.align	16
	.zero		1024


//--------------------- .nv.shared._ZN5flash44flash_bwd_dq_dk_dv_loop_seqk_parallel_kernelI23Flash_bwd_kernel_traitsILi64ELi64ELi128ELi8ELi2ELi4ELi4ELb1ELb0EN7cutlass10bfloat16_tE19Flash_kernel_traitsILi64ELi64ELi128ELi8ES3_EELb0ELb1ELb0ELb0ELb1ELb1ELb1EEEvNS_16Flash_bwd_paramsE --------------------------
	.section	.nv.shared._ZN5flash44flash_bwd_dq_dk_dv_loop_seqk_parallel_kernelI23Flash_bwd_kernel_traitsILi64ELi64ELi128ELi8ELi2ELi4ELi4ELb1ELb0EN7cutlass10bfloat16_tE19Flash_kernel_traitsILi64ELi64ELi128ELi8ES3_EELb0ELb1ELb0ELb0ELb1ELb1ELb1EEEvNS_16Flash_bwd_paramsE,"aw",@nobits
	.sectionflags	@""
	.align	16
	.zero		1024


//--------------------- .nv.shared._ZN5flash44flash_bwd_dq_dk_dv_loop_seqk_parallel_kernelI23Flash_bwd_kernel_traitsILi64ELi64ELi128ELi8ELi2ELi4ELi4ELb1ELb0EN7cutlass10bfloat16_tE19Flash_kernel_traitsILi64ELi64ELi128ELi8ES3_EELb1ELb1ELb0ELb0ELb0ELb1ELb0EEEvNS_16Flash_bwd_paramsE --------------------------
	.section	.nv.shared._ZN5flash44flash_bwd_dq_dk_dv_loop_seqk_parallel_kernelI23Flash_bwd_kernel_traitsILi64ELi64ELi128ELi8ELi2ELi4ELi4ELb1ELb0EN7cutlass10bfloat16_tE19Flash_kernel_traitsILi64ELi64ELi128ELi8ES3_EELb1ELb1ELb0ELb0ELb0ELb1ELb0EEEvNS_16Flash_bwd_paramsE,"aw",@nobits
	.sectionflags	@""
	.align	16
	.zero		1024


//--------------------- .nv.shared._ZN5flash44flash_bwd_dq_dk_dv_loop_seqk_parallel_kernelI23Flash_bwd_kernel_traitsILi64ELi64ELi128ELi8ELi2ELi4ELi4ELb1ELb0EN7cutlass10bfloat16_tE19Flash_kernel_traitsILi64ELi64ELi128ELi8ES3_EELb0ELb1ELb0ELb0ELb0ELb1ELb1EEEvNS_16Flash_bwd_paramsE --------------------------
	.section	.nv.shared._ZN5flash44flash_bwd_dq_dk_dv_loop_seqk_parallel_kernelI23Flash_bwd_kernel_traitsILi64ELi64ELi128ELi8ELi2ELi4ELi4ELb1ELb0EN7cutlass10bfloat16_tE19Flash_kernel_traitsILi64ELi64ELi128ELi8ES3_EELb0ELb1ELb0ELb0ELb0ELb1ELb1EEEvNS_16Flash_bwd_paramsE,"aw",@nobits
	.sectionflags	@""
	.align	16
	.zero		1024


//--------------------- .nv.shared._ZN5flash44flash_bwd_dq_dk_dv_loop_seqk_parallel_kernelI23Flash_bwd_kernel_traitsILi64ELi64ELi128ELi8ELi2ELi4ELi4ELb1ELb0EN7cutlass10bfloat16_tE19Flash_kernel_traitsILi64ELi64ELi128ELi8ES3_EELb1ELb1ELb0ELb1ELb0ELb0ELb0EEEvNS_16Flash_bwd_paramsE --------------------------
	.section	.nv.shared._ZN5flash44flash_bwd_dq_dk_dv_loop_seqk_parallel_kernelI23Flash_bwd_kernel_traitsILi64ELi64ELi128ELi8ELi2ELi4ELi4ELb1ELb0EN7cutlass10bfloat16_tE19Flash_kernel_traitsILi64ELi64ELi128ELi8ES3_EELb1ELb1ELb0ELb1ELb0ELb0ELb0EEEvNS_16Flash_bwd_paramsE,"aw",@nobits
	.sectionflags	@""
	.align	16
	.zero		1024


//--------------------- .nv.shared._ZN5flash44flash_bwd_dq_dk_dv_loop_seqk_parallel_kernelI23Flash_bwd_kernel_traitsILi64ELi64ELi128ELi8ELi2ELi4ELi4ELb1ELb0EN7cutlass10bfloat16_tE19Flash_kernel_traitsILi64ELi64ELi128ELi8ES3_EELb0ELb1ELb0ELb1ELb0ELb0ELb1EEEvNS_16Flash_bwd_paramsE --------------------------
	.section	.nv.shared._ZN5flash44flash_bwd_dq_dk_dv_loop_seqk_parallel_kernelI23Flash_bwd_kernel_traitsILi64ELi64ELi128ELi8ELi2ELi4ELi4ELb1ELb0EN7cutlass10bfloat16_tE19Flash_kernel_traitsILi64ELi64ELi128ELi8ES3_EELb0ELb1ELb0ELb1ELb0ELb0ELb1EEEvNS_16Flash_bwd_paramsE,"aw",@nobits
	.sectionflags	@""
	.align	16
	.zero		1024


//--------------------- .nv.shared._ZN5flash25flash_bwd_dot_do_o_kernelILb0E23Flash_bwd_kernel_traitsILi64ELi64ELi128ELi8ELi2ELi4ELi4ELb1ELb0EN7cutlass10bfloat16_tE19Flash_kernel_traitsILi64ELi64ELi128ELi8ES3_EEEEvNS_16Flash_bwd_paramsE --------------------------
	.section	.nv.shared._ZN5flash25flash_bwd_dot_do_o_kernelILb0E23Flash_bwd_kernel_traitsILi64ELi64ELi128ELi8ELi2ELi4ELi4ELb1ELb0EN7cutlass10bfloat16_tE19Flash_kernel_traitsILi64ELi64ELi128ELi8ES3_EEEEvNS_16Flash_bwd_paramsE,"aw",@nobits
	.sectionflags	@""
	.align	16
	.zero		1024


//--------------------- .nv.shared._ZN5flash25flash_bwd_dot_do_o_kernelILb1E23Flash_bwd_kernel_traitsILi64ELi64ELi128ELi8ELi2ELi4ELi4ELb1ELb0EN7cutlass10bfloat16_tE19Flash_kernel_traitsILi64ELi64ELi128ELi8ES3_EEEEvNS_16Flash_bwd_paramsE --------------------------
	.section	.nv.shared._ZN5flash25flash_bwd_dot_do_o_kernelILb1E23Flash_bwd_kernel_traitsILi64ELi64ELi128ELi8ELi2ELi4ELi4ELb1ELb0EN7cutlass10bfloat16_tE19Flash_kernel_traitsILi64ELi64ELi128ELi8ES3_EEEEvNS_16Flash_bwd_paramsE,"aw",@nobits
	.sectionflags	@""
	.align	16
	.zero		1024


//--------------------- .nv.shared._ZN5flash27flash_bwd_convert_dq_kernelI23Flash_bwd_kernel_traitsILi64ELi128ELi128ELi8ELi4ELi4ELi4ELb0ELb0EN7cutlass10bfloat16_tE19Flash_kernel_traitsILi64ELi128ELi128ELi8ES3_EEEEvNS_16Flash_bwd_paramsEi --------------------------
	.section	.nv.shared._ZN5flash27flash_bwd_convert_dq_kernelI23Flash_bwd_kernel_traitsILi64ELi128ELi128ELi8ELi4ELi4ELi4ELb0ELb0EN7cutlass10bfloat16_tE19Flash_kernel_traitsILi64ELi128ELi128ELi8ES3_EEEEvNS_16Flash_bwd_paramsEi,"aw",@nobits
	.sectionflags	@""
	.align	16
	.zero		1024


//--------------------- .nv.shared._ZN5flash44flash_bwd_dq_dk_dv_loop_seqk_parallel_kernelI23Flash_bwd_kernel_traitsILi64ELi128ELi128ELi8ELi4ELi4ELi4ELb0ELb0EN7cutlass10bfloat16_tE19Flash_kernel_traitsILi64ELi128ELi128ELi8ES3_EELb1ELb1ELb0ELb0ELb0ELb0ELb0EEEvNS_16Flash_bwd_paramsE --------------------------
	.section	.nv.shared._ZN5flash44flash_bwd_dq_dk_dv_loop_seqk_parallel_kernelI23Flash_bwd_kernel_traitsILi64ELi128ELi128ELi8ELi4ELi4ELi4ELb0ELb0EN7cutlass10bfloat16_tE19Flash_kernel_traitsILi64ELi128ELi128ELi8ES3_EELb1ELb1ELb0ELb0ELb0ELb0ELb0EEEvNS_16Flash_bwd_paramsE,"aw",@nobits
	.sectionflags	@""
	.align	16
	.zero		1024


//--------------------- .nv.shared._ZN5flash44flash_bwd_dq_dk_dv_loop_seqk_parallel_kernelI23Flash_bwd_kernel_traitsILi64ELi128ELi128ELi8ELi4ELi4ELi4ELb0ELb0EN7cutlass10bfloat16_tE19Flash_kernel_traitsILi64ELi128ELi128ELi8ES3_EELb0ELb1ELb0ELb0ELb0ELb0ELb1EEEvNS_16Flash_bwd_paramsE --------------------------
	.section	.nv.shared._ZN5flash44flash_bwd_dq_dk_dv_loop_seqk_parallel_kernelI23Flash_bwd_kernel_traitsILi64ELi128ELi128ELi8ELi4ELi4ELi4ELb0ELb0EN7cutlass10bfloat16_tE19Flash_kernel_traitsILi64ELi128ELi128ELi8ES3_EELb0ELb1ELb0ELb0ELb0ELb0ELb1EEEvNS_16Flash_bwd_paramsE,"aw",@nobits
	.sectionflags	@""
	.align	16
	.zero		1024


//--------------------- .nv.shared._ZN5flash44flash_bwd_dq_dk_dv_loop_seqk_parallel_kernelI23Flash_bwd_kernel_traitsILi64ELi128ELi128ELi8ELi4ELi4ELi4ELb0ELb0EN7cutlass10bfloat16_tE19Flash_kernel_traitsILi64ELi128ELi128ELi8ES3_EELb1ELb1ELb0ELb0ELb1ELb1ELb0EEEvNS_16Flash_bwd_paramsE --------------------------
	.section	.nv.shared._ZN5flash44flash_bwd_dq_dk_dv_loop_seqk_parallel_kernelI23Flash_bwd_kernel_traitsILi64ELi128ELi128ELi8ELi4ELi4ELi4ELb0ELb0EN7cutlass10bfloat16_tE19Flash_kernel_traitsILi64ELi128ELi128ELi8ES3_EELb1ELb1ELb0ELb0ELb1ELb1ELb0EEEvNS_16Flash_bwd_paramsE,"aw",@nobits
	.sectionflags	@""
	.align	16
	.zero		1024


//--------------------- .nv.shared._ZN5flash44flash_bwd_dq_dk_dv_loop_seqk_parallel_kernelI23Flash_bwd_kernel_traitsILi64ELi128ELi128ELi8ELi4ELi4ELi4ELb0ELb0EN7cutlass10bfloat16_tE19Flash_kernel_traitsILi64ELi128ELi128ELi8ES3_EELb0ELb1ELb0ELb0ELb1ELb1ELb1EEEvNS_16Flash_bwd_paramsE --------------------------
	.section	.nv.shared._ZN5flash44flash_bwd_dq_dk_dv_loop_seqk_parallel_kernelI23Flash_bwd_kernel_traitsILi64ELi128ELi128ELi8ELi4ELi4ELi4ELb0ELb0EN7cutlass10bfloat16_tE19Flash_kernel_traitsILi64ELi128ELi128ELi8ES3_EELb0ELb1ELb0ELb0ELb1ELb1ELb1EEEvNS_16Flash_bwd_paramsE,"aw",@nobits
	.sectionflags	@""
	.align	16
	.zero		1024


//--------------------- .nv.shared._ZN5flash44flash_bwd_dq_dk_dv_loop_seqk_parallel_kernelI23Flash_bwd_kernel_traitsILi64ELi128ELi128ELi8ELi4ELi4ELi4ELb0ELb0EN7cutlass10bfloat16_tE19Flash_kernel_traitsILi64ELi128ELi128ELi8ES3_EELb1ELb1ELb0ELb0ELb0ELb1ELb0EEEvNS_16Flash_bwd_paramsE --------------------------
	.section	.nv.shared._ZN5flash44flash_bwd_dq_dk_dv_loop_seqk_parallel_kernelI23Flash_bwd_kernel_traitsILi64ELi128ELi128ELi8ELi4ELi4ELi4ELb0ELb0EN7cutlass10bfloat16_tE19Flash_kernel_traitsILi64ELi128ELi128ELi8ES3_EELb1ELb1ELb0ELb0ELb0ELb1ELb0EEEvNS_16Flash_bwd_paramsE,"aw",@nobits
	.sectionflags	@""
	.align	16
	.zero		1024


//--------------------- .nv.shared._ZN5flash44flash_bwd_dq_dk_dv_loop_seqk_parallel_kernelI23Flash_bwd_kernel_traitsILi64ELi128ELi128ELi8ELi4ELi4ELi4ELb0ELb0EN7cutlass10bfloat16_tE19Flash_kernel_traitsILi64ELi128ELi128ELi8ES3_EELb0ELb1ELb0ELb0ELb0ELb1ELb1EEEvNS_16Flash_bwd_paramsE --------------------------
	.section	.nv.shared._ZN5flash44flash_bwd_dq_dk_dv_loop_seqk_parallel_kernelI23Flash_bwd_kernel_traitsILi64ELi128ELi128ELi8ELi4ELi4ELi4ELb0ELb0EN7cutlass10bfloat16_tE19Flash_kernel_traitsILi64ELi128ELi128ELi8ES3_EELb0ELb1ELb0ELb0ELb0ELb1ELb1EEEvNS_16Flash_bwd_paramsE,"aw",@nobits
	.sectionflags	@""
	.align	16
	.zero		1024


//--------------------- .nv.shared._ZN5flash44flash_bwd_dq_dk_dv_loop_seqk_parallel_kernelI23Flash_bwd_kernel_traitsILi64ELi128ELi128ELi8ELi4ELi4ELi4ELb0ELb0EN7cutlass10bfloat16_tE19Flash_kernel_traitsILi64ELi128ELi128ELi8ES3_EELb1ELb1ELb0ELb1ELb0ELb0ELb0EEEvNS_16Flash_bwd_paramsE --------------------------
	.section	.nv.shared._ZN5flash44flash_bwd_dq_dk_dv_loop_seqk_parallel_kernelI23Flash_bwd_kernel_traitsILi64ELi128ELi128ELi8ELi4ELi4ELi4ELb0ELb0EN7cutlass10bfloat16_tE19Flash_kernel_traitsILi64ELi128ELi128ELi8ES3_EELb1ELb1ELb0ELb1ELb0ELb0ELb0EEEvNS_16Flash_bwd_paramsE,"aw",@nobits
	.sectionflags	@""
	.align	16
	.zero		1024


//--------------------- .nv.shared._ZN5flash44flash_bwd_dq_dk_dv_loop_seqk_parallel_kernelI23Flash_bwd_kernel_traitsILi64ELi128ELi128ELi8ELi4ELi4ELi4ELb0ELb0EN7cutlass10bfloat16_tE19Flash_kernel_traitsILi64ELi128ELi128ELi8ES3_EELb0ELb1ELb0ELb1ELb0ELb0ELb1EEEvNS_16Flash_bwd_paramsE --------------------------
	.section	.nv.shared._ZN5flash44flash_bwd_dq_dk_dv_loop_seqk_parallel_kernelI23Flash_bwd_kernel_traitsILi64ELi128ELi128ELi8ELi4ELi4ELi4ELb0ELb0EN7cutlass10bfloat16_tE19Flash_kernel_traitsILi64ELi128ELi128ELi8ES3_EELb0ELb1ELb0ELb1ELb0ELb0ELb1EEEvNS_16Flash_bwd_paramsE,"aw",@nobits
	.sectionflags	@""
	.align	16
	.zero		1024


//--------------------- .nv.shared._ZN5flash25flash_bwd_dot_do_o_kernelILb0E23Flash_bwd_kernel_traitsILi64ELi128ELi128ELi8ELi4ELi4ELi4ELb0ELb0EN7cutlass10bfloat16_tE19Flash_kernel_traitsILi64ELi128ELi128ELi8ES3_EEEEvNS_16Flash_bwd_paramsE --------------------------
	.section	.nv.shared._ZN5flash25flash_bwd_dot_do_o_kernelILb0E23Flash_bwd_kernel_traitsILi64ELi128ELi128ELi8ELi4ELi4ELi4ELb0ELb0EN7cutlass10bfloat16_tE19Flash_kernel_traitsILi64ELi128ELi128ELi8ES3_EEEEvNS_16Flash_bwd_paramsE,"aw",@nobits
	.sectionflags	@""
	.align	16
	.zero		1024


//--------------------- .nv.shared._ZN5flash25flash_bwd_dot_do_o_kernelILb1E23Flash_bwd_kernel_traitsILi64ELi128ELi128ELi8ELi4ELi4ELi4ELb0ELb0EN7cutlass10bfloat16_tE19Flash_kernel_traitsILi64ELi128ELi128ELi8ES3_EEEEvNS_16Flash_bwd_paramsE --------------------------
	.section	.nv.shared._ZN5flash25flash_bwd_dot_do_o_kernelILb1E23Flash_bwd_kernel_traitsILi64ELi128ELi128ELi8ELi4ELi4ELi4ELb0ELb0EN7cutlass10bfloat16_tE19Flash_kernel_traitsILi64ELi128ELi128ELi8ES3_EEEEvNS_16Flash_bwd_paramsE,"aw",@nobits
	.sectionflags	@""
	.align	16
	.zero		1024


//--------------------- .nv.constant0._ZN5flash44flash_bwd_dq_dk_dv_loop_seqk_parallel_kernelI23Flash_bwd_kernel_traitsILi64ELi64ELi128ELi8ELi2ELi4ELi4ELb1ELb0EN7cutlass10bfloat16_tE19Flash_kernel_traitsILi64ELi64ELi128ELi8ES3_EELb0ELb1ELb0ELb0ELb0ELb0ELb0EEEvNS_16Flash_bwd_paramsE --------------------------
	.section	.nv.constant0._ZN5flash44flash_bwd_dq_dk_dv_loop_seqk_parallel_kernelI23Flash_bwd_kernel_traitsILi64ELi64ELi128ELi8ELi2ELi4ELi4ELb1ELb0EN7cutlass10bfloat16_tE19Flash_kernel_traitsILi64ELi64ELi128ELi8ES3_EELb0ELb1ELb0ELb0ELb0ELb0ELb0EEEvNS_16Flash_bwd_paramsE,"a",@progbits
	.sectionflags	@""
	.align	4
.nv.constant0._ZN5flash44flash_bwd_dq_dk_dv_loop_seqk_parallel_kernelI23Flash_bwd_kernel_traitsILi64ELi64ELi128ELi8ELi2ELi4ELi4ELb1ELb0EN7cutlass10bfloat16_tE19Flash_kernel_traitsILi64ELi64ELi128ELi8ES3_EELb0ELb1ELb0ELb0ELb0ELb0ELb0EEEvNS_16Flash_bwd_paramsE:
	.zero		1168


//--------------------- .nv.constant0._ZN5flash44flash_bwd_dq_dk_dv_loop_seqk_parallel_kernelI23Flash_bwd_kernel_traitsILi64ELi64ELi128ELi8ELi2ELi4ELi4ELb1ELb0EN7cutlass10bfloat16_tE19Flash_kernel_traitsILi64ELi64ELi128ELi8ES3_EELb0ELb1ELb0ELb0ELb1ELb1ELb0EEEvNS_16Flash_bwd_paramsE --------------------------
	.section	.nv.constant0._ZN5flash44flash_bwd_dq_dk_dv_loop_seqk_parallel_kernelI23Flash_bwd_kernel_traitsILi64ELi64ELi128ELi8ELi2ELi4ELi4ELb1ELb0EN7cutlass10bfloat16_tE19Flash_kernel_traitsILi64ELi64ELi128ELi8ES3_EELb0ELb1ELb0ELb0ELb1ELb1ELb0EEEvNS_16Flash_bwd_paramsE,"a",@progbits
	.sectionflags	@""
	.align	4
.nv.constant0._ZN5flash44flash_bwd_dq_dk_dv_loop_seqk_parallel_kernelI23Flash_bwd_kernel_traitsILi64ELi64ELi128ELi8ELi2ELi4ELi4ELb1ELb0EN7cutlass10bfloat16_tE19Flash_kernel_traitsILi64ELi64ELi128ELi8ES3_EELb0ELb1ELb0ELb0ELb1ELb1ELb0EEEvNS_16Flash_bwd_paramsE:
	.zero		1168


//--------------------- .nv.constant0._ZN5flash44flash_bwd_dq_dk_dv_loop_seqk_parallel_kernelI23Flash_bwd_kernel_traitsILi64ELi64ELi128ELi8ELi2ELi4ELi4ELb1ELb0EN7cutlass10bfloat16_tE19Flash_kernel_traitsILi64ELi64ELi128ELi8ES3_EELb0ELb1ELb0ELb0ELb0ELb1ELb0EEEvNS_16Flash_bwd_paramsE --------------------------
	.section	.nv.constant0._ZN5flash44flash_bwd_dq_dk_dv_loop_seqk_parallel_kernelI23Flash_bwd_kernel_traitsILi64ELi64ELi128ELi8ELi2ELi4ELi4ELb1ELb0EN7cutlass10bfloat16_tE19Flash_kernel_traitsILi64ELi64ELi128ELi8ES3_EELb0ELb1ELb0ELb0ELb0ELb1ELb0EEEvNS_16Flash_bwd_paramsE,"a",@progbits
	.sectionflags	@""
	.align	4
.nv.constant0._ZN5flash44flash_bwd_dq_dk_dv_loop_seqk_parallel_kernelI23Flash_bwd_kernel_traitsILi64ELi64ELi128ELi8ELi2ELi4ELi4ELb1ELb0EN7cutlass10bfloat16_tE19Flash_kernel_traitsILi64ELi64ELi128ELi8ES3_EELb0ELb1ELb0ELb0ELb0ELb1ELb0EEEvNS_16Flash_bwd_paramsE:
	.zero		1168


//--------------------- .nv.constant0._ZN5flash44flash_bwd_dq_dk_dv_loop_seqk_parallel_kernelI23Flash_bwd_kernel_traitsILi64ELi64ELi128ELi8ELi2ELi4ELi4ELb1ELb0EN7cutlass10bfloat16_tE19Flash_kernel_traitsILi64ELi64ELi128ELi8ES3_EELb0ELb1ELb0ELb1ELb0ELb0ELb0EEEvNS_16Flash_bwd_paramsE --------------------------
	.section	.nv.constant0._ZN5flash44flash_bwd_dq_dk_dv_loop_seqk_parallel_kernelI23Flash_bwd_kernel_traitsILi64ELi64ELi128ELi8ELi2ELi4ELi4ELb1ELb0EN7cutlass10bfloat16_tE19Flash_kernel_traitsILi64ELi64ELi128ELi8ES3_EELb0ELb1ELb0ELb1ELb0ELb0ELb0EEEvNS_16Flash_bwd_paramsE,"a",@progbits
	.sectionflags	@""
	.align	4
.nv.constant0._ZN5flash44flash_bwd_dq_dk_dv_loop_seqk_parallel_kernelI23Flash_bwd_kernel_traitsILi64ELi64ELi128ELi8ELi2ELi4ELi4ELb1ELb0EN7cutlass10bfloat16_tE19Flash_kernel_traitsILi64ELi64ELi128ELi8ES3_EELb0ELb1ELb0ELb1ELb0ELb0ELb0EEEvNS_16Flash_bwd_paramsE:
	.zero		1168


//--------------------- .nv.constant0._ZN5flash44flash_bwd_dq_dk_dv_loop_seqk_parallel_kernelI23Flash_bwd_kernel_traitsILi64ELi128ELi128ELi8ELi4ELi4ELi4ELb0ELb0EN7cutlass10bfloat16_tE19Flash_kernel_traitsILi64ELi128ELi128ELi8ES3_EELb0ELb1ELb0ELb0ELb0ELb0ELb0EEEvNS_16Flash_bwd_paramsE --------------------------
	.section	.nv.constant0._ZN5flash44flash_bwd_dq_dk_dv_loop_seqk_parallel_kernelI23Flash_bwd_kernel_traitsILi64ELi128ELi128ELi8ELi4ELi4ELi4ELb0ELb0EN7cutlass10bfloat16_tE19Flash_kernel_traitsILi64ELi128ELi128ELi8ES3_EELb0ELb1ELb0ELb0ELb0ELb0ELb0EEEvNS_16Flash_bwd_paramsE,"a",@progbits
	.sectionflags	@""
	.align	4
.nv.constant0._ZN5flash44flash_bwd_dq_dk_dv_loop_seqk_parallel_kernelI23Flash_bwd_kernel_traitsILi64ELi128ELi128ELi8ELi4ELi4ELi4ELb0ELb0EN7cutlass10bfloat16_tE19Flash_kernel_traitsILi64ELi128ELi128ELi8ES3_EELb0ELb1ELb0ELb0ELb0ELb0ELb0EEEvNS_16Flash_bwd_paramsE:
	.zero		1168


//--------------------- .nv.constant0._ZN5flash44flash_bwd_dq_dk_dv_loop_seqk_parallel_kernelI23Flash_bwd_kernel_traitsILi64ELi128ELi128ELi8ELi4ELi4ELi4ELb0ELb0EN7cutlass10bfloat16_tE19Flash_kernel_traitsILi64ELi128ELi128ELi8ES3_EELb0ELb1ELb0ELb0ELb1ELb1ELb0EEEvNS_16Flash_bwd_paramsE --------------------------
	.section	.nv.constant0._ZN5flash44flash_bwd_dq_dk_dv_loop_seqk_parallel_kernelI23Flash_bwd_kernel_traitsILi64ELi128ELi128ELi8ELi4ELi4ELi4ELb0ELb0EN7cutlass10bfloat16_tE19Flash_kernel_traitsILi64ELi128ELi128ELi8ES3_EELb0ELb1ELb0ELb0ELb1ELb1ELb0EEEvNS_16Flash_bwd_paramsE,"a",@progbits
	.sectionflags	@""
	.align	4
.nv.constant0._ZN5flash44flash_bwd_dq_dk_dv_loop_seqk_parallel_kernelI23Flash_bwd_kernel_traitsILi64ELi128ELi128ELi8ELi4ELi4ELi4ELb0ELb0EN7cutlass10bfloat16_tE19Flash_kernel_traitsILi64ELi128ELi128ELi8ES3_EELb0ELb1ELb0ELb0ELb1ELb1ELb0EEEvNS_16Flash_bwd_paramsE:
	.zero		1168


//--------------------- .nv.constant0._ZN5flash44flash_bwd_dq_dk_dv_loop_seqk_parallel_kernelI23Flash_bwd_kernel_traitsILi64ELi128ELi128ELi8ELi4ELi4ELi4ELb0ELb0EN7cutlass10bfloat16_tE19Flash_kernel_traitsILi64ELi128ELi128ELi8ES3_EELb0ELb1ELb0ELb0ELb0ELb1ELb0EEEvNS_16Flash_bwd_paramsE --------------------------
	.section	.nv.constant0._ZN5flash44flash_bwd_dq_dk_dv_loop_seqk_parallel_kernelI23Flash_bwd_kernel_traitsILi64ELi128ELi128ELi8ELi4ELi4ELi4ELb0ELb0EN7cutlass10bfloat16_tE19Flash_kernel_traitsILi64ELi128ELi128ELi8ES3_EELb0ELb1ELb0ELb0ELb0ELb1ELb0EEEvNS_16Flash_bwd_paramsE,"a",@progbits
	.sectionflags	@""
	.align	4
.nv.constant0._ZN5flash44flash_bwd_dq_dk_dv_loop_seqk_parallel_kernelI23Flash_bwd_kernel_traitsILi64ELi128ELi128ELi8ELi4ELi4ELi4ELb0ELb0EN7cutlass10bfloat16_tE19Flash_kernel_traitsILi64ELi128ELi128ELi8ES3_EELb0ELb1ELb0ELb0ELb0ELb1ELb0EEEvNS_16Flash_bwd_paramsE:
	.zero		1168


//--------------------- .nv.constant0._ZN5flash44flash_bwd_dq_dk_dv_loop_seqk_parallel_kernelI23Flash_bwd_kernel_traitsILi64ELi128ELi128ELi8ELi4ELi4ELi4ELb0ELb0EN7cutlass10bfloat16_tE19Flash_kernel_traitsILi64ELi128ELi128ELi8ES3_EELb0ELb1ELb0ELb1ELb0ELb0ELb0EEEvNS_16Flash_bwd_paramsE --------------------------
	.section	.nv.constant0._ZN5flash44flash_bwd_dq_dk_dv_loop_seqk_parallel_kernelI23Flash_bwd_kernel_traitsILi64ELi128ELi128ELi8ELi4ELi4ELi4ELb0ELb0EN7cutlass10bfloat16_tE19Flash_kernel_traitsILi64ELi128ELi128ELi8ES3_EELb0ELb1ELb0ELb1ELb0ELb0ELb0EEEvNS_16Flash_bwd_paramsE,"a",@progbits
	.sectionflags	@""
	.align	4
.nv.constant0._ZN5flash44flash_bwd_dq_dk_dv_loop_seqk_parallel_kernelI23Flash_bwd_kernel_traitsILi64ELi128ELi128ELi8ELi4ELi4ELi4ELb0ELb0EN7cutlass10bfloat16_tE19Flash_kernel_traitsILi64ELi128ELi128ELi8ES3_EELb0ELb1ELb0ELb1ELb0ELb0ELb0EEEvNS_16Flash_bwd_paramsE:
	.zero		1168


//--------------------- .nv.constant0._ZN5flash27flash_bwd_convert_dq_kernelI23Flash_bwd_kernel_traitsILi64ELi64ELi128ELi8ELi2ELi4ELi4ELb1ELb0EN7cutlass10bfloat16_tE19Flash_kernel_traitsILi64ELi64ELi128ELi8ES3_EEEEvNS_16Flash_bwd_paramsEi --------------------------
	.section	.nv.constant0._ZN5flash27flash_bwd_convert_dq_kernelI23Flash_bwd_kernel_traitsILi64ELi64ELi128ELi8ELi2ELi4ELi4ELb1ELb0EN7cutlass10bfloat16_tE19Flash_kernel_traitsILi64ELi64ELi128ELi8ES3_EEEEvNS_16Flash_bwd_paramsEi,"a",@progbits
	.sectionflags	@""
	.align	4
.nv.constant0._ZN5flash27flash_bwd_convert_dq_kernelI23Flash_bwd_kernel_traitsILi64ELi64ELi128ELi8ELi2ELi4ELi4ELb1ELb0EN7cutlass10bfloat16_tE19Flash_kernel_traitsILi64ELi64ELi128ELi8ES3_EEEEvNS_16Flash_bwd_paramsEi:
	.zero		1172


//--------------------- .nv.constant0._ZN5flash44flash_bwd_dq_dk_dv_loop_seqk_parallel_kernelI23Flash_bwd_kernel_traitsILi64ELi64ELi128ELi8ELi2ELi4ELi4ELb1ELb0EN7cutlass10bfloat16_tE19Flash_kernel_traitsILi64ELi64ELi128ELi8ES3_EELb1ELb1ELb0ELb0ELb0ELb0ELb0EEEvNS_16Flash_bwd_paramsE --------------------------
	.section	.nv.constant0._ZN5flash44flash_bwd_dq_dk_dv_loop_seqk_parallel_kernelI23Flash_bwd_kernel_traitsILi64ELi64ELi128ELi8ELi2ELi4ELi4ELb1ELb0EN7cutlass10bfloat16_tE19Flash_kernel_traitsILi64ELi64ELi128ELi8ES3_EELb1ELb1ELb0ELb0ELb0ELb0ELb0EEEvNS_16Flash_bwd_paramsE,"a",@progbits
	.sectionflags	@""
	.align	4
.nv.constant0._ZN5flash44flash_bwd_dq_dk_dv_loop_seqk_parallel_kernelI23Flash_bwd_kernel_traitsILi64ELi64ELi128ELi8ELi2ELi4ELi4ELb1ELb0EN7cutlass10bfloat16_tE19Flash_kernel_traitsILi64ELi64ELi128ELi8ES3_EELb1ELb1ELb0ELb0ELb0ELb0ELb0EEEvNS_16Flash_bwd_paramsE:
	.zero		1168


//--------------------- .nv.constant0._ZN5flash44flash_bwd_dq_dk_dv_loop_seqk_parallel_kernelI23Flash_bwd_kernel_traitsILi64ELi64ELi128ELi8ELi2ELi4ELi4ELb1ELb0EN7cutlass10bfloat16_tE19Flash_kernel_traitsILi64ELi64ELi128ELi8ES3_EELb0ELb1ELb0ELb0ELb0ELb0ELb1EEEvNS_16Flash_bwd_paramsE --------------------------
	.section	.nv.constant0._ZN5flash44flash_bwd_dq_dk_dv_loop_seqk_parallel_kernelI23Flash_bwd_kernel_traitsILi64ELi64ELi128ELi8ELi2ELi4ELi4ELb1ELb0EN7cutlass10bfloat16_tE19Flash_kernel_traitsILi64ELi64ELi128ELi8ES3_EELb0ELb1ELb0ELb0ELb0ELb0ELb1EEEvNS_16Flash_bwd_paramsE,"a",@progbits
	.sectionflags	@""
	.align	4
.nv.constant0._ZN5flash44flash_bwd_dq_dk_dv_loop_seqk_parallel_kernelI23Flash_bwd_kernel_traitsILi64ELi64ELi128ELi8ELi2ELi4ELi4ELb1ELb0EN7cutlass10bfloat16_tE19Flash_kernel_traitsILi64ELi64ELi128ELi8ES3_EELb0ELb1ELb0ELb0ELb0ELb0ELb1EEEvNS_16Flash_bwd_paramsE:
	.zero		1168


//--------------------- .nv.constant0._ZN5flash44flash_bwd_dq_dk_dv_loop_seqk_parallel_kernelI23Flash_bwd_kernel_traitsILi64ELi64ELi128ELi8ELi2ELi4ELi4ELb1ELb0EN7cutlass10bfloat16_tE19Flash_kernel_traitsILi64ELi64ELi128ELi8ES3_EELb1ELb1ELb0ELb0ELb1ELb1ELb0EEEvNS_16Flash_bwd_paramsE --------------------------
	.section	.nv.constant0._ZN5flash44flash_bwd_dq_dk_dv_loop_seqk_parallel_kernelI23Flash_bwd_kernel_traitsILi64ELi64ELi128ELi8ELi2ELi4ELi4ELb1ELb0EN7cutlass10bfloat16_tE19Flash_kernel_traitsILi64ELi64ELi128ELi8ES3_EELb1ELb1ELb0ELb0ELb1ELb1ELb0EEEvNS_16Flash_bwd_paramsE,"a",@progbits
	.sectionflags	@""
	.align	4
.nv.constant0._ZN5flash44flash_bwd_dq_dk_dv_loop_seqk_parallel_kernelI23Flash_bwd_kernel_traitsILi64ELi64ELi128ELi8ELi2ELi4ELi4ELb1ELb0EN7cutlass10bfloat16_tE19Flash_kernel_traitsILi64ELi64ELi128ELi8ES3_EELb1ELb1ELb0ELb0ELb1ELb1ELb0EEEvNS_16Flash_bwd_paramsE:
	.zero		1168


//--------------------- .nv.constant0._ZN5flash44flash_bwd_dq_dk_dv_loop_seqk_parallel_kernelI23Flash_bwd_kernel_traitsILi64ELi64ELi128ELi8ELi2ELi4ELi4ELb1ELb0EN7cutlass10bfloat16_tE19Flash_kernel_traitsILi64ELi64ELi128ELi8ES3_EELb0ELb1ELb0ELb0ELb1ELb1ELb1EEEvNS_16Flash_bwd_paramsE --------------------------
	.section	.nv.constant0._ZN5flash44flash_bwd_dq_dk_dv_loop_seqk_parallel_kernelI23Flash_bwd_kernel_traitsILi64ELi64ELi128ELi8ELi2ELi4ELi4ELb1ELb0EN7cutlass10bfloat16_tE19Flash_kernel_traitsILi64ELi64ELi128ELi8ES3_EELb0ELb1ELb0ELb0ELb1ELb1ELb1EEEvNS_16Flash_bwd_paramsE,"a",@progbits
	.sectionflags	@""
	.align	4
.nv.constant0._ZN5flash44flash_bwd_dq_dk_dv_loop_seqk_parallel_kernelI23Flash_bwd_kernel_traitsILi64ELi64ELi128ELi8ELi2ELi4ELi4ELb1ELb0EN7cutlass10bfloat16_tE19Flash_kernel_traitsILi64ELi64ELi128ELi8ES3_EELb0ELb1ELb0ELb0ELb1ELb1ELb1EEEvNS_16Flash_bwd_paramsE:
	.zero		1168


//--------------------- .nv.constant0._ZN5flash44flash_bwd_dq_dk_dv_loop_seqk_parallel_kernelI23Flash_bwd_kernel_traitsILi64ELi64ELi128ELi8ELi2ELi4ELi4ELb1ELb0EN7cutlass10bfloat16_tE19Flash_kernel_traitsILi64ELi64ELi128ELi8ES3_EELb1ELb1ELb0ELb0ELb0ELb1ELb0EEEvNS_16Flash_bwd_paramsE --------------------------
	.section	.nv.constant0._ZN5flash44flash_bwd_dq_dk_dv_loop_seqk_parallel_kernelI23Flash_bwd_kernel_traitsILi64ELi64ELi128ELi8ELi2ELi4ELi4ELb1ELb0EN7cutlass10bfloat16_tE19Flash_kernel_traitsILi64ELi64ELi128ELi8ES3_EELb1ELb1ELb0ELb0ELb0ELb1ELb0EEEvNS_16Flash_bwd_paramsE,"a",@progbits
	.sectionflags	@""
	.align	4
.nv.constant0._ZN5flash44flash_bwd_dq_dk_dv_loop_seqk_parallel_kernelI23Flash_bwd_kernel_traitsILi64ELi64ELi128ELi8ELi2ELi4ELi4ELb1ELb0EN7cutlass10bfloat16_tE19Flash_kernel_traitsILi64ELi64ELi128ELi8ES3_EELb1ELb1ELb0ELb0ELb0ELb1ELb0EEEvNS_16Flash_bwd_paramsE:
	.zero		1168


//--------------------- .nv.constant0._ZN5flash44flash_bwd_dq_dk_dv_loop_seqk_parallel_kernelI23Flash_bwd_kernel_traitsILi64ELi64ELi128ELi8ELi2ELi4ELi4ELb1ELb0EN7cutlass10bfloat16_tE19Flash_kernel_traitsILi64ELi64ELi128ELi8ES3_EELb0ELb1ELb0ELb0ELb0ELb1ELb1EEEvNS_16Flash_bwd_paramsE --------------------------
	.section	.nv.constant0._ZN5flash44flash_bwd_dq_dk_dv_loop_seqk_parallel_kernelI23Flash_bwd_kernel_traitsILi64ELi64ELi128ELi8ELi2ELi4ELi4ELb1ELb0EN7cutlass10bfloat16_tE19Flash_kernel_traitsILi64ELi64ELi128ELi8ES3_EELb0ELb1ELb0ELb0ELb0ELb1ELb1EEEvNS_16Flash_bwd_paramsE,"a",@progbits
	.sectionflags	@""
	.align	4
.nv.constant0._ZN5flash44flash_bwd_dq_dk_dv_loop_seqk_parallel_kernelI23Flash_bwd_kernel_traitsILi64ELi64ELi128ELi8ELi2ELi4ELi4ELb1ELb0EN7cutlass10bfloat16_tE19Flash_kernel_traitsILi64ELi64ELi128ELi8ES3_EELb0ELb1ELb0ELb0ELb0ELb1ELb1EEEvNS_16Flash_bwd_paramsE:
	.zero		1168


//--------------------- .nv.constant0._ZN5flash44flash_bwd_dq_dk_dv_loop_seqk_parallel_kernelI23Flash_bwd_kernel_traitsILi64ELi64ELi128ELi8ELi2ELi4ELi4ELb1ELb0EN7cutlass10bfloat16_tE19Flash_kernel_traitsILi64ELi64ELi128ELi8ES3_EELb1ELb1ELb0ELb1ELb0ELb0ELb0EEEvNS_16Flash_bwd_paramsE --------------------------
	.section	.nv.constant0._ZN5flash44flash_bwd_dq_dk_dv_loop_seqk_parallel_kernelI23Flash_bwd_kernel_traitsILi64ELi64ELi128ELi8ELi2ELi4ELi4ELb1ELb0EN7cutlass10bfloat16_tE19Flash_kernel_traitsILi64ELi64ELi128ELi8ES3_EELb1ELb1ELb0ELb1ELb0ELb0ELb0EEEvNS_16Flash_bwd_paramsE,"a",@progbits
	.sectionflags	@""
	.align	4
.nv.constant0._ZN5flash44flash_bwd_dq_dk_dv_loop_seqk_parallel_kernelI23Flash_bwd_kernel_traitsILi64ELi64ELi128ELi8ELi2ELi4ELi4ELb1ELb0EN7cutlass10bfloat16_tE19Flash_kernel_traitsILi64ELi64ELi128ELi8ES3_EELb1ELb1ELb0ELb1ELb0ELb0ELb0EEEvNS_16Flash_bwd_paramsE:
	.zero		1168


//--------------------- .nv.constant0._ZN5flash44flash_bwd_dq_dk_dv_loop_seqk_parallel_kernelI23Flash_bwd_kernel_traitsILi64ELi64ELi128ELi8ELi2ELi4ELi4ELb1ELb0EN7cutlass10bfloat16_tE19Flash_kernel_traitsILi64ELi64ELi128ELi8ES3_EELb0ELb1ELb0ELb1ELb0ELb0ELb1EEEvNS_16Flash_bwd_paramsE --------------------------
	.section	.nv.constant0._ZN5flash44flash_bwd_dq_dk_dv_loop_seqk_parallel_kernelI23Flash_bwd_kernel_traitsILi64ELi64ELi128ELi8ELi2ELi4ELi4ELb1ELb0EN7cutlass10bfloat16_tE19Flash_kernel_traitsILi64ELi64ELi128ELi8ES3_EELb0ELb1ELb0ELb1ELb0ELb0ELb1EEEvNS_16Flash_bwd_paramsE,"a",@progbits
	.sectionflags	@""
	.align	4
.nv.constant0._ZN5flash44flash_bwd_dq_dk_dv_loop_seqk_parallel_kernelI23Flash_bwd_kernel_traitsILi64ELi64ELi128ELi8ELi2ELi4ELi4ELb1ELb0EN7cutlass10bfloat16_tE19Flash_kernel_traitsILi64ELi64ELi128ELi8ES3_EELb0ELb1ELb0ELb1ELb0ELb0ELb1EEEvNS_16Flash_bwd_paramsE:
	.zero		1168


//--------------------- .nv.constant0._ZN5flash25flash_bwd_dot_do_o_kernelILb0E23Flash_bwd_kernel_traitsILi64ELi64ELi128ELi8ELi2ELi4ELi4ELb1ELb0EN7cutlass10bfloat16_tE19Flash_kernel_traitsILi64ELi64ELi128ELi8ES3_EEEEvNS_16Flash_bwd_paramsE --------------------------
	.section	.nv.constant0._ZN5flash25flash_bwd_dot_do_o_kernelILb0E23Flash_bwd_kernel_traitsILi64ELi64ELi128ELi8ELi2ELi4ELi4ELb1ELb0EN7cutlass10bfloat16_tE19Flash_kernel_traitsILi64ELi64ELi128ELi8ES3_EEEEvNS_16Flash_bwd_paramsE,"a",@progbits
	.sectionflags	@""
	.align	4
.nv.constant0._ZN5flash25flash_bwd_dot_do_o_kernelILb0E23Flash_bwd_kernel_traitsILi64ELi64ELi128ELi8ELi2ELi4ELi4ELb1ELb0EN7cutlass10bfloat16_tE19Flash_kernel_traitsILi64ELi64ELi128ELi8ES3_EEEEvNS_16Flash_bwd_paramsE:
	.zero		1168


//--------------------- .nv.constant0._ZN5flash25flash_bwd_dot_do_o_kernelILb1E23Flash_bwd_kernel_traitsILi64ELi64ELi128ELi8ELi2ELi4ELi4ELb1ELb0EN7cutlass10bfloat16_tE19Flash_kernel_traitsILi64ELi64ELi128ELi8ES3_EEEEvNS_16Flash_bwd_paramsE --------------------------
	.section	.nv.constant0._ZN5flash25flash_bwd_dot_do_o_kernelILb1E23Flash_bwd_kernel_traitsILi64ELi64ELi128ELi8ELi2ELi4ELi4ELb1ELb0EN7cutlass10bfloat16_tE19Flash_kernel_traitsILi64ELi64ELi128ELi8ES3_EEEEvNS_16Flash_bwd_paramsE,"a",@progbits
	.sectionflags	@""
	.align	4
.nv.constant0._ZN5flash25flash_bwd_dot_do_o_kernelILb1E23Flash_bwd_kernel_traitsILi64ELi64ELi128ELi8ELi2ELi4ELi4ELb1ELb0EN7cutlass10bfloat16_tE19Flash_kernel_traitsILi64ELi64ELi128ELi8ES3_EEEEvNS_16Flash_bwd_paramsE:
	.zero		1168


//--------------------- .nv.constant0._ZN5flash27flash_bwd_convert_dq_kernelI23Flash_bwd_kernel_traitsILi64ELi128ELi128ELi8ELi4ELi4ELi4ELb0ELb0EN7cutlass10bfloat16_tE19Flash_kernel_traitsILi64ELi128ELi128ELi8ES3_EEEEvNS_16Flash_bwd_paramsEi --------------------------
	.section	.nv.constant0._ZN5flash27flash_bwd_convert_dq_kernelI23Flash_bwd_kernel_traitsILi64ELi128ELi128ELi8ELi4ELi4ELi4ELb0ELb0EN7cutlass10bfloat16_tE19Flash_kernel_traitsILi64ELi128ELi128ELi8ES3_EEEEvNS_16Flash_bwd_paramsEi,"a",@progbits
	.sectionflags	@""
	.align	4
.nv.constant0._ZN5flash27flash_bwd_convert_dq_kernelI23Flash_bwd_kernel_traitsILi64ELi128ELi128ELi8ELi4ELi4ELi4ELb0ELb0EN7cutlass10bfloat16_tE19Flash_kernel_traitsILi64ELi128ELi128ELi8ES3_EEEEvNS_16Flash_bwd_paramsEi:
	.zero		1172


//--------------------- .nv.constant0._ZN5flash44flash_bwd_dq_dk_dv_loop_seqk_parallel_kernelI23Flash_bwd_kernel_traitsILi64ELi128ELi128ELi8ELi4ELi4ELi4ELb0ELb0EN7cutlass10bfloat16_tE19Flash_kernel_traitsILi64ELi128ELi128ELi8ES3_EELb1ELb1ELb0ELb0ELb0ELb0ELb0EEEvNS_16Flash_bwd_paramsE --------------------------
	.section	.nv.constant0._ZN5flash44flash_bwd_dq_dk_dv_loop_seqk_parallel_kernelI23Flash_bwd_kernel_traitsILi64ELi128ELi128ELi8ELi4ELi4ELi4ELb0ELb0EN7cutlass10bfloat16_tE19Flash_kernel_traitsILi64ELi128ELi128ELi8ES3_EELb1ELb1ELb0ELb0ELb0ELb0ELb0EEEvNS_16Flash_bwd_paramsE,"a",@progbits
	.sectionflags	@""
	.align	4
.nv.constant0._ZN5flash44flash_bwd_dq_dk_dv_loop_seqk_parallel_kernelI23Flash_bwd_kernel_traitsILi64ELi128ELi128ELi8ELi4ELi4ELi4ELb0ELb0EN7cutlass10bfloat16_tE19Flash_kernel_traitsILi64ELi128ELi128ELi8ES3_EELb1ELb1ELb0ELb0ELb0ELb0ELb0EEEvNS_16Flash_bwd_paramsE:
	.zero		1168


//--------------------- .nv.constant0._ZN5flash44flash_bwd_dq_dk_dv_loop_seqk_parallel_kernelI23Flash_bwd_kernel_traitsILi64ELi128ELi128ELi8ELi4ELi4ELi4ELb0ELb0EN7cutlass10bfloat16_tE19Flash_kernel_traitsILi64ELi128ELi128ELi8ES3_EELb0ELb1ELb0ELb0ELb0ELb0ELb1EEEvNS_16Flash_bwd_paramsE --------------------------
	.section	.nv.constant0._ZN5flash44flash_bwd_dq_dk_dv_loop_seqk_parallel_kernelI23Flash_bwd_kernel_traitsILi64ELi128ELi128ELi8ELi4ELi4ELi4ELb0ELb0EN7cutlass10bfloat16_tE19Flash_kernel_traitsILi64ELi128ELi128ELi8ES3_EELb0ELb1ELb0ELb0ELb0ELb0ELb1EEEvNS_16Flash_bwd_paramsE,"a",@progbits
	.sectionflags	@""
	.align	4
.nv.constant0._ZN5flash44flash_bwd_dq_dk_dv_loop_seqk_parallel_kernelI23Flash_bwd_kernel_traitsILi64ELi128ELi128ELi8ELi4ELi4ELi4ELb0ELb0EN7cutlass10bfloat16_tE19Flash_kernel_traitsILi64ELi128ELi128ELi8ES3_EELb0ELb1ELb0ELb0ELb0ELb0ELb1EEEvNS_16Flash_bwd_paramsE:
	.zero		1168


//--------------------- .nv.constant0._ZN5flash44flash_bwd_dq_dk_dv_loop_seqk_parallel_kernelI23Flash_bwd_kernel_traitsILi64ELi128ELi128ELi8ELi4ELi4ELi4ELb0ELb0EN7cutlass10bfloat16_tE19Flash_kernel_traitsILi64ELi128ELi128ELi8ES3_EELb1ELb1ELb0ELb0ELb1ELb1ELb0EEEvNS_16Flash_bwd_paramsE --------------------------
	.section	.nv.constant0._ZN5flash44flash_bwd_dq_dk_dv_loop_seqk_parallel_kernelI23Flash_bwd_kernel_traitsILi64ELi128ELi128ELi8ELi4ELi4ELi4ELb0ELb0EN7cutlass10bfloat16_tE19Flash_kernel_traitsILi64ELi128ELi128ELi8ES3_EELb1ELb1ELb0ELb0ELb1ELb1ELb0EEEvNS_16Flash_bwd_paramsE,"a",@progbits
	.sectionflags	@""
	.align	4
.nv.constant0._ZN5flash44flash_bwd_dq_dk_dv_loop_seqk_parallel_kernelI23Flash_bwd_kernel_traitsILi64ELi128ELi128ELi8ELi4ELi4ELi4ELb0ELb0EN7cutlass10bfloat16_tE19Flash_kernel_traitsILi64ELi128ELi128ELi8ES3_EELb1ELb1ELb0ELb0ELb1ELb1ELb0EEEvNS_16Flash_bwd_paramsE:
	.zero		1168


//--------------------- .nv.constant0._ZN5flash44flash_bwd_dq_dk_dv_loop_seqk_parallel_kernelI23Flash_bwd_kernel_traitsILi64ELi128ELi128ELi8ELi4ELi4ELi4ELb0ELb0EN7cutlass10bfloat16_tE19Flash_kernel_traitsILi64ELi128ELi128ELi8ES3_EELb0ELb1ELb0ELb0ELb1ELb1ELb1EEEvNS_16Flash_bwd_paramsE --------------------------
	.section	.nv.constant0._ZN5flash44flash_bwd_dq_dk_dv_loop_seqk_parallel_kernelI23Flash_bwd_kernel_traitsILi64ELi128ELi128ELi8ELi4ELi4ELi4ELb0ELb0EN7cutlass10bfloat16_tE19Flash_kernel_traitsILi64ELi128ELi128ELi8ES3_EELb0ELb1ELb0ELb0ELb1ELb1ELb1EEEvNS_16Flash_bwd_paramsE,"a",@progbits
	.sectionflags	@""
	.align	4
.nv.constant0._ZN5flash44flash_bwd_dq_dk_dv_loop_seqk_parallel_kernelI23Flash_bwd_kernel_traitsILi64ELi128ELi128ELi8ELi4ELi4ELi4ELb0ELb0EN7cutlass10bfloat16_tE19Flash_kernel_traitsILi64ELi128ELi128ELi8ES3_EELb0ELb1ELb0ELb0ELb1ELb1ELb1EEEvNS_16Flash_bwd_paramsE:
	.zero		1168


//--------------------- .nv.constant0._ZN5flash44flash_bwd_dq_dk_dv_loop_seqk_parallel_kernelI23Flash_bwd_kernel_traitsILi64ELi128ELi128ELi8ELi4ELi4ELi4ELb0ELb0EN7cutlass10bfloat16_tE19Flash_kernel_traitsILi64ELi128ELi128ELi8ES3_EELb1ELb1ELb0ELb0ELb0ELb1ELb0EEEvNS_16Flash_bwd_paramsE --------------------------
	.section	.nv.constant0._ZN5flash44flash_bwd_dq_dk_dv_loop_seqk_parallel_kernelI23Flash_bwd_kernel_traitsILi64ELi128ELi128ELi8ELi4ELi4ELi4ELb0ELb0EN7cutlass10bfloat16_tE19Flash_kernel_traitsILi64ELi128ELi128ELi8ES3_EELb1ELb1ELb0ELb0ELb0ELb1ELb0EEEvNS_16Flash_bwd_paramsE,"a",@progbits
	.sectionflags	@""
	.align	4
.nv.constant0._ZN5flash44flash_bwd_dq_dk_dv_loop_seqk_parallel_kernelI23Flash_bwd_kernel_traitsILi64ELi128ELi128ELi8ELi4ELi4ELi4ELb0ELb0EN7cutlass10bfloat16_tE19Flash_kernel_traitsILi64ELi128ELi128ELi8ES3_EELb1ELb1ELb0ELb0ELb0ELb1ELb0EEEvNS_16Flash_bwd_paramsE:
	.zero		1168


//--------------------- .nv.constant0._ZN5flash44flash_bwd_dq_dk_dv_loop_seqk_parallel_kernelI23Flash_bwd_kernel_traitsILi64ELi128ELi128ELi8ELi4ELi4ELi4ELb0ELb0EN7cutlass10bfloat16_tE19Flash_kernel_traitsILi64ELi128ELi128ELi8ES3_EELb0ELb1ELb0ELb0ELb0ELb1ELb1EEEvNS_16Flash_bwd_paramsE --------------------------
	.section	.nv.constant0._ZN5flash44flash_bwd_dq_dk_dv_loop_seqk_parallel_kernelI23Flash_bwd_kernel_traitsILi64ELi128ELi128ELi8ELi4ELi4ELi4ELb0ELb0EN7cutlass10bfloat16_tE19Flash_kernel_traitsILi64ELi128ELi128ELi8ES3_EELb0ELb1ELb0ELb0ELb0ELb1ELb1EEEvNS_16Flash_bwd_paramsE,"a",@progbits
	.sectionflags	@""
	.align	4
.nv.constant0._ZN5flash44flash_bwd_dq_dk_dv_loop_seqk_parallel_kernelI23Flash_bwd_kernel_traitsILi64ELi128ELi128ELi8ELi4ELi4ELi4ELb0ELb0EN7cutlass10bfloat16_tE19Flash_kernel_traitsILi64ELi128ELi128ELi8ES3_EELb0ELb1ELb0ELb0ELb0ELb1ELb1EEEvNS_16Flash_bwd_paramsE:
	.zero		1168


//--------------------- .nv.constant0._ZN5flash44flash_bwd_dq_dk_dv_loop_seqk_parallel_kernelI23Flash_bwd_kernel_traitsILi64ELi128ELi128ELi8ELi4ELi4ELi4ELb0ELb0EN7cutlass10bfloat16_tE19Flash_kernel_traitsILi64ELi128ELi128ELi8ES3_EELb1ELb1ELb0ELb1ELb0ELb0ELb0EEEvNS_16Flash_bwd_paramsE --------------------------
	.section	.nv.constant0._ZN5flash44flash_bwd_dq_dk_dv_loop_seqk_parallel_kernelI23Flash_bwd_kernel_traitsILi64ELi128ELi128ELi8ELi4ELi4ELi4ELb0ELb0EN7cutlass10bfloat16_tE19Flash_kernel_traitsILi64ELi128ELi128ELi8ES3_EELb1ELb1ELb0ELb1ELb0ELb0ELb0EEEvNS_16Flash_bwd_paramsE,"a",@progbits
	.sectionflags	@""
	.align	4
.nv.constant0._ZN5flash44flash_bwd_dq_dk_dv_loop_seqk_parallel_kernelI23Flash_bwd_kernel_traitsILi64ELi128ELi128ELi8ELi4ELi4ELi4ELb0ELb0EN7cutlass10bfloat16_tE19Flash_kernel_traitsILi64ELi128ELi128ELi8ES3_EELb1ELb1ELb0ELb1ELb0ELb0ELb0EEEvNS_16Flash_bwd_paramsE:
	.zero		1168


//--------------------- .nv.constant0._ZN5flash44flash_bwd_dq_dk_dv_loop_seqk_parallel_kernelI23Flash_bwd_kernel_traitsILi64ELi128ELi128ELi8ELi4ELi4ELi4ELb0ELb0EN7cutlass10bfloat16_tE19Flash_kernel_traitsILi64ELi128ELi128ELi8ES3_EELb0ELb1ELb0ELb1ELb0ELb0ELb1EEEvNS_16Flash_bwd_paramsE --------------------------
	.section	.nv.constant0._ZN5flash44flash_bwd_dq_dk_dv_loop_seqk_parallel_kernelI23Flash_bwd_kernel_traitsILi64ELi128ELi128ELi8ELi4ELi4ELi4ELb0ELb0EN7cutlass10bfloat16_tE19Flash_kernel_traitsILi64ELi128ELi128ELi8ES3_EELb0ELb1ELb0ELb1ELb0ELb0ELb1EEEvNS_16Flash_bwd_paramsE,"a",@progbits
	.sectionflags	@""
	.align	4
.nv.constant0._ZN5flash44flash_bwd_dq_dk_dv_loop_seqk_parallel_kernelI23Flash_bwd_kernel_traitsILi64ELi128ELi128ELi8ELi4ELi4ELi4ELb0ELb0EN7cutlass10bfloat16_tE19Flash_kernel_traitsILi64ELi128ELi128ELi8ES3_EELb0ELb1ELb0ELb1ELb0ELb0ELb1EEEvNS_16Flash_bwd_paramsE:
	.zero		1168


//--------------------- .nv.constant0._ZN5flash25flash_bwd_dot_do_o_kernelILb0E23Flash_bwd_kernel_traitsILi64ELi128ELi128ELi8ELi4ELi4ELi4ELb0ELb0EN7cutlass10bfloat16_tE19Flash_kernel_traitsILi64ELi128ELi128ELi8ES3_EEEEvNS_16Flash_bwd_paramsE --------------------------
	.section	.nv.constant0._ZN5flash25flash_bwd_dot_do_o_kernelILb0E23Flash_bwd_kernel_traitsILi64ELi128ELi128ELi8ELi4ELi4ELi4ELb0ELb0EN7cutlass10bfloat16_tE19Flash_kernel_traitsILi64ELi128ELi128ELi8ES3_EEEEvNS_16Flash_bwd_paramsE,"a",@progbits
	.sectionflags	@""
	.align	4
.nv.constant0._ZN5flash25flash_bwd_dot_do_o_kernelILb0E23Flash_bwd_kernel_traitsILi64ELi128ELi128ELi8ELi4ELi4ELi4ELb0ELb0EN7cutlass10bfloat16_tE19Flash_kernel_traitsILi64ELi128ELi128ELi8ES3_EEEEvNS_16Flash_bwd_paramsE:
	.zero		1168


//--------------------- .nv.constant0._ZN5flash25flash_bwd_dot_do_o_kernelILb1E23Flash_bwd_kernel_traitsILi64ELi128ELi128ELi8ELi4ELi4ELi4ELb0ELb0EN7cutlass10bfloat16_tE19Flash_kernel_traitsILi64ELi128ELi128ELi8ES3_EEEEvNS_16Flash_bwd_paramsE --------------------------
	.section	.nv.constant0._ZN5flash25flash_bwd_dot_do_o_kernelILb1E23Flash_bwd_kernel_traitsILi64ELi128ELi128ELi8ELi4ELi4ELi4ELb0ELb0EN7cutlass10bfloat16_tE19Flash_kernel_traitsILi64ELi128ELi128ELi8ES3_EEEEvNS_16Flash_bwd_paramsE,"a",@progbits
	.sectionflags	@""
	.align	4
.nv.constant0._ZN5flash25flash_bwd_dot_do_o_kernelILb1E23Flash_bwd_kernel_traitsILi64ELi128ELi128ELi8ELi4ELi4ELi4ELb0ELb0EN7cutlass10bfloat16_tE19Flash_kernel_traitsILi64ELi128ELi128ELi8ES3_EEEEvNS_16Flash_bwd_paramsE:
	.zero		1168


//--------------------- SYMBOLS --------------------------

	.type		.nv.reservedSmem.offset0,@object
	.size		.nv.reservedSmem.offset0,0x4
